	.target	sm_90a

	.elftype	@"ET_EXEC"


//--------------------- .note.nv.tkinfo           --------------------------
	.section	.note.nv.tkinfo,"",@"SHT_NOTE"
	.sectionflags	@"SHF_NOTE_NV_TKINFO"
	.tkinfo
        /*0018*/ 	.word	0x00000002
        /*0030*/ 	.string	""
        /*0030*/ 	.string	"ptxas"
        /*0030*/ 	.string	"Cuda compilation tools, release 13.0, V13.0.88"
        /*0030*/ 	.string	"Build cuda_13.0.r13.0/compiler.36424714_0"
        /*0030*/ 	.string	"-v  -suppress-debug-info  -lineinfo  -arch sm_90a "



//--------------------- .note.nv.cuinfo           --------------------------
	.section	.note.nv.cuinfo,"",@"SHT_NOTE"
	.sectionflags	@"SHF_NOTE_NV_CUINFO"
        /*0018*/ 	.short	0x0002
        /*001a*/ 	.short	0x005a
        /*001c*/ 	.short	0x0082
	.zero		2


//--------------------- .nv.info                  --------------------------
	.section	.nv.info,"",@"SHT_CUDA_INFO"
	.align	4


	//----- nvinfo : EIATTR_REGCOUNT
	.align		4
        /*0000*/ 	.byte	0x04, 0x2f
        /*0002*/ 	.short	(.L_1 - .L_0)
	.align		4
.L_0:
        /*0004*/ 	.word	index@(matmul_kernel)
        /*0008*/ 	.word	0x000000ff


	//----- nvinfo : EIATTR_FRAME_SIZE
	.align		4
.L_1:
        /*000c*/ 	.byte	0x04, 0x11
        /*000e*/ 	.short	(.L_3 - .L_2)
	.align		4
.L_2:
        /*0010*/ 	.word	index@(matmul_kernel)
        /*0014*/ 	.word	0x00006d50


	//----- nvinfo : EIATTR_MIN_STACK_SIZE
	.align		4
.L_3:
        /*0018*/ 	.byte	0x04, 0x12
        /*001a*/ 	.short	(.L_5 - .L_4)
	.align		4
.L_4:
        /*001c*/ 	.word	index@(matmul_kernel)
        /*0020*/ 	.word	0x00006d50
.L_5:


//--------------------- .nv.compat                --------------------------
	.section	.nv.compat,"",@"SHT_CUDA_COMPAT_INFO"
	.align	4
        /*0000*/ 	.byte	0x02, 0x09, 0x01, 0x00, 0x02, 0x02, 0x04, 0x00, 0x02, 0x05, 0x05, 0x00, 0x03, 0x07, 0x01, 0x01
        /*0010*/ 	.byte	0x02, 0x03, 0x00, 0x00, 0x02, 0x06, 0x01, 0x00, 0x04, 0x0b, 0x08, 0x00, 0x00, 0x00, 0x00, 0x00
        /*0020*/ 	.byte	0x00, 0x00, 0x00, 0x00


//--------------------- .nv.info.matmul_kernel    --------------------------
	.section	.nv.info.matmul_kernel,"",@"SHT_CUDA_INFO"
	.sectionflags	@""
	.align	4


	//----- nvinfo : EIATTR_CUDA_API_VERSION
	.align		4
        /*0000*/ 	.byte	0x04, 0x37
        /*0002*/ 	.short	(.L_7 - .L_6)
.L_6:
        /*0004*/ 	.word	0x00000082


	//----- nvinfo : EIATTR_KPARAM_INFO
	.align		4
.L_7:
        /*0008*/ 	.byte	0x04, 0x17
        /*000a*/ 	.short	(.L_9 - .L_8)
.L_8:
        /*000c*/ 	.word	0x00000000
        /*0010*/ 	.short	0x000d
        /*0012*/ 	.short	0x0048
        /*0014*/ 	.byte	0x00, 0xf4, 0x21, 0x00


	//----- nvinfo : EIATTR_KPARAM_INFO
	.align		4
.L_9:
        /*0018*/ 	.byte	0x04, 0x17
        /*001a*/ 	.short	(.L_11 - .L_10)
.L_10:
        /*001c*/ 	.word	0x00000000
        /*0020*/ 	.short	0x000c
        /*0022*/ 	.short	0x0040
        /*0024*/ 	.byte	0x00, 0xf4, 0x21, 0x00


	//----- nvinfo : EIATTR_KPARAM_INFO
	.align		4
.L_11:
        /*0028*/ 	.byte	0x04, 0x17
        /*002a*/ 	.short	(.L_13 - .L_12)
.L_12:
        /*002c*/ 	.word	0x00000000
        /*0030*/ 	.short	0x000b
        /*0032*/ 	.short	0x0038
        /*0034*/ 	.byte	0x00, 0xf0, 0x11, 0x00


	//----- nvinfo : EIATTR_KPARAM_INFO
	.align		4
.L_13:
        /*0038*/ 	.byte	0x04, 0x17
        /*003a*/ 	.short	(.L_15 - .L_14)
.L_14:
        /*003c*/ 	.word	0x00000000
        /*0040*/ 	.short	0x000a
        /*0042*/ 	.short	0x0034
        /*0044*/ 	.byte	0x00, 0xf0, 0x11, 0x00


	//----- nvinfo : EIATTR_KPARAM_INFO
	.align		4
.L_15:
        /*0048*/ 	.byte	0x04, 0x17
        /*004a*/ 	.short	(.L_17 - .L_16)
.L_16:
        /*004c*/ 	.word	0x00000000
        /*0050*/ 	.short	0x0009
        /*0052*/ 	.short	0x0030
        /*0054*/ 	.byte	0x00, 0xf0, 0x11, 0x00


	//----- nvinfo : EIATTR_KPARAM_INFO
	.align		4
.L_17:
        /*0058*/ 	.byte	0x04, 0x17
        /*005a*/ 	.short	(.L_19 - .L_18)
.L_18:
        /*005c*/ 	.word	0x00000000
        /*0060*/ 	.short	0x0008
        /*0062*/ 	.short	0x002c
        /*0064*/ 	.byte	0x00, 0xf0, 0x11, 0x00


	//----- nvinfo : EIATTR_KPARAM_INFO
	.align		4
.L_19:
        /*0068*/ 	.byte	0x04, 0x17
        /*006a*/ 	.short	(.L_21 - .L_20)
.L_20:
        /*006c*/ 	.word	0x00000000
        /*0070*/ 	.short	0x0007
        /*0072*/ 	.short	0x0028
        /*0074*/ 	.byte	0x00, 0xf0, 0x11, 0x00


	//----- nvinfo : EIATTR_KPARAM_INFO
	.align		4
.L_21:
        /*0078*/ 	.byte	0x04, 0x17
        /*007a*/ 	.short	(.L_23 - .L_22)
.L_22:
        /*007c*/ 	.word	0x00000000
        /*0080*/ 	.short	0x0006
        /*0082*/ 	.short	0x0024
        /*0084*/ 	.byte	0x00, 0xf0, 0x11, 0x00


	//----- nvinfo : EIATTR_KPARAM_INFO
	.align		4
.L_23:
        /*0088*/ 	.byte	0x04, 0x17
        /*008a*/ 	.short	(.L_25 - .L_24)
.L_24:
        /*008c*/ 	.word	0x00000000
        /*0090*/ 	.short	0x0005
        /*0092*/ 	.short	0x0020
        /*0094*/ 	.byte	0x00, 0xf0, 0x11, 0x00


	//----- nvinfo : EIATTR_KPARAM_INFO
	.align		4
.L_25:
        /*0098*/ 	.byte	0x04, 0x17
        /*009a*/ 	.short	(.L_27 - .L_26)
.L_26:
        /*009c*/ 	.word	0x00000000
        /*00a0*/ 	.short	0x0004
        /*00a2*/ 	.short	0x001c
        /*00a4*/ 	.byte	0x00, 0xf0, 0x11, 0x00


	//----- nvinfo : EIATTR_KPARAM_INFO
	.align		4
.L_27:
        /*00a8*/ 	.byte	0x04, 0x17
        /*00aa*/ 	.short	(.L_29 - .L_28)
.L_28:
        /*00ac*/ 	.word	0x00000000
        /*00b0*/ 	.short	0x0003
        /*00b2*/ 	.short	0x0018
        /*00b4*/ 	.byte	0x00, 0xf0, 0x11, 0x00


	//----- nvinfo : EIATTR_KPARAM_INFO
	.align		4
.L_29:
        /*00b8*/ 	.byte	0x04, 0x17
        /*00ba*/ 	.short	(.L_31 - .L_30)
.L_30:
        /*00bc*/ 	.word	0x00000000
        /*00c0*/ 	.short	0x0002
        /*00c2*/ 	.short	0x0010
        /*00c4*/ 	.byte	0x00, 0xf4, 0x21, 0x00


	//----- nvinfo : EIATTR_KPARAM_INFO
	.align		4
.L_31:
        /*00c8*/ 	.byte	0x04, 0x17
        /*00ca*/ 	.short	(.L_33 - .L_32)
.L_32:
        /*00cc*/ 	.word	0x00000000
        /*00d0*/ 	.short	0x0001
        /*00d2*/ 	.short	0x0008
        /*00d4*/ 	.byte	0x00, 0xf4, 0x21, 0x00


	//----- nvinfo : EIATTR_KPARAM_INFO
	.align		4
.L_33:
        /*00d8*/ 	.byte	0x04, 0x17
        /*00da*/ 	.short	(.L_35 - .L_34)
.L_34:
        /*00dc*/ 	.word	0x00000000
        /*00e0*/ 	.short	0x0000
        /*00e2*/ 	.short	0x0000
        /*00e4*/ 	.byte	0x00, 0xf4, 0x21, 0x00


	//----- nvinfo : EIATTR_SPARSE_MMA_MASK
	.align		4
.L_35:
        /*00e8*/ 	.byte	0x03, 0x50
        /*00ea*/ 	.short	0x0000


	//----- nvinfo : EIATTR_MAXREG_COUNT
	.align		4
        /*00ec*/ 	.byte	0x03, 0x1b
        /*00ee*/ 	.short	0x00ff


	//----- nvinfo : EIATTR_NUM_BARRIERS
	.align		4
        /*00f0*/ 	.byte	0x02, 0x4c
        /*00f2*/ 	.byte	0x01
	.zero		1


	//----- nvinfo : EIATTR_ANNOTATIONS
	.align		4
        /*00f4*/ 	.byte	0x04, 0x55
        /*00f6*/ 	.short	(.L_37 - .L_36)


	//   ....[0]....
.L_36:
        /*00f8*/ 	.word	0x00000001
        /*00fc*/ 	.byte	0xb0, 0x05, 0x00, 0x00, 0x01, 0x00, 0x00, 0x00, 0xe0, 0x05, 0x00, 0x00, 0x01, 0x00, 0x00, 0x00
        /* <DEDUP_REMOVED lines=1670> */
        /*696c*/ 	.byte	0x80, 0x5f, 0x03, 0x00


	//----- nvinfo : EIATTR_MERCURY_ISA_VERSION
	.align		4
.L_37:
        /*6970*/ 	.byte	0x03, 0x5f
        /*6972*/ 	.short	0x0101


	//----- nvinfo : EIATTR_EXIT_INSTR_OFFSETS
	.align		4
        /*6974*/ 	.byte	0x04, 0x1c
        /*6976*/ 	.short	(.L_39 - .L_38)


	//   ....[0]....
.L_38:
        /*6978*/ 	.word	0x0010bbd0


	//   ....[1]....
        /*697c*/ 	.word	0x0010bbf0


	//----- nvinfo : EIATTR_REQNTID
	.align		4
.L_39:
        /*6980*/ 	.byte	0x04, 0x10
        /*6982*/ 	.short	(.L_41 - .L_40)
.L_40:
        /*6984*/ 	.word	0x00000080
        /*6988*/ 	.word	0x00000001
        /*698c*/ 	.word	0x00000001


	//----- nvinfo : EIATTR_CBANK_PARAM_SIZE
	.align		4
.L_41:
        /*6990*/ 	.byte	0x03, 0x19
        /*6992*/ 	.short	0x0050


	//----- nvinfo : EIATTR_PARAM_CBANK
	.align		4
        /*6994*/ 	.byte	0x04, 0x0a
        /*6996*/ 	.short	(.L_43 - .L_42)
	.align		4
.L_42:
        /*6998*/ 	.word	index@(.nv.constant0.matmul_kernel)
        /*699c*/ 	.short	0x0210
        /*699e*/ 	.short	0x0050


	//----- nvinfo : EIATTR_SW_WAR
	.align		4
.L_43:
        /*69a0*/ 	.byte	0x04, 0x36
        /*69a2*/ 	.short	(.L_45 - .L_44)
.L_44:
        /*69a4*/ 	.word	0x00000008
.L_45:


//--------------------- .nv.callgraph             --------------------------
	.section	.nv.callgraph,"",@"SHT_CUDA_CALLGRAPH"
	.align	4
	.sectionentsize	8
	.align		4
        /*0000*/ 	.word	0x00000000
	.align		4
        /*0004*/ 	.word	0xffffffff
	.align		4
        /*0008*/ 	.word	0x00000000
	.align		4
        /*000c*/ 	.word	0xfffffffe
	.align		4
        /*0010*/ 	.word	0x00000000
	.align		4
        /*0014*/ 	.word	0xfffffffd
	.align		4
        /*0018*/ 	.word	0x00000000
	.align		4
        /*001c*/ 	.word	0xfffffffc


//--------------------- .text.matmul_kernel       --------------------------
	.section	.text.matmul_kernel,"ax",@progbits
	.align	128
        .global         matmul_kernel
        .type           matmul_kernel,@function
        .size           matmul_kernel,(.L_x_3 - matmul_kernel)
        .other          matmul_kernel,@"STO_CUDA_ENTRY STV_DEFAULT"
matmul_kernel:
.text.matmul_kernel:
[----:B------:R-:W1:Y:S08]  /*0000*/  LDC R1, c[0x0][0x28] ;  /* 0x00000a00ff017b82 */ /* 0x000e700000000800 */
[----:B------:R-:W2:Y:S01]  /*0010*/  LDC.64 R4, c[0x0][0x228] ;  /* 0x00008a00ff047b82 */ /* 0x000ea20000000a00 */
[----:B------:R-:W3:Y:S01]  /*0020*/  S2R R7, SR_CTAID.X ;  /* 0x0000000000077919 */ /* 0x000ee20000002500 */
[----:B-1----:R-:W-:Y:S01]  /*0030*/  VIADD R1, R1, 0xffff92b0 ;  /* 0xffff92b001017836 */ /* 0x002fe20000000000 */
[----:B------:R-:W1:Y:S01]  /*0040*/  S2R R15, SR_TID.X ;  /* 0x00000000000f7919 */ /* 0x000e620000002100 */
[----:B--2---:R-:W-:Y:S01]  /*0050*/  VIADD R0, R5, 0x1ff ;  /* 0x000001ff05007836 */ /* 0x004fe20000000000 */
[----:B------:R-:W-:-:S02]  /*0060*/  IABS R14, R4 ;  /* 0x00000004000e7213 */ /* 0x000fc40000000000 */
[----:B------:R-:W-:Y:S02]  /*0070*/  IABS R157, R5 ;  /* 0x00000005009d7213 */ /* 0x000fe40000000000 */
[----:B------:R-:W-:-:S04]  /*0080*/  SHF.R.S32.HI R3, RZ, 0x1f, R0 ;  /* 0x0000001fff037819 */ /* 0x000fc80000011400 */
[----:B------:R-:W-:Y:S02]  /*0090*/  LEA.HI R3, R3, R0, RZ, 0x9 ;  /* 0x0000000003037211 */ /* 0x000fe400078f48ff */
[----:B---3--:R-:W-:Y:S02]  /*00a0*/  IABS R10, R7 ;  /* 0x00000007000a7213 */ /* 0x008fe40000000000 */
[----:B------:R-:W-:-:S04]  /*00b0*/  SHF.R.S32.HI R3, RZ, 0x9, R3 ;  /* 0x00000009ff037819 */ /* 0x000fc80000011403 */
[----:B------:R-:W-:-:S04]  /*00c0*/  SHF.L.U32 R6, R3, 0x3, RZ ;  /* 0x0000000303067819 */ /* 0x000fc800000006ff */
[-C--:B------:R-:W-:Y:S02]  /*00d0*/  IABS R9, R6.reuse ;  /* 0x0000000600097213 */ /* 0x080fe40000000000 */
[----:B------:R-:W-:Y:S02]  /*00e0*/  IABS R12, R6 ;  /* 0x00000006000c7213 */ /* 0x000fe40000000000 */
[----:B------:R-:W2:Y:S08]  /*00f0*/  I2F.RP R0, R9 ;  /* 0x0000000900007306 */ /* 0x000eb00000209400 */
[----:B--2---:R-:W2:Y:S02]  /*0100*/  MUFU.RCP R0, R0 ;  /* 0x0000000000007308 */ /* 0x004ea40000001000 */
[----:B--2---:R-:W-:-:S02]  /*0110*/  VIADD R2, R0, 0xffffffe ;  /* 0x0ffffffe00027836 */ /* 0x004fc40000000000 */
[----:B------:R-:W-:-:S04]  /*0120*/  IMAD.MOV R0, RZ, RZ, -R12 ;  /* 0x000000ffff007224 */ /* 0x000fc800078e0a0c */
[----:B------:R2:W3:Y:S02]  /*0130*/  F2I.FTZ.U32.TRUNC.NTZ R3, R2 ;  /* 0x0000000200037305 */ /* 0x0004e4000021f000 */
[----:B--2---:R-:W-:Y:S02]  /*0140*/  IMAD.MOV.U32 R2, RZ, RZ, RZ ;  /* 0x000000ffff027224 */ /* 0x004fe400078e00ff */
[----:B---3--:R-:W-:-:S04]  /*0150*/  IMAD.MOV R8, RZ, RZ, -R3 ;  /* 0x000000ffff087224 */ /* 0x008fc800078e0a03 */
[----:B------:R-:W-:Y:S01]  /*0160*/  IMAD R11, R8, R9, RZ ;  /* 0x00000009080b7224 */ /* 0x000fe200078e02ff */
[----:B------:R-:W-:-:S03]  /*0170*/  MOV R8, R10 ;  /* 0x0000000a00087202 */ /* 0x000fc60000000f00 */
[----:B------:R-:W-:-:S06]  /*0180*/  IMAD.HI.U32 R3, R3, R11, R2 ;  /* 0x0000000b03037227 */ /* 0x000fcc00078e0002 */
[----:B------:R-:W-:-:S04]  /*0190*/  IMAD.HI.U32 R3, R3, R8, RZ ;  /* 0x0000000803037227 */ /* 0x000fc800078e00ff */
[----:B------:R-:W-:-:S05]  /*01a0*/  IMAD R0, R3, R0, R8 ;  /* 0x0000000003007224 */ /* 0x000fca00078e0208 */
[----:B------:R-:W-:-:S13]  /*01b0*/  ISETP.GT.U32.AND P1, PT, R9, R0, PT ;  /* 0x000000000900720c */ /* 0x000fda0003f24070 */
[-C--:B------:R-:W-:Y:S01]  /*01c0*/  @!P1 IADD3 R0, R0, -R9.reuse, RZ ;  /* 0x8000000900009210 */ /* 0x080fe20007ffe0ff */
[----:B------:R-:W-:Y:S01]  /*01d0*/  @!P1 VIADD R3, R3, 0x1 ;  /* 0x0000000103039836 */ /* 0x000fe20000000000 */
[----:B------:R-:W-:Y:S02]  /*01e0*/  ISETP.NE.AND P1, PT, R6, RZ, PT ;  /* 0x000000ff0600720c */ /* 0x000fe40003f25270 */
[----:B------:R-:W-:Y:S02]  /*01f0*/  ISETP.GE.U32.AND P0, PT, R0, R9, PT ;  /* 0x000000090000720c */ /* 0x000fe40003f06070 */
[----:B------:R-:W-:-:S04]  /*0200*/  LOP3.LUT R0, R7, R6, RZ, 0x3c, !PT ;  /* 0x0000000607007212 */ /* 0x000fc800078e3cff */
[----:B------:R-:W-:Y:S01]  /*0210*/  ISETP.GE.AND P2, PT, R0, RZ, PT ;  /* 0x000000ff0000720c */ /* 0x000fe20003f46270 */
[----:B------:R-:W-:-:S06]  /*0220*/  VIADD R0, R4, 0x1ff ;  /* 0x000001ff04007836 */ /* 0x000fcc0000000000 */
[----:B------:R-:W-:-:S05]  /*0230*/  @P0 VIADD R3, R3, 0x1 ;  /* 0x0000000103030836 */ /* 0x000fca0000000000 */
[----:B------:R-:W-:Y:S02]  /*0240*/  MOV R2, R3 ;  /* 0x0000000300027202 */ /* 0x000fe40000000f00 */
[----:B------:R-:W-:-:S03]  /*0250*/  SHF.R.S32.HI R3, RZ, 0x1f, R0 ;  /* 0x0000001fff037819 */ /* 0x000fc60000011400 */
[----:B------:R-:W-:Y:S01]  /*0260*/  @!P2 IMAD.MOV R2, RZ, RZ, -R2 ;  /* 0x000000ffff02a224 */ /* 0x000fe200078e0a02 */
[----:B------:R-:W-:Y:S02]  /*0270*/  @!P1 LOP3.LUT R2, RZ, R6, RZ, 0x33, !PT ;  /* 0x00000006ff029212 */ /* 0x000fe400078e33ff */
[----:B------:R-:W-:Y:S02]  /*0280*/  LEA.HI R3, R3, R0, RZ, 0x9 ;  /* 0x0000000003037211 */ /* 0x000fe400078f48ff */
[----:B------:R-:W-:Y:S01]  /*0290*/  SHF.L.U32 R10, R2, 0x3, RZ ;  /* 0x00000003020a7819 */ /* 0x000fe200000006ff */
[----:B------:R-:W-:-:S03]  /*02a0*/  IMAD.MOV R2, RZ, RZ, -R2 ;  /* 0x000000ffff027224 */ /* 0x000fc600078e0a02 */
[----:B------:R-:W-:Y:S01]  /*02b0*/  LEA.HI.SX32 R3, R3, -R10, 0x17 ;  /* 0x8000000a03037211 */ /* 0x000fe200078fbaff */
[----:B------:R-:W-:-:S03]  /*02c0*/  IMAD R12, R6, R2, R7 ;  /* 0x00000002060c7224 */ /* 0x000fc600078e0207 */
[----:B------:R-:W-:Y:S02]  /*02d0*/  VIMNMX R13, R3, 0x8, PT ;  /* 0x00000008030d7848 */ /* 0x000fe40003fe0100 */
[----:B------:R-:W-:Y:S02]  /*02e0*/  IABS R11, R12 ;  /* 0x0000000c000b7213 */ /* 0x000fe40000000000 */
[-C--:B------:R-:W-:Y:S02]  /*02f0*/  IABS R9, R13.reuse ;  /* 0x0000000d00097213 */ /* 0x080fe40000000000 */
[----:B------:R-:W-:Y:S02]  /*0300*/  IABS R6, R13 ;  /* 0x0000000d00067213 */ /* 0x000fe40000000000 */
[----:B------:R-:W2:Y:S08]  /*0310*/  I2F.RP R0, R9 ;  /* 0x0000000900007306 */ /* 0x000eb00000209400 */
[----:B--2---:R-:W2:Y:S02]  /*0320*/  MUFU.RCP R0, R0 ;  /* 0x0000000000007308 */ /* 0x004ea40000001000 */
[----:B--2---:R-:W-:Y:S01]  /*0330*/  VIADD R3, R0, 0xffffffe ;  /* 0x0ffffffe00037836 */ /* 0x004fe20000000000 */
[----:B------:R-:W-:-:S05]  /*0340*/  IADD3 R0, RZ, -R6, RZ ;  /* 0x80000006ff007210 */ /* 0x000fca0007ffe0ff */
[----:B------:R-:W2:Y:S08]  /*0350*/  I2F.RP R6, R157 ;  /* 0x0000009d00067306 */ /* 0x000eb00000209400 */
[----:B------:R-:W3:Y:S08]  /*0360*/  F2I.FTZ.U32.TRUNC.NTZ R3, R3 ;  /* 0x0000000300037305 */ /* 0x000ef0000021f000 */
[----:B--2---:R-:W2:Y:S01]  /*0370*/  MUFU.RCP R6, R6 ;  /* 0x0000000600067308 */ /* 0x004ea20000001000 */
[----:B---3--:R-:W-:-:S05]  /*0380*/  IADD3 R8, RZ, -R3, RZ ;  /* 0x80000003ff087210 */ /* 0x008fca0007ffe0ff */
[----:B------:R-:W-:-:S04]  /*0390*/  IMAD.MOV.U32 R2, RZ, RZ, R8 ;  /* 0x000000ffff027224 */ /* 0x000fc800078e0008 */
[----:B------:R-:W-:Y:S02]  /*03a0*/  IMAD R7, R2, R9, RZ ;  /* 0x0000000902077224 */ /* 0x000fe400078e02ff */
[----:B------:R-:W-:Y:S02]  /*03b0*/  IMAD.MOV.U32 R2, RZ, RZ, RZ ;  /* 0x000000ffff027224 */ /* 0x000fe400078e00ff */
[----:B--2---:R-:W-:Y:S01]  /*03c0*/  VIADD R8, R6, 0xffffffe ;  /* 0x0ffffffe06087836 */ /* 0x004fe20000000000 */
[----:B-1----:R-:W-:Y:S01]  /*03d0*/  LOP3.LUT R6, R15, 0x60, RZ, 0xc0, !PT ;  /* 0x000000600f067812 */ /* 0x002fe200078ec0ff */
[----:B------:R-:W-:Y:S02]  /*03e0*/  IMAD.HI.U32 R2, R3, R7, R2 ;  /* 0x0000000703027227 */ /* 0x000fe400078e0002 */
[----:B------:R-:W1:Y:S02]  /*03f0*/  I2F.RP R3, R14 ;  /* 0x0000000e00037306 */ /* 0x000e640000209400 */
[----:B------:R-:W-:-:S02]  /*0400*/  IMAD.SHL.U32 R7, R15, 0x4, RZ ;  /* 0x000000040f077824 */ /* 0x000fc400078e00ff */
[----:B------:R-:W-:-:S03]  /*0410*/  IMAD.HI.U32 R2, R2, R11, RZ ;  /* 0x0000000b02027227 */ /* 0x000fc600078e00ff */
[----:B------:R-:W-:Y:S01]  /*0420*/  LOP3.LUT R7, R7, 0x7c, RZ, 0xc0, !PT ;  /* 0x0000007c07077812 */ /* 0x000fe200078ec0ff */
[----:B------:R-:W-:Y:S02]  /*0430*/  IMAD R0, R2, R0, R11 ;  /* 0x0000000002007224 */ /* 0x000fe400078e020b */
[----:B------:R-:W2:Y:S01]  /*0440*/  S2R R11, SR_CgaCtaId ;  /* 0x00000000000b7919 */ /* 0x000ea20000008800 */
[----:B------:R-:W-:Y:S02]  /*0450*/  LEA R6, R6, R7, 0xa ;  /* 0x0000000706067211 */ /* 0x000fe400078e50ff */
[----:B------:R-:W-:Y:S01]  /*0460*/  ISETP.GT.U32.AND P1, PT, R9, R0, PT ;  /* 0x000000000900720c */ /* 0x000fe20003f24070 */
[----:B-1----:R-:W1:-:S12]  /*0470*/  MUFU.RCP R3, R3 ;  /* 0x0000000300037308 */ /* 0x002e580000001000 */
[----:B------:R-:W-:Y:S02]  /*0480*/  @!P1 IMAD.IADD R0, R0, 0x1, -R9 ;  /* 0x0000000100009824 */ /* 0x000fe400078e0a09 */
[----:B------:R-:W-:Y:S01]  /*0490*/  @!P1 VIADD R2, R2, 0x1 ;  /* 0x0000000102029836 */ /* 0x000fe20000000000 */
[----:B------:R-:W-:Y:S02]  /*04a0*/  ISETP.NE.AND P1, PT, R13, RZ, PT ;  /* 0x000000ff0d00720c */ /* 0x000fe40003f25270 */
[----:B------:R-:W-:Y:S01]  /*04b0*/  ISETP.GE.U32.AND P0, PT, R0, R9, PT ;  /* 0x000000090000720c */ /* 0x000fe20003f06070 */
[----:B-1----:R-:W-:Y:S01]  /*04c0*/  VIADD R5, R3, 0xffffffe ;  /* 0x0ffffffe03057836 */ /* 0x002fe20000000000 */
[----:B------:R-:W-:Y:S01]  /*04d0*/  LOP3.LUT R0, R12, R13, RZ, 0x3c, !PT ;  /* 0x0000000d0c007212 */ /* 0x000fe200078e3cff */
[----:B------:R1:W-:Y:S03]  /*04e0*/  F2I.FTZ.U32.TRUNC.NTZ R9, R8 ;  /* 0x0000000800097305 */ /* 0x0003e6000021f000 */
[----:B------:R-:W-:-:S05]  /*04f0*/  ISETP.GE.AND P2, PT, R0, RZ, PT ;  /* 0x000000ff0000720c */ /* 0x000fca0003f46270 */
[----:B------:R-:W3:Y:S01]  /*0500*/  F2I.FTZ.U32.TRUNC.NTZ R3, R5 ;  /* 0x0000000500037305 */ /* 0x000ee2000021f000 */
[----:B-1----:R-:W-:Y:S01]  /*0510*/  IMAD.MOV.U32 R8, RZ, RZ, RZ ;  /* 0x000000ffff087224 */ /* 0x002fe200078e00ff */
[----:B------:R-:W-:-:S05]  /*0520*/  @P0 IADD3 R2, R2, 0x1, RZ ;  /* 0x0000000102020810 */ /* 0x000fca0007ffe0ff */
[----:B------:R-:W-:Y:S01]  /*0530*/  IMAD.MOV.U32 R20, RZ, RZ, R2 ;  /* 0x000000ffff147224 */ /* 0x000fe200078e0002 */
[----:B------:R-:W-:-:S04]  /*0540*/  MOV R2, 0x400 ;  /* 0x0000040000027802 */ /* 0x000fc80000000f00 */
[----:B------:R-:W-:Y:S02]  /*0550*/  @!P2 IADD3 R20, -R20, RZ, RZ ;  /* 0x000000ff1414a210 */ /* 0x000fe40007ffe1ff */
[----:B------:R-:W-:Y:S02]  /*0560*/  @!P1 LOP3.LUT R20, RZ, R13, RZ, 0x33, !PT ;  /* 0x0000000dff149212 */ /* 0x000fe400078e33ff */
[----:B--2---:R-:W-:Y:S01]  /*0570*/  LEA R11, R11, R2, 0x18 ;  /* 0x000000020b0b7211 */ /* 0x004fe200078ec0ff */
[----:B------:R-:W-:Y:S01]  /*0580*/  IMAD.MOV.U32 R2, RZ, RZ, RZ ;  /* 0x000000ffff027224 */ /* 0x000fe200078e00ff */
[----:B---3--:R-:W-:Y:S01]  /*0590*/  IADD3 R5, RZ, -R3, RZ ;  /* 0x80000003ff057210 */ /* 0x008fe20007ffe0ff */
[----:B------:R-:W-:Y:S02]  /*05a0*/  IMAD.MOV R0, RZ, RZ, -R20 ;  /* 0x000000ffff007224 */ /* 0x000fe400078e0a14 */
[----:B------:R1:W-:Y:S02]  /*05b0*/  STL [R1+0x3d48], R11 ;  /* 0x003d480b01007387 */ /* 0x0003e40000100800 */
[----:B------:R-:W-:-:S02]  /*05c0*/  IMAD R0, R13, R0, R12 ;  /* 0x000000000d007224 */ /* 0x000fc400078e020c */
[----:B------:R-:W-:Y:S01]  /*05d0*/  IMAD R5, R5, R14, RZ ;  /* 0x0000000e05057224 */ /* 0x000fe200078e02ff */
[----:B------:R2:W-:Y:S01]  /*05e0*/  STL [R1+0x4ac0], R6 ;  /* 0x004ac00601007387 */ /* 0x0005e20000100800 */
[----:B------:R-:W-:Y:S02]  /*05f0*/  IMAD.IADD R0, R10, 0x1, R0 ;  /* 0x000000010a007824 */ /* 0x000fe400078e0200 */
[----:B------:R-:W-:Y:S01]  /*0600*/  IMAD.HI.U32 R3, R3, R5, R2 ;  /* 0x0000000503037227 */ /* 0x000fe200078e0002 */
[----:B------:R-:W-:Y:S02]  /*0610*/  IADD3 R2, RZ, -R9, RZ ;  /* 0x80000009ff027210 */ /* 0x000fe40007ffe0ff */
[----:B-1----:R-:W-:-:S03]  /*0620*/  LOP3.LUT R11, R15, 0x7f, RZ, 0xc0, !PT ;  /* 0x0000007f0f0b7812 */ /* 0x002fc600078ec0ff */
[----:B------:R-:W-:Y:S02]  /*0630*/  IMAD R21, R2, R157, RZ ;  /* 0x0000009d02157224 */ /* 0x000fe400078e02ff */
[----:B------:R-:W-:Y:S02]  /*0640*/  IMAD R11, R0, 0x200, R11 ;  /* 0x00000200000b7824 */ /* 0x000fe400078e020b */
[----:B------:R-:W-:-:S03]  /*0650*/  IMAD.HI.U32 R2, R9, R21, R8 ;  /* 0x0000001509027227 */ /* 0x000fc600078e0008 */
[----:B------:R-:W-:Y:S01]  /*0660*/  IABS R10, R11 ;  /* 0x0000000b000a7213 */ /* 0x000fe20000000000 */
[C---:B------:R-:W-:Y:S01]  /*0670*/  VIADD R13, R11.reuse, 0x80 ;  /* 0x000000800b0d7836 */ /* 0x040fe20000000000 */
[C---:B------:R-:W-:Y:S01]  /*0680*/  IADD3 R17, R11.reuse, 0x100, RZ ;  /* 0x000001000b117810 */ /* 0x040fe20007ffe0ff */
[----:B------:R-:W-:Y:S02]  /*0690*/  VIADD R15, R11, 0x180 ;  /* 0x000001800b0f7836 */ /* 0x000fe40000000000 */
[C---:B------:R-:W-:Y:S01]  /*06a0*/  IMAD.HI.U32 R0, R3.reuse, R10, RZ ;  /* 0x0000000a03007227 */ /* 0x040fe200078e00ff */
[----:B------:R-:W-:Y:S02]  /*06b0*/  IABS R12, R13 ;  /* 0x0000000d000c7213 */ /* 0x000fe40000000000 */
[----:B------:R-:W-:Y:S01]  /*06c0*/  IABS R16, R17 ;  /* 0x0000001100107213 */ /* 0x000fe20000000000 */
[----:B------:R-:W-:Y:S01]  /*06d0*/  IMAD.MOV R19, RZ, RZ, -R0 ;  /* 0x000000ffff137224 */ /* 0x000fe200078e0a00 */
[----:B------:R-:W-:Y:S01]  /*06e0*/  IABS R18, R15 ;  /* 0x0000000f00127213 */ /* 0x000fe20000000000 */
[----:B------:R-:W-:-:S04]  /*06f0*/  IMAD.HI.U32 R5, R3, R12, RZ ;  /* 0x0000000c03057227 */ /* 0x000fc800078e00ff */
[----:B------:R-:W-:Y:S01]  /*0700*/  IMAD R0, R14, R19, R10 ;  /* 0x000000130e007224 */ /* 0x000fe200078e020a */
[----:B------:R-:W-:Y:S01]  /*0710*/  IADD3 R5, -R5, RZ, RZ ;  /* 0x000000ff05057210 */ /* 0x000fe20007ffe1ff */
[----:B------:R-:W-:-:S03]  /*0720*/  IMAD.HI.U32 R7, R3, R16, RZ ;  /* 0x0000001003077227 */ /* 0x000fc600078e00ff */
[----:B------:R-:W-:Y:S01]  /*0730*/  ISETP.GT.U32.AND P0, PT, R14, R0, PT ;  /* 0x000000000e00720c */ /* 0x000fe20003f04070 */
[----:B------:R-:W-:-:S04]  /*0740*/  IMAD.HI.U32 R3, R3, R18, RZ ;  /* 0x0000001203037227 */ /* 0x000fc800078e00ff */
[----:B------:R-:W-:Y:S01]  /*0750*/  IMAD.MOV R7, RZ, RZ, -R7 ;  /* 0x000000ffff077224 */ /* 0x000fe200078e0a07 */
[----:B------:R-:W-:Y:S01]  /*0760*/  IADD3 R19, -R3, RZ, RZ ;  /* 0x000000ff03137210 */ /* 0x000fe20007ffe1ff */
[C---:B------:R-:W-:Y:S02]  /*0770*/  IMAD R3, R14.reuse, R5, R12 ;  /* 0x000000050e037224 */ /* 0x040fe400078e020c */
[C---:B------:R-:W-:Y:S02]  /*0780*/  IMAD R5, R14.reuse, R7, R16 ;  /* 0x000000070e057224 */ /* 0x040fe400078e0210 */
[C---:B------:R-:W-:Y:S01]  /*0790*/  IMAD R7, R14.reuse, R19, R18 ;  /* 0x000000130e077224 */ /* 0x040fe200078e0212 */
[----:B------:R-:W-:Y:S01]  /*07a0*/  ISETP.GT.U32.AND P1, PT, R14, R3, PT ;  /* 0x000000030e00720c */ /* 0x000fe20003f24070 */
[----:B------:R-:W-:Y:S01]  /*07b0*/  @!P0 IMAD.IADD R0, R0, 0x1, -R14 ;  /* 0x0000000100008824 */ /* 0x000fe200078e0a0e */
[----:B------:R-:W-:Y:S01]  /*07c0*/  ISETP.GT.U32.AND P2, PT, R14, R5, PT ;  /* 0x000000050e00720c */ /* 0x000fe20003f44070 */
[----:B------:R-:W-:Y:S01]  /*07d0*/  IMAD.SHL.U32 R10, R20, 0x200, RZ ;  /* 0x00000200140a7824 */ /* 0x000fe200078e00ff */
[C---:B------:R-:W-:Y:S01]  /*07e0*/  ISETP.GT.U32.AND P4, PT, R14.reuse, R7, PT ;  /* 0x000000070e00720c */ /* 0x040fe20003f84070 */
[----:B--2---:R-:W-:Y:S01]  /*07f0*/  IMAD.HI.U32 R6, R9, R21, R8 ;  /* 0x0000001509067227 */ /* 0x004fe200078e0008 */
[----:B------:R-:W-:-:S02]  /*0800*/  ISETP.GT.U32.AND P5, PT, R14, R0, PT ;  /* 0x000000000e00720c */ /* 0x000fc40003fa4070 */
[C---:B------:R-:W-:Y:S01]  /*0810*/  IADD3 R16, R10.reuse, 0x3, RZ ;  /* 0x000000030a107810 */ /* 0x040fe20007ffe0ff */
[C---:B------:R-:W-:Y:S01]  /*0820*/  VIADD R20, R10.reuse, 0x1 ;  /* 0x000000010a147836 */ /* 0x040fe20000000000 */
[----:B------:R1:W-:Y:S01]  /*0830*/  STL [R1+0x114], R6 ;  /* 0x0001140601007387 */ /* 0x0003e20000100800 */
[C---:B------:R-:W-:Y:S01]  /*0840*/  VIADD R9, R10.reuse, 0x2 ;  /* 0x000000020a097836 */ /* 0x040fe20000000000 */
[----:B------:R-:W-:Y:S01]  /*0850*/  IABS R19, R16 ;  /* 0x0000001000137213 */ /* 0x000fe20000000000 */
[----:B------:R-:W-:Y:S01]  /*0860*/  VIADD R23, R10, 0x4 ;  /* 0x000000040a177836 */ /* 0x000fe20000000000 */
[----:B------:R-:W-:Y:S01]  /*0870*/  IABS R12, R20 ;  /* 0x00000014000c7213 */ /* 0x000fe20000000000 */
[--C-:B------:R-:W-:Y:S01]  /*0880*/  @!P2 IMAD.IADD R5, R5, 0x1, -R14.reuse ;  /* 0x000000010505a824 */ /* 0x100fe200078e0a0e */
[----:B------:R-:W-:Y:S01]  /*0890*/  @!P1 IADD3 R3, R3, -R14, RZ ;  /* 0x8000000e03039210 */ /* 0x000fe20007ffe0ff */
[--C-:B------:R-:W-:Y:S01]  /*08a0*/  @!P4 IMAD.IADD R7, R7, 0x1, -R14.reuse ;  /* 0x000000010707c824 */ /* 0x100fe200078e0a0e */
[----:B------:R-:W-:Y:S01]  /*08b0*/  ISETP.GE.AND P0, PT, R9, RZ, PT ;  /* 0x000000ff0900720c */ /* 0x000fe20003f06270 */
[----:B------:R-:W-:Y:S01]  /*08c0*/  @!P5 IMAD.IADD R0, R0, 0x1, -R14 ;  /* 0x000000010000d824 */ /* 0x000fe200078e0a0e */
[----:B------:R-:W-:Y:S01]  /*08d0*/  ISETP.GE.AND P5, PT, R11, RZ, PT ;  /* 0x000000ff0b00720c */ /* 0x000fe20003fa6270 */
[----:B------:R-:W-:Y:S01]  /*08e0*/  IMAD.HI.U32 R8, R2, R12, RZ ;  /* 0x0000000c02087227 */ /* 0x000fe200078e00ff */
[C---:B------:R-:W-:Y:S01]  /*08f0*/  ISETP.GT.U32.AND P6, PT, R14.reuse, R7, PT ;  /* 0x000000070e00720c */ /* 0x040fe20003fc4070 */
[----:B------:R-:W-:Y:S01]  /*0900*/  STL [R1+0x4ac4], R11 ;  /* 0x004ac40b01007387 */ /* 0x000fe20000100800 */
[----:B------:R-:W-:Y:S01]  /*0910*/  ISETP.GT.U32.AND P1, PT, R14, R3, PT ;  /* 0x000000030e00720c */ /* 0x000fe20003f24070 */
[----:B------:R-:W-:Y:S01]  /*0920*/  VIADD R27, R10, 0x2f ;  /* 0x0000002f0a1b7836 */ /* 0x000fe20000000000 */
[----:B------:R-:W-:Y:S01]  /*0930*/  ISETP.GT.U32.AND P2, PT, R14, R5, PT ;  /* 0x000000050e00720c */ /* 0x000fe20003f44070 */
[----:B------:R-:W-:Y:S01]  /*0940*/  STL [R1+0x4ac8], R13 ;  /* 0x004ac80d01007387 */ /* 0x000fe20000100800 */
[----:B------:R-:W-:Y:S01]  /*0950*/  IABS R9, R9 ;  /* 0x0000000900097213 */ /* 0x000fe20000000000 */
[----:B------:R-:W-:Y:S01]  /*0960*/  VIADD R29, R10, 0x31 ;  /* 0x000000310a1d7836 */ /* 0x000fe20000000000 */
[----:B------:R-:W-:Y:S01]  /*0970*/  IADD3 R8, -R8, RZ, RZ ;  /* 0x000000ff08087210 */ /* 0x000fe20007ffe1ff */
[----:B------:R-:W-:Y:S01]  /*0980*/  STL [R1+0x4acc], R15 ;  /* 0x004acc0f01007387 */ /* 0x000fe20000100800 */
[----:B------:R-:W-:Y:S01]  /*0990*/  ISETP.GE.AND P4, PT, R16, RZ, PT ;  /* 0x000000ff1000720c */ /* 0x000fe20003f86270 */
[----:B------:R-:W-:Y:S01]  /*09a0*/  IMAD.MOV.U32 R16, RZ, RZ, R9 ;  /* 0x000000ffff107224 */ /* 0x000fe200078e0009 */
[----:B------:R-:W-:Y:S01]  /*09b0*/  IABS R21, R23 ;  /* 0x0000001700157213 */ /* 0x000fe20000000000 */
[----:B------:R-:W-:Y:S01]  /*09c0*/  IMAD R12, R157, R8, R12 ;  /* 0x000000089d0c7224 */ /* 0x000fe200078e020c */
[----:B------:R-:W-:Y:S01]  /*09d0*/  @!P5 IADD3 R0, -R0, RZ, RZ ;  /* 0x000000ff0000d210 */ /* 0x000fe20007ffe1ff */
[--C-:B------:R-:W-:Y:S01]  /*09e0*/  @!P6 IMAD.IADD R7, R7, 0x1, -R14.reuse ;  /* 0x000000010707e824 */ /* 0x100fe200078e0a0e */
[----:B------:R-:W-:Y:S01]  /*09f0*/  ISETP.GE.AND P6, PT, R13, RZ, PT ;  /* 0x000000ff0d00720c */ /* 0x000fe20003fc6270 */
[----:B------:R-:W-:Y:S01]  /*0a00*/  IMAD.HI.U32 R8, R2, R16, RZ ;  /* 0x0000001002087227 */ /* 0x000fe200078e00ff */
[----:B------:R-:W-:Y:S01]  /*0a10*/  ISETP.GE.AND P5, PT, R17, RZ, PT ;  /* 0x000000ff1100720c */ /* 0x000fe20003fa6270 */
[----:B------:R-:W-:Y:S01]  /*0a20*/  STL [R1+0x4ad0], R17 ;  /* 0x004ad01101007387 */ /* 0x000fe20000100800 */
[----:B------:R-:W-:Y:S01]  /*0a30*/  @!P1 IADD3 R3, R3, -R14, RZ ;  /* 0x8000000e03039210 */ /* 0x000fe20007ffe0ff */
[----:B------:R-:W-:Y:S01]  /*0a40*/  @!P2 IMAD.IADD R5, R5, 0x1, -R14 ;  /* 0x000000010505a824 */ /* 0x000fe200078e0a0e */
[----:B------:R-:W-:Y:S01]  /*0a50*/  IADD3 R18, -R8, RZ, RZ ;  /* 0x000000ff08127210 */ /* 0x000fe20007ffe1ff */
[----:B------:R-:W-:Y:S01]  /*0a60*/  IMAD.HI.U32 R14, R2, R21, RZ ;  /* 0x00000015020e7227 */ /* 0x000fe200078e00ff */
[----:B------:R-:W-:-:S02]  /*0a70*/  ISETP.GE.AND P1, PT, R15, RZ, PT ;  /* 0x000000ff0f00720c */ /* 0x000fc40003f26270 */
[C---:B------:R-:W-:Y:S01]  /*0a80*/  ISETP.GT.U32.AND P2, PT, R157.reuse, R12, PT ;  /* 0x0000000c9d00720c */ /* 0x040fe20003f44070 */
[----:B------:R-:W-:Y:S01]  /*0a90*/  IMAD.MOV R22, RZ, RZ, -R14 ;  /* 0x000000ffff167224 */ /* 0x000fe200078e0a0e */
[----:B------:R-:W-:Y:S01]  /*0aa0*/  ISETP.GE.AND P3, PT, R20, RZ, PT ;  /* 0x000000ff1400720c */ /* 0x000fe20003f66270 */
[----:B------:R-:W-:Y:S01]  /*0ab0*/  IMAD.MOV.U32 R8, RZ, RZ, R3 ;  /* 0x000000ffff087224 */ /* 0x000fe200078e0003 */
[----:B------:R-:W-:Y:S01]  /*0ac0*/  LOP3.LUT R3, RZ, R4, RZ, 0x33, !PT ;  /* 0x00000004ff037212 */ /* 0x000fe200078e33ff */
[C---:B------:R-:W-:Y:S01]  /*0ad0*/  IMAD R14, R157.reuse, R18, R16 ;  /* 0x000000129d0e7224 */ /* 0x040fe200078e0210 */
[----:B------:R-:W-:Y:S01]  /*0ae0*/  IADD3 R24, R10, 0x24, RZ ;  /* 0x000000240a187810 */ /* 0x000fe20007ffe0ff */
[----:B------:R-:W-:Y:S01]  /*0af0*/  IMAD.HI.U32 R9, R2, R19, RZ ;  /* 0x0000001302097227 */ /* 0x000fe200078e00ff */
[C---:B------:R-:W-:Y:S02]  /*0b00*/  IADD3 R25, R10.reuse, 0x2e, RZ ;  /* 0x0000002e0a197810 */ /* 0x040fe40007ffe0ff */
[----:B------:R-:W-:Y:S01]  /*0b10*/  IADD3 R28, R10, 0x30, RZ ;  /* 0x000000300a1c7810 */ /* 0x000fe20007ffe0ff */
[----:B------:R-:W-:Y:S01]  /*0b20*/  @!P6 IMAD.MOV R8, RZ, RZ, -R8 ;  /* 0x000000ffff08e224 */ /* 0x000fe200078e0a08 */
[----:B------:R-:W-:Y:S01]  /*0b30*/  ISETP.NE.AND P6, PT, R4, RZ, PT ;  /* 0x000000ff0400720c */ /* 0x000fe20003fc5270 */
[----:B------:R-:W-:Y:S01]  /*0b40*/  @!P5 IMAD.MOV R5, RZ, RZ, -R5 ;  /* 0x000000ffff05d224 */ /* 0x000fe200078e0a05 */
[----:B------:R-:W-:Y:S01]  /*0b50*/  ISETP.GT.U32.AND P5, PT, R157, R14, PT ;  /* 0x0000000e9d00720c */ /* 0x000fe20003fa4070 */
[----:B------:R-:W-:Y:S01]  /*0b60*/  IMAD.MOV R20, RZ, RZ, -R9 ;  /* 0x000000ffff147224 */ /* 0x000fe200078e0a09 */
[----:B------:R-:W-:Y:S01]  /*0b70*/  SEL R0, R3, R0, !P6 ;  /* 0x0000000003007207 */ /* 0x000fe20007000000 */
[----:B------:R-:W-:Y:S01]  /*0b80*/  IMAD R18, R157, R22, R21 ;  /* 0x000000169d127224 */ /* 0x000fe200078e0215 */
[----:B-1----:R-:W-:Y:S01]  /*0b90*/  SEL R6, R3, R8, !P6 ;  /* 0x0000000803067207 */ /* 0x002fe20007000000 */
[----:B------:R-:W-:Y:S01]  /*0ba0*/  IMAD R16, R157, R20, R19 ;  /* 0x000000149d107224 */ /* 0x000fe200078e0213 */
[----:B------:R-:W-:Y:S01]  /*0bb0*/  SEL R4, R3, R5, !P6 ;  /* 0x0000000503047207 */ /* 0x000fe20007000000 */
[----:B------:R-:W-:Y:S01]  /*0bc0*/  VIADD R19, R10, 0x5 ;  /* 0x000000050a137836 */ /* 0x000fe20000000000 */
[----:B------:R-:W-:Y:S01]  /*0bd0*/  @!P1 IADD3 R7, -R7, RZ, RZ ;  /* 0x000000ff07079210 */ /* 0x000fe20007ffe1ff */
[----:B------:R1:W-:Y:S01]  /*0be0*/  STL [R1+0x6ac], R0 ;  /* 0x0006ac0001007387 */ /* 0x0003e20000100800 */
[----:B------:R-:W-:Y:S01]  /*0bf0*/  @!P2 IADD3 R12, R12, -R157, RZ ;  /* 0x8000009d0c0ca210 */ /* 0x000fe20007ffe0ff */
[----:B------:R-:W-:Y:S01]  /*0c00*/  VIADD R20, R10, 0x6 ;  /* 0x000000060a147836 */ /* 0x000fe20000000000 */
[C---:B------:R-:W-:Y:S01]  /*0c10*/  ISETP.GT.U32.AND P1, PT, R157.reuse, R16, PT ;  /* 0x000000109d00720c */ /* 0x040fe20003f24070 */
[----:B------:R-:W-:Y:S01]  /*0c20*/  STL [R1+0x6b8], R6 ;  /* 0x0006b80601007387 */ /* 0x000fe20000100800 */
[--C-:B------:R-:W-:Y:S01]  /*0c30*/  @!P5 IMAD.IADD R14, R14, 0x1, -R157.reuse ;  /* 0x000000010e0ed824 */ /* 0x100fe200078e0a9d */
[----:B------:R-:W-:Y:S01]  /*0c40*/  ISETP.GT.U32.AND P2, PT, R157, R12, PT ;  /* 0x0000000c9d00720c */ /* 0x000fe20003f44070 */
[C---:B------:R-:W-:Y:S01]  /*0c50*/  VIADD R21, R10.reuse, 0x7 ;  /* 0x000000070a157836 */ /* 0x040fe20000000000 */
[----:B------:R2:W-:Y:S01]  /*0c60*/  STL [R1+0x6b4], R4 ;  /* 0x0006b40401007387 */ /* 0x0005e20000100800 */
[----:B------:R-:W-:Y:S01]  /*0c70*/  IABS R5, R20 ;  /* 0x0000001400057213 */ /* 0x000fe20000000000 */
[C---:B------:R-:W-:Y:S01]  /*0c80*/  VIADD R31, R10.reuse, 0x33 ;  /* 0x000000330a1f7836 */ /* 0x040fe20000000000 */
[----:B-1----:R-:W-:Y:S01]  /*0c90*/  SEL R0, R3, R7, !P6 ;  /* 0x0000000703007207 */ /* 0x002fe20007000000 */
[----:B------:R-:W-:Y:S01]  /*0ca0*/  VIADD R33, R10, 0x36 ;  /* 0x000000360a217836 */ /* 0x000fe20000000000 */
[C---:B------:R-:W-:Y:S01]  /*0cb0*/  ISETP.GT.U32.AND P6, PT, R157.reuse, R18, PT ;  /* 0x000000129d00720c */ /* 0x040fe20003fc4070 */
[----:B------:R-:W-:Y:S01]  /*0cc0*/  IMAD.HI.U32 R3, R2, R5, RZ ;  /* 0x0000000502037227 */ /* 0x000fe200078e00ff */
[----:B------:R-:W-:Y:S01]  /*0cd0*/  ISETP.GT.U32.AND P5, PT, R157, R14, PT ;  /* 0x0000000e9d00720c */ /* 0x000fe20003fa4070 */
[----:B------:R1:W-:Y:S01]  /*0ce0*/  STL [R1+0x6b0], R0 ;  /* 0x0006b00001007387 */ /* 0x0003e20000100800 */
[----:B------:R-:W-:Y:S01]  /*0cf0*/  IADD3 R22, R10, 0x8, RZ ;  /* 0x000000080a167810 */ /* 0x000fe20007ffe0ff */
[--C-:B------:R-:W-:Y:S01]  /*0d00*/  @!P1 IMAD.IADD R16, R16, 0x1, -R157.reuse ;  /* 0x0000000110109824 */ /* 0x100fe200078e0a9d */
[----:B--2---:R-:W-:Y:S01]  /*0d10*/  IABS R4, R19 ;  /* 0x0000001300047213 */ /* 0x004fe20000000000 */
[----:B------:R-:W-:Y:S01]  /*0d20*/  @!P2 IMAD.IADD R12, R12, 0x1, -R157 ;  /* 0x000000010c0ca824 */ /* 0x000fe200078e0a9d */
[----:B------:R-:W-:Y:S01]  /*0d30*/  IABS R9, R22 ;  /* 0x0000001600097213 */ /* 0x000fe20000000000 */
[----:B------:R-:W-:Y:S01]  /*0d40*/  IMAD.MOV R8, RZ, RZ, -R3 ;  /* 0x000000ffff087224 */ /* 0x000fe200078e0a03 */
[----:B------:R-:W-:Y:S01]  /*0d50*/  ISETP.GE.AND P2, PT, R23, RZ, PT ;  /* 0x000000ff1700720c */ /* 0x000fe20003f46270 */
[----:B------:R-:W-:Y:S01]  /*0d60*/  VIADD R23, R10, 0x13 ;  /* 0x000000130a177836 */ /* 0x000fe20000000000 */
[----:B------:R-:W-:Y:S01]  /*0d70*/  MOV R6, R12 ;  /* 0x0000000c00067202 */ /* 0x000fe20000000f00 */
[----:B-1----:R-:W-:Y:S01]  /*0d80*/  IMAD.HI.U32 R0, R2, R4, RZ ;  /* 0x0000000402007227 */ /* 0x002fe200078e00ff */
[----:B------:R-:W-:-:S02]  /*0d90*/  IABS R7, R21 ;  /* 0x0000001500077213 */ /* 0x000fc40000000000 */
[----:B------:R-:W-:Y:S01]  /*0da0*/  @!P5 IADD3 R14, R14, -R157, RZ ;  /* 0x8000009d0e0ed210 */ /* 0x000fe20007ffe0ff */
[----:B------:R-:W-:Y:S01]  /*0db0*/  @!P6 IMAD.IADD R18, R18, 0x1, -R157 ;  /* 0x000000011212e824 */ /* 0x000fe200078e0a9d */
[----:B------:R-:W-:Y:S01]  /*0dc0*/  IADD3 R0, -R0, RZ, RZ ;  /* 0x000000ff00007210 */ /* 0x000fe20007ffe1ff */
[----:B------:R-:W-:Y:S01]  /*0dd0*/  @!P3 IMAD.MOV R6, RZ, RZ, -R6 ;  /* 0x000000ffff06b224 */ /* 0x000fe200078e0a06 */
[C---:B------:R-:W-:Y:S01]  /*0de0*/  ISETP.GT.U32.AND P6, PT, R157.reuse, R16, PT ;  /* 0x000000109d00720c */ /* 0x040fe20003fc4070 */
[----:B------:R-:W-:Y:S01]  /*0df0*/  IMAD.HI.U32 R3, R2, R7, RZ ;  /* 0x0000000702037227 */ /* 0x000fe200078e00ff */
[C---:B------:R-:W-:Y:S02]  /*0e00*/  ISETP.GT.U32.AND P1, PT, R157.reuse, R18, PT ;  /* 0x000000129d00720c */ /* 0x040fe40003f24070 */
[----:B------:R1:W-:Y:S01]  /*0e10*/  STL [R1+0x98], R6 ;  /* 0x0000980601007387 */ /* 0x0003e20000100800 */
[----:B------:R-:W-:Y:S01]  /*0e20*/  IMAD R0, R157, R0, R4 ;  /* 0x000000009d007224 */ /* 0x000fe200078e0204 */
[----:B------:R-:W-:Y:S01]  /*0e30*/  ISETP.GE.AND P3, PT, R19, RZ, PT ;  /* 0x000000ff1300720c */ /* 0x000fe20003f66270 */
[C---:B------:R-:W-:Y:S01]  /*0e40*/  IMAD R4, R157.reuse, R8, R5 ;  /* 0x000000089d047224 */ /* 0x040fe200078e0205 */
[----:B------:R-:W-:Y:S01]  /*0e50*/  IADD3 R30, R10, 0x32, RZ ;  /* 0x000000320a1e7810 */ /* 0x000fe20007ffe0ff */
[----:B------:R-:W-:Y:S01]  /*0e60*/  IMAD.HI.U32 R5, R2, R9, RZ ;  /* 0x0000000902057227 */ /* 0x000fe200078e00ff */
[----:B------:R-:W-:-:S02]  /*0e70*/  ISETP.GT.U32.AND P5, PT, R157, R0, PT ;  /* 0x000000009d00720c */ /* 0x000fc40003fa4070 */
[----:B------:R-:W-:Y:S01]  /*0e80*/  IADD3 R32, R10, 0x34, RZ ;  /* 0x000000340a207810 */ /* 0x000fe20007ffe0ff */
[----:B------:R-:W-:Y:S01]  /*0e90*/  @!P6 IMAD.IADD R16, R16, 0x1, -R157 ;  /* 0x000000011010e824 */ /* 0x000fe200078e0a9d */
[----:B------:R-:W-:Y:S01]  /*0ea0*/  IADD3 R12, -R5, RZ, RZ ;  /* 0x000000ff050c7210 */ /* 0x000fe20007ffe1ff */
[----:B-1----:R-:W-:Y:S01]  /*0eb0*/  IMAD.MOV.U32 R6, RZ, RZ, R14 ;  /* 0x000000ffff067224 */ /* 0x002fe200078e000e */
[C---:B------:R-:W-:Y:S01]  /*0ec0*/  ISETP.GT.U32.AND P6, PT, R157.reuse, R4, PT ;  /* 0x000000049d00720c */ /* 0x040fe20003fc4070 */
[----:B------:R-:W-:Y:S01]  /*0ed0*/  IMAD.MOV.U32 R11, RZ, RZ, R16 ;  /* 0x000000ffff0b7224 */ /* 0x000fe200078e0010 */
[----:B------:R-:W-:Y:S01]  /*0ee0*/  IABS R26, R32 ;  /* 0x00000020001a7213 */ /* 0x000fe20000000000 */
[C---:B------:R-:W-:Y:S01]  /*0ef0*/  IMAD R12, R157.reuse, R12, R9 ;  /* 0x0000000c9d0c7224 */ /* 0x040fe200078e0209 */
[C---:B------:R-:W-:Y:S01]  /*0f00*/  IADD3 R9, R10.reuse, 0xa, RZ ;  /* 0x0000000a0a097810 */ /* 0x040fe20007ffe0ff */
[----:B------:R-:W-:Y:S01]  /*0f10*/  @!P0 IMAD.MOV R6, RZ, RZ, -R6 ;  /* 0x000000ffff068224 */ /* 0x000fe200078e0a06 */
[----:B------:R-:W-:Y:S01]  /*0f20*/  IADD3 R40, R10, 0x3e, RZ ;  /* 0x0000003e0a287810 */ /* 0x000fe20007ffe0ff */
[--C-:B------:R-:W-:Y:S01]  /*0f30*/  @!P5 IMAD.IADD R0, R0, 0x1, -R157.reuse ;  /* 0x000000010000d824 */ /* 0x100fe200078e0a9d */
[C---:B------:R-:W-:Y:S01]  /*0f40*/  IADD3 R42, R10.reuse, 0x40, RZ ;  /* 0x000000400a2a7810 */ /* 0x040fe20007ffe0ff */
[----:B------:R-:W-:Y:S01]  /*0f50*/  VIADD R19, R10, 0x9 ;  /* 0x000000090a137836 */ /* 0x000fe20000000000 */
[----:B------:R1:W-:Y:S01]  /*0f60*/  STL [R1+0x94], R6 ;  /* 0x0000940601007387 */ /* 0x0003e20000100800 */
[----:B------:R-:W-:Y:S01]  /*0f70*/  @!P1 IMAD.IADD R18, R18, 0x1, -R157 ;  /* 0x0000000112129824 */ /* 0x000fe200078e0a9d */
[C---:B------:R-:W-:Y:S01]  /*0f80*/  ISETP.GT.U32.AND P0, PT, R157.reuse, R0, PT ;  /* 0x000000009d00720c */ /* 0x040fe20003f04070 */
[----:B------:R-:W-:Y:S01]  /*0f90*/  @!P4 IMAD.MOV R11, RZ, RZ, -R11 ;  /* 0x000000ffff0bc224 */ /* 0x000fe200078e0a0b */
[C---:B------:R-:W-:Y:S01]  /*0fa0*/  ISETP.GT.U32.AND P4, PT, R157.reuse, R12, PT ;  /* 0x0000000c9d00720c */ /* 0x040fe20003f84070 */
[----:B------:R-:W-:Y:S01]  /*0fb0*/  IMAD.MOV R8, RZ, RZ, -R3 ;  /* 0x000000ffff087224 */ /* 0x000fe200078e0a03 */
[----:B------:R-:W-:Y:S01]  /*0fc0*/  IABS R5, R19 ;  /* 0x0000001300057213 */ /* 0x000fe20000000000 */
[----:B------:R-:W-:Y:S01]  /*0fd0*/  VIADD R39, R10, 0x3c ;  /* 0x0000003c0a277836 */ /* 0x000fe20000000000 */
[----:B------:R-:W-:Y:S01]  /*0fe0*/  @!P6 IADD3 R4, R4, -R157, RZ ;  /* 0x8000009d0404e210 */ /* 0x000fe20007ffe0ff */
[C---:B------:R-:W-:Y:S01]  /*0ff0*/  IMAD R8, R157.reuse, R8, R7 ;  /* 0x000000089d087224 */ /* 0x040fe200078e0207 */
[----:B------:R-:W-:Y:S01]  /*1000*/  STL [R1+0x90], R11 ;  /* 0x0000900b01007387 */ /* 0x000fe20000100800 */
[----:B-1----:R-:W-:Y:S01]  /*1010*/  IMAD.MOV.U32 R6, RZ, RZ, R18 ;  /* 0x000000ffff067224 */ /* 0x002fe200078e0012 */
[----:B------:R-:W-:Y:S01]  /*1020*/  ISETP.GT.U32.AND P6, PT, R157, R4, PT ;  /* 0x000000049d00720c */ /* 0x000fe20003fc4070 */
[----:B------:R-:W-:Y:S01]  /*1030*/  IMAD.HI.U32 R3, R2, R5, RZ ;  /* 0x0000000502037227 */ /* 0x000fe200078e00ff */
[----:B------:R-:W-:-:S02]  /*1040*/  IABS R7, R9 ;  /* 0x0000000900077213 */ /* 0x000fc40000000000 */
[----:B------:R-:W-:Y:S01]  /*1050*/  ISETP.GT.U32.AND P5, PT, R157, R8, PT ;  /* 0x000000089d00720c */ /* 0x000fe20003fa4070 */
[----:B------:R-:W-:Y:S01]  /*1060*/  @!P2 IMAD.MOV R6, RZ, RZ, -R6 ;  /* 0x000000ffff06a224 */ /* 0x000fe200078e0a06 */
[----:B------:R-:W-:Y:S01]  /*1070*/  IADD3 R14, -R3, RZ, RZ ;  /* 0x000000ff030e7210 */ /* 0x000fe20007ffe1ff */
[--C-:B------:R-:W-:Y:S01]  /*1080*/  @!P0 IMAD.IADD R0, R0, 0x1, -R157.reuse ;  /* 0x0000000100008824 */ /* 0x100fe200078e0a9d */
[----:B------:R-:W-:Y:S01]  /*1090*/  ISETP.GE.AND P1, PT, R20, RZ, PT ;  /* 0x000000ff1400720c */ /* 0x000fe20003f26270 */
[----:B------:R-:W-:Y:S01]  /*10a0*/  @!P4 IMAD.IADD R12, R12, 0x1, -R157 ;  /* 0x000000010c0cc824 */ /* 0x000fe200078e0a9d */
[----:B------:R1:W-:Y:S01]  /*10b0*/  STL [R1+0x8c], R6 ;  /* 0x00008c0601007387 */ /* 0x0003e20000100800 */
[----:B------:R-:W-:Y:S01]  /*10c0*/  IMAD R14, R157, R14, R5 ;  /* 0x0000000e9d0e7224 */ /* 0x000fe200078e0205 */
[----:B------:R-:W-:Y:S01]  /*10d0*/  ISETP.GE.AND P2, PT, R21, RZ, PT ;  /* 0x000000ff1500720c */ /* 0x000fe20003f46270 */
[----:B------:R-:W-:Y:S01]  /*10e0*/  IMAD.HI.U32 R3, R2, R7, RZ ;  /* 0x0000000702037227 */ /* 0x000fe200078e00ff */
[----:B------:R-:W-:-:S02]  /*10f0*/  @!P6 IADD3 R4, R4, -R157, RZ ;  /* 0x8000009d0404e210 */ /* 0x000fc40007ffe0ff */
[----:B------:R-:W-:Y:S01]  /*1100*/  ISETP.GT.U32.AND P6, PT, R157, R14, PT ;  /* 0x0000000e9d00720c */ /* 0x000fe20003fc4070 */
[----:B------:R-:W-:Y:S01]  /*1110*/  VIADD R5, R10, 0xc ;  /* 0x0000000c0a057836 */ /* 0x000fe20000000000 */
[-C--:B------:R-:W-:Y:S01]  /*1120*/  @!P5 IADD3 R8, R8, -R157.reuse, RZ ;  /* 0x8000009d0808d210 */ /* 0x080fe20007ffe0ff */
[----:B------:R-:W-:Y:S01]  /*1130*/  VIADD R18, R10, 0xf ;  /* 0x0000000f0a127836 */ /* 0x000fe20000000000 */
[----:B------:R-:W-:Y:S01]  /*1140*/  ISETP.GE.AND P0, PT, R22, RZ, PT ;  /* 0x000000ff1600720c */ /* 0x000fe20003f06270 */
[----:B-1----:R-:W-:Y:S01]  /*1150*/  IMAD.MOV.U32 R6, RZ, RZ, R0 ;  /* 0x000000ffff067224 */ /* 0x002fe200078e0000 */
[----:B------:R-:W-:Y:S01]  /*1160*/  IADD3 R0, -R3, RZ, RZ ;  /* 0x000000ff03007210 */ /* 0x000fe20007ffe1ff */
[----:B------:R-:W-:Y:S01]  /*1170*/  @!P1 IMAD.MOV R4, RZ, RZ, -R4 ;  /* 0x000000ffff049224 */ /* 0x000fe200078e0a04 */
[C---:B------:R-:W-:Y:S01]  /*1180*/  ISETP.GT.U32.AND P5, PT, R157.reuse, R8, PT ;  /* 0x000000089d00720c */ /* 0x040fe20003fa4070 */
[----:B------:R-:W-:Y:S01]  /*1190*/  @!P3 IMAD.MOV R6, RZ, RZ, -R6 ;  /* 0x000000ffff06b224 */ /* 0x000fe200078e0a06 */
[C---:B------:R-:W-:Y:S01]  /*11a0*/  ISETP.GT.U32.AND P3, PT, R157.reuse, R12, PT ;  /* 0x0000000c9d00720c */ /* 0x040fe20003f64070 */
[----:B------:R-:W-:Y:S01]  /*11b0*/  IMAD R0, R157, R0, R7 ;  /* 0x000000009d007224 */ /* 0x000fe200078e0207 */
[C---:B------:R-:W-:Y:S01]  /*11c0*/  IADD3 R3, R10.reuse, 0xb, RZ ;  /* 0x0000000b0a037810 */ /* 0x040fe20007ffe0ff */
[----:B------:R-:W-:Y:S01]  /*11d0*/  VIADD R7, R10, 0xd ;  /* 0x0000000d0a077836 */ /* 0x000fe20000000000 */
[-C--:B------:R-:W-:Y:S01]  /*11e0*/  @!P6 IADD3 R14, R14, -R157.reuse, RZ ;  /* 0x8000009d0e0ee210 */ /* 0x080fe20007ffe0ff */
[----:B------:R1:W-:Y:S01]  /*11f0*/  STL [R1+0x88], R6 ;  /* 0x0000880601007387 */ /* 0x0003e20000100800 */
[----:B------:R-:W-:Y:S01]  /*1200*/  ISETP.GE.AND P1, PT, R3, RZ, PT ;  /* 0x000000ff0300720c */ /* 0x000fe20003f26270 */
[----:B------:R-:W-:Y:S01]  /*1210*/  VIADD R22, R10, 0x12 ;  /* 0x000000120a167836 */ /* 0x000fe20000000000 */
[----:B------:R-:W-:Y:S01]  /*1220*/  ISETP.GT.U32.AND P6, PT, R157, R14, PT ;  /* 0x0000000e9d00720c */ /* 0x000fe20003fc4070 */
[----:B------:R2:W-:Y:S01]  /*1230*/  STL [R1+0x84], R4 ;  /* 0x0000840401007387 */ /* 0x0005e20000100800 */
[----:B------:R-:W-:Y:S01]  /*1240*/  ISETP.GE.AND P4, PT, R19, RZ, PT ;  /* 0x000000ff1300720c */ /* 0x000fe20003f86270 */
[--C-:B------:R-:W-:Y:S01]  /*1250*/  @!P5 IMAD.IADD R8, R8, 0x1, -R157.reuse ;  /* 0x000000010808d824 */ /* 0x100fe200078e0a9d */
[----:B------:R-:W-:Y:S01]  /*1260*/  ISETP.GE.AND P5, PT, R9, RZ, PT ;  /* 0x000000ff0900720c */ /* 0x000fe20003fa6270 */
[----:B------:R-:W-:Y:S01]  /*1270*/  VIADD R9, R10, 0xe ;  /* 0x0000000e0a097836 */ /* 0x000fe20000000000 */
[----:B------:R-:W-:Y:S01]  /*1280*/  @!P3 IADD3 R12, R12, -R157, RZ ;  /* 0x8000009d0c0cb210 */ /* 0x000fe20007ffe0ff */
[----:B------:R-:W-:Y:S01]  /*1290*/  @!P2 IMAD.MOV R8, RZ, RZ, -R8 ;  /* 0x000000ffff08a224 */ /* 0x000fe200078e0a08 */
[----:B------:R-:W-:Y:S01]  /*12a0*/  ISETP.GT.U32.AND P3, PT, R157, R0, PT ;  /* 0x000000009d00720c */ /* 0x000fe20003f64070 */
[----:B------:R-:W-:Y:S01]  /*12b0*/  VIADD R41, R10, 0x3f ;  /* 0x0000003f0a297836 */ /* 0x000fe20000000000 */
[----:B------:R-:W-:Y:S01]  /*12c0*/  ISETP.GE.AND P2, PT, R5, RZ, PT ;  /* 0x000000ff0500720c */ /* 0x000fe20003f46270 */
[----:B-1----:R-:W-:Y:S01]  /*12d0*/  IMAD.MOV.U32 R6, RZ, RZ, R12 ;  /* 0x000000ffff067224 */ /* 0x002fe200078e000c */
[----:B--2---:R-:W-:Y:S01]  /*12e0*/  IABS R4, R3 ;  /* 0x0000000300047213 */ /* 0x004fe20000000000 */
[----:B------:R-:W-:Y:S01]  /*12f0*/  @!P6 IMAD.IADD R14, R14, 0x1, -R157 ;  /* 0x000000010e0ee824 */ /* 0x000fe200078e0a9d */
[----:B------:R-:W-:Y:S01]  /*1300*/  IABS R12, R7 ;  /* 0x00000007000c7213 */ /* 0x000fe20000000000 */
[----:B------:R1:W-:Y:S01]  /*1310*/  STL [R1+0x80], R8 ;  /* 0x0000800801007387 */ /* 0x0003e20000100800 */
[----:B------:R-:W-:Y:S01]  /*1320*/  @!P0 IADD3 R6, -R6, RZ, RZ ;  /* 0x000000ff06068210 */ /* 0x000fe20007ffe1ff */
[----:B------:R-:W-:Y:S01]  /*1330*/  IMAD.HI.U32 R3, R2, R4, RZ ;  /* 0x0000000402037227 */ /* 0x000fe200078e00ff */
[----:B------:R-:W-:-:S02]  /*1340*/  ISETP.GE.AND P0, PT, R7, RZ, PT ;  /* 0x000000ff0700720c */ /* 0x000fc40003f06270 */
[----:B------:R-:W-:Y:S01]  /*1350*/  ISETP.GE.AND P6, PT, R9, RZ, PT ;  /* 0x000000ff0900720c */ /* 0x000fe20003fc6270 */
[----:B------:R-:W-:Y:S01]  /*1360*/  @!P3 IMAD.IADD R0, R0, 0x1, -R157 ;  /* 0x000000010000b824 */ /* 0x000fe200078e0a9d */
[----:B------:R-:W-:Y:S01]  /*1370*/  IADD3 R7, -R3, RZ, RZ ;  /* 0x000000ff03077210 */ /* 0x000fe20007ffe1ff */
[----:B------:R2:W-:Y:S01]  /*1380*/  STL [R1+0x7c], R6 ;  /* 0x00007c0601007387 */ /* 0x0005e20000100800 */
[----:B------:R-:W-:Y:S01]  /*1390*/  IABS R9, R9 ;  /* 0x0000000900097213 */ /* 0x000fe20000000000 */
[----:B------:R-:W-:Y:S01]  /*13a0*/  VIADD R43, R10, 0x41 ;  /* 0x000000410a2b7836 */ /* 0x000fe20000000000 */
[C---:B------:R-:W-:Y:S01]  /*13b0*/  ISETP.GT.U32.AND P3, PT, R157.reuse, R0, PT ;  /* 0x000000009d00720c */ /* 0x040fe20003f64070 */
[----:B------:R-:W-:Y:S01]  /*13c0*/  IMAD R4, R157, R7, R4 ;  /* 0x000000079d047224 */ /* 0x000fe200078e0204 */
[----:B-1----:R-:W-:Y:S01]  /*13d0*/  IABS R8, R5 ;  /* 0x0000000500087213 */ /* 0x002fe20000000000 */
[----:B------:R-:W-:Y:S01]  /*13e0*/  IMAD.HI.U32 R5, R2, R12, RZ ;  /* 0x0000000c02057227 */ /* 0x000fe200078e00ff */
[----:B------:R-:W-:-:S02]  /*13f0*/  IADD3 R20, R10, 0x10, RZ ;  /* 0x000000100a147810 */ /* 0x000fc40007ffe0ff */
[----:B------:R-:W-:Y:S01]  /*1400*/  IADD3 R21, R10, 0x11, RZ ;  /* 0x000000110a157810 */ /* 0x000fe20007ffe0ff */
[----:B--2---:R-:W-:Y:S01]  /*1410*/  IMAD.MOV.U32 R6, RZ, RZ, R14 ;  /* 0x000000ffff067224 */ /* 0x004fe200078e000e */
[----:B------:R-:W-:Y:S01]  /*1420*/  IADD3 R5, -R5, RZ, RZ ;  /* 0x000000ff05057210 */ /* 0x000fe20007ffe1ff */
[----:B------:R-:W-:Y:S01]  /*1430*/  IMAD.HI.U32 R3, R2, R8, RZ ;  /* 0x0000000802037227 */ /* 0x000fe200078e00ff */
[----:B------:R-:W-:Y:S02]  /*1440*/  IABS R16, R20 ;  /* 0x0000001400107213 */ /* 0x000fe40000000000 */
[----:B------:R-:W-:Y:S01]  /*1450*/  IABS R19, R23 ;  /* 0x0000001700137213 */ /* 0x000fe20000000000 */
[----:B------:R-:W-:Y:S01]  /*1460*/  @!P4 IMAD.MOV R6, RZ, RZ, -R6 ;  /* 0x000000ffff06c224 */ /* 0x000fe200078e0a06 */
[C---:B------:R-:W-:Y:S01]  /*1470*/  ISETP.GT.U32.AND P4, PT, R157.reuse, R4, PT ;  /* 0x000000049d00720c */ /* 0x040fe20003f84070 */
[----:B------:R-:W-:Y:S01]  /*1480*/  IMAD R12, R157, R5, R12 ;  /* 0x000000059d0c7224 */ /* 0x000fe200078e020c */
[----:B------:R-:W-:Y:S01]  /*1490*/  @!P3 IADD3 R0, R0, -R157, RZ ;  /* 0x8000009d0000b210 */ /* 0x000fe20007ffe0ff */
[----:B------:R-:W-:Y:S01]  /*14a0*/  IMAD.MOV R7, RZ, RZ, -R3 ;  /* 0x000000ffff077224 */ /* 0x000fe200078e0a03 */
[----:B------:R1:W-:Y:S01]  /*14b0*/  STL [R1+0x78], R6 ;  /* 0x0000780601007387 */ /* 0x0003e20000100800 */
[----:B------:R-:W-:Y:S01]  /*14c0*/  IMAD.HI.U32 R3, R2, R9, RZ ;  /* 0x0000000902037227 */ /* 0x000fe200078e00ff */
[----:B------:R-:W-:-:S02]  /*14d0*/  IABS R34, R39 ;  /* 0x0000002700227213 */ /* 0x000fc40000000000 */
[----:B------:R-:W-:Y:S01]  /*14e0*/  IABS R36, R40 ;  /* 0x0000002800247213 */ /* 0x000fe20000000000 */
[C---:B------:R-:W-:Y:S01]  /*14f0*/  IMAD R8, R157.reuse, R7, R8 ;  /* 0x000000079d087224 */ /* 0x040fe200078e0208 */
[----:B------:R-:W-:Y:S01]  /*1500*/  IABS R7, R21 ;  /* 0x0000001500077213 */ /* 0x000fe20000000000 */
[----:B------:R-:W-:Y:S01]  /*1510*/  IMAD.MOV R14, RZ, RZ, -R3 ;  /* 0x000000ffff0e7224 */ /* 0x000fe200078e0a03 */
[----:B------:R-:W-:Y:S01]  /*1520*/  IABS R37, R41 ;  /* 0x0000002900257213 */ /* 0x000fe20000000000 */
[----:B------:R-:W-:Y:S01]  /*1530*/  @!P4 IMAD.IADD R4, R4, 0x1, -R157 ;  /* 0x000000010404c824 */ /* 0x000fe200078e0a9d */
[C---:B------:R-:W-:Y:S01]  /*1540*/  ISETP.GT.U32.AND P3, PT, R157.reuse, R8, PT ;  /* 0x000000089d00720c */ /* 0x040fe20003f64070 */
[----:B-1----:R-:W-:Y:S01]  /*1550*/  IMAD.MOV.U32 R6, RZ, RZ, R0 ;  /* 0x000000ffff067224 */ /* 0x002fe200078e0000 */
[----:B------:R-:W-:Y:S01]  /*1560*/  IABS R38, R42 ;  /* 0x0000002a00267213 */ /* 0x000fe20000000000 */
[C---:B------:R-:W-:Y:S01]  /*1570*/  IMAD R0, R157.reuse, R14, R9 ;  /* 0x0000000e9d007224 */ /* 0x040fe200078e0209 */
[C---:B------:R-:W-:Y:S01]  /*1580*/  ISETP.GT.U32.AND P4, PT, R157.reuse, R4, PT ;  /* 0x000000049d00720c */ /* 0x040fe20003f84070 */
[----:B------:R-:W-:Y:S01]  /*1590*/  @!P5 IMAD.MOV R6, RZ, RZ, -R6 ;  /* 0x000000ffff06d224 */ /* 0x000fe200078e0a06 */
[----:B------:R-:W-:Y:S01]  /*15a0*/  ISETP.GT.U32.AND P5, PT, R157, R12, PT ;  /* 0x0000000c9d00720c */ /* 0x000fe20003fa4070 */
[----:B------:R-:W-:Y:S01]  /*15b0*/  IMAD.HI.U32 R5, R2, R16, RZ ;  /* 0x0000001002057227 */ /* 0x000fe200078e00ff */
[----:B------:R-:W-:-:S02]  /*15c0*/  IABS R14, R18 ;  /* 0x00000012000e7213 */ /* 0x000fc40000000000 */
[----:B------:R1:W-:Y:S01]  /*15d0*/  STL [R1+0x74], R6 ;  /* 0x0000740601007387 */ /* 0x0003e20000100800 */
[----:B------:R-:W-:Y:S01]  /*15e0*/  IMAD.MOV R5, RZ, RZ, -R5 ;  /* 0x000000ffff057224 */ /* 0x000fe200078e0a05 */
[----:B------:R-:W-:Y:S01]  /*15f0*/  IABS R9, R22 ;  /* 0x0000001600097213 */ /* 0x000fe20000000000 */
[----:B------:R-:W-:Y:S01]  /*1600*/  @!P3 IMAD.IADD R8, R8, 0x1, -R157 ;  /* 0x000000010808b824 */ /* 0x000fe200078e0a9d */
[----:B------:R-:W-:Y:S01]  /*1610*/  IADD3 R51, R10, 0x4b, RZ ;  /* 0x0000004b0a337810 */ /* 0x000fe20007ffe0ff */
[----:B------:R-:W-:Y:S01]  /*1620*/  IMAD.HI.U32 R3, R2, R14, RZ ;  /* 0x0000000e02037227 */ /* 0x000fe200078e00ff */
[----:B------:R-:W-:Y:S02]  /*1630*/  IADD3 R54, R10, 0x4e, RZ ;  /* 0x0000004e0a367810 */ /* 0x000fe40007ffe0ff */
[----:B------:R-:W-:Y:S01]  /*1640*/  @!P4 IADD3 R4, R4, -R157, RZ ;  /* 0x8000009d0404c210 */ /* 0x000fe20007ffe0ff */
[C---:B------:R-:W-:Y:S01]  /*1650*/  IMAD R16, R157.reuse, R5, R16 ;  /* 0x000000059d107224 */ /* 0x040fe200078e0210 */
[----:B------:R-:W-:Y:S01]  /*1660*/  @!P5 IADD3 R12, R12, -R157, RZ ;  /* 0x8000009d0c0cd210 */ /* 0x000fe20007ffe0ff */
[----:B------:R-:W-:Y:S01]  /*1670*/  IMAD.MOV R3, RZ, RZ, -R3 ;  /* 0x000000ffff037224 */ /* 0x000fe200078e0a03 */
[C---:B------:R-:W-:Y:S01]  /*1680*/  ISETP.GT.U32.AND P4, PT, R157.reuse, R0, PT ;  /* 0x000000009d00720c */ /* 0x040fe20003f84070 */
[----:B------:R-:W-:Y:S01]  /*1690*/  IMAD.HI.U32 R5, R2, R9, RZ ;  /* 0x0000000902057227 */ /* 0x000fe200078e00ff */
[----:B------:R-:W-:-:S02]  /*16a0*/  ISETP.GT.U32.AND P5, PT, R157, R12, PT ;  /* 0x0000000c9d00720c */ /* 0x000fc40003fa4070 */
[C---:B------:R-:W-:Y:S01]  /*16b0*/  ISETP.GT.U32.AND P3, PT, R157.reuse, R8, PT ;  /* 0x000000089d00720c */ /* 0x040fe20003f64070 */
[C---:B------:R-:W-:Y:S01]  /*16c0*/  IMAD R14, R157.reuse, R3, R14 ;  /* 0x000000039d0e7224 */ /* 0x040fe200078e020e */
[----:B-1----:R-:W-:Y:S01]  /*16d0*/  MOV R6, R4 ;  /* 0x0000000400067202 */ /* 0x002fe20000000f00 */
[----:B------:R-:W-:Y:S01]  /*16e0*/  IMAD.HI.U32 R3, R2, R7, RZ ;  /* 0x0000000702037227 */ /* 0x000fe200078e00ff */
[----:B------:R-:W-:Y:S02]  /*16f0*/  IABS R49, R51 ;  /* 0x0000003300317213 */ /* 0x000fe40000000000 */
[----:B------:R-:W-:Y:S01]  /*1700*/  @!P1 IADD3 R6, -R6, RZ, RZ ;  /* 0x000000ff06069210 */ /* 0x000fe20007ffe1ff */
[----:B------:R-:W-:Y:S01]  /*1710*/  IMAD.MOV R4, RZ, RZ, -R3 ;  /* 0x000000ffff047224 */ /* 0x000fe200078e0a03 */
[----:B------:R-:W-:Y:S01]  /*1720*/  IABS R52, R54 ;  /* 0x0000003600347213 */ /* 0x000fe20000000000 */
[--C-:B------:R-:W-:Y:S01]  /*1730*/  @!P4 IMAD.IADD R0, R0, 0x1, -R157.reuse ;  /* 0x000000010000c824 */ /* 0x100fe200078e0a9d */
[----:B------:R-:W-:Y:S01]  /*1740*/  ISETP.GE.AND P4, PT, R18, RZ, PT ;  /* 0x000000ff1200720c */ /* 0x000fe20003f86270 */
[--C-:B------:R-:W-:Y:S01]  /*1750*/  @!P5 IMAD.IADD R12, R12, 0x1, -R157.reuse ;  /* 0x000000010c0cd824 */ /* 0x100fe200078e0a9d */
[C---:B------:R-:W-:Y:S01]  /*1760*/  ISETP.GT.U32.AND P5, PT, R157.reuse, R16, PT ;  /* 0x000000109d00720c */ /* 0x040fe20003fa4070 */
[----:B------:R-:W-:Y:S01]  /*1770*/  @!P3 IMAD.IADD R8, R8, 0x1, -R157 ;  /* 0x000000010808b824 */ /* 0x000fe200078e0a9d */
[C---:B------:R-:W-:Y:S01]  /*1780*/  ISETP.GT.U32.AND P1, PT, R157.reuse, R0, PT ;  /* 0x000000009d00720c */ /* 0x040fe20003f24070 */
[----:B------:R1:W-:Y:S01]  /*1790*/  STL [R1+0x70], R6 ;  /* 0x0000700601007387 */ /* 0x0003e20000100800 */
[C---:B------:R-:W-:Y:S01]  /*17a0*/  ISETP.GT.U32.AND P3, PT, R157.reuse, R14, PT ;  /* 0x0000000e9d00720c */ /* 0x040fe20003f64070 */
[----:B------:R-:W-:Y:S01]  /*17b0*/  IMAD.MOV R18, RZ, RZ, -R5 ;  /* 0x000000ffff127224 */ /* 0x000fe200078e0a05 */
[C---:B------:R-:W-:Y:S01]  /*17c0*/  IADD3 R53, R10.reuse, 0x4d, RZ ;  /* 0x0000004d0a357810 */ /* 0x040fe20007ffe0ff */
[----:B------:R-:W-:Y:S01]  /*17d0*/  IMAD.MOV.U32 R5, RZ, RZ, R19 ;  /* 0x000000ffff057224 */ /* 0x000fe200078e0013 */
[----:B------:R-:W-:Y:S01]  /*17e0*/  IADD3 R57, R10, 0x50, RZ ;  /* 0x000000500a397810 */ /* 0x000fe20007ffe0ff */
[----:B------:R-:W-:Y:S01]  /*17f0*/  IMAD R4, R157, R4, R7 ;  /* 0x000000049d047224 */ /* 0x000fe200078e0207 */
[----:B------:R-:W-:Y:S01]  /*1800*/  MOV R7, R12 ;  /* 0x0000000c00077202 */ /* 0x000fe20000000f00 */
[----:B------:R-:W-:Y:S01]  /*1810*/  IMAD.HI.U32 R3, R2, R5, RZ ;  /* 0x0000000502037227 */ /* 0x000fe200078e00ff */
[----:B------:R-:W-:-:S02]  /*1820*/  IADD3 R60, R10, 0x52, RZ ;  /* 0x000000520a3c7810 */ /* 0x000fc40007ffe0ff */
[-C--:B------:R-:W-:Y:S01]  /*1830*/  @!P5 IADD3 R16, R16, -R157.reuse, RZ ;  /* 0x8000009d1010d210 */ /* 0x080fe20007ffe0ff */
[----:B-1----:R-:W-:Y:S01]  /*1840*/  IMAD.MOV.U32 R6, RZ, RZ, R8 ;  /* 0x000000ffff067224 */ /* 0x002fe200078e0008 */
[----:B------:R-:W-:Y:S01]  /*1850*/  @!P0 IADD3 R7, -R7, RZ, RZ ;  /* 0x000000ff07078210 */ /* 0x000fe20007ffe1ff */
[----:B------:R-:W-:Y:S01]  /*1860*/  @!P1 IMAD.IADD R0, R0, 0x1, -R157 ;  /* 0x0000000100009824 */ /* 0x000fe200078e0a9d */
[C---:B------:R-:W-:Y:S01]  /*1870*/  ISETP.GT.U32.AND P5, PT, R157.reuse, R16, PT ;  /* 0x000000109d00720c */ /* 0x040fe20003fa4070 */
[----:B------:R-:W-:Y:S01]  /*1880*/  @!P2 IMAD.MOV R6, RZ, RZ, -R6 ;  /* 0x000000ffff06a224 */ /* 0x000fe200078e0a06 */
[----:B------:R-:W-:Y:S01]  /*1890*/  @!P3 IADD3 R14, R14, -R157, RZ ;  /* 0x8000009d0e0eb210 */ /* 0x000fe20007ffe0ff */
[----:B------:R-:W-:Y:S01]  /*18a0*/  IMAD.MOV R12, RZ, RZ, -R3 ;  /* 0x000000ffff0c7224 */ /* 0x000fe200078e0a03 */
[C---:B------:R-:W-:Y:S01]  /*18b0*/  ISETP.GT.U32.AND P1, PT, R157.reuse, R4, PT ;  /* 0x000000049d00720c */ /* 0x040fe20003f24070 */
[C---:B------:R-:W-:Y:S01]  /*18c0*/  IMAD R8, R157.reuse, R18, R9 ;  /* 0x000000129d087224 */ /* 0x040fe200078e0209 */
[----:B------:R1:W-:Y:S01]  /*18d0*/  STL [R1+0x6c], R6 ;  /* 0x00006c0601007387 */ /* 0x0003e20000100800 */
[----:B------:R-:W-:Y:S01]  /*18e0*/  ISETP.GT.U32.AND P2, PT, R157, R14, PT ;  /* 0x0000000e9d00720c */ /* 0x000fe20003f44070 */
[----:B------:R-:W-:Y:S01]  /*18f0*/  VIADD R9, R10, 0x15 ;  /* 0x000000150a097836 */ /* 0x000fe20000000000 */
[----:B------:R-:W-:Y:S01]  /*1900*/  ISETP.GE.AND P3, PT, R20, RZ, PT ;  /* 0x000000ff1400720c */ /* 0x000fe20003f66270 */
[----:B------:R2:W-:Y:S01]  /*1910*/  STL [R1+0x68], R7 ;  /* 0x0000680701007387 */ /* 0x0005e20000100800 */
[----:B------:R-:W-:Y:S01]  /*1920*/  VIADD R19, R10, 0x16 ;  /* 0x000000160a137836 */ /* 0x000fe20000000000 */
[----:B------:R-:W-:Y:S01]  /*1930*/  ISETP.GE.AND P0, PT, R21, RZ, PT ;  /* 0x000000ff1500720c */ /* 0x000fe20003f06270 */
[----:B------:R-:W-:Y:S01]  /*1940*/  @!P5 IMAD.IADD R16, R16, 0x1, -R157 ;  /* 0x000000011010d824 */ /* 0x000fe200078e0a9d */
[----:B------:R-:W-:Y:S01]  /*1950*/  IABS R56, R60 ;  /* 0x0000003c00387213 */ /* 0x000fe20000000000 */
[----:B------:R-:W-:Y:S01]  /*1960*/  VIADD R21, R10, 0x17 ;  /* 0x000000170a157836 */ /* 0x000fe20000000000 */
[----:B------:R-:W-:Y:S01]  /*1970*/  IABS R18, R19 ;  /* 0x0000001300127213 */ /* 0x000fe20000000000 */
[----:B-1----:R-:W-:Y:S01]  /*1980*/  IMAD.MOV.U32 R6, RZ, RZ, R0 ;  /* 0x000000ffff067224 */ /* 0x002fe200078e0000 */
[-C--:B------:R-:W-:Y:S01]  /*1990*/  @!P1 IADD3 R4, R4, -R157.reuse, RZ ;  /* 0x8000009d04049210 */ /* 0x080fe20007ffe0ff */
[C---:B------:R-:W-:Y:S01]  /*19a0*/  IMAD R0, R157.reuse, R12, R5 ;  /* 0x0000000c9d007224 */ /* 0x040fe200078e0205 */
[----:B------:R-:W-:Y:S01]  /*19b0*/  @!P2 IADD3 R14, R14, -R157, RZ ;  /* 0x8000009d0e0ea210 */ /* 0x000fe20007ffe0ff */
[----:B------:R-:W-:Y:S01]  /*19c0*/  @!P6 IMAD.MOV R6, RZ, RZ, -R6 ;  /* 0x000000ffff06e224 */ /* 0x000fe200078e0a06 */
[C---:B------:R-:W-:Y:S01]  /*19d0*/  ISETP.GT.U32.AND P6, PT, R157.reuse, R8, PT ;  /* 0x000000089d00720c */ /* 0x040fe20003fc4070 */
[C---:B--2---:R-:W-:Y:S01]  /*19e0*/  VIADD R7, R10.reuse, 0x14 ;  /* 0x000000140a077836 */ /* 0x044fe20000000000 */
[----:B------:R-:W-:Y:S01]  /*19f0*/  ISETP.GT.U32.AND P5, PT, R157, R0, PT ;  /* 0x000000009d00720c */ /* 0x000fe20003fa4070 */
[C---:B------:R-:W-:Y:S01]  /*1a00*/  VIADD R45, R10.reuse, 0x43 ;  /* 0x000000430a2d7836 */ /* 0x040fe20000000000 */
[----:B------:R-:W-:Y:S01]  /*1a10*/  IABS R5, R9 ;  /* 0x0000000900057213 */ /* 0x000fe20000000000 */
[----:B------:R1:W-:Y:S01]  /*1a20*/  STL [R1+0x64], R6 ;  /* 0x0000640601007387 */ /* 0x0003e20000100800 */
[----:B------:R-:W-:Y:S01]  /*1a30*/  IABS R12, R7 ;  /* 0x00000007000c7213 */ /* 0x000fe20000000000 */
[C---:B------:R-:W-:Y:S01]  /*1a40*/  VIADD R46, R10.reuse, 0x44 ;  /* 0x000000440a2e7836 */ /* 0x040fe20000000000 */
[----:B------:R-:W-:Y:S01]  /*1a50*/  IABS R20, R21 ;  /* 0x0000001500147213 */ /* 0x000fe20000000000 */
[----:B------:R-:W-:Y:S01]  /*1a60*/  VIADD R48, R10, 0x46 ;  /* 0x000000460a307836 */ /* 0x000fe20000000000 */
[----:B------:R-:W-:Y:S01]  /*1a70*/  MOV R11, R16 ;  /* 0x00000010000b7202 */ /* 0x000fe20000000f00 */
[----:B------:R-:W-:Y:S01]  /*1a80*/  IMAD.HI.U32 R3, R2, R12, RZ ;  /* 0x0000000c02037227 */ /* 0x000fe200078e00ff */
[----:B------:R-:W-:-:S02]  /*1a90*/  ISETP.GE.AND P2, PT, R22, RZ, PT ;  /* 0x000000ff1600720c */ /* 0x000fc40003f46270 */
[----:B------:R-:W-:Y:S01]  /*1aa0*/  ISETP.GE.AND P1, PT, R23, RZ, PT ;  /* 0x000000ff1700720c */ /* 0x000fe20003f26270 */
[----:B------:R-:W-:Y:S01]  /*1ab0*/  @!P6 IMAD.IADD R8, R8, 0x1, -R157 ;  /* 0x000000010808e824 */ /* 0x000fe200078e0a9d */
[----:B-1----:R-:W-:Y:S01]  /*1ac0*/  MOV R6, R14 ;  /* 0x0000000e00067202 */ /* 0x002fe20000000f00 */
[----:B------:R-:W-:Y:S01]  /*1ad0*/  IMAD.MOV.U32 R14, RZ, RZ, R5 ;  /* 0x000000ffff0e7224 */ /* 0x000fe200078e0005 */
[C---:B------:R-:W-:Y:S01]  /*1ae0*/  ISETP.GT.U32.AND P6, PT, R157.reuse, R4, PT ;  /* 0x000000049d00720c */ /* 0x040fe20003fc4070 */
[----:B------:R-:W-:Y:S01]  /*1af0*/  IMAD.MOV R5, RZ, RZ, -R3 ;  /* 0x000000ffff057224 */ /* 0x000fe200078e0a03 */
[----:B------:R-:W-:Y:S01]  /*1b00*/  @!P5 IADD3 R0, R0, -R157, RZ ;  /* 0x8000009d0000d210 */ /* 0x000fe20007ffe0ff */
[----:B------:R-:W-:Y:S01]  /*1b10*/  @!P4 IMAD.MOV R6, RZ, RZ, -R6 ;  /* 0x000000ffff06c224 */ /* 0x000fe200078e0a06 */
[C---:B------:R-:W-:Y:S01]  /*1b20*/  ISETP.GT.U32.AND P5, PT, R157.reuse, R8, PT ;  /* 0x000000089d00720c */ /* 0x040fe20003fa4070 */
[----:B------:R-:W-:Y:S01]  /*1b30*/  IMAD.HI.U32 R3, R2, R14, RZ ;  /* 0x0000000e02037227 */ /* 0x000fe200078e00ff */
[----:B------:R-:W-:-:S02]  /*1b40*/  ISETP.GT.U32.AND P4, PT, R157, R0, PT ;  /* 0x000000009d00720c */ /* 0x000fc40003f84070 */
[----:B------:R1:W-:Y:S01]  /*1b50*/  STL [R1+0x60], R6 ;  /* 0x0000600601007387 */ /* 0x0003e20000100800 */
[----:B------:R-:W-:Y:S01]  /*1b60*/  IMAD R12, R157, R5, R12 ;  /* 0x000000059d0c7224 */ /* 0x000fe200078e020c */
[----:B------:R-:W-:Y:S01]  /*1b70*/  IADD3 R3, -R3, RZ, RZ ;  /* 0x000000ff03037210 */ /* 0x000fe20007ffe1ff */
[----:B------:R-:W-:Y:S01]  /*1b80*/  IMAD.HI.U32 R5, R2, R20, RZ ;  /* 0x0000001402057227 */ /* 0x000fe200078e00ff */
[----:B------:R-:W-:Y:S02]  /*1b90*/  IABS R44, R48 ;  /* 0x00000030002c7213 */ /* 0x000fe40000000000 */
[----:B------:R-:W-:Y:S01]  /*1ba0*/  IADD3 R74, R10, 0x5d, RZ ;  /* 0x0000005d0a4a7810 */ /* 0x000fe20007ffe0ff */
[----:B------:R-:W-:Y:S01]  /*1bb0*/  @!P6 IMAD.IADD R4, R4, 0x1, -R157 ;  /* 0x000000010404e824 */ /* 0x000fe200078e0a9d */
[C---:B------:R-:W-:Y:S01]  /*1bc0*/  ISETP.GT.U32.AND P6, PT, R157.reuse, R12, PT ;  /* 0x0000000c9d00720c */ /* 0x040fe20003fc4070 */
[----:B------:R-:W-:Y:S01]  /*1bd0*/  IMAD R14, R157, R3, R14 ;  /* 0x000000039d0e7224 */ /* 0x000fe200078e020e */
[----:B------:R-:W-:Y:S01]  /*1be0*/  IADD3 R5, -R5, RZ, RZ ;  /* 0x000000ff05057210 */ /* 0x000fe20007ffe1ff */
[----:B------:R-:W-:Y:S01]  /*1bf0*/  IMAD.HI.U32 R3, R2, R18, RZ ;  /* 0x0000001202037227 */ /* 0x000fe200078e00ff */
[----:B------:R-:W-:-:S02]  /*1c00*/  @!P4 IADD3 R0, R0, -R157, RZ ;  /* 0x8000009d0000c210 */ /* 0x000fc40007ffe0ff */
[----:B------:R-:W-:Y:S01]  /*1c10*/  ISETP.GT.U32.AND P4, PT, R157, R14, PT ;  /* 0x0000000e9d00720c */ /* 0x000fe20003f84070 */
[----:B------:R-:W-:Y:S01]  /*1c20*/  @!P3 IMAD.MOV R11, RZ, RZ, -R11 ;  /* 0x000000ffff0bb224 */ /* 0x000fe200078e0a0b */
[----:B-1----:R-:W-:Y:S01]  /*1c30*/  MOV R6, R4 ;  /* 0x0000000400067202 */ /* 0x002fe20000000f00 */
[----:B------:R-:W-:Y:S01]  /*1c40*/  VIADD R22, R10, 0x18 ;  /* 0x000000180a167836 */ /* 0x000fe20000000000 */
[----:B------:R-:W-:Y:S01]  /*1c50*/  IABS R69, R74 ;  /* 0x0000004a00457213 */ /* 0x000fe20000000000 */
[----:B------:R-:W-:Y:S01]  /*1c60*/  IMAD.MOV R3, RZ, RZ, -R3 ;  /* 0x000000ffff037224 */ /* 0x000fe200078e0a03 */
[----:B------:R-:W-:Y:S01]  /*1c70*/  STL [R1+0x5c], R11 ;  /* 0x00005c0b01007387 */ /* 0x000fe20000100800 */
[--C-:B------:R-:W-:Y:S01]  /*1c80*/  @!P6 IMAD.IADD R12, R12, 0x1, -R157.reuse ;  /* 0x000000010c0ce824 */ /* 0x100fe200078e0a9d */
[----:B------:R-:W-:Y:S01]  /*1c90*/  ISETP.GE.AND P6, PT, R9, RZ, PT ;  /* 0x000000ff0900720c */ /* 0x000fe20003fc6270 */
[----:B------:R-:W-:Y:S01]  /*1ca0*/  @!P0 IMAD.MOV R6, RZ, RZ, -R6 ;  /* 0x000000ffff068224 */ /* 0x000fe200078e0a06 */
[----:B------:R-:W-:Y:S01]  /*1cb0*/  IADD3 R86, R10, 0x6d, RZ ;  /* 0x0000006d0a567810 */ /* 0x000fe20007ffe0ff */
[--C-:B------:R-:W-:Y:S01]  /*1cc0*/  @!P5 IMAD.IADD R8, R8, 0x1, -R157.reuse ;  /* 0x000000010808d824 */ /* 0x100fe200078e0a9d */
[C---:B------:R-:W-:Y:S01]  /*1cd0*/  ISETP.GT.U32.AND P3, PT, R157.reuse, R12, PT ;  /* 0x0000000c9d00720c */ /* 0x040fe20003f64070 */
[----:B------:R-:W-:Y:S01]  /*1ce0*/  @!P4 IMAD.IADD R14, R14, 0x1, -R157 ;  /* 0x000000010e0ec824 */ /* 0x000fe200078e0a9d */
[----:B------:R1:W-:Y:S01]  /*1cf0*/  STL [R1+0x58], R6 ;  /* 0x0000580601007387 */ /* 0x0003e20000100800 */
[C---:B------:R-:W-:Y:S01]  /*1d00*/  IMAD R18, R157.reuse, R3, R18 ;  /* 0x000000039d127224 */ /* 0x040fe200078e0212 */
[----:B------:R-:W-:Y:S01]  /*1d10*/  IABS R3, R22 ;  /* 0x0000001600037213 */ /* 0x000fe20000000000 */
[----:B------:R-:W-:Y:S01]  /*1d20*/  VIADD R9, R10, 0x19 ;  /* 0x000000190a097836 */ /* 0x000fe20000000000 */
[----:B------:R-:W-:Y:S01]  /*1d30*/  ISETP.GT.U32.AND P4, PT, R157, R14, PT ;  /* 0x0000000e9d00720c */ /* 0x000fe20003f84070 */
[----:B------:R-:W-:Y:S01]  /*1d40*/  IMAD.MOV.U32 R4, RZ, RZ, R0 ;  /* 0x000000ffff047224 */ /* 0x000fe200078e0000 */
[----:B------:R-:W-:Y:S01]  /*1d50*/  ISETP.GE.AND P5, PT, R7, RZ, PT ;  /* 0x000000ff0700720c */ /* 0x000fe20003fa6270 */
[C---:B------:R-:W-:Y:S01]  /*1d60*/  IMAD R20, R157.reuse, R5, R20 ;  /* 0x000000059d147224 */ /* 0x040fe200078e0214 */
[----:B------:R-:W-:Y:S01]  /*1d70*/  IABS R7, R9 ;  /* 0x0000000900077213 */ /* 0x000fe20000000000 */
[----:B------:R-:W-:Y:S01]  /*1d80*/  IMAD.MOV.U32 R5, RZ, RZ, R3 ;  /* 0x000000ffff057224 */ /* 0x000fe200078e0003 */
[----:B-1----:R-:W-:Y:S01]  /*1d90*/  MOV R6, R8 ;  /* 0x0000000800067202 */ /* 0x002fe20000000f00 */
[----:B------:R-:W-:Y:S01]  /*1da0*/  @!P3 IMAD.IADD R12, R12, 0x1, -R157 ;  /* 0x000000010c0cb824 */ /* 0x000fe200078e0a9d */
[----:B------:R-:W-:Y:S01]  /*1db0*/  @!P1 IADD3 R4, -R4, RZ, RZ ;  /* 0x000000ff04049210 */ /* 0x000fe20007ffe1ff */
[----:B------:R-:W-:Y:S01]  /*1dc0*/  IMAD.HI.U32 R3, R2, R5, RZ ;  /* 0x0000000502037227 */ /* 0x000fe200078e00ff */
[----:B------:R-:W-:-:S02]  /*1dd0*/  ISETP.GT.U32.AND P0, PT, R157, R18, PT ;  /* 0x000000129d00720c */ /* 0x000fc40003f04070 */
[----:B------:R-:W-:Y:S01]  /*1de0*/  MOV R11, R12 ;  /* 0x0000000c000b7202 */ /* 0x000fe20000000f00 */
[----:B------:R-:W-:Y:S01]  /*1df0*/  @!P2 IMAD.MOV R6, RZ, RZ, -R6 ;  /* 0x000000ffff06a224 */ /* 0x000fe200078e0a06 */
[----:B------:R-:W-:Y:S01]  /*1e00*/  ISETP.GT.U32.AND P2, PT, R157, R20, PT ;  /* 0x000000149d00720c */ /* 0x000fe20003f44070 */
[----:B------:R-:W-:Y:S01]  /*1e10*/  IMAD.HI.U32 R0, R2, R7, RZ ;  /* 0x0000000702007227 */ /* 0x000fe200078e00ff */
[----:B------:R-:W-:Y:S02]  /*1e20*/  ISETP.GE.AND P1, PT, R19, RZ, PT ;  /* 0x000000ff1300720c */ /* 0x000fe40003f26270 */
[----:B------:R1:W-:Y:S01]  /*1e30*/  STL [R1+0x54], R6 ;  /* 0x0000540601007387 */ /* 0x0003e20000100800 */
[----:B------:R-:W-:Y:S01]  /*1e40*/  @!P4 IMAD.IADD R14, R14, 0x1, -R157 ;  /* 0x000000010e0ec824 */ /* 0x000fe200078e0a9d */
[----:B------:R-:W-:Y:S01]  /*1e50*/  IADD3 R8, -R0, RZ, RZ ;  /* 0x000000ff00087210 */ /* 0x000fe20007ffe1ff */
[----:B------:R-:W-:Y:S01]  /*1e60*/  @!P5 IMAD.MOV R11, RZ, RZ, -R11 ;  /* 0x000000ffff0bd224 */ /* 0x000fe200078e0a0b */
[----:B------:R2:W-:Y:S01]  /*1e70*/  STL [R1+0x50], R4 ;  /* 0x0000500401007387 */ /* 0x0005e20000100800 */
[--C-:B------:R-:W-:Y:S01]  /*1e80*/  @!P0 IMAD.IADD R18, R18, 0x1, -R157.reuse ;  /* 0x0000000112128824 */ /* 0x100fe200078e0a9d */
[----:B------:R-:W-:Y:S01]  /*1e90*/  ISETP.GE.AND P3, PT, R21, RZ, PT ;  /* 0x000000ff1500720c */ /* 0x000fe20003f66270 */
[----:B------:R-:W-:Y:S01]  /*1ea0*/  VIADD R19, R10, 0x1d ;  /* 0x0000001d0a137836 */ /* 0x000fe20000000000 */
[----:B------:R-:W-:Y:S01]  /*1eb0*/  STL [R1+0x4c], R11 ;  /* 0x00004c0b01007387 */ /* 0x000fe20000100800 */
[----:B------:R-:W-:Y:S01]  /*1ec0*/  @!P2 IMAD.IADD R20, R20, 0x1, -R157 ;  /* 0x000000011414a824 */ /* 0x000fe200078e0a9d */
[C---:B------:R-:W-:Y:S01]  /*1ed0*/  ISETP.GT.U32.AND P0, PT, R157.reuse, R18, PT ;  /* 0x000000129d00720c */ /* 0x040fe20003f04070 */
[----:B-1----:R-:W-:Y:S01]  /*1ee0*/  IMAD.MOV.U32 R6, RZ, RZ, R14 ;  /* 0x000000ffff067224 */ /* 0x002fe200078e000e */
[----:B------:R-:W-:Y:S01]  /*1ef0*/  IABS R16, R19 ;  /* 0x0000001300107213 */ /* 0x000fe20000000000 */
[----:B------:R-:W-:Y:S01]  /*1f00*/  VIADD R21, R10, 0x1e ;  /* 0x0000001e0a157836 */ /* 0x000fe20000000000 */
[C---:B------:R-:W-:Y:S01]  /*1f10*/  ISETP.GT.U32.AND P2, PT, R157.reuse, R20, PT ;  /* 0x000000149d00720c */ /* 0x040fe20003f44070 */
[----:B--2---:R-:W-:Y:S01]  /*1f20*/  IMAD.MOV R4, RZ, RZ, -R3 ;  /* 0x000000ffff047224 */ /* 0x004fe200078e0a03 */
[----:B------:R-:W-:Y:S01]  /*1f30*/  @!P6 IADD3 R6, -R6, RZ, RZ ;  /* 0x000000ff0606e210 */ /* 0x000fe20007ffe1ff */
[----:B------:R-:W-:Y:S01]  /*1f40*/  VIADD R23, R10, 0x20 ;  /* 0x000000200a177836 */ /* 0x000fe20000000000 */
[----:B------:R-:W-:Y:S01]  /*1f50*/  ISETP.GE.AND P4, PT, R22, RZ, PT ;  /* 0x000000ff1600720c */ /* 0x000fe20003f86270 */
[C---:B------:R-:W-:Y:S01]  /*1f60*/  IMAD R0, R157.reuse, R4, R5 ;  /* 0x000000049d007224 */ /* 0x040fe200078e0205 */
[C---:B------:R-:W-:Y:S01]  /*1f70*/  IADD3 R5, R10.reuse, 0x1a, RZ ;  /* 0x0000001a0a057810 */ /* 0x040fe20007ffe0ff */
[C---:B------:R-:W-:Y:S01]  /*1f80*/  IMAD R4, R157.reuse, R8, R7 ;  /* 0x000000089d047224 */ /* 0x040fe200078e0207 */
[----:B------:R1:W-:Y:S01]  /*1f90*/  STL [R1+0x48], R6 ;  /* 0x0000480601007387 */ /* 0x0003e20000100800 */
[----:B------:R-:W-:Y:S01]  /*1fa0*/  VIADD R7, R10, 0x1b ;  /* 0x0000001b0a077836 */ /* 0x000fe20000000000 */
[C---:B------:R-:W-:Y:S01]  /*1fb0*/  ISETP.GT.U32.AND P5, PT, R157.reuse, R0, PT ;  /* 0x000000009d00720c */ /* 0x040fe20003fa4070 */
[----:B------:R-:W-:Y:S01]  /*1fc0*/  @!P0 IMAD.IADD R18, R18, 0x1, -R157 ;  /* 0x0000000112128824 */ /* 0x000fe200078e0a9d */
[----:B------:R-:W-:Y:S01]  /*1fd0*/  ISETP.GT.U32.AND P6, PT, R157, R4, PT ;  /* 0x000000049d00720c */ /* 0x000fe20003fc4070 */
[C---:B------:R-:W-:Y:S01]  /*1fe0*/  VIADD R47, R10.reuse, 0x45 ;  /* 0x000000450a2f7836 */ /* 0x040fe20000000000 */
[----:B------:R-:W-:Y:S01]  /*1ff0*/  IABS R8, R5 ;  /* 0x0000000500087213 */ /* 0x000fe20000000000 */
[C---:B------:R-:W-:Y:S01]  /*2000*/  VIADD R50, R10.reuse, 0x49 ;  /* 0x000000490a327836 */ /* 0x040fe20000000000 */
[----:B------:R-:W-:Y:S01]  /*2010*/  IABS R12, R7 ;  /* 0x00000007000c7213 */ /* 0x000fe20000000000 */
[----:B------:R-:W-:Y:S01]  /*2020*/  VIADD R58, R10, 0x51 ;  /* 0x000000510a3a7836 */ /* 0x000fe20000000000 */
[----:B------:R-:W-:Y:S01]  /*2030*/  @!P2 IADD3 R20, R20, -R157, RZ ;  /* 0x8000009d1414a210 */ /* 0x000fe20007ffe0ff */
[----:B------:R-:W-:Y:S01]  /*2040*/  IMAD.HI.U32 R3, R2, R8, RZ ;  /* 0x0000000802037227 */ /* 0x000fe200078e00ff */
[----:B------:R-:W-:-:S02]  /*2050*/  ISETP.GE.AND P2, PT, R5, RZ, PT ;  /* 0x000000ff0500720c */ /* 0x000fc40003f46270 */
[----:B------:R-:W-:Y:S01]  /*2060*/  ISETP.GE.AND P0, PT, R9, RZ, PT ;  /* 0x000000ff0900720c */ /* 0x000fe20003f06270 */
[--C-:B------:R-:W-:Y:S01]  /*2070*/  @!P5 IMAD.IADD R0, R0, 0x1, -R157.reuse ;  /* 0x000000010000d824 */ /* 0x100fe200078e0a9d */
[----:B-1----:R-:W-:Y:S01]  /*2080*/  MOV R6, R18 ;  /* 0x0000001200067202 */ /* 0x002fe20000000f00 */
[----:B------:R-:W-:Y:S01]  /*2090*/  @!P6 IMAD.IADD R4, R4, 0x1, -R157 ;  /* 0x000000010404e824 */ /* 0x000fe200078e0a9d */
[----:B------:R-:W-:Y:S01]  /*20a0*/  IADD3 R22, R10, 0x1f, RZ ;  /* 0x0000001f0a167810 */ /* 0x000fe20007ffe0ff */
[----:B------:R-:W-:Y:S01]  /*20b0*/  IMAD.HI.U32 R5, R2, R12, RZ ;  /* 0x0000000c02057227 */ /* 0x000fe200078e00ff */
[C---:B------:R-:W-:Y:S02]  /*20c0*/  ISETP.GT.U32.AND P5, PT, R157.reuse, R0, PT ;  /* 0x000000009d00720c */ /* 0x040fe40003fa4070 */
[----:B------:R-:W-:Y:S01]  /*20d0*/  ISETP.GT.U32.AND P6, PT, R157, R4, PT ;  /* 0x000000049d00720c */ /* 0x000fe20003fc4070 */
[----:B------:R-:W-:Y:S01]  /*20e0*/  IMAD.MOV R3, RZ, RZ, -R3 ;  /* 0x000000ffff037224 */ /* 0x000fe200078e0a03 */
[----:B------:R-:W-:Y:S01]  /*20f0*/  @!P1 IADD3 R6, -R6, RZ, RZ ;  /* 0x000000ff06069210 */ /* 0x000fe20007ffe1ff */
[----:B------:R-:W-:Y:S01]  /*2100*/  IMAD.MOV R5, RZ, RZ, -R5 ;  /* 0x000000ffff057224 */ /* 0x000fe200078e0a05 */
[----:B------:R-:W-:Y:S01]  /*2110*/  ISETP.GE.AND P1, PT, R7, RZ, PT ;  /* 0x000000ff0700720c */ /* 0x000fe20003f26270 */
[C---:B------:R-:W-:Y:S01]  /*2120*/  IMAD R8, R157.reuse, R3, R8 ;  /* 0x000000039d087224 */ /* 0x040fe200078e0208 */
[----:B------:R-:W-:Y:S01]  /*2130*/  IABS R7, R22 ;  /* 0x0000001600077213 */ /* 0x000fe20000000000 */
[C---:B------:R-:W-:Y:S01]  /*2140*/  IMAD R12, R157.reuse, R5, R12 ;  /* 0x000000059d0c7224 */ /* 0x040fe200078e020c */
[----:B------:R1:W-:Y:S01]  /*2150*/  STL [R1+0x44], R6 ;  /* 0x0000440601007387 */ /* 0x0003e20000100800 */
[----:B------:R-:W-:Y:S01]  /*2160*/  VIADD R9, R10, 0x1c ;  /* 0x0000001c0a097836 */ /* 0x000fe20000000000 */
[----:B------:R-:W-:Y:S01]  /*2170*/  IABS R18, R21 ;  /* 0x0000001500127213 */ /* 0x000fe20000000000 */
[----:B------:R-:W-:Y:S01]  /*2180*/  @!P5 IMAD.IADD R0, R0, 0x1, -R157 ;  /* 0x000000010000d824 */ /* 0x000fe200078e0a9d */
[C---:B------:R-:W-:Y:S01]  /*2190*/  ISETP.GT.U32.AND P5, PT, R157.reuse, R8, PT ;  /* 0x000000089d00720c */ /* 0x040fe20003fa4070 */
[----:B------:R-:W-:Y:S01]  /*21a0*/  VIADD R61, R10, 0x54 ;  /* 0x000000540a3d7836 */ /* 0x000fe20000000000 */
[----:B------:R-:W-:Y:S01]  /*21b0*/  @!P6 IADD3 R4, R4, -R157, RZ ;  /* 0x8000009d0404e210 */ /* 0x000fe20007ffe0ff */
[----:B------:R-:W-:Y:S01]  /*21c0*/  IMAD.HI.U32 R5, R2, R18, RZ ;  /* 0x0000001202057227 */ /* 0x000fe200078e00ff */
[----:B------:R-:W-:-:S02]  /*21d0*/  ISETP.GT.U32.AND P6, PT, R157, R12, PT ;  /* 0x0000000c9d00720c */ /* 0x000fc40003fc4070 */
[----:B------:R-:W-:Y:S01]  /*21e0*/  IABS R14, R9 ;  /* 0x00000009000e7213 */ /* 0x000fe20000000000 */
[----:B------:R-:W-:Y:S01]  /*21f0*/  IMAD.MOV R5, RZ, RZ, -R5 ;  /* 0x000000ffff057224 */ /* 0x000fe200078e0a05 */
[----:B-1----:R-:W-:Y:S01]  /*2200*/  MOV R6, R20 ;  /* 0x0000001400067202 */ /* 0x002fe20000000f00 */
[----:B------:R-:W-:Y:S01]  /*2210*/  @!P0 IMAD.MOV R4, RZ, RZ, -R4 ;  /* 0x000000ffff048224 */ /* 0x000fe200078e0a04 */
[----:B------:R-:W-:Y:S01]  /*2220*/  ISETP.GE.AND P0, PT, R19, RZ, PT ;  /* 0x000000ff1300720c */ /* 0x000fe20003f06270 */
[----:B------:R-:W-:Y:S01]  /*2230*/  IMAD.HI.U32 R3, R2, R14, RZ ;  /* 0x0000000e02037227 */ /* 0x000fe200078e00ff */
[----:B------:R-:W-:Y:S02]  /*2240*/  IABS R55, R58 ;  /* 0x0000003a00377213 */ /* 0x000fe40000000000 */
[----:B------:R-:W-:Y:S01]  /*2250*/  IABS R83, R86 ;  /* 0x0000005600537213 */ /* 0x000fe20000000000 */
[----:B------:R-:W-:Y:S01]  /*2260*/  @!P5 IMAD.IADD R8, R8, 0x1, -R157 ;  /* 0x000000010808d824 */ /* 0x000fe200078e0a9d */
[----:B------:R-:W-:Y:S01]  /*2270*/  IADD3 R93, R10, 0x73, RZ ;  /* 0x000000730a5d7810 */ /* 0x000fe20007ffe0ff */
[----:B------:R-:W-:Y:S01]  /*2280*/  IMAD.MOV R3, RZ, RZ, -R3 ;  /* 0x000000ffff037224 */ /* 0x000fe200078e0a03 */
[----:B------:R-:W-:Y:S01]  /*2290*/  @!P6 IADD3 R12, R12, -R157, RZ ;  /* 0x8000009d0c0ce210 */ /* 0x000fe20007ffe0ff */
[----:B------:R-:W-:Y:S01]  /*22a0*/  @!P3 IMAD.MOV R6, RZ, RZ, -R6 ;  /* 0x000000ffff06b224 */ /* 0x000fe200078e0a06 */
[C---:B------:R-:W-:Y:S01]  /*22b0*/  ISETP.GT.U32.AND P6, PT, R157.reuse, R8, PT ;  /* 0x000000089d00720c */ /* 0x040fe20003fc4070 */
[----:B------:R-:W-:Y:S01]  /*22c0*/  IMAD R14, R157, R3, R14 ;  /* 0x000000039d0e7224 */ /* 0x000fe200078e020e */
[----:B------:R-:W-:Y:S01]  /*22d0*/  ISETP.GE.AND P3, PT, R9, RZ, PT ;  /* 0x000000ff0900720c */ /* 0x000fe20003f66270 */
[----:B------:R-:W-:Y:S01]  /*22e0*/  IMAD.HI.U32 R3, R2, R16, RZ ;  /* 0x0000001002037227 */ /* 0x000fe200078e00ff */
[----:B------:R1:W-:Y:S01]  /*22f0*/  STL [R1+0x40], R6 ;  /* 0x0000400601007387 */ /* 0x0003e20000100800 */
[----:B------:R-:W-:-:S02]  /*2300*/  IADD3 R9, R10, 0x21, RZ ;  /* 0x000000210a097810 */ /* 0x000fc40007ffe0ff */
[----:B------:R-:W-:Y:S01]  /*2310*/  IMAD.MOV R3, RZ, RZ, -R3 ;  /* 0x000000ffff037224 */ /* 0x000fe200078e0a03 */
[C---:B------:R-:W-:Y:S01]  /*2320*/  ISETP.GT.U32.AND P5, PT, R157.reuse, R14, PT ;  /* 0x0000000e9d00720c */ /* 0x040fe20003fa4070 */
[C---:B------:R-:W-:Y:S01]  /*2330*/  IMAD R18, R157.reuse, R5, R18 ;  /* 0x000000059d127224 */ /* 0x040fe200078e0212 */
[----:B------:R-:W-:Y:S01]  /*2340*/  IABS R89, R93 ;  /* 0x0000005d00597213 */ /* 0x000fe20000000000 */
[C---:B------:R-:W-:Y:S01]  /*2350*/  IMAD R16, R157.reuse, R3, R16 ;  /* 0x000000039d107224 */ /* 0x040fe200078e0210 */
[----:B------:R-:W-:Y:S01]  /*2360*/  IABS R3, R23 ;  /* 0x0000001700037213 */ /* 0x000fe20000000000 */
[----:B------:R-:W-:Y:S01]  /*2370*/  VIADD R19, R10, 0x22 ;  /* 0x000000220a137836 */ /* 0x000fe20000000000 */
[----:B------:R-:W-:Y:S01]  /*2380*/  @!P6 IADD3 R8, R8, -R157, RZ ;  /* 0x8000009d0808e210 */ /* 0x000fe20007ffe0ff */
[----:B-1----:R-:W-:Y:S01]  /*2390*/  IMAD.MOV.U32 R6, RZ, RZ, R0 ;  /* 0x000000ffff067224 */ /* 0x002fe200078e0000 */
[----:B------:R-:W-:Y:S01]  /*23a0*/  ISETP.GT.U32.AND P6, PT, R157, R16, PT ;  /* 0x000000109d00720c */ /* 0x000fe20003fc4070 */
[----:B------:R-:W-:Y:S01]  /*23b0*/  IMAD.HI.U32 R0, R2, R7, RZ ;  /* 0x0000000702007227 */ /* 0x000fe200078e00ff */
[----:B------:R-:W-:-:S02]  /*23c0*/  MOV R5, R3 ;  /* 0x0000000300057202 */ /* 0x000fc40000000f00 */
[----:B------:R-:W-:Y:S01]  /*23d0*/  IADD3 R98, R10, 0x77, RZ ;  /* 0x000000770a627810 */ /* 0x000fe20007ffe0ff */
[----:B------:R-:W-:Y:S01]  /*23e0*/  @!P4 IMAD.MOV R6, RZ, RZ, -R6 ;  /* 0x000000ffff06c224 */ /* 0x000fe200078e0a06 */
[----:B------:R-:W-:Y:S01]  /*23f0*/  IADD3 R0, -R0, RZ, RZ ;  /* 0x000000ff00007210 */ /* 0x000fe20007ffe1ff */
[----:B------:R-:W-:Y:S01]  /*2400*/  IMAD.HI.U32 R3, R2, R5, RZ ;  /* 0x0000000502037227 */ /* 0x000fe200078e00ff */
[C---:B------:R-:W-:Y:S02]  /*2410*/  ISETP.GT.U32.AND P4, PT, R157.reuse, R12, PT ;  /* 0x0000000c9d00720c */ /* 0x040fe40003f84070 */
[----:B------:R1:W-:Y:S01]  /*2420*/  STL [R1+0x3c], R6 ;  /* 0x00003c0601007387 */ /* 0x0003e20000100800 */
[C---:B------:R-:W-:Y:S01]  /*2430*/  IMAD R0, R157.reuse, R0, R7 ;  /* 0x000000009d007224 */ /* 0x040fe200078e0207 */
[----:B------:R-:W-:Y:S01]  /*2440*/  IADD3 R101, R10, 0x7a, RZ ;  /* 0x0000007a0a657810 */ /* 0x000fe20007ffe0ff */
[--C-:B------:R-:W-:Y:S01]  /*2450*/  @!P6 IMAD.IADD R16, R16, 0x1, -R157.reuse ;  /* 0x000000011010e824 */ /* 0x100fe200078e0a9d */
[----:B------:R2:W-:Y:S01]  /*2460*/  STL [R1+0x38], R4 ;  /* 0x0000380401007387 */ /* 0x0005e20000100800 */
[----:B------:R-:W-:Y:S01]  /*2470*/  @!P5 IMAD.IADD R14, R14, 0x1, -R157 ;  /* 0x000000010e0ed824 */ /* 0x000fe200078e0a9d */
[C---:B------:R-:W-:Y:S01]  /*2480*/  ISETP.GT.U32.AND P6, PT, R157.reuse, R0, PT ;  /* 0x000000009d00720c */ /* 0x040fe20003fc4070 */
[C---:B------:R-:W-:Y:S01]  /*2490*/  VIADD R62, R10.reuse, 0x55 ;  /* 0x000000550a3e7836 */ /* 0x040fe20000000000 */
[----:B------:R-:W-:Y:S01]  /*24a0*/  IABS R96, R101 ;  /* 0x0000006500607213 */ /* 0x000fe20000000000 */
[----:B------:R-:W-:Y:S01]  /*24b0*/  VIADD R64, R10, 0x58 ;  /* 0x000000580a407836 */ /* 0x000fe20000000000 */
[----:B------:R-:W-:Y:S01]  /*24c0*/  ISETP.GT.U32.AND P5, PT, R157, R14, PT ;  /* 0x0000000e9d00720c */ /* 0x000fe20003fa4070 */
[----:B-1----:R-:W-:Y:S01]  /*24d0*/  IMAD.MOV.U32 R6, RZ, RZ, R8 ;  /* 0x000000ffff067224 */ /* 0x002fe200078e0008 */
[----:B------:R-:W-:Y:S01]  /*24e0*/  @!P4 IADD3 R12, R12, -R157, RZ ;  /* 0x8000009d0c0cc210 */ /* 0x000fe20007ffe0ff */
[----:B------:R-:W-:Y:S01]  /*24f0*/  VIADD R65, R10, 0x59 ;  /* 0x000000590a417836 */ /* 0x000fe20000000000 */
[----:B------:R-:W-:Y:S01]  /*2500*/  IABS R8, R9 ;  /* 0x0000000900087213 */ /* 0x000fe20000000000 */
[----:B--2---:R-:W-:Y:S01]  /*2510*/  IMAD.MOV R4, RZ, RZ, -R3 ;  /* 0x000000ffff047224 */ /* 0x004fe200078e0a03 */
[----:B------:R-:W-:Y:S01]  /*2520*/  ISETP.GE.AND P4, PT, R21, RZ, PT ;  /* 0x000000ff1500720c */ /* 0x000fe20003f86270 */
[----:B------:R-:W-:Y:S01]  /*2530*/  IMAD.MOV.U32 R3, RZ, RZ, R12 ;  /* 0x000000ffff037224 */ /* 0x000fe200078e000c */
[----:B------:R-:W-:Y:S01]  /*2540*/  IABS R12, R19 ;  /* 0x00000013000c7213 */ /* 0x000fe20000000000 */
[----:B------:R-:W-:Y:S01]  /*2550*/  @!P2 IMAD.MOV R6, RZ, RZ, -R6 ;  /* 0x000000ffff06a224 */ /* 0x000fe200078e0a06 */
[C---:B------:R-:W-:Y:S01]  /*2560*/  ISETP.GT.U32.AND P2, PT, R157.reuse, R18, PT ;  /* 0x000000129d00720c */ /* 0x040fe20003f44070 */
[----:B------:R-:W-:Y:S01]  /*2570*/  @!P1 IMAD.MOV R3, RZ, RZ, -R3 ;  /* 0x000000ffff039224 */ /* 0x000fe200078e0a03 */
[C---:B------:R-:W-:Y:S01]  /*2580*/  ISETP.GT.U32.AND P1, PT, R157.reuse, R16, PT ;  /* 0x000000109d00720c */ /* 0x040fe20003f24070 */
[----:B------:R-:W-:Y:S01]  /*2590*/  @!P6 IMAD.IADD R0, R0, 0x1, -R157 ;  /* 0x000000010000e824 */ /* 0x000fe200078e0a9d */
[----:B------:R-:W-:Y:S01]  /*25a0*/  STL [R1+0x2c], R6 ;  /* 0x00002c0601007387 */ /* 0x000fe20000100800 */
[C---:B------:R-:W-:Y:S01]  /*25b0*/  IMAD R4, R157.reuse, R4, R5 ;  /* 0x000000049d047224 */ /* 0x040fe200078e0205 */
[----:B------:R-:W-:Y:S01]  /*25c0*/  IADD3 R21, R10, 0x23, RZ ;  /* 0x000000230a157810 */ /* 0x000fe20007ffe0ff */
[--C-:B------:R-:W-:Y:S01]  /*25d0*/  @!P5 IMAD.IADD R14, R14, 0x1, -R157.reuse ;  /* 0x000000010e0ed824 */ /* 0x100fe200078e0a9d */
[----:B------:R1:W-:Y:S01]  /*25e0*/  STL [R1+0x24], R3 ;  /* 0x0000240301007387 */ /* 0x0003e20000100800 */
[C---:B------:R-:W-:Y:S01]  /*25f0*/  ISETP.GT.U32.AND P6, PT, R157.reuse, R0, PT ;  /* 0x000000009d00720c */ /* 0x040fe20003fc4070 */
[C---:B------:R-:W-:Y:S01]  /*2600*/  VIADD R71, R10.reuse, 0x5a ;  /* 0x0000005a0a477836 */ /* 0x040fe20000000000 */
[----:B------:R-:W-:Y:S01]  /*2610*/  IABS R20, R21 ;  /* 0x0000001500147213 */ /* 0x000fe20000000000 */
[----:B------:R-:W-:Y:S01]  /*2620*/  VIADD R72, R10, 0x5b ;  /* 0x0000005b0a487836 */ /* 0x000fe20000000000 */
[----:B------:R-:W-:Y:S01]  /*2630*/  MOV R11, R14 ;  /* 0x0000000e000b7202 */ /* 0x000fe20000000f00 */
[----:B------:R-:W-:Y:S01]  /*2640*/  @!P2 IMAD.IADD R18, R18, 0x1, -R157 ;  /* 0x000000011212a824 */ /* 0x000fe200078e0a9d */
[----:B------:R-:W-:Y:S01]  /*2650*/  @!P1 IADD3 R16, R16, -R157, RZ ;  /* 0x8000009d10109210 */ /* 0x000fe20007ffe0ff */
[----:B------:R-:W-:Y:S01]  /*2660*/  IMAD.HI.U32 R5, R2, R20, RZ ;  /* 0x0000001402057227 */ /* 0x000fe200078e00ff */
[----:B------:R-:W-:-:S02]  /*2670*/  ISETP.GT.U32.AND P1, PT, R157, R4, PT ;  /* 0x000000049d00720c */ /* 0x000fc40003f24070 */
[----:B------:R-:W-:Y:S01]  /*2680*/  ISETP.GT.U32.AND P2, PT, R157, R18, PT ;  /* 0x000000129d00720c */ /* 0x000fe20003f44070 */
[----:B-1----:R-:W-:Y:S01]  /*2690*/  IMAD.HI.U32 R3, R2, R8, RZ ;  /* 0x0000000802037227 */ /* 0x002fe200078e00ff */
[----:B------:R-:W-:Y:S02]  /*26a0*/  ISETP.GE.AND P5, PT, R22, RZ, PT ;  /* 0x000000ff1600720c */ /* 0x000fe40003fa6270 */
[----:B------:R-:W-:Y:S01]  /*26b0*/  @!P3 IADD3 R11, -R11, RZ, RZ ;  /* 0x000000ff0b0bb210 */ /* 0x000fe20007ffe1ff */
[----:B------:R-:W-:Y:S01]  /*26c0*/  IMAD.MOV R3, RZ, RZ, -R3 ;  /* 0x000000ffff037224 */ /* 0x000fe200078e0a03 */
[----:B------:R-:W-:Y:S01]  /*26d0*/  IABS R22, R24 ;  /* 0x0000001800167213 */ /* 0x000fe20000000000 */
[----:B------:R-:W-:Y:S01]  /*26e0*/  @!P6 IMAD.IADD R0, R0, 0x1, -R157 ;  /* 0x000000010000e824 */ /* 0x000fe200078e0a9d */
[----:B------:R-:W-:Y:S01]  /*26f0*/  IABS R59, R62 ;  /* 0x0000003e003b7213 */ /* 0x000fe20000000000 */
[----:B------:R-:W-:Y:S01]  /*2700*/  IMAD R8, R157, R3, R8 ;  /* 0x000000039d087224 */ /* 0x000fe200078e0208 */
[----:B------:R-:W-:Y:S01]  /*2710*/  STL [R1+0x20], R11 ;  /* 0x0000200b01007387 */ /* 0x000fe20000100800 */
[----:B------:R-:W-:Y:S01]  /*2720*/  IMAD.HI.U32 R3, R2, R12, RZ ;  /* 0x0000000c02037227 */ /* 0x000fe200078e00ff */
[----:B------:R-:W-:-:S02]  /*2730*/  @!P1 IADD3 R4, R4, -R157, RZ ;  /* 0x8000009d04049210 */ /* 0x000fc40007ffe0ff */
[----:B------:R-:W-:Y:S01]  /*2740*/  ISETP.GT.U32.AND P6, PT, R157, R8, PT ;  /* 0x000000089d00720c */ /* 0x000fe20003fc4070 */
[----:B------:R-:W-:Y:S01]  /*2750*/  IMAD.MOV.U32 R6, RZ, RZ, R16 ;  /* 0x000000ffff067224 */ /* 0x000fe200078e0010 */
[----:B------:R-:W-:Y:S01]  /*2760*/  IADD3 R3, -R3, RZ, RZ ;  /* 0x000000ff03037210 */ /* 0x000fe20007ffe1ff */
[----:B------:R-:W-:Y:S01]  /*2770*/  @!P2 IMAD.IADD R18, R18, 0x1, -R157 ;  /* 0x000000011212a824 */ /* 0x000fe200078e0a9d */
[----:B------:R-:W-:Y:S01]  /*2780*/  ISETP.GE.AND P1, PT, R9, RZ, PT ;  /* 0x000000ff0900720c */ /* 0x000fe20003f26270 */
[----:B------:R-:W-:Y:S01]  /*2790*/  @!P0 IMAD.MOV R6, RZ, RZ, -R6 ;  /* 0x000000ffff068224 */ /* 0x000fe200078e0a06 */
[----:B------:R-:W-:Y:S01]  /*27a0*/  ISETP.GE.AND P2, PT, R23, RZ, PT ;  /* 0x000000ff1700720c */ /* 0x000fe20003f46270 */
[----:B------:R-:W-:Y:S01]  /*27b0*/  IMAD.MOV R5, RZ, RZ, -R5 ;  /* 0x000000ffff057224 */ /* 0x000fe200078e0a05 */
[----:B------:R-:W-:Y:S01]  /*27c0*/  IABS R63, R65 ;  /* 0x00000041003f7213 */ /* 0x000fe20000000000 */
[C---:B------:R-:W-:Y:S01]  /*27d0*/  IMAD R12, R157.reuse, R3, R12 ;  /* 0x000000039d0c7224 */ /* 0x040fe200078e020c */
[----:B------:R1:W-:Y:S01]  /*27e0*/  STL [R1+0x1c], R6 ;  /* 0x00001c0601007387 */ /* 0x0003e20000100800 */
[----:B------:R-:W-:Y:S01]  /*27f0*/  IMAD.MOV.U32 R9, RZ, RZ, R18 ;  /* 0x000000ffff097224 */ /* 0x000fe200078e0012 */
[----:B------:R-:W-:Y:S01]  /*2800*/  IADD3 R109, R10, 0x83, RZ ;  /* 0x000000830a6d7810 */ /* 0x000fe20007ffe0ff */
[----:B------:R-:W-:Y:S01]  /*2810*/  @!P6 IMAD.IADD R8, R8, 0x1, -R157 ;  /* 0x000000010808e824 */ /* 0x000fe200078e0a9d */
[C---:B------:R-:W-:Y:S01]  /*2820*/  ISETP.GT.U32.AND P6, PT, R157.reuse, R4, PT ;  /* 0x000000049d00720c */ /* 0x040fe20003fc4070 */
[C---:B------:R-:W-:Y:S01]  /*2830*/  IMAD R20, R157.reuse, R5, R20 ;  /* 0x000000059d147224 */ /* 0x040fe200078e0214 */
[C---:B------:R-:W-:Y:S01]  /*2840*/  ISETP.GT.U32.AND P3, PT, R157.reuse, R12, PT ;  /* 0x0000000c9d00720c */ /* 0x040fe20003f64070 */
[----:B------:R-:W-:Y:S01]  /*2850*/  VIADD R3, R10, 0x25 ;  /* 0x000000250a037836 */ /* 0x000fe20000000000 */
[C---:B------:R-:W-:Y:S01]  /*2860*/  ISETP.GT.U32.AND P0, PT, R157.reuse, R8, PT ;  /* 0x000000089d00720c */ /* 0x040fe20003f04070 */
[----:B------:R-:W-:Y:S01]  /*2870*/  @!P4 IMAD.MOV R9, RZ, RZ, -R9 ;  /* 0x000000ffff09c224 */ /* 0x000fe200078e0a09 */
[----:B-1----:R-:W-:Y:S01]  /*2880*/  MOV R6, R0 ;  /* 0x0000000000067202 */ /* 0x002fe20000000f00 */
[----:B------:R-:W-:Y:S01]  /*2890*/  IMAD.HI.U32 R7, R2, R22, RZ ;  /* 0x0000001602077227 */ /* 0x000fe200078e00ff */
[----:B------:R-:W-:-:S02]  /*28a0*/  ISETP.GT.U32.AND P4, PT, R157, R20, PT ;  /* 0x000000149d00720c */ /* 0x000fc40003f84070 */
[----:B------:R-:W-:Y:S01]  /*28b0*/  IABS R5, R3 ;  /* 0x0000000300057213 */ /* 0x000fe20000000000 */
[----:B------:R-:W-:Y:S01]  /*28c0*/  @!P5 IMAD.MOV R6, RZ, RZ, -R6 ;  /* 0x000000ffff06d224 */ /* 0x000fe200078e0a06 */
[----:B------:R-:W-:Y:S01]  /*28d0*/  STL [R1+0x18], R9 ;  /* 0x0000180901007387 */ /* 0x000fe20000100800 */
[-C--:B------:R-:W-:Y:S01]  /*28e0*/  @!P6 IADD3 R4, R4, -R157.reuse, RZ ;  /* 0x8000009d0404e210 */ /* 0x080fe20007ffe0ff */
[----:B------:R-:W-:Y:S01]  /*28f0*/  IMAD.MOV R7, RZ, RZ, -R7 ;  /* 0x000000ffff077224 */ /* 0x000fe200078e0a07 */
[----:B------:R-:W-:Y:S01]  /*2900*/  @!P3 IADD3 R12, R12, -R157, RZ ;  /* 0x8000009d0c0cb210 */ /* 0x000fe20007ffe0ff */
[----:B------:R1:W-:Y:S01]  /*2910*/  STL [R1+0x14], R6 ;  /* 0x0000140601007387 */ /* 0x0003e20000100800 */
[----:B------:R-:W-:Y:S01]  /*2920*/  IMAD.HI.U32 R0, R2, R5, RZ ;  /* 0x0000000502007227 */ /* 0x000fe200078e00ff */
[----:B------:R-:W-:Y:S02]  /*2930*/  ISETP.GE.AND P5, PT, R19, RZ, PT ;  /* 0x000000ff1300720c */ /* 0x000fe40003fa6270 */
[----:B------:R-:W-:Y:S01]  /*2940*/  ISETP.GE.AND P3, PT, R24, RZ, PT ;  /* 0x000000ff1800720c */ /* 0x000fe20003f66270 */
[----:B------:R-:W-:Y:S01]  /*2950*/  IMAD R22, R157, R7, R22 ;  /* 0x000000079d167224 */ /* 0x000fe200078e0216 */
[----:B------:R-:W-:Y:S01]  /*2960*/  IABS R24, R28 ;  /* 0x0000001c00187213 */ /* 0x000fe20000000000 */
[--C-:B------:R-:W-:Y:S01]  /*2970*/  @!P0 IMAD.IADD R8, R8, 0x1, -R157.reuse ;  /* 0x0000000108088824 */ /* 0x100fe200078e0a9d */
[----:B------:R-:W-:Y:S01]  /*2980*/  ISETP.GE.AND P0, PT, R21, RZ, PT ;  /* 0x000000ff1500720c */ /* 0x000fe20003f06270 */
[----:B------:R-:W-:Y:S01]  /*2990*/  IMAD.MOV R14, RZ, RZ, -R0 ;  /* 0x000000ffff0e7224 */ /* 0x000fe200078e0a00 */
[C---:B------:R-:W-:Y:S01]  /*29a0*/  ISETP.GT.U32.AND P6, PT, R157.reuse, R22, PT ;  /* 0x000000169d00720c */ /* 0x040fe20003fc4070 */
[----:B-1----:R-:W-:Y:S01]  /*29b0*/  IMAD.MOV.U32 R6, RZ, RZ, R4 ;  /* 0x000000ffff067224 */ /* 0x002fe200078e0004 */
[----:B------:R-:W-:Y:S01]  /*29c0*/  IADD3 R4, R10, 0x27, RZ ;  /* 0x000000270a047810 */ /* 0x000fe20007ffe0ff */
[----:B------:R-:W-:Y:S01]  /*29d0*/  @!P4 IMAD.IADD R20, R20, 0x1, -R157 ;  /* 0x000000011414c824 */ /* 0x000fe200078e0a9d */
[C---:B------:R-:W-:Y:S01]  /*29e0*/  ISETP.GT.U32.AND P4, PT, R157.reuse, R12, PT ;  /* 0x0000000c9d00720c */ /* 0x040fe20003f84070 */
[----:B------:R-:W-:Y:S01]  /*29f0*/  @!P2 IMAD.MOV R6, RZ, RZ, -R6 ;  /* 0x000000ffff06a224 */ /* 0x000fe200078e0a06 */
[----:B------:R-:W-:Y:S01]  /*2a00*/  IABS R21, R25 ;  /* 0x0000001900157213 */ /* 0x000fe20000000000 */
[C---:B------:R-:W-:Y:S01]  /*2a10*/  VIADD R23, R10.reuse, 0x26 ;  /* 0x000000260a177836 */ /* 0x040fe20000000000 */
        /* <DEDUP_REMOVED lines=8> */
[----:B------:R-:W-:Y:S01]  /*2aa0*/  IABS R14, R18 ;  /* 0x00000012000e7213 */ /* 0x000fe20000000000 */
[----:B------:R-:W-:Y:S01]  /*2ab0*/  IMAD.HI.U32 R0, R2, R7, RZ ;  /* 0x0000000702007227 */ /* 0x000fe200078e00ff */
[----:B------:R-:W-:-:S02]  /*2ac0*/  ISETP.GT.U32.AND P2, PT, R157, R22, PT ;  /* 0x000000169d00720c */ /* 0x000fc40003f44070 */
[----:B------:R-:W-:Y:S01]  /*2ad0*/  IABS R9, R16 ;  /* 0x0000001000097213 */ /* 0x000fe20000000000 */
[----:B-1----:R-:W-:Y:S01]  /*2ae0*/  IMAD.MOV.U32 R6, RZ, RZ, R8 ;  /* 0x000000ffff067224 */ /* 0x002fe200078e0008 */
[----:B------:R-:W-:Y:S01]  /*2af0*/  IADD3 R0, -R0, RZ, RZ ;  /* 0x000000ff00007210 */ /* 0x000fe20007ffe1ff */
[----:B------:R-:W-:Y:S01]  /*2b00*/  @!P4 IMAD.IADD R12, R12, 0x1, -R157 ;  /* 0x000000010c0cc824 */ /* 0x000fe200078e0a9d */
[----:B------:R-:W-:Y:S01]  /*2b10*/  IABS R8, R4 ;  /* 0x0000000400087213 */ /* 0x000fe20000000000 */
[----:B------:R-:W-:Y:S01]  /*2b20*/  VIADD R19, R10, 0x2b ;  /* 0x0000002b0a137836 */ /* 0x000fe20000000000 */
[----:B------:R-:W-:Y:S01]  /*2b30*/  @!P1 IADD3 R6, -R6, RZ, RZ ;  /* 0x000000ff06069210 */ /* 0x000fe20007ffe1ff */
[C---:B------:R-:W-:Y:S01]  /*2b40*/  IMAD R7, R157.reuse, R0, R7 ;  /* 0x000000009d077224 */ /* 0x040fe200078e0207 */
[----:B------:R-:W-:Y:S01]  /*2b50*/  ISETP.GT.U32.AND P1, PT, R157, R5, PT ;  /* 0x000000059d00720c */ /* 0x000fe20003f24070 */
[----:B------:R-:W-:Y:S01]  /*2b60*/  IMAD.HI.U32 R0, R2, R8, RZ ;  /* 0x0000000802007227 */ /* 0x000fe200078e00ff */
[----:B------:R-:W-:Y:S01]  /*2b70*/  ISETP.GE.AND P4, PT, R3, RZ, PT ;  /* 0x000000ff0300720c */ /* 0x000fe20003f86270 */
[----:B------:R1:W-:Y:S01]  /*2b80*/  STL [R1+0xc], R6 ;  /* 0x00000c0601007387 */ /* 0x0003e20000100800 */
[----:B------:R-:W-:Y:S01]  /*2b90*/  @!P2 IADD3 R22, R22, -R157, RZ ;  /* 0x8000009d1616a210 */ /* 0x000fe20007ffe0ff */
[----:B------:R-:W-:Y:S01]  /*2ba0*/  @!P6 IMAD.IADD R20, R20, 0x1, -R157 ;  /* 0x000000011414e824 */ /* 0x000fe200078e0a9d */
[----:B------:R-:W-:Y:S01]  /*2bb0*/  ISETP.GT.U32.AND P6, PT, R157, R7, PT ;  /* 0x000000079d00720c */ /* 0x000fe20003fc4070 */
[----:B------:R-:W-:Y:S01]  /*2bc0*/  IMAD.MOV R0, RZ, RZ, -R0 ;  /* 0x000000ffff007224 */ /* 0x000fe200078e0a00 */
[----:B------:R-:W-:Y:S01]  /*2bd0*/  ISETP.GE.AND P2, PT, R23, RZ, PT ;  /* 0x000000ff1700720c */ /* 0x000fe20003f46270 */
[----:B------:R-:W-:Y:S01]  /*2be0*/  IMAD.HI.U32 R3, R2, R9, RZ ;  /* 0x0000000902037227 */ /* 0x000fe200078e00ff */
[----:B------:R-:W-:-:S02]  /*2bf0*/  IABS R23, R27 ;  /* 0x0000001b00177213 */ /* 0x000fc40000000000 */
[----:B------:R-:W-:Y:S01]  /*2c00*/  IADD3 R110, R10, 0x84, RZ ;  /* 0x000000840a6e7810 */ /* 0x000fe20007ffe0ff */
[----:B------:R-:W-:Y:S01]  /*2c10*/  @!P1 IMAD.IADD R5, R5, 0x1, -R157 ;  /* 0x0000000105059824 */ /* 0x000fe200078e0a9d */
[----:B-1----:R-:W-:Y:S01]  /*2c20*/  MOV R6, R12 ;  /* 0x0000000c00067202 */ /* 0x002fe20000000f00 */
[----:B------:R-:W-:Y:S01]  /*2c30*/  IMAD.MOV.U32 R12, RZ, RZ, R14 ;  /* 0x000000ffff0c7224 */ /* 0x000fe200078e000e */
[----:B------:R-:W-:Y:S01]  /*2c40*/  ISETP.GE.AND P1, PT, R4, RZ, PT ;  /* 0x000000ff0400720c */ /* 0x000fe20003f26270 */
[C---:B------:R-:W-:Y:S01]  /*2c50*/  IMAD R8, R157.reuse, R0, R8 ;  /* 0x000000009d087224 */ /* 0x040fe200078e0208 */
[----:B------:R-:W-:Y:S01]  /*2c60*/  IABS R106, R110 ;  /* 0x0000006e006a7213 */ /* 0x000fe20000000000 */
[----:B------:R-:W-:Y:S01]  /*2c70*/  @!P5 IMAD.MOV R6, RZ, RZ, -R6 ;  /* 0x000000ffff06d224 */ /* 0x000fe200078e0a06 */
[----:B------:R-:W-:Y:S01]  /*2c80*/  ISETP.GT.U32.AND P5, PT, R157, R5, PT ;  /* 0x000000059d00720c */ /* 0x000fe20003fa4070 */
[----:B------:R-:W-:Y:S01]  /*2c90*/  IMAD.HI.U32 R0, R2, R12, RZ ;  /* 0x0000000c02007227 */ /* 0x000fe200078e00ff */
[----:B------:R-:W-:-:S02]  /*2ca0*/  @!P6 IADD3 R7, R7, -R157, RZ ;  /* 0x8000009d0707e210 */ /* 0x000fc40007ffe0ff */
[----:B------:R1:W-:Y:S01]  /*2cb0*/  STL [R1+0x8], R6 ;  /* 0x0000080601007387 */ /* 0x0003e20000100800 */
[----:B------:R-:W-:Y:S01]  /*2cc0*/  IMAD.MOV R0, RZ, RZ, -R0 ;  /* 0x000000ffff007224 */ /* 0x000fe200078e0a00 */
[C---:B------:R-:W-:Y:S01]  /*2cd0*/  ISETP.GT.U32.AND P6, PT, R157.reuse, R7, PT ;  /* 0x000000079d00720c */ /* 0x040fe20003fc4070 */
[----:B------:R-:W-:Y:S01]  /*2ce0*/  IMAD.MOV R4, RZ, RZ, -R3 ;  /* 0x000000ffff047224 */ /* 0x000fe200078e0a03 */
[C---:B------:R-:W-:Y:S01]  /*2cf0*/  IADD3 R114, R10.reuse, 0x88, RZ ;  /* 0x000000880a727810 */ /* 0x040fe20007ffe0ff */
[----:B------:R-:W-:Y:S01]  /*2d00*/  IMAD R12, R157, R0, R12 ;  /* 0x000000009d0c7224 */ /* 0x000fe200078e020c */
[C---:B------:R-:W-:Y:S01]  /*2d10*/  IADD3 R121, R10.reuse, 0x92, RZ ;  /* 0x000000920a797810 */ /* 0x040fe20007ffe0ff */
[----:B------:R-:W-:Y:S01]  /*2d20*/  IMAD.MOV.U32 R3, RZ, RZ, R22 ;  /* 0x000000ffff037224 */ /* 0x000fe200078e0016 */
[C---:B------:R-:W-:Y:S01]  /*2d30*/  IADD3 R124, R10.reuse, 0xa3, RZ ;  /* 0x000000a30a7c7810 */ /* 0x040fe20007ffe0ff */
[----:B------:R-:W-:Y:S01]  /*2d40*/  @!P5 IMAD.IADD R5, R5, 0x1, -R157 ;  /* 0x000000010505d824 */ /* 0x000fe200078e0a9d */
[----:B-1----:R-:W-:Y:S01]  /*2d50*/  MOV R6, R20 ;  /* 0x0000001400067202 */ /* 0x002fe20000000f00 */
[----:B------:R-:W-:Y:S01]  /*2d60*/  IMAD R9, R157, R4, R9 ;  /* 0x000000049d097224 */ /* 0x000fe200078e0209 */
[----:B------:R-:W-:Y:S01]  /*2d70*/  @!P3 IADD3 R3, -R3, RZ, RZ ;  /* 0x000000ff0303b210 */ /* 0x000fe20007ffe1ff */
[C---:B------:R-:W-:Y:S01]  /*2d80*/  VIADD R73, R10.reuse, 0x5c ;  /* 0x0000005c0a497836 */ /* 0x040fe20000000000 */
[----:B------:R-:W-:Y:S01]  /*2d90*/  @!P4 IADD3 R5, -R5, RZ, RZ ;  /* 0x000000ff0505c210 */ /* 0x000fe20007ffe1ff */
[----:B------:R-:W-:Y:S01]  /*2da0*/  @!P0 IMAD.MOV R6, RZ, RZ, -R6 ;  /* 0x000000ffff068224 */ /* 0x000fe200078e0a06 */
[----:B------:R-:W-:Y:S01]  /*2db0*/  ISETP.GT.U32.AND P4, PT, R157, R12, PT ;  /* 0x0000000c9d00720c */ /* 0x000fe20003f84070 */
[C---:B------:R-:W-:Y:S01]  /*2dc0*/  VIADD R75, R10.reuse, 0x5e ;  /* 0x0000005e0a4b7836 */ /* 0x040fe20000000000 */
[----:B------:R-:W-:Y:S01]  /*2dd0*/  @!P6 IADD3 R7, R7, -R157, RZ ;  /* 0x8000009d0707e210 */ /* 0x000fe20007ffe0ff */
[C---:B------:R-:W-:Y:S01]  /*2de0*/  VIADD R76, R10.reuse, 0x60 ;  /* 0x000000600a4c7836 */ /* 0x040fe20000000000 */
[----:B------:R-:W-:Y:S01]  /*2df0*/  STL [R1+0x4], R6 ;  /* 0x0000040601007387 */ /* 0x000fe20000100800 */
[C---:B------:R-:W-:Y:S01]  /*2e00*/  ISETP.GT.U32.AND P0, PT, R157.reuse, R8, PT ;  /* 0x000000089d00720c */ /* 0x040fe20003f04070 */
[----:B------:R-:W-:Y:S01]  /*2e10*/  VIADD R81, R10, 0x68 ;  /* 0x000000680a517836 */ /* 0x000fe20000000000 */
[----:B------:R-:W-:Y:S01]  /*2e20*/  ISETP.GE.AND P3, PT, R16, RZ, PT ;  /* 0x000000ff1000720c */ /* 0x000fe20003f66270 */
[----:B------:R1:W-:Y:S01]  /*2e30*/  STL [R1], R3 ;  /* 0x0000000301007387 */ /* 0x0003e20000100800 */
[C---:B------:R-:W-:Y:S01]  /*2e40*/  ISETP.GT.U32.AND P5, PT, R157.reuse, R9, PT ;  /* 0x000000099d00720c */ /* 0x040fe20003fa4070 */
[----:B------:R-:W-:Y:S01]  /*2e50*/  @!P2 IMAD.MOV R7, RZ, RZ, -R7 ;  /* 0x000000ffff07a224 */ /* 0x000fe200078e0a07 */
[----:B------:R-:W-:Y:S01]  /*2e60*/  IABS R16, R19 ;  /* 0x0000001300107213 */ /* 0x000fe20000000000 */
[C---:B------:R-:W-:Y:S01]  /*2e70*/  VIADD R80, R10.reuse, 0x67 ;  /* 0x000000670a507836 */ /* 0x040fe20000000000 */
[----:B------:R-:W-:Y:S01]  /*2e80*/  IADD3 R20, R10, 0x2c, RZ ;  /* 0x0000002c0a147810 */ /* 0x000fe20007ffe0ff */
[--C-:B------:R-:W-:Y:S01]  /*2e90*/  @!P4 IMAD.IADD R12, R12, 0x1, -R157.reuse ;  /* 0x000000010c0cc824 */ /* 0x100fe200078e0a9d */
[----:B------:R-:W-:Y:S01]  /*2ea0*/  ISETP.GE.AND P6, PT, R18, RZ, PT ;  /* 0x000000ff1200720c */ /* 0x000fe20003fc6270 */
[C---:B------:R-:W-:Y:S01]  /*2eb0*/  VIADD R82, R10.reuse, 0x69 ;  /* 0x000000690a527836 */ /* 0x040fe20000000000 */
[----:B------:R-:W-:Y:S01]  /*2ec0*/  IABS R18, R20 ;  /* 0x0000001400127213 */ /* 0x000fe20000000000 */
[----:B-1----:R-:W-:Y:S01]  /*2ed0*/  VIADD R3, R10, 0x2a ;  /* 0x0000002a0a037836 */ /* 0x002fe20000000000 */
[----:B------:R-:W-:Y:S01]  /*2ee0*/  ISETP.GT.U32.AND P4, PT, R157, R12, PT ;  /* 0x0000000c9d00720c */ /* 0x000fe20003f84070 */
[--C-:B------:R-:W-:Y:S01]  /*2ef0*/  @!P0 IMAD.IADD R8, R8, 0x1, -R157.reuse ;  /* 0x0000000108088824 */ /* 0x100fe200078e0a9d */
[----:B------:R-:W-:Y:S01]  /*2f00*/  IABS R67, R73 ;  /* 0x0000004900437213 */ /* 0x000fe20000000000 */
[----:B------:R-:W-:Y:S01]  /*2f10*/  @!P5 IMAD.IADD R9, R9, 0x1, -R157 ;  /* 0x000000010909d824 */ /* 0x000fe200078e0a9d */
[----:B------:R-:W-:Y:S01]  /*2f20*/  IABS R14, R3 ;  /* 0x00000003000e7213 */ /* 0x000fe20000000000 */
[C---:B------:R-:W-:Y:S01]  /*2f30*/  IMAD.HI.U32 R4, R2.reuse, R18, RZ ;  /* 0x0000001202047227 */ /* 0x040fe200078e00ff */
[----:B------:R-:W-:Y:S01]  /*2f40*/  ISETP.GE.AND P2, PT, R3, RZ, PT ;  /* 0x000000ff0300720c */ /* 0x000fe20003f46270 */
[----:B------:R-:W-:Y:S01]  /*2f50*/  STL [R1+0x4b50], R5 ;  /* 0x004b500501007387 */ /* 0x000fe20000100800 */
[C---:B------:R-:W-:Y:S01]  /*2f60*/  ISETP.GT.U32.AND P0, PT, R157.reuse, R8, PT ;  /* 0x000000089d00720c */ /* 0x040fe20003f04070 */
[C---:B------:R-:W-:Y:S01]  /*2f70*/  IMAD.HI.U32 R3, R2.reuse, R16, RZ ;  /* 0x0000001002037227 */ /* 0x040fe200078e00ff */
[----:B------:R-:W-:Y:S01]  /*2f80*/  ISETP.GT.U32.AND P5, PT, R157, R9, PT ;  /* 0x000000099d00720c */ /* 0x000fe20003fa4070 */
[----:B------:R-:W-:Y:S01]  /*2f90*/  STL [R1+0x4b54], R7 ;  /* 0x004b540701007387 */ /* 0x000fe20000100800 */
[----:B------:R-:W-:Y:S01]  /*2fa0*/  IABS R70, R75 ;  /* 0x0000004b00467213 */ /* 0x000fe20000000000 */
[----:B------:R-:W-:Y:S01]  /*2fb0*/  IMAD.MOV R3, RZ, RZ, -R3 ;  /* 0x000000ffff037224 */ /* 0x000fe200078e0a03 */
[----:B------:R-:W-:Y:S01]  /*2fc0*/  IABS R78, R81 ;  /* 0x00000051004e7213 */ /* 0x000fe20000000000 */
[----:B------:R-:W-:Y:S01]  /*2fd0*/  IMAD.HI.U32 R0, R2, R14, RZ ;  /* 0x0000000e02007227 */ /* 0x000fe200078e00ff */
[----:B------:R-:W-:-:S02]  /*2fe0*/  IABS R77, R80 ;  /* 0x00000050004d7213 */ /* 0x000fc40000000000 */
[----:B------:R-:W-:Y:S01]  /*2ff0*/  IABS R79, R82 ;  /* 0x00000052004f7213 */ /* 0x000fe20000000000 */
[C---:B------:R-:W-:Y:S01]  /*3000*/  IMAD R16, R157.reuse, R3, R16 ;  /* 0x000000039d107224 */ /* 0x040fe200078e0210 */
[----:B------:R-:W-:Y:S01]  /*3010*/  IADD3 R0, -R0, RZ, RZ ;  /* 0x000000ff00007210 */ /* 0x000fe20007ffe1ff */
[--C-:B------:R-:W-:Y:S01]  /*3020*/  @!P4 IMAD.IADD R12, R12, 0x1, -R157.reuse ;  /* 0x000000010c0cc824 */ /* 0x100fe200078e0a9d */
[C---:B------:R-:W-:Y:S01]  /*3030*/  IADD3 R240, R10.reuse, 0x171, RZ ;  /* 0x000001710af07810 */ /* 0x040fe20007ffe0ff */
[----:B------:R-:W-:Y:S01]  /*3040*/  IMAD.MOV R4, RZ, RZ, -R4 ;  /* 0x000000ffff047224 */ /* 0x000fe200078e0a04 */
[C---:B------:R-:W-:Y:S01]  /*3050*/  ISETP.GT.U32.AND P4, PT, R157.reuse, R16, PT ;  /* 0x000000109d00720c */ /* 0x040fe20003f84070 */
[----:B------:R-:W-:Y:S01]  /*3060*/  IMAD R14, R157, R0, R14 ;  /* 0x000000009d0e7224 */ /* 0x000fe200078e020e */
[----:B------:R-:W-:Y:S01]  /*3070*/  @!P5 IADD3 R9, R9, -R157, RZ ;  /* 0x8000009d0909d210 */ /* 0x000fe20007ffe0ff */
[----:B------:R-:W-:Y:S01]  /*3080*/  VIADD R0, R10, 0x2d ;  /* 0x0000002d0a007836 */ /* 0x000fe20000000000 */
[----:B------:R-:W-:Y:S01]  /*3090*/  ISETP.GE.AND P5, PT, R20, RZ, PT ;  /* 0x000000ff1400720c */ /* 0x000fe20003fa6270 */
[----:B------:R-:W-:Y:S01]  /*30a0*/  @!P0 IMAD.IADD R8, R8, 0x1, -R157 ;  /* 0x0000000108088824 */ /* 0x000fe200078e0a9d */
[----:B------:R-:W-:Y:S01]  /*30b0*/  @!P6 IADD3 R12, -R12, RZ, RZ ;  /* 0x000000ff0c0ce210 */ /* 0x000fe20007ffe1ff */
[C---:B------:R-:W-:Y:S01]  /*30c0*/  IMAD R18, R157.reuse, R4, R18 ;  /* 0x000000049d127224 */ /* 0x040fe200078e0212 */
[----:B------:R-:W-:Y:S01]  /*30d0*/  IABS R20, R0 ;  /* 0x0000000000147213 */ /* 0x000fe20000000000 */
[----:B------:R-:W-:Y:S01]  /*30e0*/  @!P1 IMAD.MOV R8, RZ, RZ, -R8 ;  /* 0x000000ffff089224 */ /* 0x000fe200078e0a08 */
[C---:B------:R-:W-:Y:S01]  /*30f0*/  ISETP.GT.U32.AND P1, PT, R157.reuse, R14, PT ;  /* 0x0000000e9d00720c */ /* 0x040fe20003f24070 */
[----:B------:R-:W-:Y:S01]  /*3100*/  @!P3 IMAD.MOV R9, RZ, RZ, -R9 ;  /* 0x000000ffff09b224 */ /* 0x000fe200078e0a09 */
[----:B------:R-:W-:Y:S01]  /*3110*/  ISETP.GE.AND P3, PT, R0, RZ, PT ;  /* 0x000000ff0000720c */ /* 0x000fe20003f66270 */
[----:B------:R-:W-:Y:S01]  /*3120*/  @!P4 IMAD.IADD R16, R16, 0x1, -R157 ;  /* 0x000000011010c824 */ /* 0x000fe200078e0a9d */
[----:B------:R-:W-:Y:S01]  /*3130*/  ISETP.GT.U32.AND P6, PT, R157, R18, PT ;  /* 0x000000129d00720c */ /* 0x000fe20003fc4070 */
[C---:B------:R-:W-:Y:S01]  /*3140*/  IMAD.HI.U32 R3, R2.reuse, R21, RZ ;  /* 0x0000001502037227 */ /* 0x040fe200078e00ff */
[----:B------:R-:W-:Y:S01]  /*3150*/  ISETP.GE.AND P0, PT, R19, RZ, PT ;  /* 0x000000ff1300720c */ /* 0x000fe20003f06270 */
[----:B------:R-:W-:Y:S01]  /*3160*/  STL [R1+0x4b58], R8 ;  /* 0x004b580801007387 */ /* 0x000fe20000100800 */
[----:B------:R-:W-:Y:S01]  /*3170*/  ISETP.GT.U32.AND P4, PT, R157, R16, PT ;  /* 0x000000109d00720c */ /* 0x000fe20003f84070 */
[----:B------:R-:W-:Y:S01]  /*3180*/  IMAD.HI.U32 R0, R2, R20, RZ ;  /* 0x0000001402007227 */ /* 0x000fe200078e00ff */
[----:B------:R-:W-:Y:S01]  /*3190*/  IADD3 R22, -R3, RZ, RZ ;  /* 0x000000ff03167210 */ /* 0x000fe20007ffe1ff */
[----:B------:R-:W-:Y:S01]  /*31a0*/  STL [R1+0x4b5c], R9 ;  /* 0x004b5c0901007387 */ /* 0x000fe20000100800 */
[----:B------:R-:W-:Y:S01]  /*31b0*/  IADD3 R237, R10, 0x16d, RZ ;  /* 0x0000016d0aed7810 */ /* 0x000fe20007ffe0ff */
[----:B------:R-:W-:Y:S01]  /*31c0*/  IMAD.HI.U32 R19, R2, R24, RZ ;  /* 0x0000001802137227 */ /* 0x000fe200078e00ff */
[----:B------:R-:W-:Y:S01]  /*31d0*/  @!P1 IADD3 R14, R14, -R157, RZ ;  /* 0x8000009d0e0e9210 */ /* 0x000fe20007ffe0ff */
[----:B------:R-:W-:Y:S01]  /*31e0*/  STL [R1+0x4b60], R12 ;  /* 0x004b600c01007387 */ /* 0x000fe20000100800 */
[----:B------:R-:W-:Y:S01]  /*31f0*/  IADD3 R132, R10, 0x16e, RZ ;  /* 0x0000016e0a847810 */ /* 0x000fe20007ffe0ff */
[----:B------:R-:W-:Y:S01]  /*3200*/  IMAD.MOV R0, RZ, RZ, -R0 ;  /* 0x000000ffff007224 */ /* 0x000fe200078e0a00 */
[C---:B------:R-:W-:Y:S01]  /*3210*/  ISETP.GT.U32.AND P1, PT, R157.reuse, R14, PT ;  /* 0x0000000e9d00720c */ /* 0x040fe20003f24070 */
[----:B------:R-:W-:Y:S01]  /*3220*/  IMAD.MOV R3, RZ, RZ, -R19 ;  /* 0x000000ffff037224 */ /* 0x000fe200078e0a13 */
[----:B------:R-:W-:Y:S01]  /*3230*/  IABS R239, R132 ;  /* 0x0000008400ef7213 */ /* 0x000fe20000000000 */
[----:B------:R-:W-:-:S02]  /*3240*/  IMAD R19, R157, R0, R20 ;  /* 0x000000009d137224 */ /* 0x000fc400078e0214 */
[C---:B------:R-:W-:Y:S02]  /*3250*/  IMAD R20, R157.reuse, R22, R21 ;  /* 0x000000169d147224 */ /* 0x040fe400078e0215 */
[--C-:B------:R-:W-:Y:S01]  /*3260*/  @!P4 IMAD.IADD R16, R16, 0x1, -R157.reuse ;  /* 0x000000011010c824 */ /* 0x100fe200078e0a9d */
[C---:B------:R-:W-:Y:S01]  /*3270*/  ISETP.GT.U32.AND P4, PT, R157.reuse, R19, PT ;  /* 0x000000139d00720c */ /* 0x040fe20003f84070 */
[----:B------:R-:W-:Y:S01]  /*3280*/  @!P6 IMAD.IADD R18, R18, 0x1, -R157 ;  /* 0x000000011212e824 */ /* 0x000fe200078e0a9d */
[----:B------:R-:W-:Y:S01]  /*3290*/  ISETP.GT.U32.AND P6, PT, R157, R20, PT ;  /* 0x000000149d00720c */ /* 0x000fe20003fc4070 */
[----:B------:R-:W-:-:S04]  /*32a0*/  IMAD.HI.U32 R4, R2, R23, RZ ;  /* 0x0000001702047227 */ /* 0x000fc800078e00ff */
[----:B------:R-:W-:Y:S02]  /*32b0*/  IMAD.MOV R4, RZ, RZ, -R4 ;  /* 0x000000ffff047224 */ /* 0x000fe400078e0a04 */
[----:B------:R-:W-:Y:S01]  /*32c0*/  IMAD R22, R157, R3, R24 ;  /* 0x000000039d167224 */ /* 0x000fe200078e0218 */
[----:B------:R-:W-:Y:S01]  /*32d0*/  IABS R24, R30 ;  /* 0x0000001e00187213 */ /* 0x000fe20000000000 */
[--C-:B------:R-:W-:Y:S01]  /*32e0*/  @!P1 IMAD.IADD R14, R14, 0x1, -R157.reuse ;  /* 0x000000010e0e9824 */ /* 0x100fe200078e0a9d */
[----:B------:R-:W-:Y:S01]  /*32f0*/  ISETP.GE.AND P1, PT, R25, RZ, PT ;  /* 0x000000ff1900720c */ /* 0x000fe20003f26270 */
[----:B------:R-:W-:Y:S01]  /*3300*/  @!P4 IMAD.IADD R19, R19, 0x1, -R157 ;  /* 0x000000011313c824 */ /* 0x000fe200078e0a9d */
[C---:B------:R-:W-:Y:S01]  /*3310*/  ISETP.GT.U32.AND P4, PT, R157.reuse, R18, PT ;  /* 0x000000129d00720c */ /* 0x040fe20003f84070 */
[----:B------:R-:W-:Y:S01]  /*3320*/  IMAD R21, R157, R4, R23 ;  /* 0x000000049d157224 */ /* 0x000fe200078e0217 */
[----:B------:R-:W-:Y:S01]  /*3330*/  @!P6 IADD3 R20, R20, -R157, RZ ;  /* 0x8000009d1414e210 */ /* 0x000fe20007ffe0ff */
[----:B------:R-:W-:Y:S01]  /*3340*/  IMAD.HI.U32 R3, R2, R24, RZ ;  /* 0x0000001802037227 */ /* 0x000fe200078e00ff */
[----:B------:R-:W-:-:S02]  /*3350*/  IABS R23, R29 ;  /* 0x0000001d00177213 */ /* 0x000fc40000000000 */
[C---:B------:R-:W-:Y:S01]  /*3360*/  ISETP.GT.U32.AND P6, PT, R157.reuse, R20, PT ;  /* 0x000000149d00720c */ /* 0x040fe20003fc4070 */
[----:B------:R-:W-:Y:S01]  /*3370*/  @!P2 IMAD.MOV R14, RZ, RZ, -R14 ;  /* 0x000000ffff0ea224 */ /* 0x000fe200078e0a0e */
[----:B------:R-:W-:Y:S01]  /*3380*/  ISETP.GT.U32.AND P2, PT, R157, R19, PT ;  /* 0x000000139d00720c */ /* 0x000fe20003f44070 */
[----:B------:R-:W-:Y:S01]  /*3390*/  IMAD.HI.U32 R0, R2, R23, RZ ;  /* 0x0000001702007227 */ /* 0x000fe200078e00ff */
[----:B------:R-:W-:Y:S02]  /*33a0*/  IADD3 R4, -R3, RZ, RZ ;  /* 0x000000ff03047210 */ /* 0x000fe40007ffe1ff */
[----:B------:R-:W-:Y:S01]  /*33b0*/  IABS R25, R31 ;  /* 0x0000001f00197213 */ /* 0x000fe20000000000 */
[----:B------:R-:W-:Y:S01]  /*33c0*/  IMAD.MOV R0, RZ, RZ, -R0 ;  /* 0x000000ffff007224 */ /* 0x000fe200078e0a00 */
[----:B------:R-:W-:Y:S01]  /*33d0*/  STL [R1+0x4b64], R14 ;  /* 0x004b640e01007387 */ /* 0x000fe20000100800 */
[----:B------:R-:W-:Y:S01]  /*33e0*/  @!P4 IMAD.IADD R18, R18, 0x1, -R157 ;  /* 0x000000011212c824 */ /* 0x000fe200078e0a9d */
[C---:B------:R-:W-:Y:S01]  /*33f0*/  ISETP.GT.U32.AND P4, PT, R157.reuse, R22, PT ;  /* 0x000000169d00720c */ /* 0x040fe20003f84070 */
[C---:B------:R-:W-:Y:S01]  /*3400*/  IMAD R24, R157.reuse, R4, R24 ;  /* 0x000000049d187224 */ /* 0x040fe200078e0218 */
[----:B------:R-:W-:Y:S01]  /*3410*/  IADD3 R4, R10, 0x35, RZ ;  /* 0x000000350a047810 */ /* 0x000fe20007ffe0ff */
[----:B------:R-:W-:Y:S01]  /*3420*/  @!P0 IMAD.MOV R16, RZ, RZ, -R16 ;  /* 0x000000ffff108224 */ /* 0x000fe200078e0a10 */
[C---:B------:R-:W-:Y:S01]  /*3430*/  ISETP.GT.U32.AND P0, PT, R157.reuse, R21, PT ;  /* 0x000000159d00720c */ /* 0x040fe20003f04070 */
[C---:B------:R-:W-:Y:S01]  /*3440*/  IMAD R23, R157.reuse, R0, R23 ;  /* 0x000000009d177224 */ /* 0x040fe200078e0217 */
[-C--:B------:R-:W-:Y:S01]  /*3450*/  @!P6 IADD3 R20, R20, -R157.reuse, RZ ;  /* 0x8000009d1414e210 */ /* 0x080fe20007ffe0ff */
[----:B------:R-:W-:Y:S01]  /*3460*/  IMAD.HI.U32 R3, R2, R26, RZ ;  /* 0x0000001a02037227 */ /* 0x000fe200078e00ff */
[----:B------:R-:W-:Y:S01]  /*3470*/  ISETP.GT.U32.AND P6, PT, R157, R24, PT ;  /* 0x000000189d00720c */ /* 0x000fe20003fc4070 */
[----:B------:R1:W-:Y:S01]  /*3480*/  STL [R1+0x4b68], R16 ;  /* 0x004b681001007387 */ /* 0x0003e20000100800 */
[----:B------:R-:W-:Y:S01]  /*3490*/  @!P2 IADD3 R19, R19, -R157, RZ ;  /* 0x8000009d1313a210 */ /* 0x000fe20007ffe0ff */
[----:B------:R-:W-:Y:S01]  /*34a0*/  IMAD.MOV R3, RZ, RZ, -R3 ;  /* 0x000000ffff037224 */ /* 0x000fe200078e0a03 */
[----:B------:R-:W-:Y:S01]  /*34b0*/  ISETP.GT.U32.AND P2, PT, R157, R23, PT ;  /* 0x000000179d00720c */ /* 0x000fe20003f44070 */
[--C-:B------:R-:W-:Y:S01]  /*34c0*/  @!P4 IMAD.IADD R22, R22, 0x1, -R157.reuse ;  /* 0x000000011616c824 */ /* 0x100fe200078e0a9d */
[----:B------:R-:W-:Y:S01]  /*34d0*/  ISETP.GE.AND P4, PT, R28, RZ, PT ;  /* 0x000000ff1c00720c */ /* 0x000fe20003f86270 */
[----:B------:R-:W-:Y:S01]  /*34e0*/  @!P5 IMAD.MOV R18, RZ, RZ, -R18 ;  /* 0x000000ffff12d224 */ /* 0x000fe200078e0a12 */
[----:B------:R-:W-:Y:S01]  /*34f0*/  IABS R28, R33 ;  /* 0x00000021001c7213 */ /* 0x000fe20000000000 */
[--C-:B------:R-:W-:Y:S01]  /*3500*/  @!P0 IMAD.IADD R21, R21, 0x1, -R157.reuse ;  /* 0x0000000115158824 */ /* 0x100fe200078e0a9d */
[----:B------:R-:W-:Y:S01]  /*3510*/  ISETP.GE.AND P0, PT, R27, RZ, PT ;  /* 0x000000ff1b00720c */ /* 0x000fe20003f06270 */
[----:B------:R-:W-:Y:S01]  /*3520*/  IMAD.HI.U32 R0, R2, R25, RZ ;  /* 0x0000001902007227 */ /* 0x000fe200078e00ff */
[----:B------:R-:W-:Y:S01]  /*3530*/  IABS R27, R4 ;  /* 0x00000004001b7213 */ /* 0x000fe20000000000 */
[----:B------:R-:W-:Y:S01]  /*3540*/  STL [R1+0x4b6c], R18 ;  /* 0x004b6c1201007387 */ /* 0x000fe20000100800 */
[----:B------:R-:W-:Y:S01]  /*3550*/  @!P6 IADD3 R24, R24, -R157, RZ ;  /* 0x8000009d1818e210 */ /* 0x000fe20007ffe0ff */
[C---:B------:R-:W-:Y:S01]  /*3560*/  IMAD R26, R157.reuse, R3, R26 ;  /* 0x000000039d1a7224 */ /* 0x040fe200078e021a */
[----:B------:R-:W-:Y:S01]  /*3570*/  ISETP.GT.U32.AND P6, PT, R157, R22, PT ;  /* 0x000000169d00720c */ /* 0x000fe20003fc4070 */
[----:B------:R-:W-:Y:S01]  /*3580*/  @!P2 IMAD.IADD R23, R23, 0x1, -R157 ;  /* 0x000000011717a824 */ /* 0x000fe200078e0a9d */
[C---:B------:R-:W-:Y:S01]  /*3590*/  ISETP.GT.U32.AND P2, PT, R157.reuse, R21, PT ;  /* 0x000000159d00720c */ /* 0x040fe20003f44070 */
[----:B------:R-:W-:Y:S01]  /*35a0*/  IMAD.MOV R0, RZ, RZ, -R0 ;  /* 0x000000ffff007224 */ /* 0x000fe200078e0a00 */
[----:B------:R-:W-:Y:S01]  /*35b0*/  @!P1 IADD3 R20, -R20, RZ, RZ ;  /* 0x000000ff14149210 */ /* 0x000fe20007ffe1ff */
[----:B------:R-:W-:Y:S01]  /*35c0*/  @!P3 IMAD.MOV R19, RZ, RZ, -R19 ;  /* 0x000000ffff13b224 */ /* 0x000fe200078e0a13 */
[C---:B------:R-:W-:Y:S01]  /*35d0*/  ISETP.GT.U32.AND P5, PT, R157.reuse, R23, PT ;  /* 0x000000179d00720c */ /* 0x040fe20003fa4070 */
[C---:B------:R-:W-:Y:S01]  /*35e0*/  IMAD R25, R157.reuse, R0, R25 ;  /* 0x000000009d197224 */ /* 0x040fe200078e0219 */
[----:B------:R-:W-:Y:S01]  /*35f0*/  ISETP.GT.U32.AND P3, PT, R157, R24, PT ;  /* 0x000000189d00720c */ /* 0x000fe20003f64070 */
[----:B------:R-:W-:Y:S01]  /*3600*/  IMAD.HI.U32 R0, R2, R27, RZ ;  /* 0x0000001b02007227 */ /* 0x000fe200078e00ff */
[----:B------:R-:W-:Y:S01]  /*3610*/  STL [R1+0x4b70], R19 ;  /* 0x004b701301007387 */ /* 0x000fe20000100800 */
[----:B-1----:R-:W-:-:S02]  /*3620*/  IADD3 R16, R10, 0x1fa, RZ ;  /* 0x000001fa0a107810 */ /* 0x002fc40007ffe0ff */
[--C-:B------:R-:W-:Y:S01]  /*3630*/  @!P6 IMAD.IADD R22, R22, 0x1, -R157.reuse ;  /* 0x000000011616e824 */ /* 0x100fe200078e0a9d */
[----:B------:R-:W-:Y:S01]  /*3640*/  ISETP.GT.U32.AND P6, PT, R157, R26, PT ;  /* 0x0000001a9d00720c */ /* 0x000fe20003fc4070 */
[----:B------:R-:W-:Y:S01]  /*3650*/  @!P2 IMAD.IADD R21, R21, 0x1, -R157 ;  /* 0x000000011515a824 */ /* 0x000fe200078e0a9d */
[----:B------:R-:W-:Y:S01]  /*3660*/  ISETP.GE.AND P2, PT, R29, RZ, PT ;  /* 0x000000ff1d00720c */ /* 0x000fe20003f46270 */
[----:B------:R-:W-:Y:S01]  /*3670*/  IMAD.HI.U32 R3, R2, R28, RZ ;  /* 0x0000001c02037227 */ /* 0x000fe200078e00ff */
[----:B------:R-:W-:Y:S01]  /*3680*/  IADD3 R0, -R0, RZ, RZ ;  /* 0x000000ff00007210 */ /* 0x000fe20007ffe1ff */
[----:B------:R1:W-:Y:S01]  /*3690*/  STL [R1+0x4b74], R20 ;  /* 0x004b741401007387 */ /* 0x0003e20000100800 */
[----:B------:R-:W-:Y:S01]  /*36a0*/  @!P5 IADD3 R23, R23, -R157, RZ ;  /* 0x8000009d1717d210 */ /* 0x000fe20007ffe0ff */
[----:B------:R-:W-:Y:S01]  /*36b0*/  IMAD.MOV R3, RZ, RZ, -R3 ;  /* 0x000000ffff037224 */ /* 0x000fe200078e0a03 */
[----:B------:R-:W-:Y:S01]  /*36c0*/  ISETP.GE.AND P5, PT, R30, RZ, PT ;  /* 0x000000ff1e00720c */ /* 0x000fe20003fa6270 */
[C---:B------:R-:W-:Y:S01]  /*36d0*/  IMAD R27, R157.reuse, R0, R27 ;  /* 0x000000009d1b7224 */ /* 0x040fe200078e021b */
[----:B------:R-:W-:Y:S01]  /*36e0*/  ISETP.GT.U32.AND P1, PT, R157, R25, PT ;  /* 0x000000199d00720c */ /* 0x000fe20003f24070 */
[--C-:B------:R-:W-:Y:S01]  /*36f0*/  @!P3 IMAD.IADD R24, R24, 0x1, -R157.reuse ;  /* 0x000000011818b824 */ /* 0x100fe200078e0a9d */
[----:B------:R-:W-:Y:S01]  /*3700*/  IADD3 R0, R10, 0x37, RZ ;  /* 0x000000370a007810 */ /* 0x000fe20007ffe0ff */
[----:B------:R-:W-:Y:S01]  /*3710*/  @!P6 IMAD.IADD R26, R26, 0x1, -R157 ;  /* 0x000000011a1ae824 */ /* 0x000fe200078e0a9d */
[----:B------:R-:W-:Y:S01]  /*3720*/  @!P0 IADD3 R21, -R21, RZ, RZ ;  /* 0x000000ff15158210 */ /* 0x000fe20007ffe1ff */
[C---:B------:R-:W-:Y:S01]  /*3730*/  IMAD R28, R157.reuse, R3, R28 ;  /* 0x000000039d1c7224 */ /* 0x040fe200078e021c */
[----:B------:R-:W-:Y:S01]  /*3740*/  IABS R29, R0 ;  /* 0x00000000001d7213 */ /* 0x000fe20000000000 */
[----:B------:R-:W-:Y:S01]  /*3750*/  @!P2 IMAD.MOV R23, RZ, RZ, -R23 ;  /* 0x000000ffff17a224 */ /* 0x000fe200078e0a17 */
[C---:B------:R-:W-:Y:S01]  /*3760*/  ISETP.GT.U32.AND P2, PT, R157.reuse, R27, PT ;  /* 0x0000001b9d00720c */ /* 0x040fe20003f44070 */
[----:B------:R-:W-:Y:S01]  /*3770*/  @!P4 IMAD.MOV R22, RZ, RZ, -R22 ;  /* 0x000000ffff16c224 */ /* 0x000fe200078e0a16 */
[C---:B------:R-:W-:Y:S01]  /*3780*/  ISETP.GT.U32.AND P4, PT, R157.reuse, R26, PT ;  /* 0x0000001a9d00720c */ /* 0x040fe20003f84070 */
[----:B------:R-:W-:Y:S01]  /*3790*/  @!P5 IMAD.MOV R24, RZ, RZ, -R24 ;  /* 0x000000ffff18d224 */ /* 0x000fe200078e0a18 */
[----:B------:R-:W-:Y:S01]  /*37a0*/  ISETP.GT.U32.AND P5, PT, R157, R28, PT ;  /* 0x0000001c9d00720c */ /* 0x000fe20003fa4070 */
[--C-:B------:R-:W-:Y:S01]  /*37b0*/  @!P1 IMAD.IADD R25, R25, 0x1, -R157.reuse ;  /* 0x0000000119199824 */ /* 0x100fe200078e0a9d */
[----:B------:R-:W-:Y:S01]  /*37c0*/  ISETP.GE.AND P3, PT, R31, RZ, PT ;  /* 0x000000ff1f00720c */ /* 0x000fe20003f66270 */
[----:B------:R-:W-:Y:S01]  /*37d0*/  VIADD R3, R10, 0x38 ;  /* 0x000000380a037836 */ /* 0x000fe20000000000 */
[----:B------:R-:W-:Y:S01]  /*37e0*/  ISETP.GE.AND P6, PT, R4, RZ, PT ;  /* 0x000000ff0400720c */ /* 0x000fe20003fc6270 */
[C---:B------:R-:W-:Y:S01]  /*37f0*/  VIADD R4, R10.reuse, 0x39 ;  /* 0x000000390a047836 */ /* 0x040fe20000000000 */
[----:B------:R-:W-:Y:S01]  /*3800*/  ISETP.GT.U32.AND P0, PT, R157, R25, PT ;  /* 0x000000199d00720c */ /* 0x000fe20003f04070 */
[----:B------:R-:W-:Y:S01]  /*3810*/  VIADD R84, R10, 0x6c ;  /* 0x0000006c0a547836 */ /* 0x000fe20000000000 */
[----:B------:R-:W-:Y:S01]  /*3820*/  IABS R30, R3 ;  /* 0x00000003001e7213 */ /* 0x000fe20000000000 */
[--C-:B------:R-:W-:Y:S01]  /*3830*/  @!P2 IMAD.IADD R27, R27, 0x1, -R157.reuse ;  /* 0x000000011b1ba824 */ /* 0x100fe200078e0a9d */
[----:B------:R-:W-:Y:S01]  /*3840*/  ISETP.GE.AND P2, PT, R3, RZ, PT ;  /* 0x000000ff0300720c */ /* 0x000fe20003f46270 */
[----:B------:R-:W-:Y:S01]  /*3850*/  @!P4 IMAD.IADD R26, R26, 0x1, -R157 ;  /* 0x000000011a1ac824 */ /* 0x000fe200078e0a9d */
[----:B------:R-:W-:Y:S01]  /*3860*/  ISETP.GE.AND P4, PT, R0, RZ, PT ;  /* 0x000000ff0000720c */ /* 0x000fe20003f86270 */
[----:B------:R-:W-:Y:S01]  /*3870*/  IMAD.HI.U32 R0, R2, R29, RZ ;  /* 0x0000001d02007227 */ /* 0x000fe200078e00ff */
[----:B------:R-:W-:Y:S01]  /*3880*/  @!P5 IADD3 R28, R28, -R157, RZ ;  /* 0x8000009d1c1cd210 */ /* 0x000fe20007ffe0ff */
[----:B------:R-:W-:Y:S01]  /*3890*/  STL [R1+0x4b78], R21 ;  /* 0x004b781501007387 */ /* 0x000fe20000100800 */
[----:B------:R-:W-:Y:S01]  /*38a0*/  ISETP.GT.U32.AND P5, PT, R157, R27, PT ;  /* 0x0000001b9d00720c */ /* 0x000fe20003fa4070 */
[----:B------:R-:W-:Y:S01]  /*38b0*/  IMAD.HI.U32 R3, R2, R30, RZ ;  /* 0x0000001e02037227 */ /* 0x000fe200078e00ff */
[----:B------:R-:W-:Y:S01]  /*38c0*/  IADD3 R0, -R0, RZ, RZ ;  /* 0x000000ff00007210 */ /* 0x000fe20007ffe1ff */
[----:B------:R-:W-:Y:S01]  /*38d0*/  STL [R1+0x4b7c], R22 ;  /* 0x004b7c1601007387 */ /* 0x000fe20000100800 */
[----:B------:R-:W-:Y:S01]  /*38e0*/  @!P0 IADD3 R25, R25, -R157, RZ ;  /* 0x8000009d19198210 */ /* 0x000fe20007ffe0ff */
[----:B------:R-:W-:Y:S01]  /*38f0*/  IMAD.MOV R3, RZ, RZ, -R3 ;  /* 0x000000ffff037224 */ /* 0x000fe200078e0a03 */
[----:B------:R-:W-:Y:S01]  /*3900*/  ISETP.GE.AND P1, PT, R32, RZ, PT ;  /* 0x000000ff2000720c */ /* 0x000fe20003f26270 */
[C---:B------:R-:W-:Y:S01]  /*3910*/  IMAD R29, R157.reuse, R0, R29 ;  /* 0x000000009d1d7224 */ /* 0x040fe200078e021d */
[----:B------:R-:W-:Y:S01]  /*3920*/  IABS R31, R4 ;  /* 0x00000004001f7213 */ /* 0x000fe20000000000 */
[----:B------:R-:W-:Y:S01]  /*3930*/  @!P3 IMAD.MOV R25, RZ, RZ, -R25 ;  /* 0x000000ffff19b224 */ /* 0x000fe200078e0a19 */
[C---:B------:R-:W-:Y:S01]  /*3940*/  ISETP.GT.U32.AND P3, PT, R157.reuse, R28, PT ;  /* 0x0000001c9d00720c */ /* 0x040fe20003f64070 */
[----:B------:R-:W-:Y:S01]  /*3950*/  IMAD R30, R157, R3, R30 ;  /* 0x000000039d1e7224 */ /* 0x000fe200078e021e */
[C---:B------:R-:W-:Y:S01]  /*3960*/  IADD3 R0, R10.reuse, 0x3a, RZ ;  /* 0x0000003a0a007810 */ /* 0x040fe20007ffe0ff */
[--C-:B------:R-:W-:Y:S01]  /*3970*/  @!P5 IMAD.IADD R27, R27, 0x1, -R157.reuse ;  /* 0x000000011b1bd824 */ /* 0x100fe200078e0a9d */
[----:B------:R-:W-:Y:S01]  /*3980*/  ISETP.GT.U32.AND P5, PT, R157, R29, PT ;  /* 0x0000001d9d00720c */ /* 0x000fe20003fa4070 */
[C---:B------:R-:W-:Y:S01]  /*3990*/  VIADD R87, R10.reuse, 0x6e ;  /* 0x0000006e0a577836 */ /* 0x040fe20000000000 */
[----:B------:R-:W-:Y:S01]  /*39a0*/  IABS R32, R0 ;  /* 0x0000000000207213 */ /* 0x000fe20000000000 */
[C---:B------:R-:W-:Y:S01]  /*39b0*/  VIADD R90, R10.reuse, 0x70 ;  /* 0x000000700a5a7836 */ /* 0x040fe20000000000 */
[----:B------:R-:W-:Y:S01]  /*39c0*/  @!P6 IADD3 R27, -R27, RZ, RZ ;  /* 0x000000ff1b1be210 */ /* 0x000fe20007ffe1ff */
[----:B------:R-:W-:Y:S01]  /*39d0*/  @!P1 IMAD.MOV R26, RZ, RZ, -R26 ;  /* 0x000000ffff1a9224 */ /* 0x000fe200078e0a1a */
[----:B------:R-:W-:Y:S01]  /*39e0*/  ISETP.GT.U32.AND P6, PT, R157, R30, PT ;  /* 0x0000001e9d00720c */ /* 0x000fe20003fc4070 */
[----:B------:R-:W-:Y:S01]  /*39f0*/  VIADD R91, R10, 0x71 ;  /* 0x000000710a5b7836 */ /* 0x000fe20000000000 */
[----:B------:R-:W-:Y:S01]  /*3a00*/  ISETP.GE.AND P1, PT, R4, RZ, PT ;  /* 0x000000ff0400720c */ /* 0x000fe20003f26270 */
[--C-:B------:R-:W-:Y:S01]  /*3a10*/  @!P3 IMAD.IADD R28, R28, 0x1, -R157.reuse ;  /* 0x000000011c1cb824 */ /* 0x100fe200078e0a9d */
[----:B------:R-:W-:Y:S01]  /*3a20*/  ISETP.GE.AND P3, PT, R0, RZ, PT ;  /* 0x000000ff0000720c */ /* 0x000fe20003f66270 */
[----:B------:R-:W-:Y:S01]  /*3a30*/  IMAD.HI.U32 R0, R2, R31, RZ ;  /* 0x0000001f02007227 */ /* 0x000fe200078e00ff */
[----:B------:R-:W-:Y:S01]  /*3a40*/  ISETP.GE.AND P0, PT, R33, RZ, PT ;  /* 0x000000ff2100720c */ /* 0x000fe20003f06270 */
[----:B------:R-:W-:Y:S01]  /*3a50*/  STL [R1+0x4b80], R23 ;  /* 0x004b801701007387 */ /* 0x000fe20000100800 */
[----:B------:R-:W-:Y:S01]  /*3a60*/  IADD3 R3, R10, 0x3b, RZ ;  /* 0x0000003b0a037810 */ /* 0x000fe20007ffe0ff */
[--C-:B------:R-:W-:Y:S01]  /*3a70*/  @!P5 IMAD.IADD R29, R29, 0x1, -R157.reuse ;  /* 0x000000011d1dd824 */ /* 0x100fe200078e0a9d */
[----:B------:R-:W-:Y:S01]  /*3a80*/  IABS R85, R87 ;  /* 0x0000005700557213 */ /* 0x000fe20000000000 */
[----:B------:R-:W-:Y:S01]  /*3a90*/  IMAD.MOV R4, RZ, RZ, -R0 ;  /* 0x000000ffff047224 */ /* 0x000fe200078e0a00 */
[----:B------:R-:W-:Y:S01]  /*3aa0*/  IABS R33, R3 ;  /* 0x0000000300217213 */ /* 0x000fe20000000000 */
[----:B------:R-:W-:Y:S01]  /*3ab0*/  IMAD.HI.U32 R0, R2, R32, RZ ;  /* 0x0000002002007227 */ /* 0x000fe200078e00ff */
[C---:B------:R-:W-:Y:S01]  /*3ac0*/  ISETP.GT.U32.AND P5, PT, R157.reuse, R29, PT ;  /* 0x0000001d9d00720c */ /* 0x040fe20003fa4070 */
[----:B------:R-:W-:Y:S01]  /*3ad0*/  STL [R1+0x4b84], R24 ;  /* 0x004b841801007387 */ /* 0x000fe20000100800 */
[----:B-1----:R-:W-:Y:S01]  /*3ae0*/  IADD3 R20, R10, 0x1f7, RZ ;  /* 0x000001f70a147810 */ /* 0x002fe20007ffe0ff */
[----:B------:R-:W-:Y:S01]  /*3af0*/  @!P6 IMAD.IADD R30, R30, 0x1, -R157 ;  /* 0x000000011e1ee824 */ /* 0x000fe200078e0a9d */
[----:B------:R-:W-:Y:S01]  /*3b00*/  IADD3 R0, -R0, RZ, RZ ;  /* 0x000000ff00007210 */ /* 0x000fe20007ffe1ff */
[C---:B------:R-:W-:Y:S01]  /*3b10*/  IMAD R31, R157.reuse, R4, R31 ;  /* 0x000000049d1f7224 */ /* 0x040fe200078e021f */
[----:B------:R1:W-:Y:S01]  /*3b20*/  STL [R1+0x4b88], R25 ;  /* 0x004b881901007387 */ /* 0x0003e20000100800 */
[----:B------:R-:W-:Y:S01]  /*3b30*/  @!P0 IMAD.MOV R28, RZ, RZ, -R28 ;  /* 0x000000ffff1c8224 */ /* 0x000fe200078e0a1c */
[C---:B------:R-:W-:Y:S01]  /*3b40*/  ISETP.GT.U32.AND P6, PT, R157.reuse, R30, PT ;  /* 0x0000001e9d00720c */ /* 0x040fe20003fc4070 */
[----:B------:R-:W-:Y:S01]  /*3b50*/  IMAD R32, R157, R0, R32 ;  /* 0x000000009d207224 */ /* 0x000fe200078e0220 */
[----:B------:R-:W-:Y:S01]  /*3b60*/  ISETP.GE.AND P0, PT, R3, RZ, PT ;  /* 0x000000ff0300720c */ /* 0x000fe20003f06270 */
[----:B------:R-:W-:Y:S01]  /*3b70*/  IMAD.HI.U32 R0, R2, R33, RZ ;  /* 0x0000002102007227 */ /* 0x000fe200078e00ff */
[----:B------:R-:W-:Y:S01]  /*3b80*/  STL [R1+0x4b8c], R26 ;  /* 0x004b8c1a01007387 */ /* 0x000fe20000100800 */
[----:B------:R-:W-:-:S02]  /*3b90*/  @!P5 IADD3 R29, R29, -R157, RZ ;  /* 0x8000009d1d1dd210 */ /* 0x000fc40007ffe0ff */
[----:B------:R-:W-:Y:S01]  /*3ba0*/  ISETP.GT.U32.AND P5, PT, R157, R31, PT ;  /* 0x0000001f9d00720c */ /* 0x000fe20003fa4070 */
[----:B------:R-:W-:Y:S01]  /*3bb0*/  IMAD.HI.U32 R3, R2, R34, RZ ;  /* 0x0000002202037227 */ /* 0x000fe200078e00ff */
[----:B------:R-:W-:Y:S01]  /*3bc0*/  @!P4 IADD3 R29, -R29, RZ, RZ ;  /* 0x000000ff1d1dc210 */ /* 0x000fe20007ffe1ff */
[----:B------:R2:W-:Y:S01]  /*3bd0*/  STL [R1+0x4b90], R27 ;  /* 0x004b901b01007387 */ /* 0x0005e20000100800 */
[C---:B------:R-:W-:Y:S01]  /*3be0*/  ISETP.GT.U32.AND P4, PT, R157.reuse, R32, PT ;  /* 0x000000209d00720c */ /* 0x040fe20003f84070 */
[----:B------:R-:W-:Y:S01]  /*3bf0*/  IMAD.MOV R0, RZ, RZ, -R0 ;  /* 0x000000ffff007224 */ /* 0x000fe200078e0a00 */
[C---:B-1----:R-:W-:Y:S01]  /*3c00*/  IADD3 R25, R10.reuse, 0x1f2, RZ ;  /* 0x000001f20a197810 */ /* 0x042fe20007ffe0ff */
[----:B------:R-:W-:Y:S01]  /*3c10*/  IMAD.MOV R3, RZ, RZ, -R3 ;  /* 0x000000ffff037224 */ /* 0x000fe200078e0a03 */
[----:B------:R-:W-:Y:S01]  /*3c20*/  STL [R1+0x4b94], R28 ;  /* 0x004b941c01007387 */ /* 0x000fe20000100800 */
[C---:B------:R-:W-:Y:S01]  /*3c30*/  IMAD R33, R157.reuse, R0, R33 ;  /* 0x000000009d217224 */ /* 0x040fe200078e0221 */
[----:B------:R-:W-:Y:S01]  /*3c40*/  IADD3 R14, R10, 0x1fb, RZ ;  /* 0x000001fb0a0e7810 */ /* 0x000fe20007ffe0ff */
[C---:B------:R-:W-:Y:S01]  /*3c50*/  IMAD R34, R157.reuse, R3, R34 ;  /* 0x000000039d227224 */ /* 0x040fe200078e0222 */
[----:B------:R1:W-:Y:S01]  /*3c60*/  STL [R1+0x4b98], R29 ;  /* 0x004b981d01007387 */ /* 0x0003e20000100800 */
[--C-:B------:R-:W-:Y:S01]  /*3c70*/  @!P6 IMAD.IADD R30, R30, 0x1, -R157.reuse ;  /* 0x000000011e1ee824 */ /* 0x100fe200078e0a9d */
[----:B------:R-:W-:Y:S01]  /*3c80*/  ISETP.GT.U32.AND P6, PT, R157, R33, PT ;  /* 0x000000219d00720c */ /* 0x000fe20003fc4070 */
[C---:B------:R-:W-:Y:S01]  /*3c90*/  VIADD R4, R10.reuse, 0x3d ;  /* 0x0000003d0a047836 */ /* 0x040fe20000000000 */
[----:B--2---:R-:W-:Y:S01]  /*3ca0*/  IADD3 R27, R10, 0x1f0, RZ ;  /* 0x000001f00a1b7810 */ /* 0x004fe20007ffe0ff */
[--C-:B------:R-:W-:Y:S01]  /*3cb0*/  @!P5 IMAD.IADD R31, R31, 0x1, -R157.reuse ;  /* 0x000000011f1fd824 */ /* 0x100fe200078e0a9d */
[C---:B------:R-:W-:Y:S01]  /*3cc0*/  ISETP.GT.U32.AND P5, PT, R157.reuse, R34, PT ;  /* 0x000000229d00720c */ /* 0x040fe20003fa4070 */
[----:B------:R-:W-:Y:S01]  /*3cd0*/  @!P4 IMAD.IADD R32, R32, 0x1, -R157 ;  /* 0x000000012020c824 */ /* 0x000fe200078e0a9d */
[----:B------:R-:W-:Y:S01]  /*3ce0*/  IABS R35, R4 ;  /* 0x0000000400237213 */ /* 0x000fe20000000000 */
[----:B------:R-:W-:Y:S01]  /*3cf0*/  @!P2 IMAD.MOV R30, RZ, RZ, -R30 ;  /* 0x000000ffff1ea224 */ /* 0x000fe200078e0a1e */
[----:B------:R-:W-:Y:S01]  /*3d00*/  ISETP.GT.U32.AND P4, PT, R157, R31, PT ;  /* 0x0000001f9d00720c */ /* 0x000fe20003f84070 */
[----:B------:R-:W-:Y:S01]  /*3d10*/  IMAD.HI.U32 R3, R2, R38, RZ ;  /* 0x0000002602037227 */ /* 0x000fe200078e00ff */
[----:B-1----:R-:W-:-:S02]  /*3d20*/  IADD3 R29, R10, 0x1ee, RZ ;  /* 0x000001ee0a1d7810 */ /* 0x002fc40007ffe0ff */
[----:B------:R-:W-:Y:S01]  /*3d30*/  STL [R1+0x4b9c], R30 ;  /* 0x004b9c1e01007387 */ /* 0x000fe20000100800 */
[----:B------:R-:W-:Y:S01]  /*3d40*/  IMAD.HI.U32 R0, R2, R35, RZ ;  /* 0x0000002302007227 */ /* 0x000fe200078e00ff */
[----:B------:R-:W-:Y:S02]  /*3d50*/  IADD3 R3, -R3, RZ, RZ ;  /* 0x000000ff03037210 */ /* 0x000fe40007ffe1ff */
[----:B------:R-:W-:Y:S01]  /*3d60*/  IABS R250, R16 ;  /* 0x0000001000fa7213 */ /* 0x000fe20000000000 */
[----:B------:R-:W-:Y:S01]  /*3d70*/  @!P6 IMAD.IADD R33, R33, 0x1, -R157 ;  /* 0x000000012121e824 */ /* 0x000fe200078e0a9d */
[----:B------:R-:W-:Y:S01]  /*3d80*/  @!P5 IADD3 R34, R34, -R157, RZ ;  /* 0x8000009d2222d210 */ /* 0x000fe20007ffe0ff */
[----:B------:R-:W-:Y:S01]  /*3d90*/  IMAD.MOV R0, RZ, RZ, -R0 ;  /* 0x000000ffff007224 */ /* 0x000fe200078e0a00 */
[C---:B------:R-:W-:Y:S01]  /*3da0*/  ISETP.GT.U32.AND P6, PT, R157.reuse, R32, PT ;  /* 0x000000209d00720c */ /* 0x040fe20003fc4070 */
[C---:B------:R-:W-:Y:S01]  /*3db0*/  IMAD R38, R157.reuse, R3, R38 ;  /* 0x000000039d267224 */ /* 0x040fe200078e0226 */
[C---:B------:R-:W-:Y:S01]  /*3dc0*/  ISETP.GT.U32.AND P5, PT, R157.reuse, R33, PT ;  /* 0x000000219d00720c */ /* 0x040fe20003fa4070 */
[C---:B------:R-:W-:Y:S01]  /*3dd0*/  IMAD R35, R157.reuse, R0, R35 ;  /* 0x000000009d237224 */ /* 0x040fe200078e0223 */
[----:B------:R-:W-:Y:S01]  /*3de0*/  ISETP.GT.U32.AND P2, PT, R157, R34, PT ;  /* 0x000000229d00720c */ /* 0x000fe20003f44070 */
[----:B------:R-:W-:Y:S01]  /*3df0*/  IMAD.HI.U32 R0, R2, R36, RZ ;  /* 0x0000002402007227 */ /* 0x000fe200078e00ff */
[----:B------:R-:W-:-:S02]  /*3e00*/  @!P4 IADD3 R31, R31, -R157, RZ ;  /* 0x8000009d1f1fc210 */ /* 0x000fc40007ffe0ff */
[C---:B------:R-:W-:Y:S01]  /*3e10*/  ISETP.GT.U32.AND P4, PT, R157.reuse, R35, PT ;  /* 0x000000239d00720c */ /* 0x040fe20003f84070 */
[----:B------:R-:W-:Y:S02]  /*3e20*/  IMAD.MOV R0, RZ, RZ, -R0 ;  /* 0x000000ffff007224 */ /* 0x000fe400078e0a00 */
[----:B------:R-:W-:Y:S02]  /*3e30*/  @!P1 IMAD.MOV R31, RZ, RZ, -R31 ;  /* 0x000000ffff1f9224 */ /* 0x000fe400078e0a1f */
[----:B------:R-:W-:Y:S02]  /*3e40*/  IMAD R36, R157, R0, R36 ;  /* 0x000000009d247224 */ /* 0x000fe400078e0224 */
[----:B------:R-:W-:Y:S01]  /*3e50*/  @!P5 IADD3 R33, R33, -R157, RZ ;  /* 0x8000009d2121d210 */ /* 0x000fe20007ffe0ff */
[----:B------:R-:W-:Y:S01]  /*3e60*/  IMAD.HI.U32 R0, R2, R37, RZ ;  /* 0x0000002502007227 */ /* 0x000fe200078e00ff */
[----:B------:R1:W-:Y:S01]  /*3e70*/  STL [R1+0x4ba0], R31 ;  /* 0x004ba01f01007387 */ /* 0x0003e20000100800 */
[----:B------:R-:W-:-:S02]  /*3e80*/  ISETP.GT.U32.AND P5, PT, R157, R36, PT ;  /* 0x000000249d00720c */ /* 0x000fc40003fa4070 */
[--C-:B------:R-:W-:Y:S01]  /*3e90*/  @!P6 IMAD.IADD R32, R32, 0x1, -R157.reuse ;  /* 0x000000012020e824 */ /* 0x100fe200078e0a9d */
[----:B------:R-:W-:Y:S01]  /*3ea0*/  ISETP.GE.AND P6, PT, R39, RZ, PT ;  /* 0x000000ff2700720c */ /* 0x000fe20003fc6270 */
[----:B------:R-:W-:Y:S01]  /*3eb0*/  IMAD.MOV R0, RZ, RZ, -R0 ;  /* 0x000000ffff007224 */ /* 0x000fe200078e0a00 */
[----:B------:R-:W-:Y:S01]  /*3ec0*/  IABS R39, R43 ;  /* 0x0000002b00277213 */ /* 0x000fe20000000000 */
[----:B------:R-:W-:Y:S01]  /*3ed0*/  @!P2 IMAD.IADD R34, R34, 0x1, -R157 ;  /* 0x000000012222a824 */ /* 0x000fe200078e0a9d */
[----:B------:R-:W-:Y:S01]  /*3ee0*/  ISETP.GE.AND P2, PT, R4, RZ, PT ;  /* 0x000000ff0400720c */ /* 0x000fe20003f46270 */
[C---:B------:R-:W-:Y:S01]  /*3ef0*/  IMAD R37, R157.reuse, R0, R37 ;  /* 0x000000009d257224 */ /* 0x040fe200078e0225 */
[----:B------:R-:W-:Y:S01]  /*3f00*/  @!P3 IADD3 R32, -R32, RZ, RZ ;  /* 0x000000ff2020b210 */ /* 0x000fe20007ffe1ff */
[----:B------:R-:W-:Y:S01]  /*3f10*/  IMAD.HI.U32 R0, R2, R39, RZ ;  /* 0x0000002702007227 */ /* 0x000fe200078e00ff */
[----:B-1----:R-:W-:Y:S02]  /*3f20*/  IADD3 R31, R10, 0x1ec, RZ ;  /* 0x000001ec0a1f7810 */ /* 0x002fe40007ffe0ff */
[----:B------:R-:W-:Y:S01]  /*3f30*/  @!P5 IADD3 R36, R36, -R157, RZ ;  /* 0x8000009d2424d210 */ /* 0x000fe20007ffe0ff */
[----:B------:R-:W-:Y:S01]  /*3f40*/  IMAD.MOV R0, RZ, RZ, -R0 ;  /* 0x000000ffff007224 */ /* 0x000fe200078e0a00 */
[C---:B------:R-:W-:Y:S01]  /*3f50*/  ISETP.GT.U32.AND P3, PT, R157.reuse, R37, PT ;  /* 0x000000259d00720c */ /* 0x040fe20003f64070 */
[----:B------:R-:W-:Y:S01]  /*3f60*/  VIADD R4, R10, 0x42 ;  /* 0x000000420a047836 */ /* 0x000fe20000000000 */
[C---:B------:R-:W-:Y:S01]  /*3f70*/  ISETP.GT.U32.AND P5, PT, R157.reuse, R36, PT ;  /* 0x000000249d00720c */ /* 0x040fe20003fa4070 */
[----:B------:R-:W-:Y:S01]  /*3f80*/  IMAD R39, R157, R0, R39 ;  /* 0x000000009d277224 */ /* 0x000fe200078e0227 */
[----:B------:R-:W-:Y:S01]  /*3f90*/  STL [R1+0x4ba4], R32 ;  /* 0x004ba42001007387 */ /* 0x000fe20000100800 */
[----:B------:R-:W-:Y:S01]  /*3fa0*/  @!P4 IMAD.IADD R35, R35, 0x1, -R157 ;  /* 0x000000012323c824 */ /* 0x000fe200078e0a9d */
[----:B------:R-:W-:Y:S01]  /*3fb0*/  ISETP.GE.AND P4, PT, R40, RZ, PT ;  /* 0x000000ff2800720c */ /* 0x000fe20003f86270 */
[----:B------:R-:W-:Y:S01]  /*3fc0*/  @!P0 IMAD.MOV R33, RZ, RZ, -R33 ;  /* 0x000000ffff218224 */ /* 0x000fe200078e0a21 */
[----:B------:R-:W-:Y:S01]  /*3fd0*/  IABS R40, R4 ;  /* 0x0000000400287213 */ /* 0x000fe20000000000 */
[----:B------:R-:W-:Y:S01]  /*3fe0*/  @!P6 IMAD.MOV R34, RZ, RZ, -R34 ;  /* 0x000000ffff22e224 */ /* 0x000fe200078e0a22 */
[----:B------:R-:W-:Y:S01]  /*3ff0*/  ISETP.GE.AND P0, PT, R41, RZ, PT ;  /* 0x000000ff2900720c */ /* 0x000fe20003f06270 */
[----:B------:R-:W-:Y:S01]  /*4000*/  VIADD R92, R10, 0x72 ;  /* 0x000000720a5c7836 */ /* 0x000fe20000000000 */
[----:B------:R-:W-:Y:S01]  /*4010*/  IABS R41, R45 ;  /* 0x0000002d00297213 */ /* 0x000fe20000000000 */
[----:B------:R-:W-:Y:S01]  /*4020*/  IMAD.HI.U32 R0, R2, R40, RZ ;  /* 0x0000002802007227 */ /* 0x000fe200078e00ff */
[C---:B------:R-:W-:Y:S01]  /*4030*/  ISETP.GT.U32.AND P1, PT, R157.reuse, R35, PT ;  /* 0x000000239d00720c */ /* 0x040fe20003f24070 */
[----:B------:R1:W-:Y:S01]  /*4040*/  STL [R1+0x4ba8], R33 ;  /* 0x004ba82101007387 */ /* 0x0003e20000100800 */
[C---:B------:R-:W-:Y:S01]  /*4050*/  ISETP.GT.U32.AND P6, PT, R157.reuse, R38, PT ;  /* 0x000000269d00720c */ /* 0x040fe20003fc4070 */
[----:B------:R-:W-:Y:S01]  /*4060*/  @!P5 IMAD.IADD R36, R36, 0x1, -R157 ;  /* 0x000000012424d824 */ /* 0x000fe200078e0a9d */
[----:B------:R-:W-:Y:S01]  /*4070*/  ISETP.GT.U32.AND P5, PT, R157, R39, PT ;  /* 0x000000279d00720c */ /* 0x000fe20003fa4070 */
[----:B------:R-:W-:Y:S01]  /*4080*/  IMAD.MOV R3, RZ, RZ, -R0 ;  /* 0x000000ffff037224 */ /* 0x000fe200078e0a00 */
[----:B------:R-:W-:Y:S01]  /*4090*/  @!P3 IADD3 R37, R37, -R157, RZ ;  /* 0x8000009d2525b210 */ /* 0x000fe20007ffe0ff */
[----:B------:R-:W-:Y:S01]  /*40a0*/  IMAD.HI.U32 R0, R2, R41, RZ ;  /* 0x0000002902007227 */ /* 0x000fe200078e00ff */
[----:B------:R-:W-:Y:S01]  /*40b0*/  ISETP.GE.AND P3, PT, R43, RZ, PT ;  /* 0x000000ff2b00720c */ /* 0x000fe20003f66270 */
[----:B------:R-:W-:Y:S01]  /*40c0*/  STL [R1+0x4bac], R34 ;  /* 0x004bac2201007387 */ /* 0x000fe20000100800 */
[----:B------:R-:W-:Y:S01]  /*40d0*/  IABS R43, R47 ;  /* 0x0000002f002b7213 */ /* 0x000fe20000000000 */
[----:B------:R-:W-:Y:S01]  /*40e0*/  IMAD.MOV R0, RZ, RZ, -R0 ;  /* 0x000000ffff007224 */ /* 0x000fe200078e0a00 */
[----:B------:R-:W-:Y:S01]  /*40f0*/  IABS R88, R92 ;  /* 0x0000005c00587213 */ /* 0x000fe20000000000 */
[----:B------:R-:W-:Y:S01]  /*4100*/  IMAD R40, R157, R3, R40 ;  /* 0x000000039d287224 */ /* 0x000fe200078e0228 */
[-C--:B------:R-:W-:Y:S01]  /*4110*/  @!P1 IADD3 R35, R35, -R157.reuse, RZ ;  /* 0x8000009d23239210 */ /* 0x080fe20007ffe0ff */
[----:B------:R-:W-:Y:S01]  /*4120*/  IMAD R41, R157, R0, R41 ;  /* 0x000000009d297224 */ /* 0x000fe200078e0229 */
[----:B------:R-:W-:Y:S01]  /*4130*/  ISETP.GE.AND P1, PT, R42, RZ, PT ;  /* 0x000000ff2a00720c */ /* 0x000fe20003f26270 */
[----:B------:R-:W-:Y:S01]  /*4140*/  @!P6 IMAD.IADD R38, R38, 0x1, -R157 ;  /* 0x000000012626e824 */ /* 0x000fe200078e0a9d */
[----:B------:R-:W-:Y:S01]  /*4150*/  @!P5 IADD3 R39, R39, -R157, RZ ;  /* 0x8000009d2727d210 */ /* 0x000fe20007ffe0ff */
[----:B------:R-:W-:Y:S01]  /*4160*/  IMAD.HI.U32 R3, R2, R43, RZ ;  /* 0x0000002b02037227 */ /* 0x000fe200078e00ff */
[----:B------:R-:W-:-:S02]  /*4170*/  IABS R42, R46 ;  /* 0x0000002e002a7213 */ /* 0x000fc40000000000 */
[C---:B------:R-:W-:Y:S01]  /*4180*/  ISETP.GT.U32.AND P5, PT, R157.reuse, R39, PT ;  /* 0x000000279d00720c */ /* 0x040fe20003fa4070 */
[----:B------:R-:W-:Y:S01]  /*4190*/  @!P4 IMAD.MOV R36, RZ, RZ, -R36 ;  /* 0x000000ffff24c224 */ /* 0x000fe200078e0a24 */
[----:B------:R-:W-:Y:S01]  /*41a0*/  ISETP.GT.U32.AND P6, PT, R157, R37, PT ;  /* 0x000000259d00720c */ /* 0x000fe20003fc4070 */
[----:B------:R-:W-:Y:S01]  /*41b0*/  IMAD.HI.U32 R0, R2, R42, RZ ;  /* 0x0000002a02007227 */ /* 0x000fe200078e00ff */
[----:B------:R-:W-:Y:S02]  /*41c0*/  @!P2 IADD3 R35, -R35, RZ, RZ ;  /* 0x000000ff2323a210 */ /* 0x000fe40007ffe1ff */
[----:B------:R-:W-:Y:S01]  /*41d0*/  ISETP.GT.U32.AND P2, PT, R157, R38, PT ;  /* 0x000000269d00720c */ /* 0x000fe20003f44070 */
[----:B------:R-:W-:Y:S01]  /*41e0*/  VIADD R94, R10, 0x76 ;  /* 0x000000760a5e7836 */ /* 0x000fe20000000000 */
[----:B------:R-:W-:Y:S01]  /*41f0*/  IADD3 R0, -R0, RZ, RZ ;  /* 0x000000ff00007210 */ /* 0x000fe20007ffe1ff */
[C---:B------:R-:W-:Y:S01]  /*4200*/  VIADD R99, R10.reuse, 0x78 ;  /* 0x000000780a637836 */ /* 0x040fe20000000000 */
[----:B------:R-:W-:Y:S01]  /*4210*/  STL [R1+0x4bb0], R35 ;  /* 0x004bb02301007387 */ /* 0x000fe20000100800 */
[C---:B------:R-:W-:Y:S01]  /*4220*/  VIADD R100, R10.reuse, 0x79 ;  /* 0x000000790a647836 */ /* 0x040fe20000000000 */
[----:B-1----:R-:W-:Y:S01]  /*4230*/  IADD3 R33, R10, 0x1ea, RZ ;  /* 0x000001ea0a217810 */ /* 0x002fe20007ffe0ff */
[--C-:B------:R-:W-:Y:S01]  /*4240*/  @!P5 IMAD.IADD R39, R39, 0x1, -R157.reuse ;  /* 0x000000012727d824 */ /* 0x100fe200078e0a9d */
[C---:B------:R-:W-:Y:S01]  /*4250*/  ISETP.GT.U32.AND P5, PT, R157.reuse, R41, PT ;  /* 0x000000299d00720c */ /* 0x040fe20003fa4070 */
[----:B------:R-:W-:Y:S01]  /*4260*/  IMAD R42, R157, R0, R42 ;  /* 0x000000009d2a7224 */ /* 0x000fe200078e022a */
[----:B------:R-:W-:Y:S01]  /*4270*/  IABS R95, R100 ;  /* 0x00000064005f7213 */ /* 0x000fe20000000000 */
[----:B------:R-:W-:Y:S01]  /*4280*/  IMAD.HI.U32 R0, R2, R44, RZ ;  /* 0x0000002c02007227 */ /* 0x000fe200078e00ff */
[----:B------:R-:W-:Y:S01]  /*4290*/  @!P3 IADD3 R39, -R39, RZ, RZ ;  /* 0x000000ff2727b210 */ /* 0x000fe20007ffe1ff */
[----:B------:R-:W-:Y:S01]  /*42a0*/  STL [R1+0x4bb4], R36 ;  /* 0x004bb42401007387 */ /* 0x000fe20000100800 */
[----:B------:R-:W-:Y:S01]  /*42b0*/  @!P2 IADD3 R38, R38, -R157, RZ ;  /* 0x8000009d2626a210 */ /* 0x000fe20007ffe0ff */
[----:B------:R-:W-:Y:S01]  /*42c0*/  @!P6 IMAD.IADD R37, R37, 0x1, -R157 ;  /* 0x000000012525e824 */ /* 0x000fe200078e0a9d */
[----:B------:R-:W-:Y:S01]  /*42d0*/  ISETP.GT.U32.AND P6, PT, R157, R40, PT ;  /* 0x000000289d00720c */ /* 0x000fe20003fc4070 */
[----:B------:R-:W-:Y:S01]  /*42e0*/  VIADD R102, R10, 0x7b ;  /* 0x0000007b0a667836 */ /* 0x000fe20000000000 */
[----:B------:R-:W-:Y:S01]  /*42f0*/  IADD3 R0, -R0, RZ, RZ ;  /* 0x000000ff00007210 */ /* 0x000fe20007ffe1ff */
[----:B------:R-:W-:Y:S01]  /*4300*/  @!P0 IMAD.MOV R37, RZ, RZ, -R37 ;  /* 0x000000ffff258224 */ /* 0x000fe200078e0a25 */
[----:B------:R-:W-:Y:S01]  /*4310*/  ISETP.GE.AND P2, PT, R4, RZ, PT ;  /* 0x000000ff0400720c */ /* 0x000fe20003f46270 */
[----:B------:R-:W-:Y:S01]  /*4320*/  @!P5 IMAD.IADD R41, R41, 0x1, -R157 ;  /* 0x000000012929d824 */ /* 0x000fe200078e0a9d */
[C---:B------:R-:W-:Y:S01]  /*4330*/  ISETP.GT.U32.AND P0, PT, R157.reuse, R42, PT ;  /* 0x0000002a9d00720c */ /* 0x040fe20003f04070 */
[----:B------:R-:W-:Y:S01]  /*4340*/  IMAD.MOV R4, RZ, RZ, -R3 ;  /* 0x000000ffff047224 */ /* 0x000fe200078e0a03 */
[----:B------:R-:W-:Y:S01]  /*4350*/  IADD3 R3, R10, 0x47, RZ ;  /* 0x000000470a037810 */ /* 0x000fe20007ffe0ff */
[C---:B------:R-:W-:Y:S01]  /*4360*/  IMAD R44, R157.reuse, R0, R44 ;  /* 0x000000009d2c7224 */ /* 0x040fe200078e022c */
[C---:B------:R-:W-:Y:S01]  /*4370*/  ISETP.GT.U32.AND P5, PT, R157.reuse, R41, PT ;  /* 0x000000299d00720c */ /* 0x040fe20003fa4070 */
[----:B------:R-:W-:Y:S01]  /*4380*/  IMAD R43, R157, R4, R43 ;  /* 0x000000049d2b7224 */ /* 0x000fe200078e022b */
[----:B------:R-:W-:Y:S01]  /*4390*/  IABS R97, R102 ;  /* 0x0000006600617213 */ /* 0x000fe20000000000 */
[--C-:B------:R-:W-:Y:S01]  /*43a0*/  @!P6 IMAD.IADD R40, R40, 0x1, -R157.reuse ;  /* 0x000000012828e824 */ /* 0x100fe200078e0a9d */
[----:B------:R-:W-:Y:S01]  /*43b0*/  ISETP.GE.AND P6, PT, R45, RZ, PT ;  /* 0x000000ff2d00720c */ /* 0x000fe20003fc6270 */
[----:B------:R-:W-:Y:S01]  /*43c0*/  VIADD R4, R10, 0x48 ;  /* 0x000000480a047836 */ /* 0x000fe20000000000 */
[C---:B------:R-:W-:Y:S01]  /*43d0*/  ISETP.GT.U32.AND P3, PT, R157.reuse, R43, PT ;  /* 0x0000002b9d00720c */ /* 0x040fe20003f64070 */
[----:B------:R-:W-:Y:S01]  /*43e0*/  @!P1 IMAD.MOV R38, RZ, RZ, -R38 ;  /* 0x000000ffff269224 */ /* 0x000fe200078e0a26 */
[----:B------:R-:W-:Y:S01]  /*43f0*/  IABS R45, R3 ;  /* 0x00000003002d7213 */ /* 0x000fe20000000000 */
[--C-:B------:R-:W-:Y:S01]  /*4400*/  @!P0 IMAD.IADD R42, R42, 0x1, -R157.reuse ;  /* 0x000000012a2a8824 */ /* 0x100fe200078e0a9d */
[----:B------:R-:W-:Y:S01]  /*4410*/  ISETP.GT.U32.AND P4, PT, R157, R40, PT ;  /* 0x000000289d00720c */ /* 0x000fe20003f84070 */
[----:B------:R-:W-:Y:S01]  /*4420*/  VIADD R103, R10, 0x7c ;  /* 0x0000007c0a677836 */ /* 0x000fe20000000000 */
[----:B------:R-:W-:Y:S01]  /*4430*/  ISETP.GE.AND P1, PT, R46, RZ, PT ;  /* 0x000000ff2e00720c */ /* 0x000fe20003f26270 */
[----:B------:R-:W-:Y:S01]  /*4440*/  IMAD.HI.U32 R0, R2, R45, RZ ;  /* 0x0000002d02007227 */ /* 0x000fe200078e00ff */
[-C--:B------:R-:W-:Y:S01]  /*4450*/  @!P5 IADD3 R41, R41, -R157.reuse, RZ ;  /* 0x8000009d2929d210 */ /* 0x080fe20007ffe0ff */
[----:B------:R-:W-:Y:S01]  /*4460*/  STL [R1+0x4bb8], R37 ;  /* 0x004bb82501007387 */ /* 0x000fe20000100800 */
[----:B------:R-:W-:Y:S01]  /*4470*/  ISETP.GT.U32.AND P5, PT, R157, R44, PT ;  /* 0x0000002c9d00720c */ /* 0x000fe20003fa4070 */
[----:B------:R-:W-:Y:S01]  /*4480*/  VIADD R108, R10, 0x82 ;  /* 0x000000820a6c7836 */ /* 0x000fe20000000000 */
[----:B------:R-:W-:Y:S01]  /*4490*/  IADD3 R0, -R0, RZ, RZ ;  /* 0x000000ff00007210 */ /* 0x000fe20007ffe1ff */
[----:B------:R-:W-:Y:S01]  /*44a0*/  @!P3 IMAD.IADD R43, R43, 0x1, -R157 ;  /* 0x000000012b2bb824 */ /* 0x000fe200078e0a9d */
[----:B------:R-:W-:Y:S01]  /*44b0*/  IABS R46, R4 ;  /* 0x00000004002e7213 */ /* 0x000fe20000000000 */
[----:B------:R-:W-:Y:S01]  /*44c0*/  @!P6 IMAD.MOV R41, RZ, RZ, -R41 ;  /* 0x000000ffff29e224 */ /* 0x000fe200078e0a29 */
[C---:B------:R-:W-:Y:S01]  /*44d0*/  ISETP.GT.U32.AND P3, PT, R157.reuse, R42, PT ;  /* 0x0000002a9d00720c */ /* 0x040fe20003f64070 */
[----:B------:R-:W-:Y:S01]  /*44e0*/  IMAD R45, R157, R0, R45 ;  /* 0x000000009d2d7224 */ /* 0x000fe200078e022d */
[----:B------:R-:W-:Y:S01]  /*44f0*/  ISETP.GE.AND P0, PT, R48, RZ, PT ;  /* 0x000000ff3000720c */ /* 0x000fe20003f06270 */
[----:B------:R-:W-:Y:S01]  /*4500*/  IMAD.HI.U32 R0, R2, R46, RZ ;  /* 0x0000002e02007227 */ /* 0x000fe200078e00ff */
[----:B------:R-:W-:Y:S01]  /*4510*/  ISETP.GE.AND P6, PT, R3, RZ, PT ;  /* 0x000000ff0300720c */ /* 0x000fe20003fc6270 */
[----:B------:R1:W-:Y:S01]  /*4520*/  STL [R1+0x4bbc], R38 ;  /* 0x004bbc2601007387 */ /* 0x0003e20000100800 */
[----:B------:R-:W-:Y:S01]  /*4530*/  IABS R104, R108 ;  /* 0x0000006c00687213 */ /* 0x000fe20000000000 */
[--C-:B------:R-:W-:Y:S01]  /*4540*/  @!P4 IMAD.IADD R40, R40, 0x1, -R157.reuse ;  /* 0x000000012828c824 */ /* 0x100fe200078e0a9d */
[----:B------:R-:W-:Y:S01]  /*4550*/  @!P5 IADD3 R44, R44, -R157, RZ ;  /* 0x8000009d2c2cd210 */ /* 0x000fe20007ffe0ff */
[----:B------:R-:W-:Y:S01]  /*4560*/  IMAD.MOV R0, RZ, RZ, -R0 ;  /* 0x000000ffff007224 */ /* 0x000fe200078e0a00 */
[----:B------:R-:W-:Y:S01]  /*4570*/  ISETP.GE.AND P4, PT, R47, RZ, PT ;  /* 0x000000ff2f00720c */ /* 0x000fe20003f86270 */
[----:B------:R-:W-:Y:S01]  /*4580*/  @!P2 IMAD.MOV R40, RZ, RZ, -R40 ;  /* 0x000000ffff28a224 */ /* 0x000fe200078e0a28 */
[C---:B------:R-:W-:Y:S01]  /*4590*/  ISETP.GT.U32.AND P5, PT, R157.reuse, R44, PT ;  /* 0x0000002c9d00720c */ /* 0x040fe20003fa4070 */
[C---:B------:R-:W-:Y:S01]  /*45a0*/  IMAD R46, R157.reuse, R0, R46 ;  /* 0x000000009d2e7224 */ /* 0x040fe200078e022e */
[C---:B------:R-:W-:Y:S01]  /*45b0*/  ISETP.GT.U32.AND P2, PT, R157.reuse, R43, PT ;  /* 0x0000002b9d00720c */ /* 0x040fe20003f44070 */
[----:B------:R-:W-:Y:S01]  /*45c0*/  IMAD.HI.U32 R3, R2, R49, RZ ;  /* 0x0000003102037227 */ /* 0x000fe200078e00ff */
[----:B------:R-:W-:Y:S01]  /*45d0*/  @!P3 IADD3 R42, R42, -R157, RZ ;  /* 0x8000009d2a2ab210 */ /* 0x000fe20007ffe0ff */
[----:B------:R-:W-:Y:S01]  /*45e0*/  STL [R1+0x4bc0], R39 ;  /* 0x004bc02701007387 */ /* 0x000fe20000100800 */
[C---:B------:R-:W-:Y:S01]  /*45f0*/  ISETP.GT.U32.AND P3, PT, R157.reuse, R45, PT ;  /* 0x0000002d9d00720c */ /* 0x040fe20003f64070 */
[C---:B------:R-:W-:Y:S01]  /*4600*/  VIADD R112, R10.reuse, 0x86 ;  /* 0x000000860a707836 */ /* 0x040fe20000000000 */
[----:B------:R-:W-:Y:S01]  /*4610*/  IABS R47, R50 ;  /* 0x00000032002f7213 */ /* 0x000fe20000000000 */
[----:B------:R-:W-:Y:S01]  /*4620*/  @!P1 IMAD.MOV R42, RZ, RZ, -R42 ;  /* 0x000000ffff2a9224 */ /* 0x000fe200078e0a2a */
[----:B------:R-:W-:Y:S01]  /*4630*/  STL [R1+0x4bc4], R40 ;  /* 0x004bc42801007387 */ /* 0x000fe20000100800 */
[C---:B------:R-:W-:Y:S01]  /*4640*/  VIADD R111, R10.reuse, 0x85 ;  /* 0x000000850a6f7836 */ /* 0x040fe20000000000 */
[----:B-1----:R-:W-:Y:S01]  /*4650*/  IADD3 R38, R10, 0x1e5, RZ ;  /* 0x000001e50a267810 */ /* 0x002fe20007ffe0ff */
[--C-:B------:R-:W-:Y:S01]  /*4660*/  @!P5 IMAD.IADD R44, R44, 0x1, -R157.reuse ;  /* 0x000000012c2cd824 */ /* 0x100fe200078e0a9d */
[----:B------:R-:W-:Y:S01]  /*4670*/  ISETP.GT.U32.AND P5, PT, R157, R46, PT ;  /* 0x0000002e9d00720c */ /* 0x000fe20003fa4070 */
[--C-:B------:R-:W-:Y:S01]  /*4680*/  @!P2 IMAD.IADD R43, R43, 0x1, -R157.reuse ;  /* 0x000000012b2ba824 */ /* 0x100fe200078e0a9d */
[----:B------:R-:W-:Y:S01]  /*4690*/  ISETP.GE.AND P2, PT, R4, RZ, PT ;  /* 0x000000ff0400720c */ /* 0x000fe20003f46270 */
[----:B------:R-:W-:Y:S01]  /*46a0*/  VIADD R4, R10, 0x4a ;  /* 0x0000004a0a047836 */ /* 0x000fe20000000000 */
[----:B------:R-:W-:Y:S01]  /*46b0*/  IABS R107, R111 ;  /* 0x0000006f006b7213 */ /* 0x000fe20000000000 */
[----:B------:R-:W-:Y:S01]  /*46c0*/  IMAD.HI.U32 R0, R2, R47, RZ ;  /* 0x0000002f02007227 */ /* 0x000fe200078e00ff */
[----:B------:R-:W-:Y:S01]  /*46d0*/  @!P3 IADD3 R45, R45, -R157, RZ ;  /* 0x8000009d2d2db210 */ /* 0x000fe20007ffe0ff */
[----:B------:R-:W-:Y:S01]  /*46e0*/  STL [R1+0x4bc8], R41 ;  /* 0x004bc82901007387 */ /* 0x000fe20000100800 */
[----:B------:R-:W-:Y:S01]  /*46f0*/  IABS R48, R4 ;  /* 0x0000000400307213 */ /* 0x000fe20000000000 */
[----:B------:R-:W-:Y:S01]  /*4700*/  IMAD.MOV R0, RZ, RZ, -R0 ;  /* 0x000000ffff007224 */ /* 0x000fe200078e0a00 */
[----:B------:R-:W-:Y:S01]  /*4710*/  ISETP.GT.U32.AND P1, PT, R157, R45, PT ;  /* 0x0000002d9d00720c */ /* 0x000fe20003f24070 */
[----:B------:R-:W-:Y:S01]  /*4720*/  @!P0 IMAD.MOV R44, RZ, RZ, -R44 ;  /* 0x000000ffff2c8224 */ /* 0x000fe200078e0a2c */
[----:B------:R-:W-:Y:S01]  /*4730*/  ISETP.GE.AND P0, PT, R4, RZ, PT ;  /* 0x000000ff0400720c */ /* 0x000fe20003f06270 */
[----:B------:R-:W-:Y:S01]  /*4740*/  @!P5 IMAD.IADD R46, R46, 0x1, -R157 ;  /* 0x000000012e2ed824 */ /* 0x000fe200078e0a9d */
[----:B------:R-:W-:Y:S01]  /*4750*/  IADD3 R4, -R3, RZ, RZ ;  /* 0x000000ff03047210 */ /* 0x000fe20007ffe1ff */
[----:B------:R-:W-:Y:S01]  /*4760*/  IMAD R47, R157, R0, R47 ;  /* 0x000000009d2f7224 */ /* 0x000fe200078e022f */
[----:B------:R-:W-:Y:S01]  /*4770*/  @!P4 IADD3 R43, -R43, RZ, RZ ;  /* 0x000000ff2b2bc210 */ /* 0x000fe20007ffe1ff */
[----:B------:R-:W-:Y:S01]  /*4780*/  IMAD.HI.U32 R0, R2, R48, RZ ;  /* 0x0000003002007227 */ /* 0x000fe200078e00ff */
[C---:B------:R-:W-:Y:S01]  /*4790*/  ISETP.GT.U32.AND P5, PT, R157.reuse, R46, PT ;  /* 0x0000002e9d00720c */ /* 0x040fe20003fa4070 */
[----:B------:R1:W-:Y:S01]  /*47a0*/  STL [R1+0x4bcc], R42 ;  /* 0x004bcc2a01007387 */ /* 0x0003e20000100800 */
[----:B------:R-:W-:Y:S01]  /*47b0*/  ISETP.GT.U32.AND P4, PT, R157, R47, PT ;  /* 0x0000002f9d00720c */ /* 0x000fe20003f84070 */
[----:B------:R-:W-:Y:S01]  /*47c0*/  IMAD.MOV R0, RZ, RZ, -R0 ;  /* 0x000000ffff007224 */ /* 0x000fe200078e0a00 */
[----:B------:R-:W-:Y:S01]  /*47d0*/  ISETP.GE.AND P3, PT, R50, RZ, PT ;  /* 0x000000ff3200720c */ /* 0x000fe20003f66270 */
[----:B------:R-:W-:Y:S01]  /*47e0*/  @!P1 IMAD.IADD R45, R45, 0x1, -R157 ;  /* 0x000000012d2d9824 */ /* 0x000fe200078e0a9d */
[----:B------:R-:W-:Y:S01]  /*47f0*/  ISETP.GE.AND P1, PT, R51, RZ, PT ;  /* 0x000000ff3300720c */ /* 0x000fe20003f26270 */
[C---:B------:R-:W-:Y:S01]  /*4800*/  IMAD R48, R157.reuse, R0, R48 ;  /* 0x000000009d307224 */ /* 0x040fe200078e0230 */
[----:B------:R-:W-:Y:S01]  /*4810*/  IABS R51, R53 ;  /* 0x0000003500337213 */ /* 0x000fe20000000000 */
[C---:B------:R-:W-:Y:S01]  /*4820*/  IMAD R49, R157.reuse, R4, R49 ;  /* 0x000000049d317224 */ /* 0x040fe200078e0231 */
[----:B------:R-:W-:Y:S01]  /*4830*/  STL [R1+0x4bd0], R43 ;  /* 0x004bd02b01007387 */ /* 0x000fe20000100800 */
[----:B------:R-:W-:Y:S01]  /*4840*/  @!P6 IMAD.MOV R45, RZ, RZ, -R45 ;  /* 0x000000ffff2de224 */ /* 0x000fe200078e0a2d */
[----:B-1----:R-:W-:Y:S01]  /*4850*/  IADD3 R42, R10, 0x1e1, RZ ;  /* 0x000001e10a2a7810 */ /* 0x002fe20007ffe0ff */
[--C-:B------:R-:W-:Y:S01]  /*4860*/  @!P5 IMAD.IADD R46, R46, 0x1, -R157.reuse ;  /* 0x000000012e2ed824 */ /* 0x100fe200078e0a9d */
[C---:B------:R-:W-:Y:S01]  /*4870*/  ISETP.GT.U32.AND P5, PT, R157.reuse, R48, PT ;  /* 0x000000309d00720c */ /* 0x040fe20003fa4070 */
[C---:B------:R-:W-:Y:S01]  /*4880*/  VIADD R3, R10.reuse, 0x4c ;  /* 0x0000004c0a037836 */ /* 0x040fe20000000000 */
[----:B------:R-:W-:Y:S01]  /*4890*/  ISETP.GT.U32.AND P6, PT, R157, R49, PT ;  /* 0x000000319d00720c */ /* 0x000fe20003fc4070 */
[----:B------:R-:W-:Y:S01]  /*48a0*/  @!P4 IMAD.IADD R47, R47, 0x1, -R157 ;  /* 0x000000012f2fc824 */ /* 0x000fe200078e0a9d */
[----:B------:R-:W-:Y:S01]  /*48b0*/  STL [R1+0x4bd4], R44 ;  /* 0x004bd42c01007387 */ /* 0x000fe20000100800 */
[----:B------:R-:W-:Y:S01]  /*48c0*/  @!P2 IMAD.MOV R46, RZ, RZ, -R46 ;  /* 0x000000ffff2ea224 */ /* 0x000fe200078e0a2e */
[----:B------:R-:W-:Y:S01]  /*48d0*/  IABS R50, R3 ;  /* 0x0000000300327213 */ /* 0x000fe20000000000 */
[----:B------:R-:W-:Y:S01]  /*48e0*/  VIADD R113, R10, 0x87 ;  /* 0x000000870a717836 */ /* 0x000fe20000000000 */
[----:B------:R-:W-:Y:S01]  /*48f0*/  ISETP.GE.AND P2, PT, R3, RZ, PT ;  /* 0x000000ff0300720c */ /* 0x000fe20003f46270 */
[----:B------:R-:W-:Y:S01]  /*4900*/  IMAD.HI.U32 R3, R2, R52, RZ ;  /* 0x0000003402037227 */ /* 0x000fe200078e00ff */
[----:B------:R-:W-:Y:S01]  /*4910*/  ISETP.GT.U32.AND P4, PT, R157, R47, PT ;  /* 0x0000002f9d00720c */ /* 0x000fe20003f84070 */
[----:B------:R-:W-:Y:S01]  /*4920*/  STL [R1+0x4bd8], R45 ;  /* 0x004bd82d01007387 */ /* 0x000fe20000100800 */
[----:B------:R-:W-:Y:S01]  /*4930*/  IADD3 R35, R10, 0x1e8, RZ ;  /* 0x000001e80a237810 */ /* 0x000fe20007ffe0ff */
[----:B------:R-:W-:Y:S01]  /*4940*/  IMAD.HI.U32 R0, R2, R50, RZ ;  /* 0x0000003202007227 */ /* 0x000fe200078e00ff */
[-C--:B------:R-:W-:Y:S01]  /*4950*/  @!P5 IADD3 R48, R48, -R157.reuse, RZ ;  /* 0x8000009d3030d210 */ /* 0x080fe20007ffe0ff */
[----:B------:R-:W-:Y:S01]  /*4960*/  STL [R1+0x4bdc], R46 ;  /* 0x004bdc2e01007387 */ /* 0x000fe20000100800 */
[----:B------:R-:W-:Y:S01]  /*4970*/  @!P6 IADD3 R49, R49, -R157, RZ ;  /* 0x8000009d3131e210 */ /* 0x000fe20007ffe0ff */
[----:B------:R-:W-:Y:S01]  /*4980*/  IMAD.MOV R4, RZ, RZ, -R0 ;  /* 0x000000ffff047224 */ /* 0x000fe200078e0a00 */
[C---:B------:R-:W-:Y:S01]  /*4990*/  ISETP.GT.U32.AND P5, PT, R157.reuse, R48, PT ;  /* 0x000000309d00720c */ /* 0x040fe20003fa4070 */
[----:B------:R-:W-:Y:S01]  /*49a0*/  IMAD.MOV R3, RZ, RZ, -R3 ;  /* 0x000000ffff037224 */ /* 0x000fe200078e0a03 */
[C---:B------:R-:W-:Y:S01]  /*49b0*/  ISETP.GT.U32.AND P6, PT, R157.reuse, R49, PT ;  /* 0x000000319d00720c */ /* 0x040fe20003fc4070 */
[----:B------:R-:W-:-:S02]  /*49c0*/  IMAD R50, R157, R4, R50 ;  /* 0x000000049d327224 */ /* 0x000fc400078e0232 */
[----:B------:R-:W-:Y:S02]  /*49d0*/  IMAD R52, R157, R3, R52 ;  /* 0x000000039d347224 */ /* 0x000fe400078e0234 */
[----:B------:R-:W-:-:S04]  /*49e0*/  IMAD.HI.U32 R0, R2, R51, RZ ;  /* 0x0000003302007227 */ /* 0x000fc800078e00ff */
[--C-:B------:R-:W-:Y:S01]  /*49f0*/  @!P4 IMAD.IADD R47, R47, 0x1, -R157.reuse ;  /* 0x000000012f2fc824 */ /* 0x100fe200078e0a9d */
[----:B------:R-:W-:Y:S01]  /*4a00*/  ISETP.GE.AND P4, PT, R53, RZ, PT ;  /* 0x000000ff3500720c */ /* 0x000fe20003f86270 */
[--C-:B------:R-:W-:Y:S01]  /*4a10*/  @!P5 IMAD.IADD R48, R48, 0x1, -R157.reuse ;  /* 0x000000013030d824 */ /* 0x100fe200078e0a9d */
[----:B------:R-:W-:Y:S01]  /*4a20*/  ISETP.GT.U32.AND P5, PT, R157, R50, PT ;  /* 0x000000329d00720c */ /* 0x000fe20003fa4070 */
[----:B------:R-:W-:Y:S01]  /*4a30*/  @!P6 IMAD.IADD R49, R49, 0x1, -R157 ;  /* 0x000000013131e824 */ /* 0x000fe200078e0a9d */
[----:B------:R-:W-:Y:S01]  /*4a40*/  @!P3 IADD3 R47, -R47, RZ, RZ ;  /* 0x000000ff2f2fb210 */ /* 0x000fe20007ffe1ff */
[----:B------:R-:W-:Y:S01]  /*4a50*/  IMAD.MOV R0, RZ, RZ, -R0 ;  /* 0x000000ffff007224 */ /* 0x000fe200078e0a00 */
[----:B------:R-:W-:Y:S01]  /*4a60*/  ISETP.GE.AND P3, PT, R54, RZ, PT ;  /* 0x000000ff3600720c */ /* 0x000fe20003f66270 */
[----:B------:R-:W-:Y:S01]  /*4a70*/  @!P1 IMAD.MOV R49, RZ, RZ, -R49 ;  /* 0x000000ffff319224 */ /* 0x000fe200078e0a31 */
[C---:B------:R-:W-:Y:S01]  /*4a80*/  ISETP.GT.U32.AND P1, PT, R157.reuse, R52, PT ;  /* 0x000000349d00720c */ /* 0x040fe20003f24070 */
[C---:B------:R-:W-:Y:S01]  /*4a90*/  IMAD R51, R157.reuse, R0, R51 ;  /* 0x000000009d337224 */ /* 0x040fe200078e0233 */
[----:B------:R-:W-:Y:S01]  /*4aa0*/  IABS R54, R57 ;  /* 0x0000003900367213 */ /* 0x000fe20000000000 */
[----:B------:R-:W-:Y:S01]  /*4ab0*/  @!P0 IMAD.MOV R48, RZ, RZ, -R48 ;  /* 0x000000ffff308224 */ /* 0x000fe200078e0a30 */
[----:B------:R1:W-:Y:S01]  /*4ac0*/  STL [R1+0x4be0], R47 ;  /* 0x004be02f01007387 */ /* 0x0003e20000100800 */
[----:B------:R-:W-:Y:S01]  /*4ad0*/  VIADD R0, R10, 0x4f ;  /* 0x0000004f0a007836 */ /* 0x000fe20000000000 */
[----:B------:R-:W-:Y:S01]  /*4ae0*/  ISETP.GT.U32.AND P0, PT, R157, R51, PT ;  /* 0x000000339d00720c */ /* 0x000fe20003f04070 */
[----:B------:R-:W-:Y:S01]  /*4af0*/  @!P5 IMAD.IADD R50, R50, 0x1, -R157 ;  /* 0x000000013232d824 */ /* 0x000fe200078e0a9d */
[----:B------:R-:W-:Y:S01]  /*4b00*/  STL [R1+0x4be4], R48 ;  /* 0x004be43001007387 */ /* 0x000fe20000100800 */
[----:B------:R-:W-:Y:S01]  /*4b10*/  IMAD.HI.U32 R3, R2, R54, RZ ;  /* 0x0000003602037227 */ /* 0x000fe200078e00ff */
[----:B------:R-:W-:-:S02]  /*4b20*/  IABS R53, R0 ;  /* 0x0000000000357213 */ /* 0x000fc40000000000 */
[----:B------:R-:W-:Y:S01]  /*4b30*/  ISETP.GT.U32.AND P5, PT, R157, R50, PT ;  /* 0x000000329d00720c */ /* 0x000fe20003fa4070 */
[----:B------:R-:W-:Y:S01]  /*4b40*/  @!P1 IMAD.IADD R52, R52, 0x1, -R157 ;  /* 0x0000000134349824 */ /* 0x000fe200078e0a9d */
[----:B------:R-:W-:Y:S01]  /*4b50*/  IADD3 R3, -R3, RZ, RZ ;  /* 0x000000ff03037210 */ /* 0x000fe20007ffe1ff */
[----:B------:R-:W-:Y:S01]  /*4b60*/  VIADD R115, R10, 0x89 ;  /* 0x000000890a737836 */ /* 0x000fe20000000000 */
[----:B------:R-:W-:Y:S01]  /*4b70*/  ISETP.GE.AND P6, PT, R0, RZ, PT ;  /* 0x000000ff0000720c */ /* 0x000fe20003fc6270 */
[----:B------:R-:W-:Y:S01]  /*4b80*/  IMAD.HI.U32 R0, R2, R53, RZ ;  /* 0x0000003502007227 */ /* 0x000fe200078e00ff */
[----:B------:R-:W-:Y:S01]  /*4b90*/  ISETP.GT.U32.AND P1, PT, R157, R52, PT ;  /* 0x000000349d00720c */ /* 0x000fe20003f24070 */
[----:B------:R-:W-:Y:S01]  /*4ba0*/  STL [R1+0x4be8], R49 ;  /* 0x004be83101007387 */ /* 0x000fe20000100800 */
[----:B------:R-:W-:Y:S01]  /*4bb0*/  @!P0 IADD3 R51, R51, -R157, RZ ;  /* 0x8000009d33338210 */ /* 0x000fe20007ffe0ff */
[C---:B------:R-:W-:Y:S01]  /*4bc0*/  IMAD R54, R157.reuse, R3, R54 ;  /* 0x000000039d367224 */ /* 0x040fe200078e0236 */
[----:B-1----:R-:W-:Y:S01]  /*4bd0*/  IADD3 R47, R10, 0x1dc, RZ ;  /* 0x000001dc0a2f7810 */ /* 0x002fe20007ffe0ff */
[----:B------:R-:W-:Y:S01]  /*4be0*/  IMAD.HI.U32 R3, R2, R56, RZ ;  /* 0x0000003802037227 */ /* 0x000fe200078e00ff */
[----:B------:R-:W-:-:S03]  /*4bf0*/  ISETP.GT.U32.AND P0, PT, R157, R51, PT ;  /* 0x000000339d00720c */ /* 0x000fc60003f04070 */
[----:B------:R-:W-:Y:S01]  /*4c00*/  @!P5 IMAD.IADD R50, R50, 0x1, -R157 ;  /* 0x000000013232d824 */ /* 0x000fe200078e0a9d */
[----:B------:R-:W-:Y:S01]  /*4c10*/  ISETP.GE.AND P5, PT, R57, RZ, PT ;  /* 0x000000ff3900720c */ /* 0x000fe20003fa6270 */
[----:B------:R-:W-:Y:S02]  /*4c20*/  IMAD.MOV R3, RZ, RZ, -R3 ;  /* 0x000000ffff037224 */ /* 0x000fe400078e0a03 */
[----:B------:R-:W-:Y:S01]  /*4c30*/  IMAD.MOV R4, RZ, RZ, -R0 ;  /* 0x000000ffff047224 */ /* 0x000fe200078e0a00 */
[----:B------:R-:W-:Y:S01]  /*4c40*/  @!P2 IADD3 R50, -R50, RZ, RZ ;  /* 0x000000ff3232a210 */ /* 0x000fe20007ffe1ff */
[C---:B------:R-:W-:Y:S01]  /*4c50*/  IMAD R56, R157.reuse, R3, R56 ;  /* 0x000000039d387224 */ /* 0x040fe200078e0238 */
[-C--:B------:R-:W-:Y:S01]  /*4c60*/  @!P1 IADD3 R52, R52, -R157.reuse, RZ ;  /* 0x8000009d34349210 */ /* 0x080fe20007ffe0ff */
[C---:B------:R-:W-:Y:S01]  /*4c70*/  IMAD R53, R157.reuse, R4, R53 ;  /* 0x000000049d357224 */ /* 0x040fe200078e0235 */
[----:B------:R-:W-:Y:S01]  /*4c80*/  ISETP.GT.U32.AND P2, PT, R157, R54, PT ;  /* 0x000000369d00720c */ /* 0x000fe20003f44070 */
[----:B------:R-:W-:Y:S01]  /*4c90*/  VIADD R4, R10, 0x53 ;  /* 0x000000530a047836 */ /* 0x000fe20000000000 */
[----:B------:R-:W-:Y:S01]  /*4ca0*/  @!P0 IADD3 R51, R51, -R157, RZ ;  /* 0x8000009d33338210 */ /* 0x000fe20007ffe0ff */
[----:B------:R-:W-:Y:S01]  /*4cb0*/  IMAD.HI.U32 R0, R2, R55, RZ ;  /* 0x0000003702007227 */ /* 0x000fe200078e00ff */
[C---:B------:R-:W-:Y:S01]  /*4cc0*/  ISETP.GT.U32.AND P0, PT, R157.reuse, R53, PT ;  /* 0x000000359d00720c */ /* 0x040fe20003f04070 */
[----:B------:R-:W-:Y:S01]  /*4cd0*/  STL [R1+0x4bec], R50 ;  /* 0x004bec3201007387 */ /* 0x000fe20000100800 */
[----:B------:R-:W-:Y:S01]  /*4ce0*/  IABS R57, R4 ;  /* 0x0000000400397213 */ /* 0x000fe20000000000 */
[----:B------:R-:W-:Y:S01]  /*4cf0*/  @!P3 IMAD.MOV R52, RZ, RZ, -R52 ;  /* 0x000000ffff34b224 */ /* 0x000fe200078e0a34 */
[----:B------:R-:W-:Y:S01]  /*4d00*/  ISETP.GT.U32.AND P3, PT, R157, R56, PT ;  /* 0x000000389d00720c */ /* 0x000fe20003f64070 */
[----:B------:R-:W-:-:S02]  /*4d10*/  IMAD.MOV R0, RZ, RZ, -R0 ;  /* 0x000000ffff007224 */ /* 0x000fc400078e0a00 */
[----:B------:R-:W-:Y:S01]  /*4d20*/  @!P4 IMAD.MOV R51, RZ, RZ, -R51 ;  /* 0x000000ffff33c224 */ /* 0x000fe200078e0a33 */
[----:B------:R-:W-:Y:S01]  /*4d30*/  ISETP.GE.AND P4, PT, R58, RZ, PT ;  /* 0x000000ff3a00720c */ /* 0x000fe20003f86270 */
[C---:B------:R-:W-:Y:S01]  /*4d40*/  IMAD R55, R157.reuse, R0, R55 ;  /* 0x000000009d377224 */ /* 0x040fe200078e0237 */
[----:B------:R-:W-:Y:S01]  /*4d50*/  IABS R58, R61 ;  /* 0x0000003d003a7213 */ /* 0x000fe20000000000 */
[--C-:B------:R-:W-:Y:S01]  /*4d60*/  @!P2 IMAD.IADD R54, R54, 0x1, -R157.reuse ;  /* 0x000000013636a824 */ /* 0x100fe200078e0a9d */
[----:B------:R1:W-:Y:S01]  /*4d70*/  STL [R1+0x4bf0], R51 ;  /* 0x004bf03301007387 */ /* 0x0003e20000100800 */
[----:B------:R-:W-:Y:S01]  /*4d80*/  IMAD.HI.U32 R0, R2, R57, RZ ;  /* 0x0000003902007227 */ /* 0x000fe200078e00ff */
[C---:B------:R-:W-:Y:S02]  /*4d90*/  ISETP.GT.U32.AND P1, PT, R157.reuse, R55, PT ;  /* 0x000000379d00720c */ /* 0x040fe40003f24070 */
[----:B------:R-:W-:Y:S01]  /*4da0*/  ISETP.GT.U32.AND P2, PT, R157, R54, PT ;  /* 0x000000369d00720c */ /* 0x000fe20003f44070 */
[----:B------:R-:W-:Y:S01]  /*4db0*/  @!P3 IMAD.IADD R56, R56, 0x1, -R157 ;  /* 0x000000013838b824 */ /* 0x000fe200078e0a9d */
[----:B------:R-:W-:Y:S01]  /*4dc0*/  IADD3 R0, -R0, RZ, RZ ;  /* 0x000000ff00007210 */ /* 0x000fe20007ffe1ff */
[C---:B------:R-:W-:Y:S01]  /*4dd0*/  IMAD.HI.U32 R3, R2.reuse, R59, RZ ;  /* 0x0000003b02037227 */ /* 0x040fe200078e00ff */
[----:B------:R-:W-:Y:S01]  /*4de0*/  @!P0 IADD3 R53, R53, -R157, RZ ;  /* 0x8000009d35358210 */ /* 0x000fe20007ffe0ff */
[----:B------:R-:W-:Y:S01]  /*4df0*/  STL [R1+0x4bf4], R52 ;  /* 0x004bf43401007387 */ /* 0x000fe20000100800 */
[C---:B------:R-:W-:Y:S01]  /*4e00*/  ISETP.GT.U32.AND P3, PT, R157.reuse, R56, PT ;  /* 0x000000389d00720c */ /* 0x040fe20003f64070 */
[C---:B------:R-:W-:Y:S01]  /*4e10*/  IMAD R57, R157.reuse, R0, R57 ;  /* 0x000000009d397224 */ /* 0x040fe200078e0239 */
[----:B------:R-:W-:Y:S01]  /*4e20*/  ISETP.GT.U32.AND P0, PT, R157, R53, PT ;  /* 0x000000359d00720c */ /* 0x000fe20003f04070 */
[----:B------:R-:W-:Y:S01]  /*4e30*/  IMAD.HI.U32 R0, R2, R58, RZ ;  /* 0x0000003a02007227 */ /* 0x000fe200078e00ff */
[----:B-1----:R-:W-:-:S03]  /*4e40*/  IADD3 R51, R10, 0x1d8, RZ ;  /* 0x000001d80a337810 */ /* 0x002fc60007ffe0ff */
[----:B------:R-:W-:Y:S01]  /*4e50*/  IMAD.MOV R0, RZ, RZ, -R0 ;  /* 0x000000ffff007224 */ /* 0x000fe200078e0a00 */
[----:B------:R-:W-:Y:S01]  /*4e60*/  @!P2 IADD3 R54, R54, -R157, RZ ;  /* 0x8000009d3636a210 */ /* 0x000fe20007ffe0ff */
[--C-:B------:R-:W-:Y:S01]  /*4e70*/  @!P1 IMAD.IADD R55, R55, 0x1, -R157.reuse ;  /* 0x0000000137379824 */ /* 0x100fe200078e0a9d */
[C---:B------:R-:W-:Y:S01]  /*4e80*/  ISETP.GT.U32.AND P2, PT, R157.reuse, R57, PT ;  /* 0x000000399d00720c */ /* 0x040fe20003f44070 */
[C---:B------:R-:W-:Y:S01]  /*4e90*/  IMAD R58, R157.reuse, R0, R58 ;  /* 0x000000009d3a7224 */ /* 0x040fe200078e023a */
[----:B------:R-:W-:Y:S01]  /*4ea0*/  @!P5 IADD3 R54, -R54, RZ, RZ ;  /* 0x000000ff3636d210 */ /* 0x000fe20007ffe1ff */
[----:B------:R-:W-:Y:S01]  /*4eb0*/  VIADD R0, R10, 0x56 ;  /* 0x000000560a007836 */ /* 0x000fe20000000000 */
[----:B------:R-:W-:Y:S01]  /*4ec0*/  ISETP.GT.U32.AND P1, PT, R157, R55, PT ;  /* 0x000000379d00720c */ /* 0x000fe20003f24070 */
[----:B------:R-:W-:Y:S01]  /*4ed0*/  @!P0 IMAD.IADD R53, R53, 0x1, -R157 ;  /* 0x0000000135358824 */ /* 0x000fe200078e0a9d */
[-C--:B------:R-:W-:Y:S01]  /*4ee0*/  @!P3 IADD3 R56, R56, -R157.reuse, RZ ;  /* 0x8000009d3838b210 */ /* 0x080fe20007ffe0ff */
[----:B------:R-:W-:Y:S01]  /*4ef0*/  VIADD R116, R10, 0x8a ;  /* 0x0000008a0a747836 */ /* 0x000fe20000000000 */
[----:B------:R-:W-:Y:S01]  /*4f00*/  ISETP.GT.U32.AND P3, PT, R157, R58, PT ;  /* 0x0000003a9d00720c */ /* 0x000fe20003f64070 */
[----:B------:R-:W-:Y:S01]  /*4f10*/  @!P6 IMAD.MOV R53, RZ, RZ, -R53 ;  /* 0x000000ffff35e224 */ /* 0x000fe200078e0a35 */
[----:B------:R-:W-:Y:S01]  /*4f20*/  ISETP.GE.AND P0, PT, R60, RZ, PT ;  /* 0x000000ff3c00720c */ /* 0x000fe20003f06270 */
[----:B------:R-:W-:Y:S01]  /*4f30*/  VIADD R117, R10, 0x8c ;  /* 0x0000008c0a757836 */ /* 0x000fe20000000000 */
[----:B------:R-:W-:Y:S01]  /*4f40*/  ISETP.GE.AND P6, PT, R4, RZ, PT ;  /* 0x000000ff0400720c */ /* 0x000fe20003fc6270 */
[----:B------:R-:W-:Y:S01]  /*4f50*/  IMAD.MOV R4, RZ, RZ, -R3 ;  /* 0x000000ffff047224 */ /* 0x000fe200078e0a03 */
[----:B------:R-:W-:Y:S01]  /*4f60*/  ISETP.GE.AND P5, PT, R61, RZ, PT ;  /* 0x000000ff3d00720c */ /* 0x000fe20003fa6270 */
[----:B------:R-:W-:Y:S01]  /*4f70*/  @!P2 IMAD.IADD R57, R57, 0x1, -R157 ;  /* 0x000000013939a824 */ /* 0x000fe200078e0a9d */
[----:B------:R-:W-:Y:S01]  /*4f80*/  IABS R60, R0 ;  /* 0x00000000003c7213 */ /* 0x000fe20000000000 */
[----:B------:R-:W-:Y:S01]  /*4f90*/  VIADD R3, R10, 0x57 ;  /* 0x000000570a037836 */ /* 0x000fe20000000000 */
[----:B------:R-:W-:Y:S01]  /*4fa0*/  @!P1 IADD3 R55, R55, -R157, RZ ;  /* 0x8000009d37379210 */ /* 0x000fe20007ffe0ff */
[C---:B------:R-:W-:Y:S01]  /*4fb0*/  IMAD R59, R157.reuse, R4, R59 ;  /* 0x000000049d3b7224 */ /* 0x040fe200078e023b */
[C---:B------:R-:W-:Y:S01]  /*4fc0*/  ISETP.GT.U32.AND P2, PT, R157.reuse, R57, PT ;  /* 0x000000399d00720c */ /* 0x040fe20003f44070 */
[----:B------:R-:W-:Y:S01]  /*4fd0*/  STL [R1+0x4bf8], R53 ;  /* 0x004bf83501007387 */ /* 0x000fe20000100800 */
[----:B------:R-:W-:Y:S01]  /*4fe0*/  @!P3 IADD3 R58, R58, -R157, RZ ;  /* 0x8000009d3a3ab210 */ /* 0x000fe20007ffe0ff */
[----:B------:R-:W-:Y:S01]  /*4ff0*/  @!P4 IMAD.MOV R55, RZ, RZ, -R55 ;  /* 0x000000ffff37c224 */ /* 0x000fe200078e0a37 */
[----:B------:R-:W-:Y:S01]  /*5000*/  IABS R61, R3 ;  /* 0x00000003003d7213 */ /* 0x000fe20000000000 */
[----:B------:R-:W-:Y:S01]  /*5010*/  STL [R1+0x4bfc], R54 ;  /* 0x004bfc3601007387 */ /* 0x000fe20000100800 */
[----:B------:R-:W-:Y:S01]  /*5020*/  ISETP.GE.AND P4, PT, R0, RZ, PT ;  /* 0x000000ff0000720c */ /* 0x000fe20003f86270 */
[----:B------:R-:W-:Y:S01]  /*5030*/  IMAD.HI.U32 R0, R2, R60, RZ ;  /* 0x0000003c02007227 */ /* 0x000fe200078e00ff */
[----:B------:R-:W-:Y:S01]  /*5040*/  @!P0 IADD3 R56, -R56, RZ, RZ ;  /* 0x000000ff38388210 */ /* 0x000fe20007ffe1ff */
[----:B------:R1:W-:Y:S01]  /*5050*/  STL [R1+0x4c00], R55 ;  /* 0x004c003701007387 */ /* 0x0003e20000100800 */
[----:B------:R-:W-:Y:S01]  /*5060*/  ISETP.GT.U32.AND P3, PT, R157, R58, PT ;  /* 0x0000003a9d00720c */ /* 0x000fe20003f64070 */
[----:B------:R-:W-:Y:S01]  /*5070*/  IMAD.MOV R0, RZ, RZ, -R0 ;  /* 0x000000ffff007224 */ /* 0x000fe200078e0a00 */
[----:B------:R-:W-:Y:S01]  /*5080*/  ISETP.GE.AND P0, PT, R3, RZ, PT ;  /* 0x000000ff0300720c */ /* 0x000fe20003f06270 */
[----:B------:R-:W-:Y:S01]  /*5090*/  IMAD.HI.U32 R3, R2, R61, RZ ;  /* 0x0000003d02037227 */ /* 0x000fe200078e00ff */
[----:B------:R-:W-:Y:S01]  /*50a0*/  ISETP.GE.AND P1, PT, R62, RZ, PT ;  /* 0x000000ff3e00720c */ /* 0x000fe20003f26270 */
[----:B------:R-:W-:Y:S01]  /*50b0*/  STL [R1+0x4c04], R56 ;  /* 0x004c043801007387 */ /* 0x000fe20000100800 */
[----:B------:R-:W-:Y:S01]  /*50c0*/  IABS R62, R64 ;  /* 0x00000040003e7213 */ /* 0x000fe20000000000 */
[----:B------:R-:W-:Y:S01]  /*50d0*/  @!P2 IMAD.IADD R57, R57, 0x1, -R157 ;  /* 0x000000013939a824 */ /* 0x000fe200078e0a9d */
[----:B------:R-:W-:Y:S01]  /*50e0*/  IADD3 R4, -R3, RZ, RZ ;  /* 0x000000ff03047210 */ /* 0x000fe20007ffe1ff */
[C---:B------:R-:W-:Y:S01]  /*50f0*/  IMAD R60, R157.reuse, R0, R60 ;  /* 0x000000009d3c7224 */ /* 0x040fe200078e023c */
[C---:B------:R-:W-:Y:S01]  /*5100*/  ISETP.GT.U32.AND P2, PT, R157.reuse, R59, PT ;  /* 0x0000003b9d00720c */ /* 0x040fe20003f44070 */
[----:B------:R-:W-:Y:S01]  /*5110*/  @!P6 IMAD.MOV R57, RZ, RZ, -R57 ;  /* 0x000000ffff39e224 */ /* 0x000fe200078e0a39 */
[C---:B-1----:R-:W-:Y:S01]  /*5120*/  IADD3 R55, R10.reuse, 0x1d4, RZ ;  /* 0x000001d40a377810 */ /* 0x042fe20007ffe0ff */
[C---:B------:R-:W-:Y:S01]  /*5130*/  IMAD R61, R157.reuse, R4, R61 ;  /* 0x000000049d3d7224 */ /* 0x040fe200078e023d */
[----:B------:R-:W-:Y:S01]  /*5140*/  IADD3 R53, R10, 0x1d6, RZ ;  /* 0x000001d60a357810 */ /* 0x000fe20007ffe0ff */
[----:B------:R-:W-:Y:S01]  /*5150*/  @!P3 IMAD.IADD R58, R58, 0x1, -R157 ;  /* 0x000000013a3ab824 */ /* 0x000fe200078e0a9d */
[C---:B------:R-:W-:Y:S01]  /*5160*/  ISETP.GT.U32.AND P3, PT, R157.reuse, R60, PT ;  /* 0x0000003c9d00720c */ /* 0x040fe20003f64070 */
[----:B------:R-:W-:Y:S01]  /*5170*/  IMAD.HI.U32 R0, R2, R62, RZ ;  /* 0x0000003e02007227 */ /* 0x000fe200078e00ff */
[----:B------:R-:W-:Y:S01]  /*5180*/  ISETP.GT.U32.AND P6, PT, R157, R61, PT ;  /* 0x0000003d9d00720c */ /* 0x000fe20003fc4070 */
[----:B------:R1:W-:Y:S01]  /*5190*/  STL [R1+0x4c08], R57 ;  /* 0x004c083901007387 */ /* 0x0003e20000100800 */
[----:B------:R-:W-:Y:S01]  /*51a0*/  @!P5 IADD3 R58, -R58, RZ, RZ ;  /* 0x000000ff3a3ad210 */ /* 0x000fe20007ffe1ff */
[----:B------:R-:W-:Y:S01]  /*51b0*/  IMAD.HI.U32 R3, R2, R63, RZ ;  /* 0x0000003f02037227 */ /* 0x000fe200078e00ff */
[----:B------:R-:W-:-:S02]  /*51c0*/  IADD3 R0, -R0, RZ, RZ ;  /* 0x000000ff00007210 */ /* 0x000fc40007ffe1ff */
[----:B------:R-:W-:Y:S01]  /*51d0*/  ISETP.GE.AND P5, PT, R64, RZ, PT ;  /* 0x000000ff4000720c */ /* 0x000fe20003fa6270 */
[----:B------:R-:W-:Y:S01]  /*51e0*/  @!P2 IMAD.IADD R59, R59, 0x1, -R157 ;  /* 0x000000013b3ba824 */ /* 0x000fe200078e0a9d */
[----:B------:R-:W-:Y:S01]  /*51f0*/  IABS R64, R71 ;  /* 0x0000004700407213 */ /* 0x000fe20000000000 */
[----:B------:R-:W-:Y:S01]  /*5200*/  IMAD.MOV R4, RZ, RZ, -R3 ;  /* 0x000000ffff047224 */ /* 0x000fe200078e0a03 */
[----:B------:R-:W-:Y:S01]  /*5210*/  STL [R1+0x4c0c], R58 ;  /* 0x004c0c3a01007387 */ /* 0x000fe20000100800 */
[----:B------:R-:W-:Y:S01]  /*5220*/  @!P3 IADD3 R60, R60, -R157, RZ ;  /* 0x8000009d3c3cb210 */ /* 0x000fe20007ffe0ff */
[C---:B------:R-:W-:Y:S01]  /*5230*/  IMAD R62, R157.reuse, R0, R62 ;  /* 0x000000009d3e7224 */ /* 0x040fe200078e023e */
[----:B------:R-:W-:Y:S01]  /*5240*/  ISETP.GT.U32.AND P2, PT, R157, R59, PT ;  /* 0x0000003b9d00720c */ /* 0x000fe20003f44070 */
[----:B------:R-:W-:Y:S01]  /*5250*/  @!P6 IMAD.IADD R61, R61, 0x1, -R157 ;  /* 0x000000013d3de824 */ /* 0x000fe200078e0a9d */
[----:B------:R-:W-:Y:S01]  /*5260*/  ISETP.GT.U32.AND P3, PT, R157, R60, PT ;  /* 0x0000003c9d00720c */ /* 0x000fe20003f64070 */
[----:B------:R-:W-:Y:S01]  /*5270*/  IMAD.HI.U32 R0, R2, R64, RZ ;  /* 0x0000004002007227 */ /* 0x000fe200078e00ff */
[----:B-1----:R-:W-:-:S02]  /*5280*/  IADD3 R57, R10, 0x1d2, RZ ;  /* 0x000001d20a397810 */ /* 0x002fc40007ffe0ff */
[C---:B------:R-:W-:Y:S01]  /*5290*/  ISETP.GT.U32.AND P6, PT, R157.reuse, R61, PT ;  /* 0x0000003d9d00720c */ /* 0x040fe20003fc4070 */
[----:B------:R-:W-:Y:S02]  /*52a0*/  IMAD R63, R157, R4, R63 ;  /* 0x000000049d3f7224 */ /* 0x000fe400078e023f */
[----:B------:R-:W-:Y:S02]  /*52b0*/  IMAD.MOV R4, RZ, RZ, -R0 ;  /* 0x000000ffff047224 */ /* 0x000fe400078e0a00 */
[----:B------:R-:W-:-:S04]  /*52c0*/  IMAD.HI.U32 R3, R2, R67, RZ ;  /* 0x0000004302037227 */ /* 0x000fc800078e00ff */
[--C-:B------:R-:W-:Y:S01]  /*52d0*/  @!P2 IMAD.IADD R59, R59, 0x1, -R157.reuse ;  /* 0x000000013b3ba824 */ /* 0x100fe200078e0a9d */
[----:B------:R-:W-:Y:S01]  /*52e0*/  ISETP.GE.AND P2, PT, R65, RZ, PT ;  /* 0x000000ff4100720c */ /* 0x000fe20003f46270 */
[----:B------:R-:W-:Y:S01]  /*52f0*/  IMAD R64, R157, R4, R64 ;  /* 0x000000049d407224 */ /* 0x000fe200078e0240 */
[----:B------:R-:W-:Y:S01]  /*5300*/  IABS R65, R72 ;  /* 0x0000004800417213 */ /* 0x000fe20000000000 */
[----:B------:R-:W-:Y:S01]  /*5310*/  @!P6 IMAD.IADD R61, R61, 0x1, -R157 ;  /* 0x000000013d3de824 */ /* 0x000fe200078e0a9d */
[----:B------:R-:W-:Y:S01]  /*5320*/  @!P3 IADD3 R60, R60, -R157, RZ ;  /* 0x8000009d3c3cb210 */ /* 0x000fe20007ffe0ff */
[----:B------:R-:W-:Y:S01]  /*5330*/  IMAD.MOV R68, RZ, RZ, -R3 ;  /* 0x000000ffff447224 */ /* 0x000fe200078e0a03 */
[C---:B------:R-:W-:Y:S01]  /*5340*/  ISETP.GT.U32.AND P3, PT, R157.reuse, R62, PT ;  /* 0x0000003e9d00720c */ /* 0x040fe20003f64070 */
[C---:B------:R-:W-:Y:S01]  /*5350*/  IMAD.HI.U32 R0, R2.reuse, R65, RZ ;  /* 0x0000004102007227 */ /* 0x040fe200078e00ff */
[----:B------:R-:W-:Y:S02]  /*5360*/  ISETP.GT.U32.AND P6, PT, R157, R63, PT ;  /* 0x0000003f9d00720c */ /* 0x000fe40003fc4070 */
[----:B------:R-:W-:Y:S01]  /*5370*/  @!P0 IADD3 R61, -R61, RZ, RZ ;  /* 0x000000ff3d3d8210 */ /* 0x000fe20007ffe1ff */
[----:B------:R-:W-:Y:S01]  /*5380*/  IMAD.HI.U32 R4, R2, R69, RZ ;  /* 0x0000004502047227 */ /* 0x000fe200078e00ff */
[----:B------:R-:W-:-:S02]  /*5390*/  IADD3 R66, -R0, RZ, RZ ;  /* 0x000000ff00427210 */ /* 0x000fc40007ffe1ff */
[----:B------:R-:W-:Y:S01]  /*53a0*/  @!P1 IADD3 R59, -R59, RZ, RZ ;  /* 0x000000ff3b3b9210 */ /* 0x000fe20007ffe1ff */
[----:B------:R-:W-:Y:S01]  /*53b0*/  IMAD.HI.U32 R0, R2, R70, RZ ;  /* 0x0000004602007227 */ /* 0x000fe200078e00ff */
[----:B------:R-:W-:-:S03]  /*53c0*/  IADD3 R4, -R4, RZ, RZ ;  /* 0x000000ff04047210 */ /* 0x000fc60007ffe1ff */
[----:B------:R-:W-:Y:S01]  /*53d0*/  @!P3 IMAD.IADD R62, R62, 0x1, -R157 ;  /* 0x000000013e3eb824 */ /* 0x000fe200078e0a9d */
[C---:B------:R-:W-:Y:S01]  /*53e0*/  ISETP.GT.U32.AND P3, PT, R157.reuse, R64, PT ;  /* 0x000000409d00720c */ /* 0x040fe20003f64070 */
[----:B------:R-:W-:Y:S01]  /*53f0*/  IMAD R65, R157, R66, R65 ;  /* 0x000000429d417224 */ /* 0x000fe200078e0241 */
[----:B------:R-:W-:Y:S01]  /*5400*/  STL [R1+0x4c10], R59 ;  /* 0x004c103b01007387 */ /* 0x000fe20000100800 */
[----:B------:R-:W-:Y:S02]  /*5410*/  @!P6 IMAD.IADD R63, R63, 0x1, -R157 ;  /* 0x000000013f3fe824 */ /* 0x000fe400078e0a9d */
[C---:B------:R-:W-:Y:S01]  /*5420*/  IMAD R66, R157.reuse, R68, R67 ;  /* 0x000000449d427224 */ /* 0x040fe200078e0243 */
[C---:B------:R-:W-:Y:S01]  /*5430*/  ISETP.GT.U32.AND P6, PT, R157.reuse, R65, PT ;  /* 0x000000419d00720c */ /* 0x040fe20003fc4070 */
[----:B------:R-:W-:Y:S01]  /*5440*/  IMAD.MOV R0, RZ, RZ, -R0 ;  /* 0x000000ffff007224 */ /* 0x000fe200078e0a00 */
[C---:B------:R-:W-:Y:S01]  /*5450*/  ISETP.GT.U32.AND P1, PT, R157.reuse, R63, PT ;  /* 0x0000003f9d00720c */ /* 0x040fe20003f24070 */
[----:B------:R-:W-:Y:S01]  /*5460*/  @!P4 IMAD.MOV R60, RZ, RZ, -R60 ;  /* 0x000000ffff3cc224 */ /* 0x000fe200078e0a3c */
[C---:B------:R-:W-:Y:S01]  /*5470*/  ISETP.GT.U32.AND P0, PT, R157.reuse, R66, PT ;  /* 0x000000429d00720c */ /* 0x040fe20003f04070 */
[C---:B------:R-:W-:Y:S01]  /*5480*/  IMAD R68, R157.reuse, R0, R70 ;  /* 0x000000009d447224 */ /* 0x040fe200078e0246 */
[----:B------:R-:W-:Y:S01]  /*5490*/  IABS R70, R76 ;  /* 0x0000004c00467213 */ /* 0x000fe20000000000 */
[----:B------:R-:W-:Y:S01]  /*54a0*/  @!P3 IMAD.IADD R64, R64, 0x1, -R157 ;  /* 0x000000014040b824 */ /* 0x000fe200078e0a9d */
[C---:B------:R-:W-:Y:S01]  /*54b0*/  ISETP.GT.U32.AND P3, PT, R157.reuse, R62, PT ;  /* 0x0000003e9d00720c */ /* 0x040fe20003f64070 */
[----:B------:R-:W-:Y:S01]  /*54c0*/  IMAD R67, R157, R4, R69 ;  /* 0x000000049d437224 */ /* 0x000fe200078e0245 */
[----:B------:R-:W-:Y:S01]  /*54d0*/  IADD3 R4, R10, 0x5f, RZ ;  /* 0x0000005f0a047810 */ /* 0x000fe20007ffe0ff */
[----:B------:R-:W-:Y:S01]  /*54e0*/  IMAD.HI.U32 R3, R2, R70, RZ ;  /* 0x0000004602037227 */ /* 0x000fe200078e00ff */
[----:B------:R-:W-:Y:S02]  /*54f0*/  STL [R1+0x4c14], R60 ;  /* 0x004c143c01007387 */ /* 0x000fe40000100800 */
[----:B------:R-:W-:Y:S01]  /*5500*/  IABS R69, R4 ;  /* 0x0000000400457213 */ /* 0x000fe20000000000 */
[--C-:B------:R-:W-:Y:S01]  /*5510*/  @!P6 IMAD.IADD R65, R65, 0x1, -R157.reuse ;  /* 0x000000014141e824 */ /* 0x100fe200078e0a9d */
[----:B------:R-:W-:Y:S01]  /*5520*/  ISETP.GT.U32.AND P6, PT, R157, R64, PT ;  /* 0x000000409d00720c */ /* 0x000fe20003fc4070 */
[--C-:B------:R-:W-:Y:S01]  /*5530*/  @!P0 IMAD.IADD R66, R66, 0x1, -R157.reuse ;  /* 0x0000000142428824 */ /* 0x100fe200078e0a9d */
[----:B------:R-:W-:Y:S01]  /*5540*/  IADD3 R3, -R3, RZ, RZ ;  /* 0x000000ff03037210 */ /* 0x000fe20007ffe1ff */
[--C-:B------:R-:W-:Y:S01]  /*5550*/  @!P1 IMAD.IADD R63, R63, 0x1, -R157.reuse ;  /* 0x000000013f3f9824 */ /* 0x100fe200078e0a9d */
[----:B------:R-:W-:Y:S01]  /*5560*/  ISETP.GT.U32.AND P4, PT, R157, R65, PT ;  /* 0x000000419d00720c */ /* 0x000fe20003f84070 */
[--C-:B------:R-:W-:Y:S01]  /*5570*/  @!P3 IMAD.IADD R62, R62, 0x1, -R157.reuse ;  /* 0x000000013e3eb824 */ /* 0x100fe200078e0a9d */
[----:B------:R-:W-:Y:S01]  /*5580*/  ISETP.GE.AND P1, PT, R71, RZ, PT ;  /* 0x000000ff4700720c */ /* 0x000fe20003f26270 */
[----:B------:R-:W-:Y:S01]  /*5590*/  IMAD.HI.U32 R0, R2, R69, RZ ;  /* 0x0000004502007227 */ /* 0x000fe200078e00ff */
[----:B------:R-:W-:Y:S01]  /*55a0*/  ISETP.GT.U32.AND P3, PT, R157, R67, PT ;  /* 0x000000439d00720c */ /* 0x000fe20003f64070 */
[----:B------:R-:W-:Y:S01]  /*55b0*/  STL [R1+0x4c18], R61 ;  /* 0x004c183d01007387 */ /* 0x000fe20000100800 */
[----:B------:R-:W-:Y:S01]  /*55c0*/  ISETP.GE.AND P0, PT, R73, RZ, PT ;  /* 0x000000ff4900720c */ /* 0x000fe20003f06270 */
[----:B------:R-:W-:Y:S01]  /*55d0*/  @!P5 IMAD.MOV R62, RZ, RZ, -R62 ;  /* 0x000000ffff3ed224 */ /* 0x000fe200078e0a3e */
[C---:B------:R-:W-:Y:S01]  /*55e0*/  ISETP.GT.U32.AND P5, PT, R157.reuse, R66, PT ;  /* 0x000000429d00720c */ /* 0x040fe20003fa4070 */
[----:B------:R-:W-:Y:S01]  /*55f0*/  IMAD.MOV R0, RZ, RZ, -R0 ;  /* 0x000000ffff007224 */ /* 0x000fe200078e0a00 */
[----:B------:R-:W-:Y:S01]  /*5600*/  @!P6 IADD3 R64, R64, -R157, RZ ;  /* 0x8000009d4040e210 */ /* 0x000fe20007ffe0ff */
[C---:B------:R-:W-:Y:S01]  /*5610*/  IMAD R70, R157.reuse, R3, R70 ;  /* 0x000000039d467224 */ /* 0x040fe200078e0246 */
[----:B------:R-:W-:Y:S01]  /*5620*/  ISETP.GT.U32.AND P6, PT, R157, R68, PT ;  /* 0x000000449d00720c */ /* 0x000fe20003fc4070 */
[----:B------:R-:W-:Y:S01]  /*5630*/  @!P4 IMAD.IADD R65, R65, 0x1, -R157 ;  /* 0x000000014141c824 */ /* 0x000fe200078e0a9d */
[----:B------:R-:W-:Y:S01]  /*5640*/  ISETP.GE.AND P4, PT, R72, RZ, PT ;  /* 0x000000ff4800720c */ /* 0x000fe20003f86270 */
[----:B------:R-:W-:Y:S01]  /*5650*/  IMAD R69, R157, R0, R69 ;  /* 0x000000009d457224 */ /* 0x000fe200078e0245 */
[C---:B------:R-:W-:Y:S01]  /*5660*/  IADD3 R3, R10.reuse, 0x61, RZ ;  /* 0x000000610a037810 */ /* 0x040fe20007ffe0ff */
[----:B------:R-:W-:Y:S01]  /*5670*/  @!P1 IMAD.MOV R64, RZ, RZ, -R64 ;  /* 0x000000ffff409224 */ /* 0x000fe200078e0a40 */
[----:B------:R-:W-:Y:S01]  /*5680*/  @!P2 IADD3 R63, -R63, RZ, RZ ;  /* 0x000000ff3f3fa210 */ /* 0x000fe20007ffe1ff */
[----:B------:R-:W-:Y:S01]  /*5690*/  VIADD R73, R10, 0x62 ;  /* 0x000000620a497836 */ /* 0x000fe20000000000 */
[C---:B------:R-:W-:Y:S01]  /*56a0*/  ISETP.GT.U32.AND P1, PT, R157.reuse, R69, PT ;  /* 0x000000459d00720c */ /* 0x040fe20003f24070 */
[--C-:B------:R-:W-:Y:S01]  /*56b0*/  @!P5 IMAD.IADD R66, R66, 0x1, -R157.reuse ;  /* 0x000000014242d824 */ /* 0x100fe200078e0a9d */
[----:B------:R-:W-:Y:S01]  /*56c0*/  ISETP.GT.U32.AND P5, PT, R157, R70, PT ;  /* 0x000000469d00720c */ /* 0x000fe20003fa4070 */
[--C-:B------:R-:W-:Y:S01]  /*56d0*/  @!P3 IMAD.IADD R67, R67, 0x1, -R157.reuse ;  /* 0x000000014343b824 */ /* 0x100fe200078e0a9d */
[----:B------:R-:W-:Y:S01]  /*56e0*/  IABS R71, R3 ;  /* 0x0000000300477213 */ /* 0x000fe20000000000 */
[--C-:B------:R-:W-:Y:S01]  /*56f0*/  @!P6 IMAD.IADD R68, R68, 0x1, -R157.reuse ;  /* 0x000000014444e824 */ /* 0x100fe200078e0a9d */
[----:B------:R-:W-:Y:S01]  /*5700*/  IABS R72, R73 ;  /* 0x0000004900487213 */ /* 0x000fe20000000000 */
[----:B------:R-:W-:Y:S01]  /*5710*/  @!P0 IMAD.MOV R66, RZ, RZ, -R66 ;  /* 0x000000ffff428224 */ /* 0x000fe200078e0a42 */
[----:B------:R-:W-:Y:S01]  /*5720*/  @!P4 IADD3 R65, -R65, RZ, RZ ;  /* 0x000000ff4141c210 */ /* 0x000fe20007ffe1ff */
[----:B------:R-:W-:Y:S01]  /*5730*/  IMAD.HI.U32 R0, R2, R71, RZ ;  /* 0x0000004702007227 */ /* 0x000fe200078e00ff */
[----:B------:R-:W-:Y:S01]  /*5740*/  ISETP.GT.U32.AND P6, PT, R157, R68, PT ;  /* 0x000000449d00720c */ /* 0x000fe20003fc4070 */
[----:B------:R-:W-:Y:S01]  /*5750*/  STL [R1+0x4c1c], R62 ;  /* 0x004c1c3e01007387 */ /* 0x000fe20000100800 */
[----:B------:R-:W-:Y:S01]  /*5760*/  ISETP.GE.AND P4, PT, R75, RZ, PT ;  /* 0x000000ff4b00720c */ /* 0x000fe20003f86270 */
[----:B------:R-:W-:Y:S01]  /*5770*/  IMAD.MOV R0, RZ, RZ, -R0 ;  /* 0x000000ffff007224 */ /* 0x000fe200078e0a00 */
[----:B------:R-:W-:Y:S01]  /*5780*/  ISETP.GT.U32.AND P2, PT, R157, R67, PT ;  /* 0x000000439d00720c */ /* 0x000fe20003f44070 */
[----:B------:R-:W-:Y:S01]  /*5790*/  @!P1 IMAD.IADD R69, R69, 0x1, -R157 ;  /* 0x0000000145459824 */ /* 0x000fe200078e0a9d */
[-C--:B------:R-:W-:Y:S01]  /*57a0*/  @!P5 IADD3 R70, R70, -R157.reuse, RZ ;  /* 0x8000009d4646d210 */ /* 0x080fe20007ffe0ff */
[----:B------:R-:W-:Y:S01]  /*57b0*/  IMAD R71, R157, R0, R71 ;  /* 0x000000009d477224 */ /* 0x000fe200078e0247 */
[----:B------:R-:W-:Y:S01]  /*57c0*/  ISETP.GE.AND P1, PT, R3, RZ, PT ;  /* 0x000000ff0300720c */ /* 0x000fe20003f26270 */
[----:B------:R-:W-:Y:S01]  /*57d0*/  IMAD.HI.U32 R3, R2, R72, RZ ;  /* 0x0000004802037227 */ /* 0x000fe200078e00ff */
[C---:B------:R-:W-:Y:S01]  /*57e0*/  ISETP.GT.U32.AND P5, PT, R157.reuse, R70, PT ;  /* 0x000000469d00720c */ /* 0x040fe20003fa4070 */
[----:B------:R-:W-:Y:S01]  /*57f0*/  STL [R1+0x4c20], R63 ;  /* 0x004c203f01007387 */ /* 0x000fe20000100800 */
[----:B------:R-:W-:Y:S01]  /*5800*/  ISETP.GE.AND P3, PT, R74, RZ, PT ;  /* 0x000000ff4a00720c */ /* 0x000fe20003f66270 */
[----:B------:R-:W-:Y:S01]  /*5810*/  IMAD.MOV R3, RZ, RZ, -R3 ;  /* 0x000000ffff037224 */ /* 0x000fe200078e0a03 */
[----:B------:R-:W-:Y:S01]  /*5820*/  @!P6 IADD3 R68, R68, -R157, RZ ;  /* 0x8000009d4444e210 */ /* 0x000fe20007ffe0ff */
[----:B------:R-:W-:Y:S01]  /*5830*/  VIADD R0, R10, 0x63 ;  /* 0x000000630a007836 */ /* 0x000fe20000000000 */
[C---:B------:R-:W-:Y:S01]  /*5840*/  ISETP.GT.U32.AND P0, PT, R157.reuse, R69, PT ;  /* 0x000000459d00720c */ /* 0x040fe20003f04070 */
[----:B------:R-:W-:Y:S01]  /*5850*/  IMAD R72, R157, R3, R72 ;  /* 0x000000039d487224 */ /* 0x000fe200078e0248 */
[----:B------:R-:W-:Y:S01]  /*5860*/  @!P4 IADD3 R68, -R68, RZ, RZ ;  /* 0x000000ff4444c210 */ /* 0x000fe20007ffe1ff */
[--C-:B------:R-:W-:Y:S01]  /*5870*/  @!P2 IMAD.IADD R67, R67, 0x1, -R157.reuse ;  /* 0x000000014343a824 */ /* 0x100fe200078e0a9d */
[C---:B------:R-:W-:Y:S01]  /*5880*/  ISETP.GT.U32.AND P4, PT, R157.reuse, R71, PT ;  /* 0x000000479d00720c */ /* 0x040fe20003f84070 */
[----:B------:R-:W-:Y:S01]  /*5890*/  VIADD R3, R10, 0x64 ;  /* 0x000000640a037836 */ /* 0x000fe20000000000 */
[----:B------:R-:W-:Y:S01]  /*58a0*/  ISETP.GE.AND P2, PT, R4, RZ, PT ;  /* 0x000000ff0400720c */ /* 0x000fe20003f46270 */
[----:B------:R1:W-:Y:S01]  /*58b0*/  STL [R1+0x4c24], R64 ;  /* 0x004c244001007387 */ /* 0x0003e20000100800 */
[----:B------:R-:W-:Y:S01]  /*58c0*/  @!P5 IADD3 R70, R70, -R157, RZ ;  /* 0x8000009d4646d210 */ /* 0x000fe20007ffe0ff */
[----:B------:R-:W-:Y:S01]  /*58d0*/  VIADD R119, R10, 0x90 ;  /* 0x000000900a777836 */ /* 0x000fe20000000000 */
[----:B------:R-:W-:Y:S01]  /*58e0*/  ISETP.GT.U32.AND P5, PT, R157, R72, PT ;  /* 0x000000489d00720c */ /* 0x000fe20003fa4070 */
[----:B------:R-:W-:Y:S01]  /*58f0*/  STL [R1+0x4c28], R65 ;  /* 0x004c284101007387 */ /* 0x000fe20000100800 */
[----:B------:R-:W-:Y:S01]  /*5900*/  ISETP.GE.AND P6, PT, R76, RZ, PT ;  /* 0x000000ff4c00720c */ /* 0x000fe20003fc6270 */
[C---:B------:R-:W-:Y:S01]  /*5910*/  VIADD R76, R10.reuse, 0x65 ;  /* 0x000000650a4c7836 */ /* 0x040fe20000000000 */
[----:B------:R-:W-:Y:S01]  /*5920*/  @!P3 IADD3 R67, -R67, RZ, RZ ;  /* 0x000000ff4343b210 */ /* 0x000fe20007ffe1ff */
[--C-:B------:R-:W-:Y:S01]  /*5930*/  @!P0 IMAD.IADD R69, R69, 0x1, -R157.reuse ;  /* 0x0000000145458824 */ /* 0x100fe200078e0a9d */
[----:B------:R-:W-:Y:S01]  /*5940*/  ISETP.GE.AND P3, PT, R73, RZ, PT ;  /* 0x000000ff4900720c */ /* 0x000fe20003f66270 */
[----:B------:R-:W-:Y:S01]  /*5950*/  @!P4 IMAD.IADD R71, R71, 0x1, -R157 ;  /* 0x000000014747c824 */ /* 0x000fe200078e0a9d */
[----:B------:R-:W-:Y:S01]  /*5960*/  IABS R73, R0 ;  /* 0x0000000000497213 */ /* 0x000fe20000000000 */
[----:B------:R-:W-:Y:S01]  /*5970*/  @!P2 IMAD.MOV R69, RZ, RZ, -R69 ;  /* 0x000000ffff45a224 */ /* 0x000fe200078e0a45 */
[----:B------:R-:W-:Y:S01]  /*5980*/  IABS R75, R76 ;  /* 0x0000004c004b7213 */ /* 0x000fe20000000000 */
[----:B------:R-:W-:Y:S01]  /*5990*/  STL [R1+0x4c2c], R66 ;  /* 0x004c2c4201007387 */ /* 0x000fe20000100800 */
[----:B------:R-:W-:Y:S01]  /*59a0*/  ISETP.GT.U32.AND P4, PT, R157, R71, PT ;  /* 0x000000479d00720c */ /* 0x000fe20003f84070 */
[----:B------:R-:W-:Y:S01]  /*59b0*/  VIADD R123, R10, 0x93 ;  /* 0x000000930a7b7836 */ /* 0x000fe20000000000 */
[----:B------:R-:W-:Y:S01]  /*59c0*/  ISETP.GE.AND P0, PT, R0, RZ, PT ;  /* 0x000000ff0000720c */ /* 0x000fe20003f06270 */
[----:B------:R-:W-:Y:S01]  /*59d0*/  IMAD.HI.U32 R0, R2, R73, RZ ;  /* 0x0000004902007227 */ /* 0x000fe200078e00ff */
[----:B------:R-:W-:Y:S01]  /*59e0*/  IABS R74, R3 ;  /* 0x00000003004a7213 */ /* 0x000fe20000000000 */
[----:B------:R-:W-:Y:S01]  /*59f0*/  STL [R1+0x4c30], R67 ;  /* 0x004c304301007387 */ /* 0x000fe20000100800 */
[----:B------:R-:W-:Y:S01]  /*5a00*/  @!P5 IADD3 R72, R72, -R157, RZ ;  /* 0x8000009d4848d210 */ /* 0x000fe20007ffe0ff */
[----:B------:R-:W-:Y:S01]  /*5a10*/  IMAD.HI.U32 R4, R2, R75, RZ ;  /* 0x0000004b02047227 */ /* 0x000fe200078e00ff */
[----:B------:R-:W-:Y:S01]  /*5a20*/  ISETP.GE.AND P2, PT, R3, RZ, PT ;  /* 0x000000ff0300720c */ /* 0x000fe20003f46270 */
[----:B------:R-:W-:Y:S01]  /*5a30*/  STL [R1+0x4c34], R68 ;  /* 0x004c344401007387 */ /* 0x000fe20000100800 */
[----:B------:R-:W-:Y:S01]  /*5a40*/  ISETP.GT.U32.AND P5, PT, R157, R72, PT ;  /* 0x000000489d00720c */ /* 0x000fe20003fa4070 */
[----:B------:R-:W-:Y:S01]  /*5a50*/  IMAD.MOV R0, RZ, RZ, -R0 ;  /* 0x000000ffff007224 */ /* 0x000fe200078e0a00 */
[----:B------:R-:W-:Y:S01]  /*5a60*/  @!P6 IADD3 R70, -R70, RZ, RZ ;  /* 0x000000ff4646e210 */ /* 0x000fe20007ffe1ff */
[----:B------:R-:W-:Y:S01]  /*5a70*/  IMAD.HI.U32 R3, R2, R74, RZ ;  /* 0x0000004a02037227 */ /* 0x000fe200078e00ff */
[----:B------:R-:W-:Y:S01]  /*5a80*/  @!P4 IADD3 R71, R71, -R157, RZ ;  /* 0x8000009d4747c210 */ /* 0x000fe20007ffe0ff */
[----:B------:R-:W-:Y:S01]  /*5a90*/  STL [R1+0x4c38], R69 ;  /* 0x004c384501007387 */ /* 0x000fe20000100800 */
[----:B------:R-:W-:Y:S01]  /*5aa0*/  ISETP.GE.AND P6, PT, R76, RZ, PT ;  /* 0x000000ff4c00720c */ /* 0x000fe20003fc6270 */
[----:B------:R-:W-:Y:S01]  /*5ab0*/  IMAD.MOV R4, RZ, RZ, -R4 ;  /* 0x000000ffff047224 */ /* 0x000fe200078e0a04 */
[----:B------:R-:W-:Y:S01]  /*5ac0*/  @!P1 IADD3 R71, -R71, RZ, RZ ;  /* 0x000000ff47479210 */ /* 0x000fe20007ffe1ff */
[C---:B------:R-:W-:Y:S01]  /*5ad0*/  IMAD R73, R157.reuse, R0, R73 ;  /* 0x000000009d497224 */ /* 0x040fe200078e0249 */
[----:B------:R-:W-:Y:S01]  /*5ae0*/  STL [R1+0x4c3c], R70 ;  /* 0x004c3c4601007387 */ /* 0x000fe20000100800 */
[----:B------:R-:W-:Y:S01]  /*5af0*/  IMAD.MOV R3, RZ, RZ, -R3 ;  /* 0x000000ffff037224 */ /* 0x000fe200078e0a03 */
[----:B-1----:R-:W-:Y:S01]  /*5b00*/  IADD3 R64, R10, 0x1cb, RZ ;  /* 0x000001cb0a407810 */ /* 0x002fe20007ffe0ff */
[C---:B------:R-:W-:Y:S01]  /*5b10*/  IMAD R75, R157.reuse, R4, R75 ;  /* 0x000000049d4b7224 */ /* 0x040fe200078e024b */
[C---:B------:R-:W-:Y:S01]  /*5b20*/  ISETP.GT.U32.AND P4, PT, R157.reuse, R73, PT ;  /* 0x000000499d00720c */ /* 0x040fe20003f84070 */
[C---:B------:R-:W-:Y:S01]  /*5b30*/  IMAD R74, R157.reuse, R3, R74 ;  /* 0x000000039d4a7224 */ /* 0x040fe200078e024a */
[----:B------:R-:W-:Y:S01]  /*5b40*/  @!P5 IADD3 R72, R72, -R157, RZ ;  /* 0x8000009d4848d210 */ /* 0x000fe20007ffe0ff */
[----:B------:R-:W-:Y:S01]  /*5b50*/  VIADD R3, R10, 0x66 ;  /* 0x000000660a037836 */ /* 0x000fe20000000000 */
[C---:B------:R-:W-:Y:S01]  /*5b60*/  ISETP.GT.U32.AND P1, PT, R157.reuse, R75, PT ;  /* 0x0000004b9d00720c */ /* 0x040fe20003f24070 */
[----:B------:R-:W-:Y:S01]  /*5b70*/  IMAD.HI.U32 R4, R2, R79, RZ ;  /* 0x0000004f02047227 */ /* 0x000fe200078e00ff */
[----:B------:R-:W-:Y:S01]  /*5b80*/  ISETP.GT.U32.AND P5, PT, R157, R74, PT ;  /* 0x0000004a9d00720c */ /* 0x000fe20003fa4070 */
[----:B------:R1:W-:Y:S01]  /*5b90*/  STL [R1+0x4c40], R71 ;  /* 0x004c404701007387 */ /* 0x0003e20000100800 */
[----:B------:R-:W-:Y:S01]  /*5ba0*/  IABS R76, R3 ;  /* 0x00000003004c7213 */ /* 0x000fe20000000000 */
[----:B------:R-:W-:Y:S01]  /*5bb0*/  VIADD R120, R10, 0x91 ;  /* 0x000000910a787836 */ /* 0x000fe20000000000 */
[----:B------:R-:W-:Y:S01]  /*5bc0*/  @!P3 IADD3 R72, -R72, RZ, RZ ;  /* 0x000000ff4848b210 */ /* 0x000fe20007ffe1ff */
[----:B------:R-:W-:Y:S01]  /*5bd0*/  VIADD R125, R10, 0xcd ;  /* 0x000000cd0a7d7836 */ /* 0x000fe20000000000 */
[----:B------:R-:W-:Y:S01]  /*5be0*/  ISETP.GE.AND P3, PT, R3, RZ, PT ;  /* 0x000000ff0300720c */ /* 0x000fe20003f66270 */
[----:B------:R-:W-:Y:S01]  /*5bf0*/  @!P4 IMAD.IADD R73, R73, 0x1, -R157 ;  /* 0x000000014949c824 */ /* 0x000fe200078e0a9d */
[----:B------:R-:W-:Y:S01]  /*5c00*/  IADD3 R4, -R4, RZ, RZ ;  /* 0x000000ff04047210 */ /* 0x000fe20007ffe1ff */
[----:B------:R-:W-:Y:S01]  /*5c10*/  IMAD.HI.U32 R0, R2, R76, RZ ;  /* 0x0000004c02007227 */ /* 0x000fe200078e00ff */
[----:B------:R-:W-:Y:S01]  /*5c20*/  STL [R1+0x4c44], R72 ;  /* 0x004c444801007387 */ /* 0x000fe20000100800 */
[----:B------:R-:W-:-:S02]  /*5c30*/  IABS R118, R120 ;  /* 0x0000007800767213 */ /* 0x000fc40000000000 */
[--C-:B------:R-:W-:Y:S01]  /*5c40*/  @!P1 IMAD.IADD R75, R75, 0x1, -R157.reuse ;  /* 0x000000014b4b9824 */ /* 0x100fe200078e0a9d */
[C---:B------:R-:W-:Y:S01]  /*5c50*/  ISETP.GT.U32.AND P4, PT, R157.reuse, R73, PT ;  /* 0x000000499d00720c */ /* 0x040fe20003f84070 */
[----:B------:R-:W-:Y:S01]  /*5c60*/  IMAD.MOV R0, RZ, RZ, -R0 ;  /* 0x000000ffff007224 */ /* 0x000fe200078e0a00 */
[----:B-1----:R-:W-:Y:S01]  /*5c70*/  IADD3 R71, R10, 0x1c4, RZ ;  /* 0x000001c40a477810 */ /* 0x002fe20007ffe0ff */
[----:B------:R-:W-:Y:S01]  /*5c80*/  @!P5 IMAD.IADD R74, R74, 0x1, -R157 ;  /* 0x000000014a4ad824 */ /* 0x000fe200078e0a9d */
[C---:B------:R-:W-:Y:S01]  /*5c90*/  ISETP.GT.U32.AND P1, PT, R157.reuse, R75, PT ;  /* 0x0000004b9d00720c */ /* 0x040fe20003f24070 */
[----:B------:R-:W-:Y:S01]  /*5ca0*/  IMAD.HI.U32 R3, R2, R78, RZ ;  /* 0x0000004e02037227 */ /* 0x000fe200078e00ff */
[----:B------:R-:W-:Y:S02]  /*5cb0*/  IADD3 R60, R10, 0x1cf, RZ ;  /* 0x000001cf0a3c7810 */ /* 0x000fe40007ffe0ff */
[C---:B------:R-:W-:Y:S01]  /*5cc0*/  ISETP.GT.U32.AND P5, PT, R157.reuse, R74, PT ;  /* 0x0000004a9d00720c */ /* 0x040fe20003fa4070 */
[----:B------:R-:W-:-:S02]  /*5cd0*/  IMAD R76, R157, R0, R76 ;  /* 0x000000009d4c7224 */ /* 0x000fc400078e024c */
[----:B------:R-:W-:-:S04]  /*5ce0*/  IMAD.HI.U32 R0, R2, R77, RZ ;  /* 0x0000004d02007227 */ /* 0x000fc800078e00ff */
[----:B------:R-:W-:Y:S01]  /*5cf0*/  IMAD.MOV R3, RZ, RZ, -R3 ;  /* 0x000000ffff037224 */ /* 0x000fe200078e0a03 */
[----:B------:R-:W-:Y:S01]  /*5d00*/  IADD3 R0, -R0, RZ, RZ ;  /* 0x000000ff00007210 */ /* 0x000fe20007ffe1ff */
[----:B------:R-:W-:Y:S01]  /*5d10*/  @!P4 IMAD.IADD R73, R73, 0x1, -R157 ;  /* 0x000000014949c824 */ /* 0x000fe200078e0a9d */
[C---:B------:R-:W-:Y:S01]  /*5d20*/  ISETP.GT.U32.AND P4, PT, R157.reuse, R76, PT ;  /* 0x0000004c9d00720c */ /* 0x040fe20003f84070 */
[C---:B------:R-:W-:Y:S02]  /*5d30*/  IMAD R78, R157.reuse, R3, R78 ;  /* 0x000000039d4e7224 */ /* 0x040fe400078e024e */
[----:B------:R-:W-:Y:S01]  /*5d40*/  IMAD R77, R157, R0, R77 ;  /* 0x000000009d4d7224 */ /* 0x000fe200078e024d */
[----:B------:R-:W-:Y:S01]  /*5d50*/  @!P0 IADD3 R73, -R73, RZ, RZ ;  /* 0x000000ff49498210 */ /* 0x000fe20007ffe1ff */
[----:B------:R-:W-:Y:S01]  /*5d60*/  IMAD R79, R157, R4, R79 ;  /* 0x000000049d4f7224 */ /* 0x000fe200078e024f */
[C---:B------:R-:W-:Y:S01]  /*5d70*/  IADD3 R4, R10.reuse, 0x6b, RZ ;  /* 0x0000006b0a047810 */ /* 0x040fe20007ffe0ff */
[--C-:B------:R-:W-:Y:S01]  /*5d80*/  @!P1 IMAD.IADD R75, R75, 0x1, -R157.reuse ;  /* 0x000000014b4b9824 */ /* 0x100fe200078e0a9d */
[C---:B------:R-:W-:Y:S01]  /*5d90*/  ISETP.GT.U32.AND P1, PT, R157.reuse, R78, PT ;  /* 0x0000004e9d00720c */ /* 0x040fe20003f24070 */
[----:B------:R-:W-:Y:S01]  /*5da0*/  VIADD R3, R10, 0x6a ;  /* 0x0000006a0a037836 */ /* 0x000fe20000000000 */
[C---:B------:R-:W-:Y:S01]  /*5db0*/  ISETP.GT.U32.AND P0, PT, R157.reuse, R77, PT ;  /* 0x0000004d9d00720c */ /* 0x040fe20003f04070 */
[----:B------:R-:W-:Y:S01]  /*5dc0*/  @!P5 IMAD.IADD R74, R74, 0x1, -R157 ;  /* 0x000000014a4ad824 */ /* 0x000fe200078e0a9d */
[----:B------:R-:W-:Y:S01]  /*5dd0*/  ISETP.GE.AND P5, PT, R80, RZ, PT ;  /* 0x000000ff5000720c */ /* 0x000fe20003fa6270 */
[----:B------:R-:W-:Y:S01]  /*5de0*/  @!P6 IMAD.MOV R75, RZ, RZ, -R75 ;  /* 0x000000ffff4be224 */ /* 0x000fe200078e0a4b */
[----:B------:R-:W-:Y:S01]  /*5df0*/  ISETP.GT.U32.AND P6, PT, R157, R79, PT ;  /* 0x0000004f9d00720c */ /* 0x000fe20003fc4070 */
[--C-:B------:R-:W-:Y:S01]  /*5e00*/  @!P4 IMAD.IADD R76, R76, 0x1, -R157.reuse ;  /* 0x000000014c4cc824 */ /* 0x100fe200078e0a9d */
[----:B------:R-:W-:Y:S01]  /*5e10*/  IABS R80, R3 ;  /* 0x0000000300507213 */ /* 0x000fe20000000000 */
[----:B------:R-:W-:Y:S01]  /*5e20*/  @!P2 IMAD.MOV R74, RZ, RZ, -R74 ;  /* 0x000000ffff4aa224 */ /* 0x000fe200078e0a4a */
[----:B------:R-:W-:Y:S01]  /*5e30*/  ISETP.GE.AND P2, PT, R81, RZ, PT ;  /* 0x000000ff5100720c */ /* 0x000fe20003f46270 */
[----:B------:R-:W-:Y:S01]  /*5e40*/  STL [R1+0x4c48], R73 ;  /* 0x004c484901007387 */ /* 0x000fe20000100800 */
[----:B------:R-:W-:Y:S01]  /*5e50*/  IABS R81, R4 ;  /* 0x0000000400517213 */ /* 0x000fe20000000000 */
[----:B------:R-:W-:Y:S01]  /*5e60*/  IMAD.HI.U32 R0, R2, R80, RZ ;  /* 0x0000005002007227 */ /* 0x000fe200078e00ff */
[----:B------:R-:W-:Y:S01]  /*5e70*/  ISETP.GT.U32.AND P4, PT, R157, R76, PT ;  /* 0x0000004c9d00720c */ /* 0x000fe20003f84070 */
[----:B------:R1:W-:Y:S01]  /*5e80*/  STL [R1+0x4c4c], R74 ;  /* 0x004c4c4a01007387 */ /* 0x0003e20000100800 */
[-C--:B------:R-:W-:Y:S01]  /*5e90*/  @!P0 IADD3 R77, R77, -R157.reuse, RZ ;  /* 0x8000009d4d4d8210 */ /* 0x080fe20007ffe0ff */
[----:B------:R-:W-:Y:S01]  /*5ea0*/  @!P1 IMAD.IADD R78, R78, 0x1, -R157 ;  /* 0x000000014e4e9824 */ /* 0x000fe200078e0a9d */
[----:B------:R-:W-:Y:S01]  /*5eb0*/  ISETP.GE.AND P0, PT, R3, RZ, PT ;  /* 0x000000ff0300720c */ /* 0x000fe20003f06270 */
[----:B------:R-:W-:Y:S01]  /*5ec0*/  IMAD.MOV R0, RZ, RZ, -R0 ;  /* 0x000000ffff007224 */ /* 0x000fe200078e0a00 */
[----:B------:R-:W-:Y:S01]  /*5ed0*/  @!P6 IADD3 R79, R79, -R157, RZ ;  /* 0x8000009d4f4fe210 */ /* 0x000fe20007ffe0ff */
[----:B------:R-:W-:Y:S01]  /*5ee0*/  IMAD.HI.U32 R3, R2, R83, RZ ;  /* 0x0000005302037227 */ /* 0x000fe200078e00ff */
[C---:B------:R-:W-:Y:S01]  /*5ef0*/  ISETP.GT.U32.AND P6, PT, R157.reuse, R78, PT ;  /* 0x0000004e9d00720c */ /* 0x040fe20003fc4070 */
[----:B------:R-:W-:Y:S01]  /*5f00*/  STL [R1+0x4c50], R75 ;  /* 0x004c504b01007387 */ /* 0x000fe20000100800 */
[C---:B------:R-:W-:Y:S01]  /*5f10*/  ISETP.GT.U32.AND P1, PT, R157.reuse, R77, PT ;  /* 0x0000004d9d00720c */ /* 0x040fe20003f24070 */
[----:B------:R-:W-:Y:S01]  /*5f20*/  IMAD R80, R157, R0, R80 ;  /* 0x000000009d507224 */ /* 0x000fe200078e0250 */
[----:B-1----:R-:W-:Y:S01]  /*5f30*/  IADD3 R74, R10, 0x1c1, RZ ;  /* 0x000001c10a4a7810 */ /* 0x002fe20007ffe0ff */
[----:B------:R-:W-:-:S04]  /*5f40*/  IMAD.HI.U32 R0, R2, R81, RZ ;  /* 0x0000005102007227 */ /* 0x000fc800078e00ff */
[----:B------:R-:W-:Y:S02]  /*5f50*/  IMAD.MOV R0, RZ, RZ, -R0 ;  /* 0x000000ffff007224 */ /* 0x000fe400078e0a00 */
[----:B------:R-:W-:Y:S01]  /*5f60*/  @!P4 IMAD.IADD R76, R76, 0x1, -R157 ;  /* 0x000000014c4cc824 */ /* 0x000fe200078e0a9d */
[----:B------:R-:W-:Y:S01]  /*5f70*/  ISETP.GE.AND P4, PT, R82, RZ, PT ;  /* 0x000000ff5200720c */ /* 0x000fe20003f86270 */
[----:B------:R-:W-:Y:S01]  /*5f80*/  IMAD R81, R157, R0, R81 ;  /* 0x000000009d517224 */ /* 0x000fe200078e0251 */
[----:B------:R-:W-:Y:S01]  /*5f90*/  IABS R82, R84 ;  /* 0x0000005400527213 */ /* 0x000fe20000000000 */
[----:B------:R-:W-:Y:S01]  /*5fa0*/  @!P6 IMAD.IADD R78, R78, 0x1, -R157 ;  /* 0x000000014e4ee824 */ /* 0x000fe200078e0a9d */
[----:B------:R-:W-:Y:S01]  /*5fb0*/  @!P1 IADD3 R77, R77, -R157, RZ ;  /* 0x8000009d4d4d9210 */ /* 0x000fe20007ffe0ff */
[----:B------:R-:W-:Y:S01]  /*5fc0*/  @!P3 IMAD.MOV R76, RZ, RZ, -R76 ;  /* 0x000000ffff4cb224 */ /* 0x000fe200078e0a4c */
[C---:B------:R-:W-:Y:S01]  /*5fd0*/  ISETP.GT.U32.AND P6, PT, R157.reuse, R81, PT ;  /* 0x000000519d00720c */ /* 0x040fe20003fc4070 */
[----:B------:R-:W-:Y:S01]  /*5fe0*/  IMAD.HI.U32 R0, R2, R82, RZ ;  /* 0x0000005202007227 */ /* 0x000fe200078e00ff */
[----:B------:R-:W-:-:S02]  /*5ff0*/  ISETP.GT.U32.AND P3, PT, R157, R79, PT ;  /* 0x0000004f9d00720c */ /* 0x000fc40003f64070 */
[C---:B------:R-:W-:Y:S01]  /*6000*/  ISETP.GT.U32.AND P1, PT, R157.reuse, R80, PT ;  /* 0x000000509d00720c */ /* 0x040fe20003f24070 */
[----:B------:R-:W-:Y:S01]  /*6010*/  IMAD.MOV R0, RZ, RZ, -R0 ;  /* 0x000000ffff007224 */ /* 0x000fe200078e0a00 */
[----:B------:R-:W-:Y:S01]  /*6020*/  @!P2 IADD3 R78, -R78, RZ, RZ ;  /* 0x000000ff4e4ea210 */ /* 0x000fe20007ffe1ff */
[----:B------:R-:W-:Y:S01]  /*6030*/  @!P5 IMAD.MOV R77, RZ, RZ, -R77 ;  /* 0x000000ffff4dd224 */ /* 0x000fe200078e0a4d */
[----:B------:R-:W-:Y:S01]  /*6040*/  STL [R1+0x4c54], R76 ;  /* 0x004c544c01007387 */ /* 0x000fe20000100800 */
[----:B------:R-:W-:Y:S02]  /*6050*/  IMAD R82, R157, R0, R82 ;  /* 0x000000009d527224 */ /* 0x000fe400078e0252 */
[C---:B------:R-:W-:Y:S01]  /*6060*/  VIADD R233, R10.reuse, 0x16b ;  /* 0x0000016b0ae97836 */ /* 0x040fe20000000000 */
[----:B------:R1:W-:Y:S01]  /*6070*/  STL [R1+0x4c58], R77 ;  /* 0x004c584d01007387 */ /* 0x0003e20000100800 */
[-C--:B------:R-:W-:Y:S01]  /*6080*/  @!P6 IADD3 R81, R81, -R157.reuse, RZ ;  /* 0x8000009d5151e210 */ /* 0x080fe20007ffe0ff */
[----:B------:R-:W-:Y:S01]  /*6090*/  VIADD R238, R10, 0x16c ;  /* 0x0000016c0aee7836 */ /* 0x000fe20000000000 */
[----:B------:R-:W-:Y:S01]  /*60a0*/  ISETP.GT.U32.AND P2, PT, R157, R82, PT ;  /* 0x000000529d00720c */ /* 0x000fe20003f44070 */
[----:B------:R-:W-:Y:S01]  /*60b0*/  @!P3 IMAD.IADD R79, R79, 0x1, -R157 ;  /* 0x000000014f4fb824 */ /* 0x000fe200078e0a9d */
[----:B------:R-:W-:Y:S01]  /*60c0*/  @!P1 IADD3 R80, R80, -R157, RZ ;  /* 0x8000009d50509210 */ /* 0x000fe20007ffe0ff */
[----:B------:R2:W-:Y:S01]  /*60d0*/  STL [R1+0x4c5c], R78 ;  /* 0x004c5c4e01007387 */ /* 0x0005e20000100800 */
[----:B------:R-:W-:Y:S01]  /*60e0*/  ISETP.GE.AND P3, PT, R4, RZ, PT ;  /* 0x000000ff0400720c */ /* 0x000fe20003f66270 */
[----:B------:R-:W-:Y:S01]  /*60f0*/  IMAD.HI.U32 R4, R2, R85, RZ ;  /* 0x0000005502047227 */ /* 0x000fe200078e00ff */
[----:B------:R-:W-:-:S02]  /*6100*/  ISETP.GE.AND P1, PT, R84, RZ, PT ;  /* 0x000000ff5400720c */ /* 0x000fc40003f26270 */
[C---:B------:R-:W-:Y:S01]  /*6110*/  ISETP.GT.U32.AND P6, PT, R157.reuse, R81, PT ;  /* 0x000000519d00720c */ /* 0x040fe20003fc4070 */
[----:B------:R-:W-:Y:S01]  /*6120*/  IMAD.MOV R84, RZ, RZ, -R3 ;  /* 0x000000ffff547224 */ /* 0x000fe200078e0a03 */
[C---:B------:R-:W-:Y:S01]  /*6130*/  ISETP.GT.U32.AND P5, PT, R157.reuse, R80, PT ;  /* 0x000000509d00720c */ /* 0x040fe20003fa4070 */
[----:B------:R-:W-:Y:S01]  /*6140*/  IMAD.MOV R4, RZ, RZ, -R4 ;  /* 0x000000ffff047224 */ /* 0x000fe200078e0a04 */
[----:B-1----:R-:W-:Y:S01]  /*6150*/  IADD3 R77, R10, 0x1be, RZ ;  /* 0x000001be0a4d7810 */ /* 0x002fe20007ffe0ff */
[C---:B------:R-:W-:Y:S01]  /*6160*/  IMAD R83, R157.reuse, R84, R83 ;  /* 0x000000549d537224 */ /* 0x040fe200078e0253 */
[----:B------:R-:W-:Y:S01]  /*6170*/  @!P2 IADD3 R82, R82, -R157, RZ ;  /* 0x8000009d5252a210 */ /* 0x000fe20007ffe0ff */
[----:B------:R-:W-:Y:S01]  /*6180*/  IMAD R84, R157, R4, R85 ;  /* 0x000000049d547224 */ /* 0x000fe200078e0255 */
[----:B------:R-:W-:Y:S01]  /*6190*/  ISETP.GE.AND P2, PT, R87, RZ, PT ;  /* 0x000000ff5700720c */ /* 0x000fe20003f46270 */
[----:B------:R-:W-:Y:S01]  /*61a0*/  @!P4 IMAD.MOV R79, RZ, RZ, -R79 ;  /* 0x000000ffff4fc224 */ /* 0x000fe200078e0a4f */
[----:B------:R-:W-:Y:S01]  /*61b0*/  ISETP.GT.U32.AND P4, PT, R157, R83, PT ;  /* 0x000000539d00720c */ /* 0x000fe20003f84070 */
[----:B------:R-:W-:Y:S01]  /*61c0*/  VIADD R3, R10, 0x6f ;  /* 0x0000006f0a037836 */ /* 0x000fe20000000000 */
[----:B------:R-:W-:Y:S01]  /*61d0*/  IABS R87, R91 ;  /* 0x0000005b00577213 */ /* 0x000fe20000000000 */
[----:B------:R-:W-:Y:S01]  /*61e0*/  @!P6 IMAD.IADD R81, R81, 0x1, -R157 ;  /* 0x000000015151e824 */ /* 0x000fe200078e0a9d */
[----:B------:R-:W-:Y:S01]  /*61f0*/  ISETP.GT.U32.AND P6, PT, R157, R84, PT ;  /* 0x000000549d00720c */ /* 0x000fe20003fc4070 */
[----:B------:R-:W-:Y:S01]  /*6200*/  STL [R1+0x4c60], R79 ;  /* 0x004c604f01007387 */ /* 0x000fe20000100800 */
[----:B------:R-:W-:Y:S01]  /*6210*/  IABS R85, R3 ;  /* 0x0000000300557213 */ /* 0x000fe20000000000 */
[----:B------:R-:W-:Y:S01]  /*6220*/  @!P3 IMAD.MOV R81, RZ, RZ, -R81 ;  /* 0x000000ffff51b224 */ /* 0x000fe200078e0a51 */
[----:B------:R-:W-:Y:S01]  /*6230*/  @!P5 IADD3 R80, R80, -R157, RZ ;  /* 0x8000009d5050d210 */ /* 0x000fe20007ffe0ff */
[----:B------:R-:W-:Y:S01]  /*6240*/  VIADD R245, R10, 0x16f ;  /* 0x0000016f0af57836 */ /* 0x000fe20000000000 */
[----:B------:R-:W-:Y:S01]  /*6250*/  ISETP.GE.AND P5, PT, R86, RZ, PT ;  /* 0x000000ff5600720c */ /* 0x000fe20003fa6270 */
[----:B------:R-:W-:Y:S01]  /*6260*/  IMAD.HI.U32 R0, R2, R85, RZ ;  /* 0x0000005502007227 */ /* 0x000fe200078e00ff */
[----:B------:R-:W-:-:S02]  /*6270*/  IABS R86, R90 ;  /* 0x0000005a00567213 */ /* 0x000fc40000000000 */
[----:B------:R-:W-:Y:S01]  /*6280*/  IABS R156, R245 ;  /* 0x000000f5009c7213 */ /* 0x000fe20000000000 */
[--C-:B------:R-:W-:Y:S01]  /*6290*/  @!P4 IMAD.IADD R83, R83, 0x1, -R157.reuse ;  /* 0x000000015353c824 */ /* 0x100fe200078e0a9d */
[C---:B------:R-:W-:Y:S01]  /*62a0*/  ISETP.GT.U32.AND P4, PT, R157.reuse, R82, PT ;  /* 0x000000529d00720c */ /* 0x040fe20003f84070 */
[----:B------:R-:W-:Y:S01]  /*62b0*/  @!P6 IMAD.IADD R84, R84, 0x1, -R157 ;  /* 0x000000015454e824 */ /* 0x000fe200078e0a9d */
[----:B------:R-:W-:Y:S01]  /*62c0*/  IADD3 R4, -R0, RZ, RZ ;  /* 0x000000ff00047210 */ /* 0x000fe20007ffe1ff */
[----:B------:R-:W-:Y:S01]  /*62d0*/  IMAD.HI.U32 R0, R2, R86, RZ ;  /* 0x0000005602007227 */ /* 0x000fe200078e00ff */
[C---:B------:R-:W-:Y:S02]  /*62e0*/  ISETP.GT.U32.AND P6, PT, R157.reuse, R83, PT ;  /* 0x000000539d00720c */ /* 0x040fe40003fc4070 */
[----:B--2---:R-:W-:Y:S01]  /*62f0*/  IADD3 R78, R10, 0x1bd, RZ ;  /* 0x000001bd0a4e7810 */ /* 0x004fe20007ffe0ff */
[C---:B------:R-:W-:Y:S01]  /*6300*/  IMAD R85, R157.reuse, R4, R85 ;  /* 0x000000049d557224 */ /* 0x040fe200078e0255 */
[----:B------:R-:W-:Y:S01]  /*6310*/  IADD3 R0, -R0, RZ, RZ ;  /* 0x000000ff00007210 */ /* 0x000fe20007ffe1ff */
[----:B------:R-:W-:Y:S01]  /*6320*/  @!P0 IMAD.MOV R80, RZ, RZ, -R80 ;  /* 0x000000ffff508224 */ /* 0x000fe200078e0a50 */
[----:B------:R-:W-:Y:S01]  /*6330*/  ISETP.GT.U32.AND P0, PT, R157, R84, PT ;  /* 0x000000549d00720c */ /* 0x000fe20003f04070 */
[----:B------:R-:W-:-:S02]  /*6340*/  VIADD R7, R10, 0x178 ;  /* 0x000001780a077836 */ /* 0x000fc40000000000 */
[--C-:B------:R-:W-:Y:S01]  /*6350*/  @!P4 IMAD.IADD R82, R82, 0x1, -R157.reuse ;  /* 0x000000015252c824 */ /* 0x100fe200078e0a9d */
[C---:B------:R-:W-:Y:S01]  /*6360*/  ISETP.GT.U32.AND P4, PT, R157.reuse, R85, PT ;  /* 0x000000559d00720c */ /* 0x040fe20003f84070 */
[----:B------:R-:W-:Y:S01]  /*6370*/  IMAD R86, R157, R0, R86 ;  /* 0x000000009d567224 */ /* 0x000fe200078e0256 */
[----:B------:R-:W-:Y:S01]  /*6380*/  STL [R1+0x4c64], R80 ;  /* 0x004c645001007387 */ /* 0x000fe20000100800 */
[--C-:B------:R-:W-:Y:S02]  /*6390*/  @!P6 IMAD.IADD R83, R83, 0x1, -R157.reuse ;  /* 0x000000015353e824 */ /* 0x100fe400078e0a9d */
[----:B------:R-:W-:Y:S01]  /*63a0*/  IMAD.HI.U32 R0, R2, R87, RZ ;  /* 0x0000005702007227 */ /* 0x000fe200078e00ff */
[----:B------:R-:W-:Y:S01]  /*63b0*/  ISETP.GT.U32.AND P6, PT, R157, R86, PT ;  /* 0x000000569d00720c */ /* 0x000fe20003fc4070 */
[----:B------:R-:W-:Y:S01]  /*63c0*/  STL [R1+0x4c68], R81 ;  /* 0x004c685101007387 */ /* 0x000fe20000100800 */
[----:B------:R-:W-:Y:S01]  /*63d0*/  @!P5 IADD3 R83, -R83, RZ, RZ ;  /* 0x000000ff5353d210 */ /* 0x000fe20007ffe1ff */
[----:B------:R-:W-:Y:S01]  /*63e0*/  @!P0 IMAD.IADD R84, R84, 0x1, -R157 ;  /* 0x0000000154548824 */ /* 0x000fe200078e0a9d */
[----:B------:R-:W-:Y:S01]  /*63f0*/  IADD3 R4, -R0, RZ, RZ ;  /* 0x000000ff00047210 */ /* 0x000fe20007ffe1ff */
[----:B------:R-:W-:Y:S01]  /*6400*/  IMAD.HI.U32 R0, R2, R88, RZ ;  /* 0x0000005802007227 */ /* 0x000fe200078e00ff */
[----:B------:R-:W-:-:S02]  /*6410*/  ISETP.GE.AND P0, PT, R3, RZ, PT ;  /* 0x000000ff0300720c */ /* 0x000fc40003f06270 */
[----:B------:R-:W-:Y:S01]  /*6420*/  ISETP.GE.AND P5, PT, R91, RZ, PT ;  /* 0x000000ff5b00720c */ /* 0x000fe20003fa6270 */
[----:B------:R-:W-:Y:S01]  /*6430*/  @!P4 IMAD.IADD R85, R85, 0x1, -R157 ;  /* 0x000000015555c824 */ /* 0x000fe200078e0a9d */
[----:B------:R-:W-:Y:S01]  /*6440*/  ISETP.GE.AND P4, PT, R90, RZ, PT ;  /* 0x000000ff5a00720c */ /* 0x000fe20003f86270 */
[----:B------:R-:W-:Y:S02]  /*6450*/  IMAD.MOV R3, RZ, RZ, -R0 ;  /* 0x000000ffff037224 */ /* 0x000fe400078e0a00 */
[----:B------:R-:W-:Y:S01]  /*6460*/  @!P6 IADD3 R86, R86, -R157, RZ ;  /* 0x8000009d5656e210 */ /* 0x000fe20007ffe0ff */
[C---:B------:R-:W-:Y:S01]  /*6470*/  IMAD R87, R157.reuse, R4, R87 ;  /* 0x000000049d577224 */ /* 0x040fe200078e0257 */
[C---:B------:R-:W-:Y:S01]  /*6480*/  ISETP.GT.U32.AND P6, PT, R157.reuse, R85, PT ;  /* 0x000000559d00720c */ /* 0x040fe20003fc4070 */
[C---:B------:R-:W-:Y:S02]  /*6490*/  IMAD R88, R157.reuse, R3, R88 ;  /* 0x000000039d587224 */ /* 0x040fe400078e0258 */
[----:B------:R-:W-:Y:S01]  /*64a0*/  IMAD.HI.U32 R0, R2, R89, RZ ;  /* 0x0000005902007227 */ /* 0x000fe200078e00ff */
[----:B------:R-:W-:-:S03]  /*64b0*/  ISETP.GT.U32.AND P3, PT, R157, R87, PT ;  /* 0x000000579d00720c */ /* 0x000fc60003f64070 */
[----:B------:R-:W-:Y:S01]  /*64c0*/  VIADD R3, R10, 0x74 ;  /* 0x000000740a037836 */ /* 0x000fe20000000000 */
[----:B------:R-:W-:Y:S01]  /*64d0*/  IADD3 R0, -R0, RZ, RZ ;  /* 0x000000ff00007210 */ /* 0x000fe20007ffe1ff */
[----:B------:R-:W-:Y:S01]  /*64e0*/  @!P1 IMAD.MOV R82, RZ, RZ, -R82 ;  /* 0x000000ffff529224 */ /* 0x000fe200078e0a52 */
[----:B------:R-:W-:Y:S01]  /*64f0*/  ISETP.GT.U32.AND P1, PT, R157, R86, PT ;  /* 0x000000569d00720c */ /* 0x000fe20003f24070 */
[----:B------:R-:W-:Y:S01]  /*6500*/  VIADD R4, R10, 0x75 ;  /* 0x000000750a047836 */ /* 0x000fe20000000000 */
[----:B------:R-:W-:Y:S01]  /*6510*/  IABS R90, R3 ;  /* 0x00000003005a7213 */ /* 0x000fe20000000000 */
[----:B------:R-:W-:Y:S01]  /*6520*/  @!P6 IMAD.IADD R85, R85, 0x1, -R157 ;  /* 0x000000015555e824 */ /* 0x000fe200078e0a9d */
[C---:B------:R-:W-:Y:S01]  /*6530*/  ISETP.GT.U32.AND P6, PT, R157.reuse, R88, PT ;  /* 0x000000589d00720c */ /* 0x040fe20003fc4070 */
[----:B------:R-:W-:Y:S01]  /*6540*/  IMAD R89, R157, R0, R89 ;  /* 0x000000009d597224 */ /* 0x000fe200078e0259 */
[----:B------:R-:W-:Y:S01]  /*6550*/  IABS R91, R4 ;  /* 0x00000004005b7213 */ /* 0x000fe20000000000 */
[----:B------:R-:W-:Y:S01]  /*6560*/  IMAD.HI.U32 R0, R2, R90, RZ ;  /* 0x0000005a02007227 */ /* 0x000fe200078e00ff */
[----:B------:R-:W-:Y:S01]  /*6570*/  @!P3 IADD3 R87, R87, -R157, RZ ;  /* 0x8000009d5757b210 */ /* 0x000fe20007ffe0ff */
[----:B------:R1:W-:Y:S01]  /*6580*/  STL [R1+0x4c6c], R82 ;  /* 0x004c6c5201007387 */ /* 0x0003e20000100800 */
[----:B------:R-:W-:Y:S01]  /*6590*/  ISETP.GE.AND P3, PT, R3, RZ, PT ;  /* 0x000000ff0300720c */ /* 0x000fe20003f66270 */
[----:B------:R-:W-:Y:S01]  /*65a0*/  @!P0 IMAD.MOV R85, RZ, RZ, -R85 ;  /* 0x000000ffff558224 */ /* 0x000fe200078e0a55 */
[----:B------:R-:W-:Y:S01]  /*65b0*/  IADD3 R0, -R0, RZ, RZ ;  /* 0x000000ff00007210 */ /* 0x000fe20007ffe1ff */
[--C-:B------:R-:W-:Y:S01]  /*65c0*/  @!P1 IMAD.IADD R86, R86, 0x1, -R157.reuse ;  /* 0x0000000156569824 */ /* 0x100fe200078e0a9d */
[----:B------:R-:W-:Y:S01]  /*65d0*/  ISETP.GE.AND P1, PT, R93, RZ, PT ;  /* 0x000000ff5d00720c */ /* 0x000fe20003f26270 */
[----:B------:R-:W-:Y:S01]  /*65e0*/  @!P2 IMAD.MOV R84, RZ, RZ, -R84 ;  /* 0x000000ffff54a224 */ /* 0x000fe200078e0a54 */
[----:B------:R-:W-:Y:S01]  /*65f0*/  ISETP.GE.AND P2, PT, R92, RZ, PT ;  /* 0x000000ff5c00720c */ /* 0x000fe20003f46270 */
[--C-:B------:R-:W-:Y:S01]  /*6600*/  @!P6 IMAD.IADD R88, R88, 0x1, -R157.reuse ;  /* 0x000000015858e824 */ /* 0x100fe200078e0a9d */
[C---:B------:R-:W-:Y:S01]  /*6610*/  ISETP.GT.U32.AND P6, PT, R157.reuse, R87, PT ;  /* 0x000000579d00720c */ /* 0x040fe20003fc4070 */
[C---:B------:R-:W-:Y:S01]  /*6620*/  IMAD R90, R157.reuse, R0, R90 ;  /* 0x000000009d5a7224 */ /* 0x040fe200078e025a */
[----:B------:R-:W-:Y:S01]  /*6630*/  IABS R92, R94 ;  /* 0x0000005e005c7213 */ /* 0x000fe20000000000 */
[----:B------:R-:W-:Y:S01]  /*6640*/  @!P4 IMAD.MOV R86, RZ, RZ, -R86 ;  /* 0x000000ffff56c224 */ /* 0x000fe200078e0a56 */
[C---:B------:R-:W-:Y:S01]  /*6650*/  ISETP.GT.U32.AND P4, PT, R157.reuse, R89, PT ;  /* 0x000000599d00720c */ /* 0x040fe20003f84070 */
[C---:B------:R-:W-:Y:S01]  /*6660*/  IMAD.HI.U32 R0, R2.reuse, R91, RZ ;  /* 0x0000005b02007227 */ /* 0x040fe200078e00ff */
[----:B------:R-:W-:Y:S01]  /*6670*/  ISETP.GT.U32.AND P0, PT, R157, R88, PT ;  /* 0x000000589d00720c */ /* 0x000fe20003f04070 */
[----:B------:R-:W-:Y:S01]  /*6680*/  STL [R1+0x4c70], R83 ;  /* 0x004c705301007387 */ /* 0x000fe20000100800 */
[----:B------:R-:W-:Y:S01]  /*6690*/  IABS R93, R98 ;  /* 0x00000062005d7213 */ /* 0x000fe20000000000 */
[----:B------:R-:W-:Y:S01]  /*66a0*/  IMAD.HI.U32 R3, R2, R92, RZ ;  /* 0x0000005c02037227 */ /* 0x000fe200078e00ff */
[C---:B-1----:R-:W-:Y:S01]  /*66b0*/  IADD3 R82, R10.reuse, 0x1b9, RZ ;  /* 0x000001b90a527810 */ /* 0x042fe20007ffe0ff */
[----:B------:R1:W-:Y:S02]  /*66c0*/  STL [R1+0x4c74], R84 ;  /* 0x004c745401007387 */ /* 0x0003e40000100800 */
[----:B------:R-:W-:Y:S01]  /*66d0*/  @!P6 IMAD.IADD R87, R87, 0x1, -R157 ;  /* 0x000000015757e824 */ /* 0x000fe200078e0a9d */
[----:B------:R-:W-:Y:S01]  /*66e0*/  ISETP.GT.U32.AND P6, PT, R157, R90, PT ;  /* 0x0000005a9d00720c */ /* 0x000fe20003fc4070 */
[----:B------:R-:W-:Y:S01]  /*66f0*/  IMAD.MOV R3, RZ, RZ, -R3 ;  /* 0x000000ffff037224 */ /* 0x000fe200078e0a03 */
[----:B------:R-:W-:Y:S01]  /*6700*/  STL [R1+0x4c78], R85 ;  /* 0x004c785501007387 */ /* 0x000fe20000100800 */
[-C--:B------:R-:W-:Y:S01]  /*6710*/  @!P4 IADD3 R89, R89, -R157.reuse, RZ ;  /* 0x8000009d5959c210 */ /* 0x080fe20007ffe0ff */
[----:B------:R-:W-:Y:S01]  /*6720*/  VIADD R244, R10, 0x170 ;  /* 0x000001700af47836 */ /* 0x000fe20000000000 */
[----:B------:R-:W-:Y:S01]  /*6730*/  @!P0 IADD3 R88, R88, -R157, RZ ;  /* 0x8000009d58588210 */ /* 0x000fe20007ffe0ff */
[----:B------:R-:W-:Y:S01]  /*6740*/  IMAD R92, R157, R3, R92 ;  /* 0x000000039d5c7224 */ /* 0x000fe200078e025c */
[----:B------:R-:W-:Y:S01]  /*6750*/  @!P5 IADD3 R87, -R87, RZ, RZ ;  /* 0x000000ff5757d210 */ /* 0x000fe20007ffe1ff */
[----:B------:R-:W-:Y:S01]  /*6760*/  IMAD.HI.U32 R3, R2, R95, RZ ;  /* 0x0000005f02037227 */ /* 0x000fe200078e00ff */
[----:B------:R-:W-:Y:S01]  /*6770*/  ISETP.GE.AND P0, PT, R4, RZ, PT ;  /* 0x000000ff0400720c */ /* 0x000fe20003f06270 */
[----:B------:R-:W-:Y:S01]  /*6780*/  STL [R1+0x4c7c], R86 ;  /* 0x004c7c5601007387 */ /* 0x000fe20000100800 */
[----:B------:R-:W-:Y:S01]  /*6790*/  ISETP.GT.U32.AND P5, PT, R157, R89, PT ;  /* 0x000000599d00720c */ /* 0x000fe20003fa4070 */
[----:B------:R-:W-:Y:S01]  /*67a0*/  IMAD.MOV R4, RZ, RZ, -R0 ;  /* 0x000000ffff047224 */ /* 0x000fe200078e0a00 */
[----:B------:R-:W-:Y:S01]  /*67b0*/  ISETP.GE.AND P4, PT, R94, RZ, PT ;  /* 0x000000ff5e00720c */ /* 0x000fe20003f86270 */
[----:B------:R-:W-:Y:S01]  /*67c0*/  @!P6 IMAD.IADD R90, R90, 0x1, -R157 ;  /* 0x000000015a5ae824 */ /* 0x000fe200078e0a9d */
[----:B------:R-:W-:Y:S01]  /*67d0*/  IABS R94, R99 ;  /* 0x00000063005e7213 */ /* 0x000fe20000000000 */
[----:B------:R-:W-:Y:S01]  /*67e0*/  IMAD.HI.U32 R0, R2, R93, RZ ;  /* 0x0000005d02007227 */ /* 0x000fe200078e00ff */
[----:B------:R-:W-:Y:S01]  /*67f0*/  STL [R1+0x4c80], R87 ;  /* 0x004c805701007387 */ /* 0x000fe20000100800 */
[----:B-1----:R-:W-:-:S02]  /*6800*/  IADD3 R84, R10, 0x1b7, RZ ;  /* 0x000001b70a547810 */ /* 0x002fc40007ffe0ff */
[C---:B------:R-:W-:Y:S01]  /*6810*/  ISETP.GT.U32.AND P6, PT, R157.reuse, R90, PT ;  /* 0x0000005a9d00720c */ /* 0x040fe20003fc4070 */
[----:B------:R-:W-:Y:S02]  /*6820*/  IMAD R91, R157, R4, R91 ;  /* 0x000000049d5b7224 */ /* 0x000fe400078e025b */
[----:B------:R-:W-:Y:S01]  /*6830*/  IMAD.MOV R0, RZ, RZ, -R0 ;  /* 0x000000ffff007224 */ /* 0x000fe200078e0a00 */
[----:B------:R-:W-:Y:S01]  /*6840*/  @!P5 IADD3 R89, R89, -R157, RZ ;  /* 0x8000009d5959d210 */ /* 0x000fe20007ffe0ff */
[----:B------:R-:W-:Y:S01]  /*6850*/  @!P2 IMAD.MOV R88, RZ, RZ, -R88 ;  /* 0x000000ffff58a224 */ /* 0x000fe200078e0a58 */
[C---:B------:R-:W-:Y:S01]  /*6860*/  ISETP.GT.U32.AND P2, PT, R157.reuse, R91, PT ;  /* 0x0000005b9d00720c */ /* 0x040fe20003f44070 */
[C---:B------:R-:W-:Y:S01]  /*6870*/  IMAD R93, R157.reuse, R0, R93 ;  /* 0x000000009d5d7224 */ /* 0x040fe200078e025d */
[C---:B------:R-:W-:Y:S01]  /*6880*/  ISETP.GT.U32.AND P5, PT, R157.reuse, R92, PT ;  /* 0x0000005c9d00720c */ /* 0x040fe20003fa4070 */
[----:B------:R-:W-:Y:S01]  /*6890*/  IMAD.HI.U32 R0, R2, R94, RZ ;  /* 0x0000005e02007227 */ /* 0x000fe200078e00ff */
[----:B------:R1:W-:Y:S03]  /*68a0*/  STL [R1+0x4c84], R88 ;  /* 0x004c845801007387 */ /* 0x0003e60000100800 */
[----:B------:R-:W-:Y:S01]  /*68b0*/  @!P6 IMAD.IADD R90, R90, 0x1, -R157 ;  /* 0x000000015a5ae824 */ /* 0x000fe200078e0a9d */
[----:B------:R-:W-:Y:S01]  /*68c0*/  ISETP.GT.U32.AND P6, PT, R157, R93, PT ;  /* 0x0000005d9d00720c */ /* 0x000fe20003fc4070 */
[----:B------:R-:W-:Y:S01]  /*68d0*/  IMAD.MOV R4, RZ, RZ, -R3 ;  /* 0x000000ffff047224 */ /* 0x000fe200078e0a03 */
[----:B------:R-:W-:Y:S01]  /*68e0*/  IADD3 R0, -R0, RZ, RZ ;  /* 0x000000ff00007210 */ /* 0x000fe20007ffe1ff */
[----:B------:R-:W-:Y:S01]  /*68f0*/  IMAD.HI.U32 R3, R2, R97, RZ ;  /* 0x0000006102037227 */ /* 0x000fe200078e00ff */
[----:B-1----:R-:W-:-:S03]  /*6900*/  IADD3 R88, R10, 0x1b3, RZ ;  /* 0x000001b30a587810 */ /* 0x002fc60007ffe0ff */
[--C-:B------:R-:W-:Y:S01]  /*6910*/  @!P2 IMAD.IADD R91, R91, 0x1, -R157.reuse ;  /* 0x000000015b5ba824 */ /* 0x100fe200078e0a9d */
[----:B------:R-:W-:Y:S01]  /*6920*/  ISETP.GE.AND P2, PT, R98, RZ, PT ;  /* 0x000000ff6200720c */ /* 0x000fe20003f46270 */
[----:B------:R-:W-:Y:S01]  /*6930*/  @!P5 IMAD.IADD R92, R92, 0x1, -R157 ;  /* 0x000000015c5cd824 */ /* 0x000fe200078e0a9d */
[----:B------:R-:W-:Y:S01]  /*6940*/  IABS R98, R103 ;  /* 0x0000006700627213 */ /* 0x000fe20000000000 */
[C---:B------:R-:W-:Y:S01]  /*6950*/  IMAD R94, R157.reuse, R0, R94 ;  /* 0x000000009d5e7224 */ /* 0x040fe200078e025e */
[C---:B------:R-:W-:Y:S01]  /*6960*/  ISETP.GT.U32.AND P5, PT, R157.reuse, R91, PT ;  /* 0x0000005b9d00720c */ /* 0x040fe20003fa4070 */
[----:B------:R-:W-:Y:S01]  /*6970*/  IMAD R95, R157, R4, R95 ;  /* 0x000000049d5f7224 */ /* 0x000fe200078e025f */
[----:B------:R-:W-:Y:S01]  /*6980*/  @!P6 IADD3 R93, R93, -R157, RZ ;  /* 0x8000009d5d5de210 */ /* 0x000fe20007ffe0ff */
[----:B------:R-:W-:Y:S01]  /*6990*/  IMAD.HI.U32 R0, R2, R96, RZ ;  /* 0x0000006002007227 */ /* 0x000fe200078e00ff */
[----:B------:R-:W-:Y:S02]  /*69a0*/  ISETP.GT.U32.AND P6, PT, R157, R92, PT ;  /* 0x0000005c9d00720c */ /* 0x000fe40003fc4070 */
[----:B------:R-:W-:Y:S01]  /*69b0*/  IADD3 R4, -R3, RZ, RZ ;  /* 0x000000ff03047210 */ /* 0x000fe20007ffe1ff */
[----:B------:R-:W-:Y:S01]  /*69c0*/  IMAD.MOV R0, RZ, RZ, -R0 ;  /* 0x000000ffff007224 */ /* 0x000fe200078e0a00 */
[----:B------:R-:W-:Y:S01]  /*69d0*/  IADD3 R3, R10, 0x7d, RZ ;  /* 0x0000007d0a037810 */ /* 0x000fe20007ffe0ff */
[----:B------:R-:W-:Y:S01]  /*69e0*/  @!P3 IMAD.MOV R90, RZ, RZ, -R90 ;  /* 0x000000ffff5ab224 */ /* 0x000fe200078e0a5a */
[----:B------:R-:W-:Y:S01]  /*69f0*/  ISETP.GE.AND P3, PT, R99, RZ, PT ;  /* 0x000000ff6300720c */ /* 0x000fe20003f66270 */
[C---:B------:R-:W-:Y:S01]  /*6a00*/  IMAD R97, R157.reuse, R4, R97 ;  /* 0x000000049d617224 */ /* 0x040fe200078e0261 */
[----:B------:R-:W-:Y:S01]  /*6a10*/  IABS R99, R3 ;  /* 0x0000000300637213 */ /* 0x000fe20000000000 */
[----:B------:R-:W-:Y:S01]  /*6a20*/  IMAD R96, R157, R0, R96 ;  /* 0x000000009d607224 */ /* 0x000fe200078e0260 */
[----:B------:R-:W-:Y:S01]  /*6a30*/  @!P5 IADD3 R91, R91, -R157, RZ ;  /* 0x8000009d5b5bd210 */ /* 0x000fe20007ffe0ff */
[----:B------:R-:W-:Y:S01]  /*6a40*/  IMAD.HI.U32 R0, R2, R98, RZ ;  /* 0x0000006202007227 */ /* 0x000fe200078e00ff */
[----:B------:R-:W-:-:S02]  /*6a50*/  ISETP.GT.U32.AND P5, PT, R157, R94, PT ;  /* 0x0000005e9d00720c */ /* 0x000fc40003fa4070 */
[----:B------:R-:W-:Y:S01]  /*6a60*/  @!P0 IADD3 R91, -R91, RZ, RZ ;  /* 0x000000ff5b5b8210 */ /* 0x000fe20007ffe1ff */
[----:B------:R-:W-:Y:S01]  /*6a70*/  @!P6 IMAD.IADD R92, R92, 0x1, -R157 ;  /* 0x000000015c5ce824 */ /* 0x000fe200078e0a9d */
[C---:B------:R-:W-:Y:S01]  /*6a80*/  ISETP.GT.U32.AND P6, PT, R157.reuse, R95, PT ;  /* 0x0000005f9d00720c */ /* 0x040fe20003fc4070 */
[----:B------:R-:W-:Y:S02]  /*6a90*/  IMAD.MOV R0, RZ, RZ, -R0 ;  /* 0x000000ffff007224 */ /* 0x000fe400078e0a00 */
[----:B------:R-:W-:Y:S01]  /*6aa0*/  @!P4 IMAD.MOV R92, RZ, RZ, -R92 ;  /* 0x000000ffff5cc224 */ /* 0x000fe200078e0a5c */
[C---:B------:R-:W-:Y:S01]  /*6ab0*/  ISETP.GT.U32.AND P4, PT, R157.reuse, R97, PT ;  /* 0x000000619d00720c */ /* 0x040fe20003f84070 */
[C---:B------:R-:W-:Y:S02]  /*6ac0*/  IMAD R98, R157.reuse, R0, R98 ;  /* 0x000000009d627224 */ /* 0x040fe400078e0262 */
[----:B------:R-:W-:Y:S01]  /*6ad0*/  @!P1 IMAD.MOV R89, RZ, RZ, -R89 ;  /* 0x000000ffff599224 */ /* 0x000fe200078e0a59 */
[C---:B------:R-:W-:Y:S01]  /*6ae0*/  ISETP.GT.U32.AND P1, PT, R157.reuse, R93, PT ;  /* 0x0000005d9d00720c */ /* 0x040fe20003f24070 */
[--C-:B------:R-:W-:Y:S01]  /*6af0*/  @!P5 IMAD.IADD R94, R94, 0x1, -R157.reuse ;  /* 0x000000015e5ed824 */ /* 0x100fe200078e0a9d */
[C---:B------:R-:W-:Y:S01]  /*6b00*/  ISETP.GT.U32.AND P5, PT, R157.reuse, R96, PT ;  /* 0x000000609d00720c */ /* 0x040fe20003fa4070 */
[----:B------:R-:W-:Y:S01]  /*6b10*/  IMAD.HI.U32 R0, R2, R99, RZ ;  /* 0x0000006302007227 */ /* 0x000fe200078e00ff */
[----:B------:R-:W-:Y:S02]  /*6b20*/  STL [R1+0x4c88], R89 ;  /* 0x004c885901007387 */ /* 0x000fe40000100800 */
[----:B------:R-:W-:Y:S01]  /*6b30*/  ISETP.GT.U32.AND P0, PT, R157, R94, PT ;  /* 0x0000005e9d00720c */ /* 0x000fe20003f04070 */
[--C-:B------:R-:W-:Y:S01]  /*6b40*/  @!P6 IMAD.IADD R95, R95, 0x1, -R157.reuse ;  /* 0x000000015f5fe824 */ /* 0x100fe200078e0a9d */
[----:B------:R-:W-:Y:S01]  /*6b50*/  STL [R1+0x4c8c], R90 ;  /* 0x004c8c5a01007387 */ /* 0x000fe20000100800 */
[--C-:B------:R-:W-:Y:S01]  /*6b60*/  @!P4 IMAD.IADD R97, R97, 0x1, -R157.reuse ;  /* 0x000000016161c824 */ /* 0x100fe200078e0a9d */
[----:B------:R-:W-:Y:S01]  /*6b70*/  ISETP.GE.AND P4, PT, R103, RZ, PT ;  /* 0x000000ff6700720c */ /* 0x000fe20003f86270 */
[----:B------:R-:W-:Y:S01]  /*6b80*/  IMAD.MOV R0, RZ, RZ, -R0 ;  /* 0x000000ffff007224 */ /* 0x000fe200078e0a00 */
[----:B------:R-:W-:Y:S01]  /*6b90*/  ISETP.GT.U32.AND P6, PT, R157, R95, PT ;  /* 0x0000005f9d00720c */ /* 0x000fe20003fc4070 */
[----:B------:R-:W-:Y:S01]  /*6ba0*/  @!P1 IMAD.IADD R93, R93, 0x1, -R157 ;  /* 0x000000015d5d9824 */ /* 0x000fe200078e0a9d */
[----:B------:R-:W-:Y:S01]  /*6bb0*/  ISETP.GE.AND P1, PT, R100, RZ, PT ;  /* 0x000000ff6400720c */ /* 0x000fe20003f26270 */
[----:B------:R-:W-:Y:S01]  /*6bc0*/  IMAD R99, R157, R0, R99 ;  /* 0x000000009d637224 */ /* 0x000fe200078e0263 */
[-C--:B------:R-:W-:Y:S01]  /*6bd0*/  @!P5 IADD3 R96, R96, -R157.reuse, RZ ;  /* 0x8000009d6060d210 */ /* 0x080fe20007ffe0ff */
[----:B------:R-:W-:Y:S01]  /*6be0*/  @!P2 IMAD.MOV R93, RZ, RZ, -R93 ;  /* 0x000000ffff5da224 */ /* 0x000fe200078e0a5d */
[----:B------:R-:W-:Y:S01]  /*6bf0*/  ISETP.GE.AND P2, PT, R101, RZ, PT ;  /* 0x000000ff6500720c */ /* 0x000fe20003f46270 */
[----:B------:R-:W-:Y:S01]  /*6c00*/  @!P0 IMAD.IADD R94, R94, 0x1, -R157 ;  /* 0x000000015e5e8824 */ /* 0x000fe200078e0a9d */
[----:B------:R-:W-:Y:S01]  /*6c10*/  ISETP.GE.AND P0, PT, R102, RZ, PT ;  /* 0x000000ff6600720c */ /* 0x000fe20003f06270 */
[C---:B------:R-:W-:Y:S01]  /*6c20*/  VIADD R0, R10.reuse, 0x7e ;  /* 0x0000007e0a007836 */ /* 0x040fe20000000000 */
[----:B------:R-:W-:Y:S01]  /*6c30*/  ISETP.GT.U32.AND P5, PT, R157, R96, PT ;  /* 0x000000609d00720c */ /* 0x000fe20003fa4070 */
[----:B------:R-:W-:Y:S01]  /*6c40*/  VIADD R4, R10, 0x80 ;  /* 0x000000800a047836 */ /* 0x000fe20000000000 */
[----:B------:R-:W-:Y:S01]  /*6c50*/  @!P3 IADD3 R94, -R94, RZ, RZ ;  /* 0x000000ff5e5eb210 */ /* 0x000fe20007ffe1ff */
[----:B------:R-:W-:Y:S01]  /*6c60*/  STL [R1+0x4c90], R91 ;  /* 0x004c905b01007387 */ /* 0x000fe20000100800 */
[----:B------:R-:W-:Y:S01]  /*6c70*/  @!P6 IADD3 R95, R95, -R157, RZ ;  /* 0x8000009d5f5fe210 */ /* 0x000fe20007ffe0ff */
[C---:B------:R-:W-:Y:S01]  /*6c80*/  VIADD R241, R10.reuse, 0x172 ;  /* 0x000001720af17836 */ /* 0x040fe20000000000 */
[C---:B------:R-:W-:Y:S01]  /*6c90*/  ISETP.GT.U32.AND P6, PT, R157.reuse, R98, PT ;  /* 0x000000629d00720c */ /* 0x040fe20003fc4070 */
[----:B------:R-:W-:Y:S01]  /*6ca0*/  STL [R1+0x4c94], R92 ;  /* 0x004c945c01007387 */ /* 0x000fe20000100800 */
[----:B------:R-:W-:Y:S01]  /*6cb0*/  ISETP.GT.U32.AND P3, PT, R157, R97, PT ;  /* 0x000000619d00720c */ /* 0x000fe20003f64070 */
[----:B------:R-:W-:Y:S01]  /*6cc0*/  @!P1 IMAD.MOV R95, RZ, RZ, -R95 ;  /* 0x000000ffff5f9224 */ /* 0x000fe200078e0a5f */
[----:B------:R-:W-:Y:S01]  /*6cd0*/  IABS R100, R0 ;  /* 0x0000000000647213 */ /* 0x000fe20000000000 */
[----:B------:R-:W-:Y:S01]  /*6ce0*/  STL [R1+0x4c98], R93 ;  /* 0x004c985d01007387 */ /* 0x000fe20000100800 */
[----:B------:R-:W-:Y:S01]  /*6cf0*/  IADD3 R102, R10, 0x81, RZ ;  /* 0x000000810a667810 */ /* 0x000fe20007ffe0ff */
[--C-:B------:R-:W-:Y:S01]  /*6d00*/  @!P5 IMAD.IADD R96, R96, 0x1, -R157.reuse ;  /* 0x000000016060d824 */ /* 0x100fe200078e0a9d */
[----:B------:R-:W-:Y:S01]  /*6d10*/  ISETP.GE.AND P5, PT, R3, RZ, PT ;  /* 0x000000ff0300720c */ /* 0x000fe20003fa6270 */
[----:B------:R-:W-:Y:S01]  /*6d20*/  STL [R1+0x4c9c], R94 ;  /* 0x004c9c5e01007387 */ /* 0x000fe20000100800 */
[----:B------:R-:W-:Y:S01]  /*6d30*/  ISETP.GE.AND P1, PT, R0, RZ, PT ;  /* 0x000000ff0000720c */ /* 0x000fe20003f26270 */
[----:B------:R-:W-:Y:S01]  /*6d40*/  IMAD.HI.U32 R0, R2, R100, RZ ;  /* 0x0000006402007227 */ /* 0x000fe200078e00ff */
[----:B------:R-:W-:Y:S01]  /*6d50*/  IADD3 R3, R10, 0x7f, RZ ;  /* 0x0000007f0a037810 */ /* 0x000fe20007ffe0ff */
[----:B------:R1:W-:Y:S01]  /*6d60*/  STL [R1+0x4ca0], R95 ;  /* 0x004ca05f01007387 */ /* 0x0003e20000100800 */
[----:B------:R-:W-:Y:S01]  /*6d70*/  IABS R103, R102 ;  /* 0x0000006600677213 */ /* 0x000fe20000000000 */
[--C-:B------:R-:W-:Y:S01]  /*6d80*/  @!P6 IMAD.IADD R98, R98, 0x1, -R157.reuse ;  /* 0x000000016262e824 */ /* 0x100fe200078e0a9d */
[----:B------:R-:W-:Y:S01]  /*6d90*/  @!P2 IADD3 R96, -R96, RZ, RZ ;  /* 0x000000ff6060a210 */ /* 0x000fe20007ffe1ff */
[----:B------:R-:W-:Y:S01]  /*6da0*/  @!P3 IMAD.IADD R97, R97, 0x1, -R157 ;  /* 0x000000016161b824 */ /* 0x000fe200078e0a9d */
[C---:B------:R-:W-:Y:S01]  /*6db0*/  ISETP.GT.U32.AND P3, PT, R157.reuse, R99, PT ;  /* 0x000000639d00720c */ /* 0x040fe20003f64070 */
[----:B------:R-:W-:Y:S01]  /*6dc0*/  VIADD R243, R10, 0x174 ;  /* 0x000001740af37836 */ /* 0x000fe20000000000 */
[----:B------:R-:W-:Y:S01]  /*6dd0*/  ISETP.GT.U32.AND P6, PT, R157, R98, PT ;  /* 0x000000629d00720c */ /* 0x000fe20003fc4070 */
[----:B------:R-:W-:Y:S01]  /*6de0*/  @!P0 IMAD.MOV R97, RZ, RZ, -R97 ;  /* 0x000000ffff618224 */ /* 0x000fe200078e0a61 */
[----:B------:R-:W-:Y:S01]  /*6df0*/  ISETP.GE.AND P0, PT, R4, RZ, PT ;  /* 0x000000ff0400720c */ /* 0x000fe20003f06270 */
[----:B------:R-:W-:Y:S01]  /*6e00*/  STL [R1+0x4ca4], R96 ;  /* 0x004ca46001007387 */ /* 0x000fe20000100800 */
[----:B------:R-:W-:Y:S01]  /*6e10*/  IABS R4, R4 ;  /* 0x0000000400047213 */ /* 0x000fe20000000000 */
[C---:B------:R-:W-:Y:S01]  /*6e20*/  VIADD R242, R10.reuse, 0x173 ;  /* 0x000001730af27836 */ /* 0x040fe20000000000 */
[----:B------:R-:W-:Y:S01]  /*6e30*/  ISETP.GE.AND P2, PT, R3, RZ, PT ;  /* 0x000000ff0300720c */ /* 0x000fe20003f46270 */
[----:B------:R-:W-:Y:S01]  /*6e40*/  STL [R1+0x4ca8], R97 ;  /* 0x004ca86101007387 */ /* 0x000fe20000100800 */
[----:B------:R-:W-:Y:S01]  /*6e50*/  IABS R101, R3 ;  /* 0x0000000300657213 */ /* 0x000fe20000000000 */
[C---:B------:R-:W-:Y:S01]  /*6e60*/  VIADD R8, R10.reuse, 0x18e ;  /* 0x0000018e0a087836 */ /* 0x040fe20000000000 */
[C---:B-1----:R-:W-:Y:S01]  /*6e70*/  IADD3 R95, R10.reuse, 0x1ac, RZ ;  /* 0x000001ac0a5f7810 */ /* 0x042fe20007ffe0ff */
[----:B------:R-:W-:Y:S01]  /*6e80*/  VIADD R94, R10, 0x1ad ;  /* 0x000001ad0a5e7836 */ /* 0x000fe20000000000 */
[----:B------:R-:W-:Y:S01]  /*6e90*/  @!P3 IADD3 R99, R99, -R157, RZ ;  /* 0x8000009d6363b210 */ /* 0x000fe20007ffe0ff */
[----:B------:R-:W-:Y:S01]  /*6ea0*/  @!P6 IMAD.IADD R98, R98, 0x1, -R157 ;  /* 0x000000016262e824 */ /* 0x000fe200078e0a9d */
[----:B------:R-:W-:Y:S01]  /*6eb0*/  ISETP.GE.AND P6, PT, R102, RZ, PT ;  /* 0x000000ff6600720c */ /* 0x000fe20003fc6270 */
[----:B------:R-:W-:Y:S01]  /*6ec0*/  IMAD.MOV.U32 R102, RZ, RZ, R4 ;  /* 0x000000ffff667224 */ /* 0x000fe200078e0004 */
[----:B------:R-:W-:Y:S01]  /*6ed0*/  ISETP.GT.U32.AND P3, PT, R157, R99, PT ;  /* 0x000000639d00720c */ /* 0x000fe20003f64070 */
[----:B------:R-:W-:Y:S01]  /*6ee0*/  IMAD.MOV R4, RZ, RZ, -R0 ;  /* 0x000000ffff047224 */ /* 0x000fe200078e0a00 */
[----:B------:R-:W-:Y:S01]  /*6ef0*/  IADD3 R93, R10, 0x1ae, RZ ;  /* 0x000001ae0a5d7810 */ /* 0x000fe20007ffe0ff */
[----:B------:R-:W-:Y:S01]  /*6f00*/  IMAD.HI.U32 R3, R2, R102, RZ ;  /* 0x0000006602037227 */ /* 0x000fe200078e00ff */
[----:B------:R-:W-:-:S03]  /*6f10*/  IADD3 R91, R10, 0x1b0, RZ ;  /* 0x000001b00a5b7810 */ /* 0x000fc60007ffe0ff */
[C---:B------:R-:W-:Y:S02]  /*6f20*/  IMAD R100, R157.reuse, R4, R100 ;  /* 0x000000049d647224 */ /* 0x040fe400078e0264 */
[----:B------:R-:W-:Y:S02]  /*6f30*/  IMAD.MOV R3, RZ, RZ, -R3 ;  /* 0x000000ffff037224 */ /* 0x000fe400078e0a03 */
[----:B------:R-:W-:Y:S01]  /*6f40*/  @!P4 IMAD.MOV R98, RZ, RZ, -R98 ;  /* 0x000000ffff62c224 */ /* 0x000fe200078e0a62 */
[----:B------:R-:W-:Y:S01]  /*6f50*/  ISETP.GT.U32.AND P4, PT, R157, R100, PT ;  /* 0x000000649d00720c */ /* 0x000fe20003f84070 */
[----:B------:R-:W-:Y:S02]  /*6f60*/  @!P3 IMAD.IADD R99, R99, 0x1, -R157 ;  /* 0x000000016363b824 */ /* 0x000fe400078e0a9d */
[----:B------:R-:W-:Y:S01]  /*6f70*/  IMAD R102, R157, R3, R102 ;  /* 0x000000039d667224 */ /* 0x000fe200078e0266 */
[----:B------:R-:W-:Y:S01]  /*6f80*/  STL [R1+0x4cac], R98 ;  /* 0x004cac6201007387 */ /* 0x000fe20000100800 */
[----:B------:R-:W-:-:S04]  /*6f90*/  IMAD.HI.U32 R0, R2, R101, RZ ;  /* 0x0000006502007227 */ /* 0x000fc800078e00ff */
[----:B------:R-:W-:Y:S01]  /*6fa0*/  @!P5 IMAD.MOV R99, RZ, RZ, -R99 ;  /* 0x000000ffff63d224 */ /* 0x000fe200078e0a63 */
[C---:B------:R-:W-:Y:S01]  /*6fb0*/  ISETP.GT.U32.AND P5, PT, R157.reuse, R102, PT ;  /* 0x000000669d00720c */ /* 0x040fe20003fa4070 */
[----:B------:R-:W-:Y:S01]  /*6fc0*/  IMAD.HI.U32 R3, R2, R105, RZ ;  /* 0x0000006902037227 */ /* 0x000fe200078e00ff */
[----:B------:R-:W-:Y:S02]  /*6fd0*/  IADD3 R4, -R0, RZ, RZ ;  /* 0x000000ff00047210 */ /* 0x000fe40007ffe1ff */
[----:B------:R-:W-:Y:S01]  /*6fe0*/  STL [R1+0x4cb0], R99 ;  /* 0x004cb06301007387 */ /* 0x000fe20000100800 */
[----:B------:R-:W-:Y:S02]  /*6ff0*/  @!P4 IMAD.IADD R100, R100, 0x1, -R157 ;  /* 0x000000016464c824 */ /* 0x000fe400078e0a9d */
[C---:B------:R-:W-:Y:S02]  /*7000*/  IMAD R101, R157.reuse, R4, R101 ;  /* 0x000000049d657224 */ /* 0x040fe400078e0265 */
[----:B------:R-:W-:Y:S01]  /*7010*/  IMAD.HI.U32 R0, R2, R103, RZ ;  /* 0x0000006702007227 */ /* 0x000fe200078e00ff */
[----:B------:R-:W-:-:S02]  /*7020*/  ISETP.GT.U32.AND P4, PT, R157, R100, PT ;  /* 0x000000649d00720c */ /* 0x000fc40003f84070 */
[C---:B------:R-:W-:Y:S01]  /*7030*/  ISETP.GT.U32.AND P3, PT, R157.reuse, R101, PT ;  /* 0x000000659d00720c */ /* 0x040fe20003f64070 */
[----:B------:R-:W-:Y:S01]  /*7040*/  IMAD.MOV R4, RZ, RZ, -R3 ;  /* 0x000000ffff047224 */ /* 0x000fe200078e0a03 */
[----:B------:R-:W-:Y:S01]  /*7050*/  @!P5 IADD3 R102, R102, -R157, RZ ;  /* 0x8000009d6666d210 */ /* 0x000fe20007ffe0ff */
[----:B------:R-:W-:Y:S01]  /*7060*/  IMAD.HI.U32 R3, R2, R107, RZ ;  /* 0x0000006b02037227 */ /* 0x000fe200078e00ff */
[----:B------:R-:W-:Y:S02]  /*7070*/  IADD3 R0, -R0, RZ, RZ ;  /* 0x000000ff00007210 */ /* 0x000fe40007ffe1ff */
[C---:B------:R-:W-:Y:S01]  /*7080*/  ISETP.GT.U32.AND P5, PT, R157.reuse, R102, PT ;  /* 0x000000669d00720c */ /* 0x040fe20003fa4070 */
[C---:B------:R-:W-:Y:S02]  /*7090*/  IMAD R105, R157.reuse, R4, R105 ;  /* 0x000000049d697224 */ /* 0x040fe400078e0269 */
[----:B------:R-:W-:Y:S02]  /*70a0*/  IMAD R103, R157, R0, R103 ;  /* 0x000000009d677224 */ /* 0x000fe400078e0267 */
[----:B------:R-:W-:Y:S01]  /*70b0*/  @!P4 IADD3 R100, R100, -R157, RZ ;  /* 0x8000009d6464c210 */ /* 0x000fe20007ffe0ff */
[----:B------:R-:W-:-:S02]  /*70c0*/  IMAD.HI.U32 R0, R2, R104, RZ ;  /* 0x0000006802007227 */ /* 0x000fc400078e00ff */
[----:B------:R-:W-:Y:S02]  /*70d0*/  ISETP.GT.U32.AND P4, PT, R157, R103, PT ;  /* 0x000000679d00720c */ /* 0x000fe40003f84070 */
[--C-:B------:R-:W-:Y:S02]  /*70e0*/  @!P3 IMAD.IADD R101, R101, 0x1, -R157.reuse ;  /* 0x000000016565b824 */ /* 0x100fe400078e0a9d */
[----:B------:R-:W-:Y:S01]  /*70f0*/  IMAD.MOV R0, RZ, RZ, -R0 ;  /* 0x000000ffff007224 */ /* 0x000fe200078e0a00 */
[----:B------:R-:W-:Y:S01]  /*7100*/  @!P5 IADD3 R102, R102, -R157, RZ ;  /* 0x8000009d6666d210 */ /* 0x000fe20007ffe0ff */
[----:B------:R-:W-:Y:S01]  /*7110*/  @!P1 IMAD.MOV R100, RZ, RZ, -R100 ;  /* 0x000000ffff649224 */ /* 0x000fe200078e0a64 */
[C---:B------:R-:W-:Y:S01]  /*7120*/  ISETP.GT.U32.AND P3, PT, R157.reuse, R101, PT ;  /* 0x000000659d00720c */ /* 0x040fe20003f64070 */
[C---:B------:R-:W-:Y:S01]  /*7130*/  IMAD R104, R157.reuse, R0, R104 ;  /* 0x000000009d687224 */ /* 0x040fe200078e0268 */
[----:B------:R-:W-:Y:S01]  /*7140*/  ISETP.GT.U32.AND P5, PT, R157, R105, PT ;  /* 0x000000699d00720c */ /* 0x000fe20003fa4070 */
[----:B------:R-:W-:Y:S01]  /*7150*/  IMAD.HI.U32 R0, R2, R106, RZ ;  /* 0x0000006a02007227 */ /* 0x000fe200078e00ff */
[----:B------:R1:W-:Y:S03]  /*7160*/  STL [R1+0x4cb4], R100 ;  /* 0x004cb46401007387 */ /* 0x0003e60000100800 */
[----:B------:R-:W-:Y:S01]  /*7170*/  @!P4 IMAD.IADD R103, R103, 0x1, -R157 ;  /* 0x000000016767c824 */ /* 0x000fe200078e0a9d */
[----:B------:R-:W-:Y:S01]  /*7180*/  ISETP.GE.AND P4, PT, R108, RZ, PT ;  /* 0x000000ff6c00720c */ /* 0x000fe20003f86270 */
[----:B------:R-:W-:Y:S01]  /*7190*/  IMAD.MOV R4, RZ, RZ, -R3 ;  /* 0x000000ffff047224 */ /* 0x000fe200078e0a03 */
[----:B------:R-:W-:Y:S01]  /*71a0*/  IADD3 R0, -R0, RZ, RZ ;  /* 0x000000ff00007210 */ /* 0x000fe20007ffe1ff */
[----:B------:R-:W-:Y:S01]  /*71b0*/  @!P0 IMAD.MOV R102, RZ, RZ, -R102 ;  /* 0x000000ffff668224 */ /* 0x000fe200078e0a66 */
[----:B------:R-:W-:Y:S01]  /*71c0*/  IABS R108, R112 ;  /* 0x00000070006c7213 */ /* 0x000fe20000000000 */
[----:B------:R-:W-:Y:S01]  /*71d0*/  @!P3 IMAD.IADD R101, R101, 0x1, -R157 ;  /* 0x000000016565b824 */ /* 0x000fe200078e0a9d */
[C---:B------:R-:W-:Y:S01]  /*71e0*/  ISETP.GT.U32.AND P3, PT, R157.reuse, R104, PT ;  /* 0x000000689d00720c */ /* 0x040fe20003f64070 */
[----:B------:R-:W-:Y:S01]  /*71f0*/  IMAD R106, R157, R0, R106 ;  /* 0x000000009d6a7224 */ /* 0x000fe200078e026a */
[----:B------:R-:W-:Y:S01]  /*7200*/  @!P5 IADD3 R105, R105, -R157, RZ ;  /* 0x8000009d6969d210 */ /* 0x000fe20007ffe0ff */
[----:B------:R-:W-:Y:S01]  /*7210*/  IMAD.HI.U32 R0, R2, R108, RZ ;  /* 0x0000006c02007227 */ /* 0x000fe200078e00ff */
[----:B------:R-:W-:-:S02]  /*7220*/  ISETP.GT.U32.AND P1, PT, R157, R103, PT ;  /* 0x000000679d00720c */ /* 0x000fc40003f24070 */
[C---:B------:R-:W-:Y:S01]  /*7230*/  ISETP.GT.U32.AND P5, PT, R157.reuse, R105, PT ;  /* 0x000000699d00720c */ /* 0x040fe20003fa4070 */
[----:B------:R-:W-:Y:S01]  /*7240*/  @!P2 IMAD.MOV R101, RZ, RZ, -R101 ;  /* 0x000000ffff65a224 */ /* 0x000fe200078e0a65 */
[----:B------:R-:W-:Y:S01]  /*7250*/  IADD3 R0, -R0, RZ, RZ ;  /* 0x000000ff00007210 */ /* 0x000fe20007ffe1ff */
[----:B------:R-:W-:Y:S01]  /*7260*/  IMAD R107, R157, R4, R107 ;  /* 0x000000049d6b7224 */ /* 0x000fe200078e026b */
[----:B------:R-:W-:Y:S01]  /*7270*/  IABS R3, R114 ;  /* 0x0000007200037213 */ /* 0x000fe20000000000 */
[----:B-1----:R-:W-:Y:S01]  /*7280*/  VIADD R100, R10, 0x1a7 ;  /* 0x000001a70a647836 */ /* 0x002fe20000000000 */
[----:B------:R-:W-:Y:S01]  /*7290*/  ISETP.GE.AND P0, PT, R110, RZ, PT ;  /* 0x000000ff6e00720c */ /* 0x000fe20003f06270 */
[--C-:B------:R-:W-:Y:S01]  /*72a0*/  @!P3 IMAD.IADD R104, R104, 0x1, -R157.reuse ;  /* 0x000000016868b824 */ /* 0x100fe200078e0a9d */
[----:B------:R-:W-:Y:S01]  /*72b0*/  ISETP.GE.AND P3, PT, R109, RZ, PT ;  /* 0x000000ff6d00720c */ /* 0x000fe20003f66270 */
[----:B------:R-:W-:Y:S01]  /*72c0*/  IMAD R108, R157, R0, R108 ;  /* 0x000000009d6c7224 */ /* 0x000fe200078e026c */
[----:B------:R-:W-:Y:S01]  /*72d0*/  IABS R109, R113 ;  /* 0x00000071006d7213 */ /* 0x000fe20000000000 */
[--C-:B------:R-:W-:Y:S01]  /*72e0*/  @!P1 IMAD.IADD R103, R103, 0x1, -R157.reuse ;  /* 0x0000000167679824 */ /* 0x100fe200078e0a9d */
[----:B------:R-:W-:Y:S01]  /*72f0*/  ISETP.GT.U32.AND P2, PT, R157, R104, PT ;  /* 0x000000689d00720c */ /* 0x000fe20003f44070 */
[--C-:B------:R-:W-:Y:S01]  /*7300*/  @!P5 IMAD.IADD R105, R105, 0x1, -R157.reuse ;  /* 0x000000016969d824 */ /* 0x100fe200078e0a9d */
[C---:B------:R-:W-:Y:S01]  /*7310*/  ISETP.GT.U32.AND P5, PT, R157.reuse, R108, PT ;  /* 0x0000006c9d00720c */ /* 0x040fe20003fa4070 */
[C---:B------:R-:W-:Y:S01]  /*7320*/  IMAD.HI.U32 R0, R2.reuse, R109, RZ ;  /* 0x0000006d02007227 */ /* 0x040fe200078e00ff */
[----:B------:R-:W-:Y:S01]  /*7330*/  ISETP.GT.U32.AND P1, PT, R157, R106, PT ;  /* 0x0000006a9d00720c */ /* 0x000fe20003f24070 */
[----:B------:R-:W-:Y:S01]  /*7340*/  STL [R1+0x4cb8], R101 ;  /* 0x004cb86501007387 */ /* 0x000fe20000100800 */
[----:B------:R-:W-:Y:S01]  /*7350*/  @!P6 IADD3 R103, -R103, RZ, RZ ;  /* 0x000000ff6767e210 */ /* 0x000fe20007ffe1ff */
[----:B------:R-:W-:Y:S01]  /*7360*/  IMAD.MOV R4, RZ, RZ, -R0 ;  /* 0x000000ffff047224 */ /* 0x000fe200078e0a00 */
[----:B------:R-:W-:Y:S01]  /*7370*/  ISETP.GT.U32.AND P6, PT, R157, R107, PT ;  /* 0x0000006b9d00720c */ /* 0x000fe20003fc4070 */
[----:B------:R-:W-:Y:S01]  /*7380*/  IMAD.HI.U32 R0, R2, R3, RZ ;  /* 0x0000000302007227 */ /* 0x000fe200078e00ff */
[----:B------:R-:W-:Y:S01]  /*7390*/  IABS R110, R115 ;  /* 0x00000073006e7213 */ /* 0x000fe20000000000 */
[----:B------:R1:W-:Y:S02]  /*73a0*/  STL [R1+0x4cbc], R102 ;  /* 0x004cbc6601007387 */ /* 0x0003e40000100800 */
[--C-:B------:R-:W-:Y:S01]  /*73b0*/  @!P2 IMAD.IADD R104, R104, 0x1, -R157.reuse ;  /* 0x000000016868a824 */ /* 0x100fe200078e0a9d */
[----:B------:R-:W-:Y:S01]  /*73c0*/  ISETP.GE.AND P2, PT, R111, RZ, PT ;  /* 0x000000ff6f00720c */ /* 0x000fe20003f46270 */
[--C-:B------:R-:W-:Y:S01]  /*73d0*/  @!P5 IMAD.IADD R108, R108, 0x1, -R157.reuse ;  /* 0x000000016c6cd824 */ /* 0x100fe200078e0a9d */
[----:B------:R-:W-:Y:S01]  /*73e0*/  IABS R111, R116 ;  /* 0x00000074006f7213 */ /* 0x000fe20000000000 */
[----:B------:R-:W-:Y:S01]  /*73f0*/  @!P1 IMAD.IADD R106, R106, 0x1, -R157 ;  /* 0x000000016a6a9824 */ /* 0x000fe200078e0a9d */
[----:B------:R-:W-:Y:S01]  /*7400*/  @!P4 IADD3 R104, -R104, RZ, RZ ;  /* 0x000000ff6868c210 */ /* 0x000fe20007ffe1ff */
[----:B------:R-:W-:Y:S01]  /*7410*/  IMAD.MOV R0, RZ, RZ, -R0 ;  /* 0x000000ffff007224 */ /* 0x000fe200078e0a00 */
[C---:B------:R-:W-:Y:S01]  /*7420*/  ISETP.GT.U32.AND P4, PT, R157.reuse, R108, PT ;  /* 0x0000006c9d00720c */ /* 0x040fe20003f84070 */
[----:B------:R-:W-:Y:S01]  /*7430*/  IMAD R109, R157, R4, R109 ;  /* 0x000000049d6d7224 */ /* 0x000fe200078e026d */
[----:B------:R-:W-:Y:S01]  /*7440*/  @!P6 IADD3 R107, R107, -R157, RZ ;  /* 0x8000009d6b6be210 */ /* 0x000fe20007ffe0ff */
[C---:B------:R-:W-:Y:S01]  /*7450*/  IMAD R0, R157.reuse, R0, R3 ;  /* 0x000000009d007224 */ /* 0x040fe200078e0203 */
[C---:B------:R-:W-:Y:S01]  /*7460*/  ISETP.GT.U32.AND P6, PT, R157.reuse, R106, PT ;  /* 0x0000006a9d00720c */ /* 0x040fe20003fc4070 */
[----:B------:R-:W-:Y:S01]  /*7470*/  IMAD.HI.U32 R3, R2, R110, RZ ;  /* 0x0000006e02037227 */ /* 0x000fe200078e00ff */
[C---:B------:R-:W-:Y:S01]  /*7480*/  ISETP.GT.U32.AND P5, PT, R157.reuse, R107, PT ;  /* 0x0000006b9d00720c */ /* 0x040fe20003fa4070 */
[----:B------:R-:W-:Y:S01]  /*7490*/  STL [R1+0x4cc0], R103 ;  /* 0x004cc06701007387 */ /* 0x000fe20000100800 */
[----:B------:R-:W-:Y:S01]  /*74a0*/  ISETP.GE.AND P1, PT, R112, RZ, PT ;  /* 0x000000ff7000720c */ /* 0x000fe20003f26270 */
[----:B------:R-:W-:Y:S01]  /*74b0*/  IMAD.HI.U32 R4, R2, R111, RZ ;  /* 0x0000006f02047227 */ /* 0x000fe200078e00ff */
[C---:B-1----:R-:W-:Y:S01]  /*74c0*/  IADD3 R102, R10.reuse, 0x1a5, RZ ;  /* 0x000001a50a667810 */ /* 0x042fe20007ffe0ff */
[----:B------:R1:W-:Y:S01]  /*74d0*/  STL [R1+0x4cc4], R104 ;  /* 0x004cc46801007387 */ /* 0x0003e20000100800 */
[----:B------:R-:W-:Y:S01]  /*74e0*/  IADD3 R101, R10, 0x1a6, RZ ;  /* 0x000001a60a657810 */ /* 0x000fe20007ffe0ff */
[----:B------:R-:W-:Y:S01]  /*74f0*/  @!P4 IMAD.IADD R108, R108, 0x1, -R157 ;  /* 0x000000016c6cc824 */ /* 0x000fe200078e0a9d */
[----:B------:R-:W-:Y:S01]  /*7500*/  ISETP.GT.U32.AND P4, PT, R157, R0, PT ;  /* 0x000000009d00720c */ /* 0x000fe20003f84070 */
[----:B------:R-:W-:-:S02]  /*7510*/  IMAD.MOV R3, RZ, RZ, -R3 ;  /* 0x000000ffff037224 */ /* 0x000fc400078e0a03 */
[----:B------:R-:W-:Y:S01]  /*7520*/  @!P6 IADD3 R106, R106, -R157, RZ ;  /* 0x8000009d6a6ae210 */ /* 0x000fe20007ffe0ff */
[----:B------:R-:W-:Y:S01]  /*7530*/  IMAD.MOV R112, RZ, RZ, -R4 ;  /* 0x000000ffff707224 */ /* 0x000fe200078e0a04 */
[----:B------:R-:W-:Y:S01]  /*7540*/  ISETP.GT.U32.AND P6, PT, R157, R109, PT ;  /* 0x0000006d9d00720c */ /* 0x000fe20003fc4070 */
[----:B------:R-:W-:Y:S01]  /*7550*/  @!P5 IMAD.IADD R107, R107, 0x1, -R157 ;  /* 0x000000016b6bd824 */ /* 0x000fe200078e0a9d */
[----:B------:R-:W-:Y:S01]  /*7560*/  ISETP.GE.AND P5, PT, R113, RZ, PT ;  /* 0x000000ff7100720c */ /* 0x000fe20003fa6270 */
[C---:B------:R-:W-:Y:S01]  /*7570*/  IMAD R4, R157.reuse, R3, R110 ;  /* 0x000000039d047224 */ /* 0x040fe200078e026e */
[----:B------:R-:W-:Y:S01]  /*7580*/  IADD3 R113, R10, 0x8b, RZ ;  /* 0x0000008b0a717810 */ /* 0x000fe20007ffe0ff */
[----:B------:R-:W-:Y:S01]  /*7590*/  IMAD R110, R157, R112, R111 ;  /* 0x000000709d6e7224 */ /* 0x000fe200078e026f */
[----:B------:R-:W-:Y:S01]  /*75a0*/  @!P2 IADD3 R107, -R107, RZ, RZ ;  /* 0x000000ff6b6ba210 */ /* 0x000fe20007ffe1ff */
[----:B------:R-:W-:Y:S01]  /*75b0*/  @!P3 IMAD.MOV R105, RZ, RZ, -R105 ;  /* 0x000000ffff69b224 */ /* 0x000fe200078e0a69 */
[----:B------:R-:W-:Y:S01]  /*75c0*/  IABS R3, R113 ;  /* 0x0000007100037213 */ /* 0x000fe20000000000 */
[----:B------:R-:W-:Y:S01]  /*75d0*/  @!P0 IMAD.MOV R106, RZ, RZ, -R106 ;  /* 0x000000ffff6a8224 */ /* 0x000fe200078e0a6a */
[-C--:B------:R-:W-:Y:S01]  /*75e0*/  @!P4 IADD3 R0, R0, -R157.reuse, RZ ;  /* 0x8000009d0000c210 */ /* 0x080fe20007ffe0ff */
[----:B------:R-:W-:Y:S01]  /*75f0*/  @!P1 IMAD.MOV R108, RZ, RZ, -R108 ;  /* 0x000000ffff6c9224 */ /* 0x000fe200078e0a6c */
[----:B------:R-:W-:Y:S01]  /*7600*/  ISETP.GT.U32.AND P2, PT, R157, R110, PT ;  /* 0x0000006e9d00720c */ /* 0x000fe20003f44070 */
[----:B------:R-:W-:Y:S01]  /*7610*/  IMAD.MOV.U32 R112, RZ, RZ, R3 ;  /* 0x000000ffff707224 */ /* 0x000fe200078e0003 */
[----:B------:R-:W-:Y:S01]  /*7620*/  @!P6 IADD3 R109, R109, -R157, RZ ;  /* 0x8000009d6d6de210 */ /* 0x000fe20007ffe0ff */
[----:B------:R-:W-:Y:S01]  /*7630*/  STL [R1+0x4cc8], R105 ;  /* 0x004cc86901007387 */ /* 0x000fe20000100800 */
[C---:B------:R-:W-:Y:S01]  /*7640*/  ISETP.GT.U32.AND P4, PT, R157.reuse, R0, PT ;  /* 0x000000009d00720c */ /* 0x040fe20003f84070 */
[----:B------:R-:W-:Y:S01]  /*7650*/  IMAD.HI.U32 R3, R2, R112, RZ ;  /* 0x0000007002037227 */ /* 0x000fe200078e00ff */
[----:B------:R-:W-:Y:S01]  /*7660*/  ISETP.GT.U32.AND P3, PT, R157, R109, PT ;  /* 0x0000006d9d00720c */ /* 0x000fe20003f64070 */
[----:B------:R-:W-:Y:S01]  /*7670*/  STL [R1+0x4ccc], R106 ;  /* 0x004ccc6a01007387 */ /* 0x000fe20000100800 */
[----:B------:R-:W-:Y:S01]  /*7680*/  ISETP.GE.AND P6, PT, R114, RZ, PT ;  /* 0x000000ff7200720c */ /* 0x000fe20003fc6270 */
[----:B-1----:R-:W-:Y:S01]  /*7690*/  VIADD R104, R10, 0x1a3 ;  /* 0x000001a30a687836 */ /* 0x002fe20000000000 */
[----:B------:R-:W-:Y:S01]  /*76a0*/  IABS R114, R117 ;  /* 0x0000007500727213 */ /* 0x000fe20000000000 */
[----:B------:R-:W-:Y:S01]  /*76b0*/  STL [R1+0x4cd0], R107 ;  /* 0x004cd06b01007387 */ /* 0x000fe20000100800 */
[----:B------:R-:W-:Y:S01]  /*76c0*/  IADD3 R3, -R3, RZ, RZ ;  /* 0x000000ff03037210 */ /* 0x000fe20007ffe1ff */
[--C-:B------:R-:W-:Y:S01]  /*76d0*/  @!P2 IMAD.IADD R110, R110, 0x1, -R157.reuse ;  /* 0x000000016e6ea824 */ /* 0x100fe200078e0a9d */
[----:B------:R-:W-:Y:S01]  /*76e0*/  ISETP.GT.U32.AND P0, PT, R157, R4, PT ;  /* 0x000000049d00720c */ /* 0x000fe20003f04070 */
[----:B------:R-:W-:Y:S01]  /*76f0*/  IMAD.HI.U32 R111, R2, R114, RZ ;  /* 0x00000072026f7227 */ /* 0x000fe200078e00ff */
[----:B------:R-:W-:Y:S01]  /*7700*/  ISETP.GE.AND P1, PT, R115, RZ, PT ;  /* 0x000000ff7300720c */ /* 0x000fe20003f26270 */
[----:B------:R1:W-:Y:S01]  /*7710*/  STL [R1+0x4cd4], R108 ;  /* 0x004cd46c01007387 */ /* 0x0003e20000100800 */
[----:B------:R-:W-:Y:S01]  /*7720*/  ISETP.GT.U32.AND P2, PT, R157, R110, PT ;  /* 0x0000006e9d00720c */ /* 0x000fe20003f44070 */
[--C-:B------:R-:W-:Y:S01]  /*7730*/  @!P4 IMAD.IADD R0, R0, 0x1, -R157.reuse ;  /* 0x000000010000c824 */ /* 0x100fe200078e0a9d */
[----:B------:R-:W-:Y:S01]  /*7740*/  IADD3 R115, R10, 0x8e, RZ ;  /* 0x0000008e0a737810 */ /* 0x000fe20007ffe0ff */
[----:B------:R-:W-:Y:S01]  /*7750*/  @!P3 IMAD.IADD R109, R109, 0x1, -R157 ;  /* 0x000000016d6db824 */ /* 0x000fe200078e0a9d */
[----:B------:R-:W-:Y:S01]  /*7760*/  ISETP.GE.AND P4, PT, R113, RZ, PT ;  /* 0x000000ff7100720c */ /* 0x000fe20003f86270 */
[----:B------:R-:W-:Y:S01]  /*7770*/  IMAD.MOV R111, RZ, RZ, -R111 ;  /* 0x000000ffff6f7224 */ /* 0x000fe200078e0a6f */
[----:B------:R-:W-:Y:S01]  /*7780*/  IABS R113, R115 ;  /* 0x0000007300717213 */ /* 0x000fe20000000000 */
[C---:B------:R-:W-:Y:S01]  /*7790*/  IMAD R112, R157.reuse, R3, R112 ;  /* 0x000000039d707224 */ /* 0x040fe200078e0270 */
[----:B------:R-:W-:Y:S01]  /*77a0*/  ISETP.GE.AND P3, PT, R116, RZ, PT ;  /* 0x000000ff7400720c */ /* 0x000fe20003f66270 */
[----:B------:R-:W-:Y:S01]  /*77b0*/  IMAD.MOV.U32 R6, RZ, RZ, R0 ;  /* 0x000000ffff067224 */ /* 0x000fe200078e0000 */
[----:B------:R-:W-:Y:S01]  /*77c0*/  @!P0 IADD3 R4, R4, -R157, RZ ;  /* 0x8000009d04048210 */ /* 0x000fe20007ffe0ff */
[----:B------:R-:W-:-:S02]  /*77d0*/  IMAD R114, R157, R111, R114 ;  /* 0x0000006f9d727224 */ /* 0x000fc400078e0272 */
[----:B------:R-:W-:Y:S01]  /*77e0*/  @!P5 IMAD.MOV R109, RZ, RZ, -R109 ;  /* 0x000000ffff6dd224 */ /* 0x000fe200078e0a6d */
[C---:B------:R-:W-:Y:S01]  /*77f0*/  ISETP.GT.U32.AND P5, PT, R157.reuse, R112, PT ;  /* 0x000000709d00720c */ /* 0x040fe20003fa4070 */
[----:B------:R-:W-:Y:S01]  /*7800*/  VIADD R3, R10, 0x8d ;  /* 0x0000008d0a037836 */ /* 0x000fe20000000000 */
[----:B------:R-:W-:Y:S01]  /*7810*/  @!P6 IADD3 R6, -R6, RZ, RZ ;  /* 0x000000ff0606e210 */ /* 0x000fe20007ffe1ff */
[C---:B-1----:R-:W-:Y:S01]  /*7820*/  VIADD R108, R10.reuse, 0x19f ;  /* 0x0000019f0a6c7836 */ /* 0x042fe20000000000 */
[C---:B------:R-:W-:Y:S01]  /*7830*/  ISETP.GT.U32.AND P6, PT, R157.reuse, R114, PT ;  /* 0x000000729d00720c */ /* 0x040fe20003fc4070 */
[----:B------:R-:W-:Y:S01]  /*7840*/  STL [R1+0x4cd8], R109 ;  /* 0x004cd86d01007387 */ /* 0x000fe20000100800 */
[----:B------:R-:W-:Y:S01]  /*7850*/  ISETP.GT.U32.AND P0, PT, R157, R4, PT ;  /* 0x000000049d00720c */ /* 0x000fe20003f04070 */
[----:B------:R-:W-:Y:S01]  /*7860*/  VIADD R107, R10, 0x1a0 ;  /* 0x000001a00a6b7836 */ /* 0x000fe20000000000 */
[----:B------:R-:W-:Y:S01]  /*7870*/  IABS R111, R3 ;  /* 0x00000003006f7213 */ /* 0x000fe20000000000 */
[----:B------:R-:W-:Y:S01]  /*7880*/  STL [R1+0xa0], R6 ;  /* 0x0000a00601007387 */ /* 0x000fe20000100800 */
[----:B------:R-:W-:Y:S01]  /*7890*/  @!P2 IADD3 R110, R110, -R157, RZ ;  /* 0x8000009d6e6ea210 */ /* 0x000fe20007ffe0ff */
[----:B------:R-:W-:Y:S01]  /*78a0*/  VIADD R106, R10, 0x1a1 ;  /* 0x000001a10a6a7836 */ /* 0x000fe20000000000 */
[----:B------:R-:W-:Y:S01]  /*78b0*/  ISETP.GE.AND P2, PT, R3, RZ, PT ;  /* 0x000000ff0300720c */ /* 0x000fe20003f46270 */
[----:B------:R-:W-:-:S02]  /*78c0*/  @!P5 IMAD.IADD R112, R112, 0x1, -R157 ;  /* 0x000000017070d824 */ /* 0x000fc400078e0a9d */
[----:B------:R-:W-:-:S03]  /*78d0*/  IMAD.HI.U32 R0, R2, R111, RZ ;  /* 0x0000006f02007227 */ /* 0x000fc600078e00ff */
[----:B------:R-:W-:Y:S01]  /*78e0*/  ISETP.GT.U32.AND P5, PT, R157, R112, PT ;  /* 0x000000709d00720c */ /* 0x000fe20003fa4070 */
[--C-:B------:R-:W-:Y:S02]  /*78f0*/  @!P6 IMAD.IADD R114, R114, 0x1, -R157.reuse ;  /* 0x000000017272e824 */ /* 0x100fe400078e0a9d */
[----:B------:R-:W-:Y:S01]  /*7900*/  @!P0 IMAD.IADD R4, R4, 0x1, -R157 ;  /* 0x0000000104048824 */ /* 0x000fe200078e0a9d */
[----:B------:R-:W-:Y:S01]  /*7910*/  ISETP.GE.AND P0, PT, R117, RZ, PT ;  /* 0x000000ff7500720c */ /* 0x000fe20003f06270 */
[----:B------:R-:W-:Y:S01]  /*7920*/  IMAD.HI.U32 R3, R2, R113, RZ ;  /* 0x0000007102037227 */ /* 0x000fe200078e00ff */
[----:B------:R-:W-:Y:S02]  /*7930*/  ISETP.GT.U32.AND P6, PT, R157, R114, PT ;  /* 0x000000729d00720c */ /* 0x000fe40003fc4070 */
[----:B------:R-:W-:Y:S01]  /*7940*/  MOV R5, R4 ;  /* 0x0000000400057202 */ /* 0x000fe20000000f00 */
[----:B------:R-:W-:Y:S02]  /*7950*/  IMAD.MOV R0, RZ, RZ, -R0 ;  /* 0x000000ffff007224 */ /* 0x000fe400078e0a00 */
[----:B------:R-:W-:Y:S01]  /*7960*/  IMAD.MOV R4, RZ, RZ, -R3 ;  /* 0x000000ffff047224 */ /* 0x000fe200078e0a03 */
[----:B------:R-:W-:Y:S01]  /*7970*/  @!P1 IADD3 R5, -R5, RZ, RZ ;  /* 0x000000ff05059210 */ /* 0x000fe20007ffe1ff */
[----:B------:R-:W-:Y:S01]  /*7980*/  IMAD R0, R157, R0, R111 ;  /* 0x000000009d007224 */ /* 0x000fe200078e026f */
[----:B------:R-:W-:Y:S01]  /*7990*/  ISETP.GE.AND P1, PT, R115, RZ, PT ;  /* 0x000000ff7300720c */ /* 0x000fe20003f26270 */
[C---:B------:R-:W-:Y:S01]  /*79a0*/  IMAD R4, R157.reuse, R4, R113 ;  /* 0x000000049d047224 */ /* 0x040fe200078e0271 */
[----:B------:R-:W-:Y:S01]  /*79b0*/  IABS R113, R119 ;  /* 0x0000007700717213 */ /* 0x000fe20000000000 */
[----:B------:R-:W-:Y:S01]  /*79c0*/  @!P5 IMAD.IADD R112, R112, 0x1, -R157 ;  /* 0x000000017070d824 */ /* 0x000fe200078e0a9d */
[C---:B------:R-:W-:Y:S01]  /*79d0*/  ISETP.GT.U32.AND P5, PT, R157.reuse, R0, PT ;  /* 0x000000009d00720c */ /* 0x040fe20003fa4070 */
[----:B------:R-:W-:Y:S01]  /*79e0*/  VIADD R117, R10, 0x8f ;  /* 0x0000008f0a757836 */ /* 0x000fe20000000000 */
[----:B------:R-:W-:Y:S01]  /*79f0*/  @!P6 IADD3 R114, R114, -R157, RZ ;  /* 0x8000009d7272e210 */ /* 0x000fe20007ffe0ff */
[----:B------:R1:W-:Y:S01]  /*7a00*/  STL [R1+0xa4], R5 ;  /* 0x0000a40501007387 */ /* 0x0003e20000100800 */
[----:B------:R-:W-:Y:S01]  /*7a10*/  ISETP.GT.U32.AND P6, PT, R157, R4, PT ;  /* 0x000000049d00720c */ /* 0x000fe20003fc4070 */
[----:B------:R-:W-:Y:S01]  /*7a20*/  IMAD.HI.U32 R111, R2, R118, RZ ;  /* 0x00000076026f7227 */ /* 0x000fe200078e00ff */
[----:B------:R-:W-:-:S02]  /*7a30*/  IABS R116, R117 ;  /* 0x0000007500747213 */ /* 0x000fc40000000000 */
[----:B------:R-:W-:Y:S01]  /*7a40*/  IABS R115, R121 ;  /* 0x0000007900737213 */ /* 0x000fe20000000000 */
[----:B------:R-:W-:Y:S02]  /*7a50*/  IMAD.MOV R111, RZ, RZ, -R111 ;  /* 0x000000ffff6f7224 */ /* 0x000fe400078e0a6f */
[----:B------:R-:W-:Y:S01]  /*7a60*/  IMAD.HI.U32 R3, R2, R116, RZ ;  /* 0x0000007402037227 */ /* 0x000fe200078e00ff */
[----:B-1----:R-:W-:-:S03]  /*7a70*/  MOV R5, R110 ;  /* 0x0000006e00057202 */ /* 0x002fc60000000f00 */
[----:B------:R-:W-:Y:S02]  /*7a80*/  @!P5 IMAD.IADD R0, R0, 0x1, -R157 ;  /* 0x000000010000d824 */ /* 0x000fe400078e0a9d */
        /* <DEDUP_REMOVED lines=10> */
[----:B------:R-:W-:Y:S01]  /*7b30*/  IABS R3, R123 ;  /* 0x0000007b00037213 */ /* 0x000fe20000000000 */
[C---:B------:R-:W-:Y:S01]  /*7b40*/  IMAD R118, R157.reuse, R111, R118 ;  /* 0x0000006f9d767224 */ /* 0x040fe200078e0276 */
[C---:B------:R-:W-:Y:S01]  /*7b50*/  ISETP.GT.U32.AND P5, PT, R157.reuse, R116, PT ;  /* 0x000000749d00720c */ /* 0x040fe20003fa4070 */
[C---:B------:R-:W-:Y:S02]  /*7b60*/  IMAD R110, R157.reuse, R110, R113 ;  /* 0x0000006e9d6e7224 */ /* 0x040fe400078e0271 */
[----:B------:R-:W-:Y:S01]  /*7b70*/  IMAD.MOV.U32 R113, RZ, RZ, R115 ;  /* 0x000000ffff717224 */ /* 0x000fe200078e0073 */
[----:B-1----:R-:W-:Y:S01]  /*7b80*/  MOV R5, R112 ;  /* 0x0000007000057202 */ /* 0x002fe20000000f00 */
[----:B------:R-:W-:Y:S01]  /*7b90*/  @!P6 IMAD.IADD R0, R0, 0x1, -R157 ;  /* 0x000000010000e824 */ /* 0x000fe200078e0a9d */
[----:B------:R-:W-:Y:S01]  /*7ba0*/  ISETP.GT.U32.AND P6, PT, R157, R110, PT ;  /* 0x0000006e9d00720c */ /* 0x000fe20003fc4070 */
[----:B------:R-:W-:Y:S01]  /*7bb0*/  IMAD.MOV.U32 R112, RZ, RZ, R3 ;  /* 0x000000ffff707224 */ /* 0x000fe200078e0003 */
[----:B------:R-:W-:Y:S01]  /*7bc0*/  @!P4 IADD3 R5, -R5, RZ, RZ ;  /* 0x000000ff0505c210 */ /* 0x000fe20007ffe1ff */
[----:B------:R-:W-:Y:S01]  /*7bd0*/  IMAD.HI.U32 R3, R2, R113, RZ ;  /* 0x0000007102037227 */ /* 0x000fe200078e00ff */
[----:B------:R-:W-:-:S03]  /*7be0*/  ISETP.GT.U32.AND P4, PT, R157, R4, PT ;  /* 0x000000049d00720c */ /* 0x000fc60003f84070 */
[----:B------:R1:W-:Y:S01]  /*7bf0*/  STL [R1+0xac], R5 ;  /* 0x0000ac0501007387 */ /* 0x0003e20000100800 */
[----:B------:R-:W-:Y:S01]  /*7c00*/  IMAD.MOV.U32 R6, RZ, RZ, R114 ;  /* 0x000000ffff067224 */ /* 0x000fe200078e0072 */
[----:B------:R-:W-:Y:S01]  /*7c10*/  IABS R114, R117 ;  /* 0x0000007500727213 */ /* 0x000fe20000000000 */
[----:B------:R-:W-:Y:S02]  /*7c20*/  VIADD R115, R10, 0x94 ;  /* 0x000000940a737836 */ /* 0x000fe40000000000 */
[----:B------:R-:W-:-:S04]  /*7c30*/  IMAD.HI.U32 R111, R2, R112, RZ ;  /* 0x00000070026f7227 */ /* 0x000fc800078e00ff */
[----:B------:R-:W-:Y:S01]  /*7c40*/  @!P6 IMAD.IADD R110, R110, 0x1, -R157 ;  /* 0x000000016e6ee824 */ /* 0x000fe200078e0a9d */
[----:B-1----:R-:W-:Y:S01]  /*7c50*/  MOV R5, R0 ;  /* 0x0000000000057202 */ /* 0x002fe20000000f00 */
[----:B------:R-:W-:Y:S01]  /*7c60*/  IMAD.MOV R0, RZ, RZ, -R3 ;  /* 0x000000ffff007224 */ /* 0x000fe200078e0a03 */
[----:B------:R-:W-:Y:S01]  /*7c70*/  IADD3 R111, -R111, RZ, RZ ;  /* 0x000000ff6f6f7210 */ /* 0x000fe20007ffe1ff */
[----:B------:R-:W-:Y:S01]  /*7c80*/  @!P4 IMAD.IADD R4, R4, 0x1, -R157 ;  /* 0x000000010404c824 */ /* 0x000fe200078e0a9d */
[----:B------:R-:W-:Y:S01]  /*7c90*/  ISETP.GE.AND P4, PT, R120, RZ, PT ;  /* 0x000000ff7800720c */ /* 0x000fe20003f86270 */
[C---:B------:R-:W-:Y:S02]  /*7ca0*/  IMAD R0, R157.reuse, R0, R113 ;  /* 0x000000009d007224 */ /* 0x040fe400078e0271 */
[----:B------:R-:W-:Y:S01]  /*7cb0*/  IMAD.MOV.U32 R3, RZ, RZ, R4 ;  /* 0x000000ffff037224 */ /* 0x000fe200078e0004 */
[----:B------:R-:W-:Y:S01]  /*7cc0*/  IABS R4, R115 ;  /* 0x0000007300047213 */ /* 0x000fe20000000000 */
[----:B------:R-:W-:Y:S01]  /*7cd0*/  @!P0 IMAD.MOV R6, RZ, RZ, -R6 ;  /* 0x000000ffff068224 */ /* 0x000fe200078e0a06 */
[C---:B------:R-:W-:Y:S01]  /*7ce0*/  ISETP.GT.U32.AND P6, PT, R157.reuse, R0, PT ;  /* 0x000000009d00720c */ /* 0x040fe20003fc4070 */
[----:B------:R-:W-:Y:S01]  /*7cf0*/  @!P1 IMAD.MOV R3, RZ, RZ, -R3 ;  /* 0x000000ffff039224 */ /* 0x000fe200078e0a03 */
[C---:B------:R-:W-:Y:S01]  /*7d00*/  ISETP.GT.U32.AND P1, PT, R157.reuse, R110, PT ;  /* 0x0000006e9d00720c */ /* 0x040fe20003f24070 */
[----:B------:R-:W-:Y:S01]  /*7d10*/  @!P2 IMAD.MOV R5, RZ, RZ, -R5 ;  /* 0x000000ffff05a224 */ /* 0x000fe200078e0a05 */
[C---:B------:R-:W-:Y:S01]  /*7d20*/  ISETP.GT.U32.AND P2, PT, R157.reuse, R118, PT ;  /* 0x000000769d00720c */ /* 0x040fe20003f44070 */
[--C-:B------:R-:W-:Y:S01]  /*7d30*/  @!P5 IMAD.IADD R116, R116, 0x1, -R157.reuse ;  /* 0x000000017474d824 */ /* 0x100fe200078e0a9d */
[----:B------:R-:W-:Y:S01]  /*7d40*/  STL [R1+0xb0], R6 ;  /* 0x0000b00601007387 */ /* 0x000fe20000100800 */
[----:B------:R-:W-:Y:S01]  /*7d50*/  IMAD R112, R157, R111, R112 ;  /* 0x0000006f9d707224 */ /* 0x000fe200078e0270 */
[----:B------:R-:W-:Y:S01]  /*7d60*/  ISETP.GE.AND P0, PT, R119, RZ, PT ;  /* 0x000000ff7700720c */ /* 0x000fe20003f06270 */
[C---:B------:R-:W-:Y:S01]  /*7d70*/  VIADD R119, R10.reuse, 0x96 ;  /* 0x000000960a777836 */ /* 0x040fe20000000000 */
[----:B------:R1:W-:Y:S01]  /*7d80*/  STL [R1+0xb4], R5 ;  /* 0x0000b40501007387 */ /* 0x0003e20000100800 */
[C---:B------:R-:W-:Y:S01]  /*7d90*/  ISETP.GT.U32.AND P5, PT, R157.reuse, R116, PT ;  /* 0x000000749d00720c */ /* 0x040fe20003fa4070 */
[----:B------:R-:W-:Y:S01]  /*7da0*/  VIADD R109, R10, 0x19e ;  /* 0x0000019e0a6d7836 */ /* 0x000fe20000000000 */
[-C--:B------:R-:W-:Y:S01]  /*7db0*/  @!P6 IADD3 R0, R0, -R157.reuse, RZ ;  /* 0x8000009d0000e210 */ /* 0x080fe20007ffe0ff */
[----:B------:R2:W-:Y:S01]  /*7dc0*/  STL [R1+0xb8], R3 ;  /* 0x0000b80301007387 */ /* 0x0005e20000100800 */
[----:B------:R-:W-:Y:S01]  /*7dd0*/  @!P1 IMAD.IADD R110, R110, 0x1, -R157 ;  /* 0x000000016e6e9824 */ /* 0x000fe200078e0a9d */
[C---:B------:R-:W-:Y:S01]  /*7de0*/  ISETP.GT.U32.AND P1, PT, R157.reuse, R112, PT ;  /* 0x000000709d00720c */ /* 0x040fe20003f24070 */
[C---:B------:R-:W-:Y:S01]  /*7df0*/  VIADD R105, R10.reuse, 0x1a2 ;  /* 0x000001a20a697836 */ /* 0x040fe20000000000 */
[C---:B------:R-:W-:Y:S01]  /*7e00*/  ISETP.GT.U32.AND P6, PT, R157.reuse, R0, PT ;  /* 0x000000009d00720c */ /* 0x040fe20003fc4070 */
[----:B------:R-:W-:Y:S01]  /*7e10*/  VIADD R103, R10, 0x1a4 ;  /* 0x000001a40a677836 */ /* 0x000fe20000000000 */
[----:B------:R-:W-:Y:S01]  /*7e20*/  @!P2 IADD3 R118, R118, -R157, RZ ;  /* 0x8000009d7676a210 */ /* 0x000fe20007ffe0ff */
[----:B-1----:R-:W-:Y:S01]  /*7e30*/  IMAD.MOV.U32 R5, RZ, RZ, R110 ;  /* 0x000000ffff057224 */ /* 0x002fe200078e006e */
[----:B------:R-:W-:Y:S01]  /*7e40*/  IABS R120, R119 ;  /* 0x0000007700787213 */ /* 0x000fe20000000000 */
[----:B------:R-:W-:Y:S01]  /*7e50*/  VIADD R99, R10, 0x1a8 ;  /* 0x000001a80a637836 */ /* 0x000fe20000000000 */
[----:B------:R-:W-:Y:S01]  /*7e60*/  ISETP.GT.U32.AND P2, PT, R157, R118, PT ;  /* 0x000000769d00720c */ /* 0x000fe20003f44070 */
[----:B--2---:R-:W-:Y:S01]  /*7e70*/  IMAD.HI.U32 R3, R2, R4, RZ ;  /* 0x0000000402037227 */ /* 0x004fe200078e00ff */
[----:B------:R-:W-:-:S02]  /*7e80*/  @!P5 IADD3 R116, R116, -R157, RZ ;  /* 0x8000009d7474d210 */ /* 0x000fc40007ffe0ff */
[----:B------:R-:W-:Y:S01]  /*7e90*/  ISETP.GE.AND P5, PT, R121, RZ, PT ;  /* 0x000000ff7900720c */ /* 0x000fe20003fa6270 */
[----:B------:R-:W-:Y:S02]  /*7ea0*/  IMAD.MOV R3, RZ, RZ, -R3 ;  /* 0x000000ffff037224 */ /* 0x000fe400078e0a03 */
[----:B------:R-:W-:Y:S02]  /*7eb0*/  @!P6 IMAD.IADD R0, R0, 0x1, -R157 ;  /* 0x000000010000e824 */ /* 0x000fe400078e0a9d */
[C---:B------:R-:W-:Y:S02]  /*7ec0*/  IMAD R4, R157.reuse, R3, R4 ;  /* 0x000000039d047224 */ /* 0x040fe400078e0204 */
[----:B------:R-:W-:Y:S02]  /*7ed0*/  IMAD.HI.U32 R3, R2, R114, RZ ;  /* 0x0000007202037227 */ /* 0x000fe400078e00ff */
[----:B------:R-:W-:Y:S02]  /*7ee0*/  @!P2 IADD3 R118, R118, -R157, RZ ;  /* 0x8000009d7676a210 */ /* 0x000fe40007ffe0ff */
[----:B------:R-:W-:Y:S01]  /*7ef0*/  ISETP.GT.U32.AND P6, PT, R157, R4, PT ;  /* 0x000000049d00720c */ /* 0x000fe20003fc4070 */
[----:B------:R-:W-:Y:S01]  /*7f00*/  IMAD.MOV.U32 R6, RZ, RZ, R116 ;  /* 0x000000ffff067224 */ /* 0x000fe200078e0074 */
[----:B------:R-:W-:Y:S01]  /*7f10*/  ISETP.GE.AND P2, PT, R123, RZ, PT ;  /* 0x000000ff7b00720c */ /* 0x000fe20003f46270 */
[----:B------:R-:W-:-:S04]  /*7f20*/  IMAD.HI.U32 R111, R2, R120, RZ ;  /* 0x00000078026f7227 */ /* 0x000fc800078e00ff */
[----:B------:R-:W-:Y:S01]  /*7f30*/  VIADD R121, R10, 0x97 ;  /* 0x000000970a797836 */ /* 0x000fe20000000000 */
[----:B------:R-:W-:Y:S01]  /*7f40*/  IADD3 R111, -R111, RZ, RZ ;  /* 0x000000ff6f6f7210 */ /* 0x000fe20007ffe1ff */
[----:B------:R-:W-:Y:S01]  /*7f50*/  @!P1 IMAD.IADD R112, R112, 0x1, -R157 ;  /* 0x0000000170709824 */ /* 0x000fe200078e0a9d */
[----:B------:R-:W-:Y:S01]  /*7f60*/  ISETP.GE.AND P1, PT, R115, RZ, PT ;  /* 0x000000ff7300720c */ /* 0x000fe20003f26270 */
[----:B------:R-:W-:Y:S01]  /*7f70*/  IMAD.MOV R3, RZ, RZ, -R3 ;  /* 0x000000ffff037224 */ /* 0x000fe200078e0a03 */
[----:B------:R-:W-:Y:S01]  /*7f80*/  IADD3 R115, R10, 0x98, RZ ;  /* 0x000000980a737810 */ /* 0x000fe20007ffe0ff */
[----:B------:R-:W-:Y:S01]  /*7f90*/  @!P3 IMAD.MOV R6, RZ, RZ, -R6 ;  /* 0x000000ffff06b224 */ /* 0x000fe200078e0a06 */
[----:B------:R-:W-:Y:S01]  /*7fa0*/  IABS R122, R121 ;  /* 0x00000079007a7213 */ /* 0x000fe20000000000 */
[----:B------:R-:W-:Y:S01]  /*7fb0*/  @!P0 IMAD.MOV R5, RZ, RZ, -R5 ;  /* 0x000000ffff058224 */ /* 0x000fe200078e0a05 */
[----:B------:R-:W-:Y:S01]  /*7fc0*/  @!P6 IADD3 R4, R4, -R157, RZ ;  /* 0x8000009d0404e210 */ /* 0x000fe20007ffe0ff */
[C---:B------:R-:W-:Y:S01]  /*7fd0*/  IMAD R114, R157.reuse, R3, R114 ;  /* 0x000000039d727224 */ /* 0x040fe200078e0272 */
[----:B------:R-:W-:Y:S01]  /*7fe0*/  IABS R3, R115 ;  /* 0x0000007300037213 */ /* 0x000fe20000000000 */
[----:B------:R-:W-:Y:S01]  /*7ff0*/  STL [R1+0xbc], R6 ;  /* 0x0000bc0601007387 */ /* 0x000fe20000100800 */
[C---:B------:R-:W-:Y:S01]  /*8000*/  IMAD R120, R157.reuse, R111, R120 ;  /* 0x0000006f9d787224 */ /* 0x040fe200078e0278 */
[----:B------:R-:W-:Y:S01]  /*8010*/  ISETP.GT.U32.AND P6, PT, R157, R112, PT ;  /* 0x000000709d00720c */ /* 0x000fe20003fc4070 */
[----:B------:R-:W-:Y:S01]  /*8020*/  IMAD.HI.U32 R113, R2, R122, RZ ;  /* 0x0000007a02717227 */ /* 0x000fe200078e00ff */
[----:B------:R1:W-:Y:S01]  /*8030*/  STL [R1+0xc0], R5 ;  /* 0x0000c00501007387 */ /* 0x0003e20000100800 */
[----:B------:R-:W-:-:S02]  /*8040*/  MOV R110, R3 ;  /* 0x00000003006e7202 */ /* 0x000fc40000000f00 */
[C---:B------:R-:W-:Y:S01]  /*8050*/  ISETP.GT.U32.AND P0, PT, R157.reuse, R4, PT ;  /* 0x000000049d00720c */ /* 0x040fe20003f04070 */
[----:B------:R-:W-:Y:S01]  /*8060*/  VIADD R123, R10, 0x99 ;  /* 0x000000990a7b7836 */ /* 0x000fe20000000000 */
[----:B------:R-:W-:Y:S01]  /*8070*/  ISETP.GT.U32.AND P3, PT, R157, R114, PT ;  /* 0x000000729d00720c */ /* 0x000fe20003f64070 */
[----:B------:R-:W-:Y:S01]  /*8080*/  IMAD.MOV R113, RZ, RZ, -R113 ;  /* 0x000000ffff717224 */ /* 0x000fe200078e0a71 */
[----:B------:R-:W-:Y:S01]  /*8090*/  MOV R3, R0 ;  /* 0x0000000000037202 */ /* 0x000fe20000000f00 */
[----:B------:R-:W-:Y:S01]  /*80a0*/  IMAD.HI.U32 R0, R2, R110, RZ ;  /* 0x0000006e02007227 */ /* 0x000fe200078e00ff */
[----:B------:R-:W-:Y:S02]  /*80b0*/  IABS R111, R123 ;  /* 0x0000007b006f7213 */ /* 0x000fe40000000000 */
[----:B------:R-:W-:Y:S01]  /*80c0*/  @!P6 IADD3 R112, R112, -R157, RZ ;  /* 0x8000009d7070e210 */ /* 0x000fe20007ffe0ff */
[----:B-1----:R-:W-:Y:S02]  /*80d0*/  IMAD.MOV.U32 R5, RZ, RZ, R118 ;  /* 0x000000ffff057224 */ /* 0x002fe400078e0076 */
[----:B------:R-:W-:Y:S01]  /*80e0*/  @!P5 IMAD.MOV R3, RZ, RZ, -R3 ;  /* 0x000000ffff03d224 */ /* 0x000fe200078e0a03 */
[----:B------:R-:W-:Y:S01]  /*80f0*/  ISETP.GE.AND P5, PT, R117, RZ, PT ;  /* 0x000000ff7500720c */ /* 0x000fe20003fa6270 */
[----:B------:R-:W-:Y:S01]  /*8100*/  @!P4 IMAD.MOV R5, RZ, RZ, -R5 ;  /* 0x000000ffff05c224 */ /* 0x000fe200078e0a05 */
[C---:B------:R-:W-:Y:S01]  /*8110*/  ISETP.GT.U32.AND P4, PT, R157.reuse, R120, PT ;  /* 0x000000789d00720c */ /* 0x040fe20003f84070 */
[C---:B------:R-:W-:Y:S01]  /*8120*/  IMAD R122, R157.reuse, R113, R122 ;  /* 0x000000719d7a7224 */ /* 0x040fe200078e027a */
[----:B------:R-:W-:Y:S01]  /*8130*/  @!P3 IADD3 R114, R114, -R157, RZ ;  /* 0x8000009d7272b210 */ /* 0x000fe20007ffe0ff */
[----:B------:R-:W-:Y:S01]  /*8140*/  IMAD.MOV R0, RZ, RZ, -R0 ;  /* 0x000000ffff007224 */ /* 0x000fe200078e0a00 */
[----:B------:R1:W-:Y:S01]  /*8150*/  STL [R1+0xc4], R5 ;  /* 0x0000c40501007387 */ /* 0x0003e20000100800 */
[--C-:B------:R-:W-:Y:S01]  /*8160*/  @!P0 IMAD.IADD R4, R4, 0x1, -R157.reuse ;  /* 0x0000000104048824 */ /* 0x100fe200078e0a9d */
[C---:B------:R-:W-:Y:S01]  /*8170*/  ISETP.GT.U32.AND P6, PT, R157.reuse, R122, PT ;  /* 0x0000007a9d00720c */ /* 0x040fe20003fc4070 */
[----:B------:R-:W-:Y:S01]  /*8180*/  IMAD R0, R157, R0, R110 ;  /* 0x000000009d007224 */ /* 0x000fe200078e026e */
[----:B------:R2:W-:Y:S01]  /*8190*/  STL [R1+0xc8], R3 ;  /* 0x0000c80301007387 */ /* 0x0005e20000100800 */
[C---:B------:R-:W-:Y:S01]  /*81a0*/  VIADD R116, R10.reuse, 0x9b ;  /* 0x0000009b0a747836 */ /* 0x040fe20000000000 */
[----:B------:R-:W-:Y:S01]  /*81b0*/  ISETP.GE.AND P0, PT, R119, RZ, PT ;  /* 0x000000ff7700720c */ /* 0x000fe20003f06270 */
[----:B------:R-:W-:Y:S01]  /*81c0*/  VIADD R117, R10, 0x9c ;  /* 0x0000009c0a757836 */ /* 0x000fe20000000000 */
[----:B------:R-:W-:Y:S01]  /*81d0*/  ISETP.GE.AND P3, PT, R121, RZ, PT ;  /* 0x000000ff7900720c */ /* 0x000fe20003f66270 */
[----:B------:R-:W-:Y:S01]  /*81e0*/  @!P4 IMAD.IADD R120, R120, 0x1, -R157 ;  /* 0x000000017878c824 */ /* 0x000fe200078e0a9d */
[----:B------:R-:W-:Y:S01]  /*81f0*/  ISETP.GT.U32.AND P4, PT, R157, R114, PT ;  /* 0x000000729d00720c */ /* 0x000fe20003f84070 */
[----:B-1----:R-:W-:Y:S01]  /*8200*/  IMAD.MOV.U32 R5, RZ, RZ, R112 ;  /* 0x000000ffff057224 */ /* 0x002fe200078e0070 */
[C---:B------:R-:W-:Y:S01]  /*8210*/  IADD3 R112, R10.reuse, 0x9a, RZ ;  /* 0x0000009a0a707810 */ /* 0x040fe20007ffe0ff */
[----:B------:R-:W-:Y:S01]  /*8220*/  VIADD R121, R10, 0xa1 ;  /* 0x000000a10a797836 */ /* 0x000fe20000000000 */
[----:B------:R-:W-:Y:S01]  /*8230*/  IABS R113, R116 ;  /* 0x0000007400717213 */ /* 0x000fe20000000000 */
[----:B--2---:R-:W-:Y:S01]  /*8240*/  IMAD.HI.U32 R3, R2, R111, RZ ;  /* 0x0000006f02037227 */ /* 0x004fe200078e00ff */
[----:B------:R-:W-:-:S03]  /*8250*/  IABS R119, R124 ;  /* 0x0000007c00777213 */ /* 0x000fc60000000000 */
[----:B------:R-:W-:Y:S01]  /*8260*/  @!P6 IMAD.IADD R122, R122, 0x1, -R157 ;  /* 0x000000017a7ae824 */ /* 0x000fe200078e0a9d */
[----:B------:R-:W-:Y:S01]  /*8270*/  IADD3 R110, -R3, RZ, RZ ;  /* 0x000000ff036e7210 */ /* 0x000fe20007ffe1ff */
[----:B------:R-:W-:Y:S01]  /*8280*/  IMAD.MOV.U32 R3, RZ, RZ, R4 ;  /* 0x000000ffff037224 */ /* 0x000fe200078e0004 */
[C---:B------:R-:W-:Y:S01]  /*8290*/  ISETP.GT.U32.AND P6, PT, R157.reuse, R120, PT ;  /* 0x000000789d00720c */ /* 0x040fe20003fc4070 */
[----:B------:R-:W-:Y:S01]  /*82a0*/  @!P2 IMAD.MOV R5, RZ, RZ, -R5 ;  /* 0x000000ffff05a224 */ /* 0x000fe200078e0a05 */
[----:B------:R-:W-:Y:S01]  /*82b0*/  ISETP.GT.U32.AND P2, PT, R157, R122, PT ;  /* 0x0000007a9d00720c */ /* 0x000fe20003f44070 */
[----:B------:R-:W-:Y:S01]  /*82c0*/  @!P4 IMAD.IADD R114, R114, 0x1, -R157 ;  /* 0x000000017272c824 */ /* 0x000fe200078e0a9d */
[----:B------:R-:W-:Y:S01]  /*82d0*/  @!P1 IADD3 R3, -R3, RZ, RZ ;  /* 0x000000ff03039210 */ /* 0x000fe20007ffe1ff */
[C---:B------:R-:W-:Y:S01]  /*82e0*/  IMAD R4, R157.reuse, R110, R111 ;  /* 0x0000006e9d047224 */ /* 0x040fe200078e026f */
[----:B------:R-:W-:Y:S01]  /*82f0*/  ISETP.GT.U32.AND P1, PT, R157, R0, PT ;  /* 0x000000009d00720c */ /* 0x000fe20003f24070 */
[----:B------:R1:W-:Y:S01]  /*8300*/  STL [R1+0xcc], R5 ;  /* 0x0000cc0501007387 */ /* 0x0003e20000100800 */
[----:B------:R-:W-:Y:S01]  /*8310*/  IABS R111, R112 ;  /* 0x00000070006f7213 */ /* 0x000fe20000000000 */
[----:B------:R-:W-:Y:S01]  /*8320*/  IMAD.HI.U32 R110, R2, R113, RZ ;  /* 0x00000071026e7227 */ /* 0x000fe200078e00ff */
[----:B------:R-:W-:Y:S01]  /*8330*/  ISETP.GE.AND P4, PT, R115, RZ, PT ;  /* 0x000000ff7300720c */ /* 0x000fe20003f86270 */
[----:B------:R2:W-:Y:S01]  /*8340*/  STL [R1+0xd4], R3 ;  /* 0x0000d40301007387 */ /* 0x0005e20000100800 */
[----:B------:R-:W-:Y:S01]  /*8350*/  IABS R115, R117 ;  /* 0x0000007500737213 */ /* 0x000fe20000000000 */
[--C-:B------:R-:W-:Y:S01]  /*8360*/  @!P6 IMAD.IADD R120, R120, 0x1, -R157.reuse ;  /* 0x000000017878e824 */ /* 0x100fe200078e0a9d */
[----:B------:R-:W-:Y:S01]  /*8370*/  ISETP.GT.U32.AND P6, PT, R157, R4, PT ;  /* 0x000000049d00720c */ /* 0x000fe20003fc4070 */
[----:B------:R-:W-:Y:S01]  /*8380*/  VIADD R98, R10, 0x1a9 ;  /* 0x000001a90a627836 */ /* 0x000fe20000000000 */
[----:B------:R-:W-:Y:S01]  /*8390*/  @!P2 IADD3 R122, R122, -R157, RZ ;  /* 0x8000009d7a7aa210 */ /* 0x000fe20007ffe0ff */
[----:B------:R-:W-:Y:S01]  /*83a0*/  IMAD.MOV.U32 R6, RZ, RZ, R120 ;  /* 0x000000ffff067224 */ /* 0x000fe200078e0078 */
[----:B-1----:R-:W-:Y:S01]  /*83b0*/  MOV R5, R114 ;  /* 0x0000007200057202 */ /* 0x002fe20000000f00 */
[----:B------:R-:W-:Y:S01]  /*83c0*/  @!P1 IMAD.IADD R0, R0, 0x1, -R157 ;  /* 0x0000000100009824 */ /* 0x000fe200078e0a9d */
[----:B------:R-:W-:Y:S01]  /*83d0*/  ISETP.GE.AND P1, PT, R112, RZ, PT ;  /* 0x000000ff7000720c */ /* 0x000fe20003f26270 */
[----:B--2---:R-:W-:Y:S01]  /*83e0*/  IMAD.HI.U32 R3, R2, R111, RZ ;  /* 0x0000006f02037227 */ /* 0x004fe200078e00ff */
[----:B------:R-:W-:-:S03]  /*83f0*/  ISETP.GE.AND P2, PT, R123, RZ, PT ;  /* 0x000000ff7b00720c */ /* 0x000fc60003f46270 */
[----:B------:R-:W-:Y:S01]  /*8400*/  @!P5 IMAD.MOV R5, RZ, RZ, -R5 ;  /* 0x000000ffff05d224 */ /* 0x000fe200078e0a05 */
[C---:B------:R-:W-:Y:S01]  /*8410*/  ISETP.GT.U32.AND P5, PT, R157.reuse, R0, PT ;  /* 0x000000009d00720c */ /* 0x040fe20003fa4070 */
[----:B------:R-:W-:Y:S01]  /*8420*/  IMAD.MOV R112, RZ, RZ, -R3 ;  /* 0x000000ffff707224 */ /* 0x000fe200078e0a03 */
[----:B------:R-:W-:Y:S01]  /*8430*/  @!P6 IADD3 R4, R4, -R157, RZ ;  /* 0x8000009d0404e210 */ /* 0x000fe20007ffe0ff */
[----:B------:R-:W-:Y:S01]  /*8440*/  IMAD.MOV R114, RZ, RZ, -R110 ;  /* 0x000000ffff727224 */ /* 0x000fe200078e0a6e */
[----:B------:R1:W-:Y:S01]  /*8450*/  STL [R1+0xd8], R5 ;  /* 0x0000d80501007387 */ /* 0x0003e20000100800 */
[----:B------:R-:W-:Y:S01]  /*8460*/  IMAD.HI.U32 R3, R2, R115, RZ ;  /* 0x0000007302037227 */ /* 0x000fe200078e00ff */
[----:B------:R-:W-:-:S03]  /*8470*/  ISETP.GT.U32.AND P6, PT, R157, R4, PT ;  /* 0x000000049d00720c */ /* 0x000fc60003fc4070 */
[C---:B------:R-:W-:Y:S02]  /*8480*/  IMAD R110, R157.reuse, R112, R111 ;  /* 0x000000709d6e7224 */ /* 0x040fe400078e026f */
[----:B------:R-:W-:Y:S01]  /*8490*/  IMAD R112, R157, R114, R113 ;  /* 0x000000729d707224 */ /* 0x000fe200078e0271 */
[----:B------:R-:W-:Y:S01]  /*84a0*/  IADD3 R114, -R3, RZ, RZ ;  /* 0x000000ff03727210 */ /* 0x000fe20007ffe1ff */
[----:B------:R-:W-:Y:S01]  /*84b0*/  @!P0 IMAD.MOV R6, RZ, RZ, -R6 ;  /* 0x000000ffff068224 */ /* 0x000fe200078e0a06 */
[C---:B------:R-:W-:Y:S01]  /*84c0*/  ISETP.GT.U32.AND P0, PT, R157.reuse, R110, PT ;  /* 0x0000006e9d00720c */ /* 0x040fe20003f04070 */
[----:B------:R-:W-:Y:S01]  /*84d0*/  @!P5 IMAD.IADD R0, R0, 0x1, -R157 ;  /* 0x000000010000d824 */ /* 0x000fe200078e0a9d */
[C---:B------:R-:W-:Y:S01]  /*84e0*/  ISETP.GT.U32.AND P5, PT, R157.reuse, R112, PT ;  /* 0x000000709d00720c */ /* 0x040fe20003fa4070 */
[----:B------:R-:W-:Y:S01]  /*84f0*/  IMAD R114, R157, R114, R115 ;  /* 0x000000729d727224 */ /* 0x000fe200078e0273 */
[----:B------:R2:W-:Y:S01]  /*8500*/  STL [R1+0xdc], R6 ;  /* 0x0000dc0601007387 */ /* 0x0005e20000100800 */
[----:B-1----:R-:W-:Y:S01]  /*8510*/  MOV R5, R122 ;  /* 0x0000007a00057202 */ /* 0x002fe20000000f00 */
[----:B------:R-:W-:Y:S01]  /*8520*/  @!P6 IMAD.IADD R4, R4, 0x1, -R157 ;  /* 0x000000010404e824 */ /* 0x000fe200078e0a9d */
[----:B------:R-:W-:Y:S01]  /*8530*/  ISETP.GE.AND P6, PT, R117, RZ, PT ;  /* 0x000000ff7500720c */ /* 0x000fe20003fc6270 */
[C---:B------:R-:W-:Y:S01]  /*8540*/  VIADD R117, R10.reuse, 0x9f ;  /* 0x0000009f0a757836 */ /* 0x040fe20000000000 */
[----:B------:R-:W-:Y:S01]  /*8550*/  IADD3 R3, R10, 0x9d, RZ ;  /* 0x0000009d0a037810 */ /* 0x000fe20007ffe0ff */
[----:B------:R-:W-:Y:S01]  /*8560*/  @!P3 IMAD.MOV R5, RZ, RZ, -R5 ;  /* 0x000000ffff05b224 */ /* 0x000fe200078e0a05 */
[----:B------:R-:W-:Y:S01]  /*8570*/  ISETP.GE.AND P3, PT, R116, RZ, PT ;  /* 0x000000ff7400720c */ /* 0x000fe20003f66270 */
[----:B------:R-:W-:Y:S01]  /*8580*/  VIADD R116, R10, 0x9e ;  /* 0x0000009e0a747836 */ /* 0x000fe20000000000 */
[----:B------:R-:W-:Y:S01]  /*8590*/  @!P0 IADD3 R110, R110, -R157, RZ ;  /* 0x8000009d6e6e8210 */ /* 0x000fe20007ffe0ff */
[----:B--2---:R-:W-:Y:S01]  /*85a0*/  IMAD.MOV.U32 R6, RZ, RZ, R0 ;  /* 0x000000ffff067224 */ /* 0x004fe200078e0000 */
[----:B------:R1:W-:Y:S01]  /*85b0*/  STL [R1+0xe0], R5 ;  /* 0x0000e00501007387 */ /* 0x0003e20000100800 */
[----:B------:R-:W-:Y:S01]  /*85c0*/  @!P5 IMAD.IADD R112, R112, 0x1, -R157 ;  /* 0x000000017070d824 */ /* 0x000fe200078e0a9d */
[C---:B------:R-:W-:Y:S01]  /*85d0*/  ISETP.GT.U32.AND P0, PT, R157.reuse, R110, PT ;  /* 0x0000006e9d00720c */ /* 0x040fe20003f04070 */
[----:B------:R-:W-:Y:S01]  /*85e0*/  @!P4 IMAD.MOV R6, RZ, RZ, -R6 ;  /* 0x000000ffff06c224 */ /* 0x000fe200078e0a06 */
[C---:B------:R-:W-:Y:S01]  /*85f0*/  ISETP.GT.U32.AND P4, PT, R157.reuse, R114, PT ;  /* 0x000000729d00720c */ /* 0x040fe20003f84070 */
[C---:B------:R-:W-:Y:S01]  /*8600*/  VIADD R123, R10.reuse, 0xa2 ;  /* 0x000000a20a7b7836 */ /* 0x040fe20000000000 */
[----:B------:R-:W-:Y:S01]  /*8610*/  IABS R113, R116 ;  /* 0x0000007400717213 */ /* 0x000fe20000000000 */
[C---:B------:R-:W-:Y:S01]  /*8620*/  VIADD R97, R10.reuse, 0x1aa ;  /* 0x000001aa0a617836 */ /* 0x040fe20000000000 */
[----:B------:R-:W-:Y:S01]  /*8630*/  IABS R115, R117 ;  /* 0x0000007500737213 */ /* 0x000fe20000000000 */
[----:B------:R2:W-:Y:S01]  /*8640*/  STL [R1+0x190], R6 ;  /* 0x0001900601007387 */ /* 0x0005e20000100800 */
[----:B-1----:R-:W-:Y:S01]  /*8650*/  MOV R5, R4 ;  /* 0x0000000400057202 */ /* 0x002fe20000000f00 */
[----:B------:R-:W-:Y:S01]  /*8660*/  VIADD R96, R10, 0x1ab ;  /* 0x000001ab0a607836 */ /* 0x000fe20000000000 */
[----:B------:R-:W-:Y:S01]  /*8670*/  ISETP.GT.U32.AND P5, PT, R157, R112, PT ;  /* 0x000000709d00720c */ /* 0x000fe20003fa4070 */
[----:B------:R-:W-:Y:S01]  /*8680*/  IMAD.HI.U32 R4, R2, R115, RZ ;  /* 0x0000007302047227 */ /* 0x000fe200078e00ff */
[----:B------:R-:W-:-:S02]  /*8690*/  IABS R111, R3 ;  /* 0x00000003006f7213 */ /* 0x000fc40000000000 */
[----:B------:R-:W-:Y:S01]  /*86a0*/  @!P0 IADD3 R110, R110, -R157, RZ ;  /* 0x8000009d6e6e8210 */ /* 0x000fe20007ffe0ff */
[----:B------:R-:W-:Y:S01]  /*86b0*/  @!P4 IMAD.IADD R114, R114, 0x1, -R157 ;  /* 0x000000017272c824 */ /* 0x000fe200078e0a9d */
[----:B------:R-:W-:Y:S01]  /*86c0*/  ISETP.GE.AND P0, PT, R116, RZ, PT ;  /* 0x000000ff7400720c */ /* 0x000fe20003f06270 */
[----:B------:R-:W-:Y:S01]  /*86d0*/  @!P2 IMAD.MOV R5, RZ, RZ, -R5 ;  /* 0x000000ffff05a224 */ /* 0x000fe200078e0a05 */
[----:B------:R-:W-:Y:S01]  /*86e0*/  ISETP.GE.AND P2, PT, R3, RZ, PT ;  /* 0x000000ff0300720c */ /* 0x000fe20003f46270 */
[----:B------:R-:W-:Y:S01]  /*86f0*/  IMAD.HI.U32 R3, R2, R113, RZ ;  /* 0x0000007102037227 */ /* 0x000fe200078e00ff */
[----:B------:R-:W-:Y:S02]  /*8700*/  ISETP.GT.U32.AND P4, PT, R157, R114, PT ;  /* 0x000000729d00720c */ /* 0x000fe40003f84070 */
[----:B------:R-:W-:Y:S01]  /*8710*/  IADD3 R118, -R4, RZ, RZ ;  /* 0x000000ff04767210 */ /* 0x000fe20007ffe1ff */
[----:B------:R-:W-:Y:S01]  /*8720*/  IMAD.MOV R116, RZ, RZ, -R3 ;  /* 0x000000ffff747224 */ /* 0x000fe200078e0a03 */
[----:B------:R1:W-:Y:S01]  /*8730*/  STL [R1+0x194], R5 ;  /* 0x0001940501007387 */ /* 0x0003e20000100800 */
[----:B------:R-:W-:Y:S01]  /*8740*/  IMAD.HI.U32 R0, R2, R111, RZ ;  /* 0x0000006f02007227 */ /* 0x000fe200078e00ff */
[----:B--2---:R-:W-:-:S03]  /*8750*/  MOV R6, R110 ;  /* 0x0000006e00067202 */ /* 0x004fc60000000f00 */
[----:B------:R-:W-:Y:S02]  /*8760*/  IMAD R4, R157, R116, R113 ;  /* 0x000000749d047224 */ /* 0x000fe400078e0271 */
[--C-:B------:R-:W-:Y:S01]  /*8770*/  @!P5 IMAD.IADD R112, R112, 0x1, -R157.reuse ;  /* 0x000000017070d824 */ /* 0x100fe200078e0a9d */
[----:B------:R-:W-:Y:S01]  /*8780*/  ISETP.GE.AND P5, PT, R117, RZ, PT ;  /* 0x000000ff7500720c */ /* 0x000fe20003fa6270 */
[----:B------:R-:W-:Y:S01]  /*8790*/  IMAD.MOV R0, RZ, RZ, -R0 ;  /* 0x000000ffff007224 */ /* 0x000fe200078e0a00 */
[----:B------:R-:W-:Y:S01]  /*87a0*/  IABS R117, R123 ;  /* 0x0000007b00757213 */ /* 0x000fe20000000000 */
[----:B------:R-:W-:Y:S01]  /*87b0*/  @!P4 IMAD.IADD R114, R114, 0x1, -R157 ;  /* 0x000000017272c824 */ /* 0x000fe200078e0a9d */
[C---:B------:R-:W-:Y:S01]  /*87c0*/  ISETP.GT.U32.AND P4, PT, R157.reuse, R4, PT ;  /* 0x000000049d00720c */ /* 0x040fe20003f84070 */
[----:B------:R-:W-:Y:S01]  /*87d0*/  IMAD R0, R157, R0, R111 ;  /* 0x000000009d007224 */ /* 0x000fe200078e026f */
[----:B-1----:R-:W-:Y:S01]  /*87e0*/  MOV R5, R112 ;  /* 0x0000007000057202 */ /* 0x002fe20000000f00 */
[----:B------:R-:W-:-:S02]  /*87f0*/  @!P1 IMAD.MOV R6, RZ, RZ, -R6 ;  /* 0x000000ffff069224 */ /* 0x000fc400078e0a06 */
[----:B------:R-:W-:Y:S01]  /*8800*/  VIADD R3, R10, 0xa0 ;  /* 0x000000a00a037836 */ /* 0x000fe20000000000 */
[C---:B------:R-:W-:Y:S01]  /*8810*/  ISETP.GT.U32.AND P1, PT, R157.reuse, R0, PT ;  /* 0x000000009d00720c */ /* 0x040fe20003f24070 */
[----:B------:R-:W-:Y:S01]  /*8820*/  @!P3 IMAD.MOV R5, RZ, RZ, -R5 ;  /* 0x000000ffff05b224 */ /* 0x000fe200078e0a05 */
[----:B------:R-:W-:Y:S01]  /*8830*/  STL [R1+0x198], R6 ;  /* 0x0001980601007387 */ /* 0x000fe20000100800 */
[----:B------:R-:W-:Y:S01]  /*8840*/  IMAD R116, R157, R118, R115 ;  /* 0x000000769d747224 */ /* 0x000fe200078e0273 */
[----:B------:R-:W-:Y:S01]  /*8850*/  IABS R115, R121 ;  /* 0x0000007900737213 */ /* 0x000fe20000000000 */
[----:B------:R-:W-:Y:S01]  /*8860*/  IMAD.HI.U32 R112, R2, R119, RZ ;  /* 0x0000007702707227 */ /* 0x000fe200078e00ff */
[----:B------:R1:W-:Y:S01]  /*8870*/  STL [R1+0x19c], R5 ;  /* 0x00019c0501007387 */ /* 0x0003e20000100800 */
[----:B------:R-:W-:Y:S02]  /*8880*/  IABS R113, R3 ;  /* 0x0000000300717213 */ /* 0x000fe40000000000 */
[----:B------:R-:W-:Y:S01]  /*8890*/  @!P4 IMAD.IADD R4, R4, 0x1, -R157 ;  /* 0x000000010404c824 */ /* 0x000fe200078e0a9d */
[----:B------:R-:W-:Y:S01]  /*88a0*/  ISETP.GE.AND P3, PT, R3, RZ, PT ;  /* 0x000000ff0300720c */ /* 0x000fe20003f66270 */
[----:B------:R-:W-:Y:S01]  /*88b0*/  IMAD.HI.U32 R110, R2, R115, RZ ;  /* 0x00000073026e7227 */ /* 0x000fe200078e00ff */
[----:B------:R-:W-:-:S02]  /*88c0*/  IADD3 R122, -R112, RZ, RZ ;  /* 0x000000ff707a7210 */ /* 0x000fc40007ffe1ff */
[C---:B------:R-:W-:Y:S01]  /*88d0*/  ISETP.GT.U32.AND P4, PT, R157.reuse, R4, PT ;  /* 0x000000049d00720c */ /* 0x040fe20003f84070 */
[----:B------:R-:W-:Y:S01]  /*88e0*/  IMAD.HI.U32 R3, R2, R113, RZ ;  /* 0x0000007102037227 */ /* 0x000fe200078e00ff */
[----:B------:R-:W-:Y:S02]  /*88f0*/  @!P1 IADD3 R0, R0, -R157, RZ ;  /* 0x8000009d00009210 */ /* 0x000fe40007ffe0ff */
[----:B------:R-:W-:Y:S01]  /*8900*/  IADD3 R120, -R110, RZ, RZ ;  /* 0x000000ff6e787210 */ /* 0x000fe20007ffe1ff */
[----:B-1----:R-:W-:Y:S01]  /*8910*/  IMAD.MOV.U32 R5, RZ, RZ, R114 ;  /* 0x000000ffff057224 */ /* 0x002fe200078e0072 */
[C---:B------:R-:W-:Y:S01]  /*8920*/  ISETP.GT.U32.AND P1, PT, R157.reuse, R0, PT ;  /* 0x000000009d00720c */ /* 0x040fe20003f24070 */
[----:B------:R-:W-:Y:S02]  /*8930*/  IMAD.MOV R118, RZ, RZ, -R3 ;  /* 0x000000ffff767224 */ /* 0x000fe400078e0a03 */
[----:B------:R-:W-:Y:S01]  /*8940*/  @!P6 IMAD.MOV R5, RZ, RZ, -R5 ;  /* 0x000000ffff05e224 */ /* 0x000fe200078e0a05 */
[C---:B------:R-:W-:Y:S01]  /*8950*/  ISETP.GT.U32.AND P6, PT, R157.reuse, R116, PT ;  /* 0x000000749d00720c */ /* 0x040fe20003fc4070 */
[----:B------:R-:W-:-:S02]  /*8960*/  IMAD R110, R157, R118, R113 ;  /* 0x000000769d6e7224 */ /* 0x000fc400078e0271 */
[----:B------:R-:W-:Y:S01]  /*8970*/  IMAD R112, R157, R120, R115 ;  /* 0x000000789d707224 */ /* 0x000fe200078e0273 */
[----:B------:R1:W-:Y:S01]  /*8980*/  STL [R1+0x1b8], R5 ;  /* 0x0001b80501007387 */ /* 0x0003e20000100800 */
[----:B------:R-:W-:Y:S01]  /*8990*/  IMAD.HI.U32 R111, R2, R117, RZ ;  /* 0x00000075026f7227 */ /* 0x000fe200078e00ff */
[----:B------:R-:W-:-:S03]  /*89a0*/  IADD3 R115, R10, 0xa4, RZ ;  /* 0x000000a40a737810 */ /* 0x000fc60007ffe0ff */
[----:B------:R-:W-:Y:S01]  /*89b0*/  @!P4 IMAD.IADD R4, R4, 0x1, -R157 ;  /* 0x000000010404c824 */ /* 0x000fe200078e0a9d */
[C---:B------:R-:W-:Y:S01]  /*89c0*/  ISETP.GT.U32.AND P4, PT, R157.reuse, R110, PT ;  /* 0x0000006e9d00720c */ /* 0x040fe20003f84070 */
[----:B------:R-:W-:Y:S01]  /*89d0*/  IMAD.MOV R114, RZ, RZ, -R111 ;  /* 0x000000ffff727224 */ /* 0x000fe200078e0a6f */
[----:B------:R-:W-:Y:S01]  /*89e0*/  IABS R111, R115 ;  /* 0x00000073006f7213 */ /* 0x000fe20000000000 */
[--C-:B------:R-:W-:Y:S01]  /*89f0*/  @!P6 IMAD.IADD R116, R116, 0x1, -R157.reuse ;  /* 0x000000017474e824 */ /* 0x100fe200078e0a9d */
[----:B------:R-:W-:Y:S01]  /*8a00*/  ISETP.GT.U32.AND P6, PT, R157, R112, PT ;  /* 0x000000709d00720c */ /* 0x000fe20003fc4070 */
[----:B------:R-:W-:Y:S01]  /*8a10*/  @!P1 IMAD.IADD R0, R0, 0x1, -R157 ;  /* 0x0000000100009824 */ /* 0x000fe200078e0a9d */
[----:B------:R-:W-:Y:S01]  /*8a20*/  ISETP.GE.AND P1, PT, R121, RZ, PT ;  /* 0x000000ff7900720c */ /* 0x000fe20003f26270 */
[----:B------:R-:W-:Y:S02]  /*8a30*/  IMAD R114, R157, R114, R117 ;  /* 0x000000729d727224 */ /* 0x000fe400078e0275 */
[----:B------:R-:W-:-:S02]  /*8a40*/  VIADD R117, R10, 0xa5 ;  /* 0x000000a50a757836 */ /* 0x000fc40000000000 */
[----:B-1----:R-:W-:Y:S02]  /*8a50*/  IMAD.MOV.U32 R5, RZ, RZ, R0 ;  /* 0x000000ffff057224 */ /* 0x002fe400078e0000 */
[----:B------:R-:W-:Y:S01]  /*8a60*/  @!P4 IADD3 R110, R110, -R157, RZ ;  /* 0x8000009d6e6ec210 */ /* 0x000fe20007ffe0ff */
[----:B------:R-:W-:Y:S01]  /*8a70*/  IMAD.HI.U32 R0, R2, R111, RZ ;  /* 0x0000006f02007227 */ /* 0x000fe200078e00ff */
[----:B------:R-:W-:Y:S02]  /*8a80*/  IABS R113, R117 ;  /* 0x0000007500717213 */ /* 0x000fe40000000000 */
[----:B------:R-:W-:Y:S01]  /*8a90*/  ISETP.GT.U32.AND P4, PT, R157, R116, PT ;  /* 0x000000749d00720c */ /* 0x000fe20003f84070 */
[----:B------:R-:W-:Y:S01]  /*8aa0*/  @!P6 IMAD.IADD R112, R112, 0x1, -R157 ;  /* 0x000000017070e824 */ /* 0x000fe200078e0a9d */
[----:B------:R-:W-:Y:S01]  /*8ab0*/  @!P2 IADD3 R5, -R5, RZ, RZ ;  /* 0x000000ff0505a210 */ /* 0x000fe20007ffe1ff */
[----:B------:R-:W-:Y:S01]  /*8ac0*/  IMAD.HI.U32 R3, R2, R113, RZ ;  /* 0x0000007102037227 */ /* 0x000fe200078e00ff */
[----:B------:R-:W-:-:S02]  /*8ad0*/  ISETP.GT.U32.AND P2, PT, R157, R110, PT ;  /* 0x0000006e9d00720c */ /* 0x000fc40003f44070 */
[C---:B------:R-:W-:Y:S01]  /*8ae0*/  ISETP.GT.U32.AND P6, PT, R157.reuse, R112, PT ;  /* 0x000000709d00720c */ /* 0x040fe20003fc4070 */
[----:B------:R1:W-:Y:S01]  /*8af0*/  STL [R1+0x1bc], R5 ;  /* 0x0001bc0501007387 */ /* 0x0003e20000100800 */
[C---:B------:R-:W-:Y:S01]  /*8b00*/  IMAD R118, R157.reuse, R122, R119 ;  /* 0x0000007a9d767224 */ /* 0x040fe200078e0277 */
[C---:B------:R-:W-:Y:S01]  /*8b10*/  IADD3 R119, R10.reuse, 0xa6, RZ ;  /* 0x000000a60a777810 */ /* 0x040fe20007ffe0ff */
[----:B------:R-:W-:Y:S02]  /*8b20*/  IMAD.MOV R0, RZ, RZ, -R0 ;  /* 0x000000ffff007224 */ /* 0x000fe400078e0a00 */
[----:B------:R-:W-:Y:S01]  /*8b30*/  VIADD R121, R10, 0xa7 ;  /* 0x000000a70a797836 */ /* 0x000fe20000000000 */
[----:B------:R-:W-:Y:S01]  /*8b40*/  IABS R120, R119 ;  /* 0x0000007700787213 */ /* 0x000fe20000000000 */
[----:B------:R-:W-:Y:S01]  /*8b50*/  @!P4 IMAD.IADD R116, R116, 0x1, -R157 ;  /* 0x000000017474c824 */ /* 0x000fe200078e0a9d */
[C---:B------:R-:W-:Y:S01]  /*8b60*/  ISETP.GT.U32.AND P4, PT, R157.reuse, R118, PT ;  /* 0x000000769d00720c */ /* 0x040fe20003f84070 */
[----:B------:R-:W-:Y:S01]  /*8b70*/  IMAD R0, R157, R0, R111 ;  /* 0x000000009d007224 */ /* 0x000fe200078e026f */
[-C--:B------:R-:W-:Y:S01]  /*8b80*/  @!P2 IADD3 R110, R110, -R157.reuse, RZ ;  /* 0x8000009d6e6ea210 */ /* 0x080fe20007ffe0ff */
[----:B-1----:R-:W-:Y:S01]  /*8b90*/  IMAD.MOV.U32 R5, RZ, RZ, R4 ;  /* 0x000000ffff057224 */ /* 0x002fe200078e0004 */
[----:B------:R-:W-:Y:S01]  /*8ba0*/  IADD3 R4, -R3, RZ, RZ ;  /* 0x000000ff03047210 */ /* 0x000fe20007ffe1ff */
[----:B------:R-:W-:Y:S01]  /*8bb0*/  IMAD.HI.U32 R3, R2, R120, RZ ;  /* 0x0000007802037227 */ /* 0x000fe200078e00ff */
[----:B------:R-:W-:-:S02]  /*8bc0*/  @!P6 IADD3 R112, R112, -R157, RZ ;  /* 0x8000009d7070e210 */ /* 0x000fc40007ffe0ff */
[C---:B------:R-:W-:Y:S01]  /*8bd0*/  ISETP.GT.U32.AND P2, PT, R157.reuse, R0, PT ;  /* 0x000000009d00720c */ /* 0x040fe20003f44070 */
[----:B------:R-:W-:Y:S01]  /*8be0*/  @!P0 IMAD.MOV R5, RZ, RZ, -R5 ;  /* 0x000000ffff058224 */ /* 0x000fe200078e0a05 */
[C---:B------:R-:W-:Y:S01]  /*8bf0*/  ISETP.GT.U32.AND P0, PT, R157.reuse, R114, PT ;  /* 0x000000729d00720c */ /* 0x040fe20003f04070 */
[C---:B------:R-:W-:Y:S01]  /*8c00*/  IMAD R4, R157.reuse, R4, R113 ;  /* 0x000000049d047224 */ /* 0x040fe200078e0271 */
[----:B------:R-:W-:Y:S01]  /*8c10*/  IABS R122, R121 ;  /* 0x00000079007a7213 */ /* 0x000fe20000000000 */
[----:B------:R-:W-:Y:S01]  /*8c20*/  @!P4 IMAD.IADD R118, R118, 0x1, -R157 ;  /* 0x000000017676c824 */ /* 0x000fe200078e0a9d */
[----:B------:R-:W-:Y:S01]  /*8c30*/  MOV R6, R116 ;  /* 0x0000007400067202 */ /* 0x000fe20000000f00 */
[----:B------:R-:W-:Y:S01]  /*8c40*/  IMAD.MOV R3, RZ, RZ, -R3 ;  /* 0x000000ffff037224 */ /* 0x000fe200078e0a03 */
[----:B------:R-:W-:Y:S01]  /*8c50*/  ISETP.GT.U32.AND P6, PT, R157, R4, PT ;  /* 0x000000049d00720c */ /* 0x000fe20003fc4070 */
[----:B------:R-:W-:Y:S01]  /*8c60*/  IMAD.HI.U32 R111, R2, R122, RZ ;  /* 0x0000007a026f7227 */ /* 0x000fe200078e00ff */
[----:B------:R1:W-:Y:S01]  /*8c70*/  STL [R1+0x1c0], R5 ;  /* 0x0001c00501007387 */ /* 0x0003e20000100800 */
[----:B------:R-:W-:-:S02]  /*8c80*/  @!P5 IADD3 R6, -R6, RZ, RZ ;  /* 0x000000ff0606d210 */ /* 0x000fc40007ffe1ff */
[--C-:B------:R-:W-:Y:S01]  /*8c90*/  @!P2 IMAD.IADD R0, R0, 0x1, -R157.reuse ;  /* 0x000000010000a824 */ /* 0x100fe200078e0a9d */
[----:B------:R-:W-:Y:S01]  /*8ca0*/  ISETP.GE.AND P4, PT, R124, RZ, PT ;  /* 0x000000ff7c00720c */ /* 0x000fe20003f86270 */
[----:B------:R-:W-:Y:S01]  /*8cb0*/  @!P0 IMAD.IADD R114, R114, 0x1, -R157 ;  /* 0x0000000172728824 */ /* 0x000fe200078e0a9d */
[----:B------:R-:W-:Y:S01]  /*8cc0*/  ISETP.GE.AND P0, PT, R123, RZ, PT ;  /* 0x000000ff7b00720c */ /* 0x000fe20003f06270 */
[C---:B------:R-:W-:Y:S01]  /*8cd0*/  IMAD R120, R157.reuse, R3, R120 ;  /* 0x000000039d787224 */ /* 0x040fe200078e0278 */
[C---:B------:R-:W-:Y:S01]  /*8ce0*/  ISETP.GT.U32.AND P5, PT, R157.reuse, R0, PT ;  /* 0x000000009d00720c */ /* 0x040fe20003fa4070 */
[----:B------:R-:W-:Y:S01]  /*8cf0*/  IMAD.MOV R111, RZ, RZ, -R111 ;  /* 0x000000ffff6f7224 */ /* 0x000fe200078e0a6f */
[C---:B------:R-:W-:Y:S01]  /*8d00*/  ISETP.GT.U32.AND P2, PT, R157.reuse, R114, PT ;  /* 0x000000729d00720c */ /* 0x040fe20003f44070 */
[----:B------:R-:W-:Y:S01]  /*8d10*/  @!P6 IMAD.IADD R4, R4, 0x1, -R157 ;  /* 0x000000010404e824 */ /* 0x000fe200078e0a9d */
[C---:B------:R-:W-:Y:S01]  /*8d20*/  ISETP.GT.U32.AND P6, PT, R157.reuse, R118, PT ;  /* 0x000000769d00720c */ /* 0x040fe20003fc4070 */
[----:B-1----:R-:W-:Y:S01]  /*8d30*/  IMAD.MOV.U32 R5, RZ, RZ, R110 ;  /* 0x000000ffff057224 */ /* 0x002fe200078e006e */
[C---:B------:R-:W-:Y:S01]  /*8d40*/  IADD3 R123, R10.reuse, 0xa8, RZ ;  /* 0x000000a80a7b7810 */ /* 0x040fe20007ffe0ff */
[----:B------:R-:W-:Y:S01]  /*8d50*/  IMAD.MOV.U32 R3, RZ, RZ, R112 ;  /* 0x000000ffff037224 */ /* 0x000fe200078e0070 */
[----:B------:R1:W-:Y:S01]  /*8d60*/  STL [R1+0x1c4], R6 ;  /* 0x0001c40601007387 */ /* 0x0003e20000100800 */
[----:B------:R-:W-:Y:S01]  /*8d70*/  IMAD R122, R157, R111, R122 ;  /* 0x0000006f9d7a7224 */ /* 0x000fe200078e027a */
[----:B------:R-:W-:Y:S01]  /*8d80*/  IABS R111, R123 ;  /* 0x0000007b006f7213 */ /* 0x000fe20000000000 */
[----:B------:R-:W-:Y:S01]  /*8d90*/  @!P3 IMAD.MOV R5, RZ, RZ, -R5 ;  /* 0x000000ffff05b224 */ /* 0x000fe200078e0a05 */
[----:B------:R-:W-:Y:S01]  /*8da0*/  @!P1 IADD3 R3, -R3, RZ, RZ ;  /* 0x000000ff03039210 */ /* 0x000fe20007ffe1ff */
[----:B------:R-:W-:Y:S01]  /*8db0*/  VIADD R124, R10, 0xa9 ;  /* 0x000000a90a7c7836 */ /* 0x000fe20000000000 */
[C---:B------:R-:W-:Y:S01]  /*8dc0*/  ISETP.GT.U32.AND P3, PT, R157.reuse, R4, PT ;  /* 0x000000049d00720c */ /* 0x040fe20003f64070 */
[--C-:B------:R-:W-:Y:S01]  /*8dd0*/  @!P2 IMAD.IADD R114, R114, 0x1, -R157.reuse ;  /* 0x000000017272a824 */ /* 0x100fe200078e0a9d */
[----:B------:R2:W-:Y:S01]  /*8de0*/  STL [R1+0x1dc], R5 ;  /* 0x0001dc0501007387 */ /* 0x0005e20000100800 */
[----:B------:R-:W-:Y:S01]  /*8df0*/  @!P6 IMAD.IADD R118, R118, 0x1, -R157 ;  /* 0x000000017676e824 */ /* 0x000fe200078e0a9d */
[----:B------:R-:W-:Y:S01]  /*8e00*/  ISETP.GT.U32.AND P6, PT, R157, R122, PT ;  /* 0x0000007a9d00720c */ /* 0x000fe20003fc4070 */
[----:B-1----:R-:W-:Y:S01]  /*8e10*/  IMAD.MOV.U32 R6, RZ, RZ, R114 ;  /* 0x000000ffff067224 */ /* 0x002fe200078e0072 */
[----:B------:R1:W-:Y:S01]  /*8e20*/  STL [R1+0x1e0], R3 ;  /* 0x0001e00301007387 */ /* 0x0003e20000100800 */
[----:B------:R-:W-:Y:S01]  /*8e30*/  IABS R113, R124 ;  /* 0x0000007c00717213 */ /* 0x000fe20000000000 */
[----:B------:R-:W-:Y:S01]  /*8e40*/  VIADD R92, R10, 0x1af ;  /* 0x000001af0a5c7836 */ /* 0x000fe20000000000 */
[----:B------:R-:W-:Y:S01]  /*8e50*/  ISETP.GE.AND P2, PT, R115, RZ, PT ;  /* 0x000000ff7300720c */ /* 0x000fe20003f46270 */
[----:B------:R-:W-:Y:S01]  /*8e60*/  @!P0 IMAD.MOV R6, RZ, RZ, -R6 ;  /* 0x000000ffff068224 */ /* 0x000fe200078e0a06 */
[----:B------:R-:W-:Y:S01]  /*8e70*/  @!P5 IADD3 R0, R0, -R157, RZ ;  /* 0x8000009d0000d210 */ /* 0x000fe20007ffe0ff */
[----:B------:R-:W-:Y:S01]  /*8e80*/  IMAD.HI.U32 R110, R2, R113, RZ ;  /* 0x00000071026e7227 */ /* 0x000fe200078e00ff */
[----:B--2---:R-:W-:-:S02]  /*8e90*/  MOV R5, R118 ;  /* 0x0000007600057202 */ /* 0x004fc40000000f00 */
[----:B------:R-:W-:Y:S01]  /*8ea0*/  ISETP.GT.U32.AND P1, PT, R157, R120, PT ;  /* 0x000000789d00720c */ /* 0x000fe20003f24070 */
[----:B-1----:R-:W-:Y:S01]  /*8eb0*/  IMAD.HI.U32 R3, R2, R111, RZ ;  /* 0x0000006f02037227 */ /* 0x002fe200078e00ff */
[----:B------:R-:W-:Y:S01]  /*8ec0*/  ISETP.GE.AND P5, PT, R117, RZ, PT ;  /* 0x000000ff7500720c */ /* 0x000fe20003fa6270 */
[----:B------:R-:W-:Y:S01]  /*8ed0*/  STL [R1+0x1e4], R6 ;  /* 0x0001e40601007387 */ /* 0x000fe20000100800 */
[----:B------:R-:W-:Y:S01]  /*8ee0*/  @!P4 IADD3 R5, -R5, RZ, RZ ;  /* 0x000000ff0505c210 */ /* 0x000fe20007ffe1ff */
[----:B------:R-:W-:Y:S01]  /*8ef0*/  @!P3 IMAD.IADD R4, R4, 0x1, -R157 ;  /* 0x000000010404b824 */ /* 0x000fe200078e0a9d */
[----:B------:R-:W-:Y:S01]  /*8f00*/  IADD3 R112, -R3, RZ, RZ ;  /* 0x000000ff03707210 */ /* 0x000fe20007ffe1ff */
[----:B------:R-:W-:Y:S01]  /*8f10*/  IMAD.MOV R114, RZ, RZ, -R110 ;  /* 0x000000ffff727224 */ /* 0x000fe200078e0a6e */
[----:B------:R-:W-:Y:S01]  /*8f20*/  ISETP.GE.AND P3, PT, R119, RZ, PT ;  /* 0x000000ff7700720c */ /* 0x000fe20003f66270 */
[----:B------:R-:W-:Y:S01]  /*8f30*/  IMAD.MOV.U32 R3, RZ, RZ, R0 ;  /* 0x000000ffff037224 */ /* 0x000fe200078e0000 */
[----:B------:R1:W-:Y:S01]  /*8f40*/  STL [R1+0x1e8], R5 ;  /* 0x0001e80501007387 */ /* 0x0003e20000100800 */
[----:B------:R-:W-:-:S02]  /*8f50*/  IMAD R110, R157, R112, R111 ;  /* 0x000000709d6e7224 */ /* 0x000fc400078e026f */
[----:B------:R-:W-:Y:S01]  /*8f60*/  @!P6 IMAD.IADD R122, R122, 0x1, -R157 ;  /* 0x000000017a7ae824 */ /* 0x000fe200078e0a9d */
[----:B------:R-:W-:Y:S01]  /*8f70*/  @!P2 IADD3 R3, -R3, RZ, RZ ;  /* 0x000000ff0303a210 */ /* 0x000fe20007ffe1ff */
[C---:B------:R-:W-:Y:S01]  /*8f80*/  IMAD R0, R157.reuse, R114, R113 ;  /* 0x000000729d007224 */ /* 0x040fe200078e0271 */
[C---:B------:R-:W-:Y:S01]  /*8f90*/  ISETP.GT.U32.AND P2, PT, R157.reuse, R110, PT ;  /* 0x0000006e9d00720c */ /* 0x040fe20003f44070 */
[--C-:B------:R-:W-:Y:S01]  /*8fa0*/  @!P1 IMAD.IADD R120, R120, 0x1, -R157.reuse ;  /* 0x0000000178789824 */ /* 0x100fe200078e0a9d */
[----:B------:R-:W-:Y:S01]  /*8fb0*/  ISETP.GT.U32.AND P4, PT, R157, R122, PT ;  /* 0x0000007a9d00720c */ /* 0x000fe20003f84070 */
[----:B------:R2:W-:Y:S01]  /*8fc0*/  STL [R1+0x1fc], R3 ;  /* 0x0001fc0301007387 */ /* 0x0005e20000100800 */
[----:B-1----:R-:W-:Y:S01]  /*8fd0*/  IMAD.MOV.U32 R5, RZ, RZ, R4 ;  /* 0x000000ffff057224 */ /* 0x002fe200078e0004 */
[----:B------:R-:W-:Y:S01]  /*8fe0*/  ISETP.GE.AND P1, PT, R121, RZ, PT ;  /* 0x000000ff7900720c */ /* 0x000fe20003f26270 */
[C---:B------:R-:W-:Y:S01]  /*8ff0*/  VIADD R4, R10.reuse, 0xab ;  /* 0x000000ab0a047836 */ /* 0x040fe20000000000 */
[----:B------:R-:W-:Y:S01]  /*9000*/  ISETP.GT.U32.AND P0, PT, R157, R120, PT ;  /* 0x000000789d00720c */ /* 0x000fe20003f04070 */
[C---:B------:R-:W-:Y:S01]  /*9010*/  VIADD R115, R10.reuse, 0xac ;  /* 0x000000ac0a737836 */ /* 0x040fe20000000000 */
[----:B------:R-:W-:Y:S01]  /*9020*/  @!P5 IADD3 R5, -R5, RZ, RZ ;  /* 0x000000ff0505d210 */ /* 0x000fe20007ffe1ff */
[C---:B------:R-:W-:Y:S01]  /*9030*/  VIADD R117, R10.reuse, 0xaf ;  /* 0x000000af0a757836 */ /* 0x040fe20000000000 */
[----:B------:R-:W-:Y:S01]  /*9040*/  ISETP.GT.U32.AND P5, PT, R157, R0, PT ;  /* 0x000000009d00720c */ /* 0x000fe20003fa4070 */
[----:B------:R-:W-:Y:S01]  /*9050*/  VIADD R119, R10, 0xb0 ;  /* 0x000000b00a777836 */ /* 0x000fe20000000000 */
[----:B------:R-:W-:Y:S01]  /*9060*/  @!P2 IADD3 R110, R110, -R157, RZ ;  /* 0x8000009d6e6ea210 */ /* 0x000fe20007ffe0ff */
[----:B--2---:R-:W-:Y:S01]  /*9070*/  VIADD R3, R10, 0xaa ;  /* 0x000000aa0a037836 */ /* 0x004fe20000000000 */
[----:B------:R-:W-:Y:S01]  /*9080*/  IABS R113, R4 ;  /* 0x0000000400717213 */ /* 0x000fe20000000000 */
[--C-:B------:R-:W-:Y:S01]  /*9090*/  @!P4 IMAD.IADD R122, R122, 0x1, -R157.reuse ;  /* 0x000000017a7ac824 */ /* 0x100fe200078e0a9d */
[----:B------:R-:W-:Y:S01]  /*90a0*/  ISETP.GE.AND P2, PT, R4, RZ, PT ;  /* 0x000000ff0400720c */ /* 0x000fe20003f46270 */
[----:B------:R1:W-:Y:S01]  /*90b0*/  STL [R1+0x208], R5 ;  /* 0x0002080501007387 */ /* 0x0003e20000100800 */
[----:B------:R-:W-:Y:S01]  /*90c0*/  IABS R111, R3 ;  /* 0x00000003006f7213 */ /* 0x000fe20000000000 */
[----:B------:R-:W-:Y:S01]  /*90d0*/  @!P0 IMAD.IADD R120, R120, 0x1, -R157 ;  /* 0x0000000178788824 */ /* 0x000fe200078e0a9d */
[----:B------:R-:W-:Y:S01]  /*90e0*/  ISETP.GE.AND P4, PT, R3, RZ, PT ;  /* 0x000000ff0300720c */ /* 0x000fe20003f86270 */
[----:B------:R-:W-:Y:S01]  /*90f0*/  IMAD.HI.U32 R4, R2, R113, RZ ;  /* 0x0000007102047227 */ /* 0x000fe200078e00ff */
[----:B------:R-:W-:-:S02]  /*9100*/  ISETP.GE.AND P6, PT, R123, RZ, PT ;  /* 0x000000ff7b00720c */ /* 0x000fc40003fc6270 */
[----:B------:R-:W-:Y:S01]  /*9110*/  ISETP.GE.AND P0, PT, R124, RZ, PT ;  /* 0x000000ff7c00720c */ /* 0x000fe20003f06270 */
[----:B------:R-:W-:Y:S01]  /*9120*/  IMAD.HI.U32 R3, R2, R111, RZ ;  /* 0x0000006f02037227 */ /* 0x000fe200078e00ff */
[----:B------:R-:W-:-:S03]  /*9130*/  IADD3 R123, R10, 0xce, RZ ;  /* 0x000000ce0a7b7810 */ /* 0x000fc60007ffe0ff */
[----:B------:R-:W-:Y:S01]  /*9140*/  @!P5 IMAD.IADD R0, R0, 0x1, -R157 ;  /* 0x000000010000d824 */ /* 0x000fe200078e0a9d */
[----:B------:R-:W-:Y:S01]  /*9150*/  ISETP.GT.U32.AND P5, PT, R157, R110, PT ;  /* 0x0000006e9d00720c */ /* 0x000fe20003fa4070 */
[----:B-1----:R-:W-:Y:S01]  /*9160*/  IMAD.MOV.U32 R5, RZ, RZ, R120 ;  /* 0x000000ffff057224 */ /* 0x002fe200078e0078 */
[----:B------:R-:W-:Y:S01]  /*9170*/  IADD3 R112, -R3, RZ, RZ ;  /* 0x000000ff03707210 */ /* 0x000fe20007ffe1ff */
[----:B------:R-:W-:Y:S01]  /*9180*/  IMAD.MOV R114, RZ, RZ, -R4 ;  /* 0x000000ffff727224 */ /* 0x000fe200078e0a04 */
[C---:B------:R-:W-:Y:S01]  /*9190*/  IADD3 R3, R10.reuse, 0xad, RZ ;  /* 0x000000ad0a037810 */ /* 0x040fe20007ffe0ff */
[C---:B------:R-:W-:Y:S01]  /*91a0*/  VIADD R121, R10.reuse, 0xb2 ;  /* 0x000000b20a797836 */ /* 0x040fe20000000000 */
[----:B------:R-:W-:Y:S01]  /*91b0*/  @!P3 IADD3 R5, -R5, RZ, RZ ;  /* 0x000000ff0505b210 */ /* 0x000fe20007ffe1ff */
[C---:B------:R-:W-:Y:S01]  /*91c0*/  IMAD R4, R157.reuse, R112, R111 ;  /* 0x000000709d047224 */ /* 0x040fe200078e026f */
[C---:B------:R-:W-:Y:S01]  /*91d0*/  ISETP.GT.U32.AND P3, PT, R157.reuse, R0, PT ;  /* 0x000000009d00720c */ /* 0x040fe20003f64070 */
[C---:B------:R-:W-:Y:S01]  /*91e0*/  IMAD R112, R157.reuse, R114, R113 ;  /* 0x000000729d707224 */ /* 0x040fe200078e0271 */
[----:B------:R-:W-:Y:S01]  /*91f0*/  IABS R113, R3 ;  /* 0x0000000300717213 */ /* 0x000fe20000000000 */
[----:B------:R1:W-:Y:S01]  /*9200*/  STL [R1+0x20c], R5 ;  /* 0x00020c0501007387 */ /* 0x0003e20000100800 */
[----:B------:R-:W-:Y:S01]  /*9210*/  VIADD R114, R10, 0xae ;  /* 0x000000ae0a727836 */ /* 0x000fe20000000000 */
[----:B------:R-:W-:Y:S01]  /*9220*/  IABS R118, R121 ;  /* 0x0000007900767213 */ /* 0x000fe20000000000 */
[----:B------:R-:W-:Y:S01]  /*9230*/  @!P5 IMAD.IADD R110, R110, 0x1, -R157 ;  /* 0x000000016e6ed824 */ /* 0x000fe200078e0a9d */
[C---:B------:R-:W-:Y:S01]  /*9240*/  ISETP.GT.U32.AND P5, PT, R157.reuse, R4, PT ;  /* 0x000000049d00720c */ /* 0x040fe20003fa4070 */
[C---:B------:R-:W-:Y:S01]  /*9250*/  VIADD R90, R10.reuse, 0x1b1 ;  /* 0x000001b10a5a7836 */ /* 0x040fe20000000000 */
[----:B------:R-:W-:Y:S01]  /*9260*/  IABS R124, R123 ;  /* 0x0000007b007c7213 */ /* 0x000fe20000000000 */
[C---:B------:R-:W-:Y:S01]  /*9270*/  VIADD R89, R10.reuse, 0x1b2 ;  /* 0x000001b20a597836 */ /* 0x040fe20000000000 */
[----:B------:R-:W-:Y:S01]  /*9280*/  MOV R6, R110 ;  /* 0x0000006e00067202 */ /* 0x000fe20000000f00 */
[----:B------:R-:W-:Y:S01]  /*9290*/  VIADD R87, R10, 0x1b4 ;  /* 0x000001b40a577836 */ /* 0x000fe20000000000 */
[----:B------:R-:W-:Y:S01]  /*92a0*/  @!P3 IADD3 R0, R0, -R157, RZ ;  /* 0x8000009d0000b210 */ /* 0x000fe20007ffe0ff */
[----:B-1----:R-:W-:Y:S01]  /*92b0*/  IMAD.MOV.U32 R5, RZ, RZ, R122 ;  /* 0x000000ffff057224 */ /* 0x002fe200078e007a */
[----:B------:R-:W-:Y:S01]  /*92c0*/  @!P6 IADD3 R6, -R6, RZ, RZ ;  /* 0x000000ff0606e210 */ /* 0x000fe20007ffe1ff */
[----:B------:R-:W-:Y:S01]  /*92d0*/  VIADD R122, R10, 0xb3 ;  /* 0x000000b30a7a7836 */ /* 0x000fe20000000000 */
[----:B------:R-:W-:Y:S01]  /*92e0*/  ISETP.GT.U32.AND P6, PT, R157, R112, PT ;  /* 0x000000709d00720c */ /* 0x000fe20003fc4070 */
[----:B------:R-:W-:Y:S01]  /*92f0*/  @!P1 IMAD.MOV R5, RZ, RZ, -R5 ;  /* 0x000000ffff059224 */ /* 0x000fe200078e0a05 */
[----:B------:R-:W-:Y:S01]  /*9300*/  ISETP.GE.AND P1, PT, R115, RZ, PT ;  /* 0x000000ff7300720c */ /* 0x000fe20003f26270 */
[----:B------:R-:W-:Y:S01]  /*9310*/  @!P5 IMAD.IADD R4, R4, 0x1, -R157 ;  /* 0x000000010404d824 */ /* 0x000fe200078e0a9d */
[----:B------:R-:W-:Y:S01]  /*9320*/  IABS R115, R115 ;  /* 0x0000007300737213 */ /* 0x000fe20000000000 */
[C---:B------:R-:W-:Y:S01]  /*9330*/  VIADD R86, R10.reuse, 0x1b5 ;  /* 0x000001b50a567836 */ /* 0x040fe20000000000 */
[----:B------:R1:W-:Y:S01]  /*9340*/  STL [R1+0x218], R5 ;  /* 0x0002180501007387 */ /* 0x0003e20000100800 */
[----:B------:R-:W-:Y:S01]  /*9350*/  ISETP.GE.AND P3, PT, R3, RZ, PT ;  /* 0x000000ff0300720c */ /* 0x000fe20003f66270 */
[----:B------:R-:W-:Y:S01]  /*9360*/  VIADD R85, R10, 0x1b6 ;  /* 0x000001b60a557836 */ /* 0x000fe20000000000 */
[----:B------:R-:W-:Y:S01]  /*9370*/  ISETP.GT.U32.AND P5, PT, R157, R4, PT ;  /* 0x000000049d00720c */ /* 0x000fe20003fa4070 */
[----:B------:R-:W-:Y:S01]  /*9380*/  IMAD.MOV.U32 R111, RZ, RZ, R115 ;  /* 0x000000ffff6f7224 */ /* 0x000fe200078e0073 */
[----:B------:R-:W-:Y:S01]  /*9390*/  IABS R115, R117 ;  /* 0x0000007500737213 */ /* 0x000fe20000000000 */
[----:B------:R-:W-:Y:S01]  /*93a0*/  STL [R1+0x224], R6 ;  /* 0x0002240601007387 */ /* 0x000fe20000100800 */
[----:B------:R-:W-:Y:S01]  /*93b0*/  @!P6 IMAD.IADD R112, R112, 0x1, -R157 ;  /* 0x000000017070e824 */ /* 0x000fe200078e0a9d */
[----:B------:R-:W-:Y:S01]  /*93c0*/  IABS R120, R122 ;  /* 0x0000007a00787213 */ /* 0x000fe20000000000 */
[----:B------:R-:W-:-:S03]  /*93d0*/  IMAD.HI.U32 R3, R2, R111, RZ ;  /* 0x0000006f02037227 */ /* 0x000fc600078e00ff */
[C---:B------:R-:W-:Y:S01]  /*93e0*/  ISETP.GT.U32.AND P6, PT, R157.reuse, R112, PT ;  /* 0x000000709d00720c */ /* 0x040fe20003fc4070 */
[----:B-1----:R-:W-:Y:S02]  /*93f0*/  IMAD.MOV.U32 R5, RZ, RZ, R0 ;  /* 0x000000ffff057224 */ /* 0x002fe400078e0000 */
[----:B------:R-:W-:Y:S01]  /*9400*/  IMAD.MOV R110, RZ, RZ, -R3 ;  /* 0x000000ffff6e7224 */ /* 0x000fe200078e0a03 */
[----:B------:R-:W-:Y:S01]  /*9410*/  @!P5 IADD3 R4, R4, -R157, RZ ;  /* 0x8000009d0404d210 */ /* 0x000fe20007ffe0ff */
[----:B------:R-:W-:Y:S01]  /*9420*/  @!P0 IMAD.MOV R5, RZ, RZ, -R5 ;  /* 0x000000ffff058224 */ /* 0x000fe200078e0a05 */
[----:B------:R-:W-:Y:S01]  /*9430*/  ISETP.GE.AND P0, PT, R114, RZ, PT ;  /* 0x000000ff7200720c */ /* 0x000fe20003f06270 */
[C---:B------:R-:W-:Y:S01]  /*9440*/  IMAD.HI.U32 R3, R2.reuse, R113, RZ ;  /* 0x0000007102037227 */ /* 0x040fe200078e00ff */
[----:B------:R-:W-:Y:S02]  /*9450*/  IABS R114, R114 ;  /* 0x0000007200727213 */ /* 0x000fe40000000000 */
[----:B------:R1:W-:Y:S01]  /*9460*/  STL [R1+0x22c], R5 ;  /* 0x00022c0501007387 */ /* 0x0003e20000100800 */
[----:B------:R-:W-:Y:S01]  /*9470*/  IMAD R0, R157, R110, R111 ;  /* 0x0000006e9d007224 */ /* 0x000fe200078e026f */
[----:B------:R-:W-:Y:S01]  /*9480*/  IADD3 R110, -R3, RZ, RZ ;  /* 0x000000ff036e7210 */ /* 0x000fe20007ffe1ff */
[----:B------:R-:W-:-:S03]  /*9490*/  IMAD.HI.U32 R3, R2, R114, RZ ;  /* 0x0000007202037227 */ /* 0x000fc600078e00ff */
[----:B------:R-:W-:Y:S01]  /*94a0*/  ISETP.GT.U32.AND P5, PT, R157, R0, PT ;  /* 0x000000009d00720c */ /* 0x000fe20003fa4070 */
[----:B------:R-:W-:-:S04]  /*94b0*/  IMAD.HI.U32 R111, R2, R115, RZ ;  /* 0x00000073026f7227 */ /* 0x000fc800078e00ff */
[----:B------:R-:W-:Y:S01]  /*94c0*/  IMAD.MOV R3, RZ, RZ, -R3 ;  /* 0x000000ffff037224 */ /* 0x000fe200078e0a03 */
[----:B------:R-:W-:Y:S01]  /*94d0*/  IADD3 R116, -R111, RZ, RZ ;  /* 0x000000ff6f747210 */ /* 0x000fe20007ffe1ff */
[----:B-1----:R-:W-:Y:S02]  /*94e0*/  IMAD.MOV.U32 R5, RZ, RZ, R4 ;  /* 0x000000ffff057224 */ /* 0x002fe400078e0004 */
[C---:B------:R-:W-:Y:S02]  /*94f0*/  IMAD R4, R157.reuse, R3, R114 ;  /* 0x000000039d047224 */ /* 0x040fe400078e0272 */
[C---:B------:R-:W-:Y:S02]  /*9500*/  IMAD R114, R157.reuse, R116, R115 ;  /* 0x000000749d727224 */ /* 0x040fe400078e0273 */
[C---:B------:R-:W-:Y:S01]  /*9510*/  IMAD R110, R157.reuse, R110, R113 ;  /* 0x0000006e9d6e7224 */ /* 0x040fe200078e0271 */
[----:B------:R-:W-:Y:S01]  /*9520*/  @!P5 IADD3 R0, R0, -R157, RZ ;  /* 0x8000009d0000d210 */ /* 0x000fe20007ffe0ff */
[----:B------:R-:W-:Y:S01]  /*9530*/  @!P6 IMAD.IADD R112, R112, 0x1, -R157 ;  /* 0x000000017070e824 */ /* 0x000fe200078e0a9d */
[C---:B------:R-:W-:Y:S01]  /*9540*/  ISETP.GT.U32.AND P6, PT, R157.reuse, R4, PT ;  /* 0x000000049d00720c */ /* 0x040fe20003fc4070 */
[----:B------:R-:W-:Y:S01]  /*9550*/  @!P4 IMAD.MOV R5, RZ, RZ, -R5 ;  /* 0x000000ffff05c224 */ /* 0x000fe200078e0a05 */
[C---:B------:R-:W-:Y:S01]  /*9560*/  ISETP.GT.U32.AND P5, PT, R157.reuse, R114, PT ;  /* 0x000000729d00720c */ /* 0x040fe20003fa4070 */
[C---:B------:R-:W-:Y:S01]  /*9570*/  VIADD R115, R10.reuse, 0xb1 ;  /* 0x000000b10a737836 */ /* 0x040fe20000000000 */
[----:B------:R-:W-:Y:S01]  /*9580*/  ISETP.GT.U32.AND P4, PT, R157, R110, PT ;  /* 0x0000006e9d00720c */ /* 0x000fe20003f84070 */
[C---:B------:R-:W-:Y:S01]  /*9590*/  VIADD R83, R10.reuse, 0x1b8 ;  /* 0x000001b80a537836 */ /* 0x040fe20000000000 */
[----:B------:R-:W-:Y:S01]  /*95a0*/  IABS R113, R119 ;  /* 0x0000007700717213 */ /* 0x000fe20000000000 */
[----:B------:R1:W-:Y:S01]  /*95b0*/  STL [R1+0x234], R5 ;  /* 0x0002340501007387 */ /* 0x0003e20000100800 */
[----:B------:R-:W-:Y:S01]  /*95c0*/  IABS R111, R115 ;  /* 0x00000073006f7213 */ /* 0x000fe20000000000 */
[----:B------:R-:W-:-:S02]  /*95d0*/  VIADD R81, R10, 0x1ba ;  /* 0x000001ba0a517836 */ /* 0x000fc40000000000 */
[----:B------:R-:W-:Y:S02]  /*95e0*/  IMAD.HI.U32 R3, R2, R113, RZ ;  /* 0x0000007102037227 */ /* 0x000fe400078e00ff */
[----:B------:R-:W-:Y:S02]  /*95f0*/  @!P6 IADD3 R4, R4, -R157, RZ ;  /* 0x8000009d0404e210 */ /* 0x000fe40007ffe0ff */
[--C-:B------:R-:W-:Y:S01]  /*9600*/  @!P5 IMAD.IADD R114, R114, 0x1, -R157.reuse ;  /* 0x000000017272d824 */ /* 0x100fe200078e0a9d */
[----:B------:R-:W-:Y:S01]  /*9610*/  IADD3 R116, -R3, RZ, RZ ;  /* 0x000000ff03747210 */ /* 0x000fe20007ffe1ff */
[----:B------:R-:W-:Y:S01]  /*9620*/  @!P4 IMAD.IADD R110, R110, 0x1, -R157 ;  /* 0x000000016e6ec824 */ /* 0x000fe200078e0a9d */
[C---:B------:R-:W-:Y:S01]  /*9630*/  ISETP.GT.U32.AND P5, PT, R157.reuse, R4, PT ;  /* 0x000000049d00720c */ /* 0x040fe20003fa4070 */
[----:B------:R-:W-:Y:S01]  /*9640*/  IMAD.HI.U32 R3, R2, R111, RZ ;  /* 0x0000006f02037227 */ /* 0x000fe200078e00ff */
[C---:B------:R-:W-:Y:S02]  /*9650*/  ISETP.GT.U32.AND P4, PT, R157.reuse, R0, PT ;  /* 0x000000009d00720c */ /* 0x040fe40003f84070 */
[----:B------:R-:W-:Y:S01]  /*9660*/  ISETP.GT.U32.AND P6, PT, R157, R110, PT ;  /* 0x0000006e9d00720c */ /* 0x000fe20003fc4070 */
[----:B-1----:R-:W-:-:S02]  /*9670*/  IMAD.MOV.U32 R5, RZ, RZ, R112 ;  /* 0x000000ffff057224 */ /* 0x002fc400078e0070 */
[----:B------:R-:W-:Y:S02]  /*9680*/  IMAD.MOV R112, RZ, RZ, -R3 ;  /* 0x000000ffff707224 */ /* 0x000fe400078e0a03 */
[----:B------:R-:W-:Y:S01]  /*9690*/  IMAD R116, R157, R116, R113 ;  /* 0x000000749d747224 */ /* 0x000fe200078e0271 */
[----:B------:R-:W-:Y:S01]  /*96a0*/  @!P2 IADD3 R5, -R5, RZ, RZ ;  /* 0x000000ff0505a210 */ /* 0x000fe20007ffe1ff */
[C---:B------:R-:W-:Y:S01]  /*96b0*/  IMAD R112, R157.reuse, R112, R111 ;  /* 0x000000709d707224 */ /* 0x040fe200078e026f */
[C---:B------:R-:W-:Y:S01]  /*96c0*/  ISETP.GT.U32.AND P2, PT, R157.reuse, R114, PT ;  /* 0x000000729d00720c */ /* 0x040fe20003f44070 */
[--C-:B------:R-:W-:Y:S02]  /*96d0*/  @!P5 IMAD.IADD R4, R4, 0x1, -R157.reuse ;  /* 0x000000010404d824 */ /* 0x100fe400078e0a9d */
[----:B------:R-:W-:Y:S01]  /*96e0*/  @!P4 IMAD.IADD R0, R0, 0x1, -R157 ;  /* 0x000000010000c824 */ /* 0x000fe200078e0a9d */
[----:B------:R-:W-:Y:S01]  /*96f0*/  ISETP.GT.U32.AND P5, PT, R157, R112, PT ;  /* 0x000000709d00720c */ /* 0x000fe20003fa4070 */
[----:B------:R-:W-:Y:S01]  /*9700*/  IMAD.HI.U32 R3, R2, R118, RZ ;  /* 0x0000007602037227 */ /* 0x000fe200078e00ff */
[----:B------:R-:W-:Y:S01]  /*9710*/  @!P6 IADD3 R110, R110, -R157, RZ ;  /* 0x8000009d6e6ee210 */ /* 0x000fe20007ffe0ff */
[----:B------:R1:W-:Y:S01]  /*9720*/  STL [R1+0x23c], R5 ;  /* 0x00023c0501007387 */ /* 0x0003e20000100800 */
[----:B------:R-:W-:Y:S01]  /*9730*/  ISETP.GE.AND P6, PT, R117, RZ, PT ;  /* 0x000000ff7500720c */ /* 0x000fe20003fc6270 */
[----:B------:R-:W-:Y:S01]  /*9740*/  VIADD R117, R10, 0xb4 ;  /* 0x000000b40a757836 */ /* 0x000fe20000000000 */
[----:B------:R-:W-:Y:S01]  /*9750*/  ISETP.GT.U32.AND P4, PT, R157, R116, PT ;  /* 0x000000749d00720c */ /* 0x000fe20003f84070 */
[----:B------:R-:W-:Y:S01]  /*9760*/  IMAD.MOV.U32 R6, RZ, RZ, R0 ;  /* 0x000000ffff067224 */ /* 0x000fe200078e0000 */
[----:B------:R-:W-:Y:S01]  /*9770*/  @!P0 IADD3 R4, -R4, RZ, RZ ;  /* 0x000000ff04048210 */ /* 0x000fe20007ffe1ff */
[----:B------:R-:W-:Y:S01]  /*9780*/  IMAD.HI.U32 R111, R2, R120, RZ ;  /* 0x00000078026f7227 */ /* 0x000fe200078e00ff */
[----:B------:R-:W-:-:S02]  /*9790*/  IABS R113, R117 ;  /* 0x0000007500717213 */ /* 0x000fc40000000000 */
[-C--:B------:R-:W-:Y:S01]  /*97a0*/  @!P2 IADD3 R114, R114, -R157.reuse, RZ ;  /* 0x8000009d7272a210 */ /* 0x080fe20007ffe0ff */
[----:B------:R-:W-:Y:S01]  /*97b0*/  IMAD.MOV R3, RZ, RZ, -R3 ;  /* 0x000000ffff037224 */ /* 0x000fe200078e0a03 */
[----:B------:R-:W-:Y:S01]  /*97c0*/  @!P5 IADD3 R112, R112, -R157, RZ ;  /* 0x8000009d7070d210 */ /* 0x000fe20007ffe0ff */
[----:B------:R-:W-:Y:S01]  /*97d0*/  IMAD.HI.U32 R0, R2, R113, RZ ;  /* 0x0000007102007227 */ /* 0x000fe200078e00ff */
[----:B------:R-:W-:Y:S02]  /*97e0*/  ISETP.GE.AND P2, PT, R119, RZ, PT ;  /* 0x000000ff7700720c */ /* 0x000fe40003f46270 */
[----:B------:R-:W-:Y:S01]  /*97f0*/  ISETP.GT.U32.AND P5, PT, R157, R112, PT ;  /* 0x000000709d00720c */ /* 0x000fe20003fa4070 */
[----:B-1----:R-:W-:Y:S01]  /*9800*/  IMAD.MOV.U32 R5, RZ, RZ, R110 ;  /* 0x000000ffff057224 */ /* 0x002fe200078e006e */
[----:B------:R-:W-:Y:S01]  /*9810*/  IADD3 R0, -R0, RZ, RZ ;  /* 0x000000ff00007210 */ /* 0x000fe20007ffe1ff */
[----:B------:R-:W-:Y:S01]  /*9820*/  IMAD.MOV R111, RZ, RZ, -R111 ;  /* 0x000000ffff6f7224 */ /* 0x000fe200078e0a6f */
[----:B------:R-:W-:Y:S01]  /*9830*/  @!P4 IADD3 R116, R116, -R157, RZ ;  /* 0x8000009d7474c210 */ /* 0x000fe20007ffe0ff */
[----:B------:R-:W-:Y:S01]  /*9840*/  @!P1 IMAD.MOV R6, RZ, RZ, -R6 ;  /* 0x000000ffff069224 */ /* 0x000fe200078e0a06 */
[----:B------:R-:W-:Y:S01]  /*9850*/  ISETP.GE.AND P4, PT, R115, RZ, PT ;  /* 0x000000ff7300720c */ /* 0x000fe20003f86270 */
[C---:B------:R-:W-:Y:S01]  /*9860*/  IMAD R0, R157.reuse, R0, R113 ;  /* 0x000000009d007224 */ /* 0x040fe200078e0271 */
[C---:B------:R-:W-:Y:S01]  /*9870*/  ISETP.GT.U32.AND P1, PT, R157.reuse, R116, PT ;  /* 0x000000749d00720c */ /* 0x040fe20003f24070 */
[C---:B------:R-:W-:Y:S01]  /*9880*/  IMAD R118, R157.reuse, R3, R118 ;  /* 0x000000039d767224 */ /* 0x040fe200078e0276 */
[----:B------:R-:W-:Y:S01]  /*9890*/  STL [R1+0x250], R6 ;  /* 0x0002500601007387 */ /* 0x000fe20000100800 */
[----:B------:R-:W-:Y:S01]  /*98a0*/  @!P3 IMAD.MOV R5, RZ, RZ, -R5 ;  /* 0x000000ffff05b224 */ /* 0x000fe200078e0a05 */
[----:B------:R-:W-:Y:S01]  /*98b0*/  IADD3 R119, R10, 0xb6, RZ ;  /* 0x000000b60a777810 */ /* 0x000fe20007ffe0ff */
[----:B------:R-:W-:Y:S01]  /*98c0*/  @!P5 IMAD.IADD R112, R112, 0x1, -R157 ;  /* 0x000000017070d824 */ /* 0x000fe200078e0a9d */
[C---:B------:R-:W-:Y:S01]  /*98d0*/  ISETP.GT.U32.AND P5, PT, R157.reuse, R0, PT ;  /* 0x000000009d00720c */ /* 0x040fe20003fa4070 */
[C---:B------:R-:W-:Y:S01]  /*98e0*/  IMAD R120, R157.reuse, R111, R120 ;  /* 0x0000006f9d787224 */ /* 0x040fe200078e0278 */
[C---:B------:R-:W-:Y:S01]  /*98f0*/  ISETP.GT.U32.AND P3, PT, R157.reuse, R118, PT ;  /* 0x000000769d00720c */ /* 0x040fe20003f64070 */
[----:B------:R-:W-:Y:S01]  /*9900*/  IMAD.MOV.U32 R3, RZ, RZ, R114 ;  /* 0x000000ffff037224 */ /* 0x000fe200078e0072 */
[----:B------:R1:W-:Y:S01]  /*9910*/  STL [R1+0x254], R5 ;  /* 0x0002540501007387 */ /* 0x0003e20000100800 */
[----:B------:R-:W-:Y:S01]  /*9920*/  VIADD R115, R10, 0xb5 ;  /* 0x000000b50a737836 */ /* 0x000fe20000000000 */
[----:B------:R-:W-:Y:S01]  /*9930*/  IABS R111, R119 ;  /* 0x00000077006f7213 */ /* 0x000fe20000000000 */
[----:B------:R-:W-:Y:S01]  /*9940*/  @!P6 IMAD.MOV R3, RZ, RZ, -R3 ;  /* 0x000000ffff03e224 */ /* 0x000fe200078e0a03 */
[----:B------:R2:W-:Y:S01]  /*9950*/  STL [R1+0x258], R4 ;  /* 0x0002580401007387 */ /* 0x0005e20000100800 */
[----:B------:R-:W-:Y:S01]  /*9960*/  ISETP.GT.U32.AND P6, PT, R157, R120, PT ;  /* 0x000000789d00720c */ /* 0x000fe20003fc4070 */
[--C-:B------:R-:W-:Y:S01]  /*9970*/  @!P1 IMAD.IADD R116, R116, 0x1, -R157.reuse ;  /* 0x0000000174749824 */ /* 0x100fe200078e0a9d */
[----:B------:R-:W-:Y:S01]  /*9980*/  ISETP.GE.AND P0, PT, R121, RZ, PT ;  /* 0x000000ff7900720c */ /* 0x000fe20003f06270 */
[----:B------:R3:W-:Y:S01]  /*9990*/  STL [R1+0x25c], R3 ;  /* 0x00025c0301007387 */ /* 0x0007e20000100800 */
[----:B------:R-:W-:Y:S01]  /*99a0*/  @!P5 IADD3 R0, R0, -R157, RZ ;  /* 0x8000009d0000d210 */ /* 0x000fe20007ffe0ff */
[----:B-1----:R-:W-:Y:S01]  /*99b0*/  IMAD.MOV.U32 R5, RZ, RZ, R116 ;  /* 0x000000ffff057224 */ /* 0x002fe200078e0074 */
[----:B------:R-:W-:Y:S01]  /*99c0*/  ISETP.GE.AND P1, PT, R122, RZ, PT ;  /* 0x000000ff7a00720c */ /* 0x000fe20003f26270 */
[--C-:B------:R-:W-:Y:S01]  /*99d0*/  @!P3 IMAD.IADD R118, R118, 0x1, -R157.reuse ;  /* 0x000000017676b824 */ /* 0x100fe200078e0a9d */
[----:B------:R-:W-:Y:S01]  /*99e0*/  ISETP.GT.U32.AND P5, PT, R157, R0, PT ;  /* 0x000000009d00720c */ /* 0x000fe20003fa4070 */
[C---:B------:R-:W-:Y:S01]  /*99f0*/  VIADD R121, R10.reuse, 0xb8 ;  /* 0x000000b80a797836 */ /* 0x040fe20000000000 */
[----:B--2---:R-:W-:Y:S01]  /*9a00*/  IABS R4, R115 ;  /* 0x0000007300047213 */ /* 0x004fe20000000000 */
[----:B------:R-:W-:Y:S01]  /*9a10*/  VIADD R80, R10, 0x1bb ;  /* 0x000001bb0a507836 */ /* 0x000fe20000000000 */
[----:B------:R-:W-:Y:S01]  /*9a20*/  @!P2 IADD3 R5, -R5, RZ, RZ ;  /* 0x000000ff0505a210 */ /* 0x000fe20007ffe1ff */
[----:B------:R-:W-:Y:S01]  /*9a30*/  @!P6 IMAD.IADD R120, R120, 0x1, -R157 ;  /* 0x000000017878e824 */ /* 0x000fe200078e0a9d */
[----:B------:R-:W-:Y:S01]  /*9a40*/  ISETP.GT.U32.AND P6, PT, R157, R118, PT ;  /* 0x000000769d00720c */ /* 0x000fe20003fc4070 */
[----:B---3--:R-:W-:Y:S01]  /*9a50*/  IMAD.HI.U32 R3, R2, R4, RZ ;  /* 0x0000000402037227 */ /* 0x008fe200078e00ff */
[----:B------:R-:W-:Y:S01]  /*9a60*/  ISETP.GE.AND P3, PT, R117, RZ, PT ;  /* 0x000000ff7500720c */ /* 0x000fe20003f66270 */
[----:B------:R1:W-:Y:S01]  /*9a70*/  STL [R1+0x274], R5 ;  /* 0x0002740501007387 */ /* 0x0003e20000100800 */
[----:B------:R-:W-:Y:S01]  /*9a80*/  ISETP.GT.U32.AND P2, PT, R157, R120, PT ;  /* 0x000000789d00720c */ /* 0x000fe20003f44070 */
[----:B------:R-:W-:Y:S01]  /*9a90*/  IMAD.MOV R110, RZ, RZ, -R3 ;  /* 0x000000ffff6e7224 */ /* 0x000fe200078e0a03 */
[----:B------:R-:W-:Y:S01]  /*9aa0*/  IADD3 R117, R10, 0xb7, RZ ;  /* 0x000000b70a757810 */ /* 0x000fe20007ffe0ff */
[----:B------:R-:W-:Y:S01]  /*9ab0*/  IMAD.HI.U32 R3, R2, R111, RZ ;  /* 0x0000006f02037227 */ /* 0x000fe200078e00ff */
[----:B------:R-:W-:-:S02]  /*9ac0*/  IABS R116, R121 ;  /* 0x0000007900747213 */ /* 0x000fc40000000000 */
[----:B------:R-:W-:Y:S01]  /*9ad0*/  IABS R114, R117 ;  /* 0x0000007500727213 */ /* 0x000fe20000000000 */
[C---:B------:R-:W-:Y:S02]  /*9ae0*/  IMAD R4, R157.reuse, R110, R4 ;  /* 0x0000006e9d047224 */ /* 0x040fe400078e0204 */
[----:B------:R-:W-:Y:S02]  /*9af0*/  IMAD.MOV R110, RZ, RZ, -R3 ;  /* 0x000000ffff6e7224 */ /* 0x000fe400078e0a03 */
[----:B------:R-:W-:Y:S02]  /*9b00*/  @!P5 IMAD.IADD R0, R0, 0x1, -R157 ;  /* 0x000000010000d824 */ /* 0x000fe400078e0a9d */
[C---:B------:R-:W-:Y:S01]  /*9b10*/  IMAD R110, R157.reuse, R110, R111 ;  /* 0x0000006e9d6e7224 */ /* 0x040fe200078e026f */
[----:B------:R-:W-:Y:S01]  /*9b20*/  @!P2 IADD3 R120, R120, -R157, RZ ;  /* 0x8000009d7878a210 */ /* 0x000fe20007ffe0ff */
[----:B------:R-:W-:Y:S01]  /*9b30*/  @!P6 IMAD.IADD R118, R118, 0x1, -R157 ;  /* 0x000000017676e824 */ /* 0x000fe200078e0a9d */
[C---:B------:R-:W-:Y:S01]  /*9b40*/  ISETP.GT.U32.AND P6, PT, R157.reuse, R4, PT ;  /* 0x000000049d00720c */ /* 0x040fe20003fc4070 */
[----:B------:R-:W-:Y:S01]  /*9b50*/  IMAD.HI.U32 R3, R2, R114, RZ ;  /* 0x0000007202037227 */ /* 0x000fe200078e00ff */
[----:B------:R-:W-:-:S02]  /*9b60*/  ISETP.GT.U32.AND P5, PT, R157, R110, PT ;  /* 0x0000006e9d00720c */ /* 0x000fc40003fa4070 */
[----:B------:R-:W-:Y:S01]  /*9b70*/  ISETP.GE.AND P2, PT, R115, RZ, PT ;  /* 0x000000ff7300720c */ /* 0x000fe20003f46270 */
[----:B------:R-:W-:Y:S01]  /*9b80*/  VIADD R115, R10, 0xb9 ;  /* 0x000000b90a737836 */ /* 0x000fe20000000000 */
[----:B------:R-:W-:Y:S01]  /*9b90*/  IADD3 R3, -R3, RZ, RZ ;  /* 0x000000ff03037210 */ /* 0x000fe20007ffe1ff */
[----:B-1----:R-:W-:Y:S01]  /*9ba0*/  IMAD.MOV.U32 R5, RZ, RZ, R112 ;  /* 0x000000ffff057224 */ /* 0x002fe200078e0070 */
[----:B------:R-:W-:Y:S01]  /*9bb0*/  MOV R6, R118 ;  /* 0x0000007600067202 */ /* 0x000fe20000000f00 */
[----:B------:R-:W-:Y:S01]  /*9bc0*/  IMAD.HI.U32 R111, R2, R116, RZ ;  /* 0x00000074026f7227 */ /* 0x000fe200078e00ff */
[----:B------:R-:W-:-:S03]  /*9bd0*/  IABS R113, R115 ;  /* 0x0000007300717213 */ /* 0x000fc60000000000 */
[----:B------:R-:W-:Y:S02]  /*9be0*/  IMAD R114, R157, R3, R114 ;  /* 0x000000039d727224 */ /* 0x000fe400078e0272 */
[----:B------:R-:W-:Y:S02]  /*9bf0*/  @!P5 IMAD.IADD R110, R110, 0x1, -R157 ;  /* 0x000000016e6ed824 */ /* 0x000fe400078e0a9d */
[----:B------:R-:W-:-:S03]  /*9c00*/  IMAD.HI.U32 R3, R2, R113, RZ ;  /* 0x0000007102037227 */ /* 0x000fc600078e00ff */
[----:B------:R-:W-:Y:S01]  /*9c10*/  ISETP.GT.U32.AND P5, PT, R157, R110, PT ;  /* 0x0000006e9d00720c */ /* 0x000fe20003fa4070 */
[----:B------:R-:W-:Y:S01]  /*9c20*/  @!P6 IMAD.IADD R4, R4, 0x1, -R157 ;  /* 0x000000010404e824 */ /* 0x000fe200078e0a9d */
[----:B------:R-:W-:Y:S01]  /*9c30*/  ISETP.GE.AND P6, PT, R119, RZ, PT ;  /* 0x000000ff7700720c */ /* 0x000fe20003fc6270 */
[----:B------:R-:W-:Y:S01]  /*9c40*/  IMAD.MOV R112, RZ, RZ, -R3 ;  /* 0x000000ffff707224 */ /* 0x000fe200078e0a03 */
[----:B------:R-:W-:Y:S01]  /*9c50*/  IADD3 R119, R10, 0xba, RZ ;  /* 0x000000ba0a777810 */ /* 0x000fe20007ffe0ff */
[----:B------:R-:W-:Y:S01]  /*9c60*/  @!P4 IMAD.MOV R5, RZ, RZ, -R5 ;  /* 0x000000ffff05c224 */ /* 0x000fe200078e0a05 */
[C---:B------:R-:W-:Y:S01]  /*9c70*/  ISETP.GT.U32.AND P4, PT, R157.reuse, R4, PT ;  /* 0x000000049d00720c */ /* 0x040fe20003f84070 */
[----:B------:R-:W-:Y:S02]  /*9c80*/  IMAD.MOV.U32 R3, RZ, RZ, R0 ;  /* 0x000000ffff037224 */ /* 0x000fe400078e0000 */
[C---:B------:R-:W-:Y:S01]  /*9c90*/  IMAD R0, R157.reuse, R112, R113 ;  /* 0x000000709d007224 */ /* 0x040fe200078e0271 */
[----:B------:R1:W-:Y:S01]  /*9ca0*/  STL [R1+0x27c], R5 ;  /* 0x00027c0501007387 */ /* 0x0003e20000100800 */
[----:B------:R-:W-:Y:S01]  /*9cb0*/  @!P0 IMAD.MOV R6, RZ, RZ, -R6 ;  /* 0x000000ffff068224 */ /* 0x000fe200078e0a06 */
[C---:B------:R-:W-:Y:S01]  /*9cc0*/  ISETP.GT.U32.AND P0, PT, R157.reuse, R114, PT ;  /* 0x000000729d00720c */ /* 0x040fe20003f04070 */
[----:B------:R-:W-:Y:S01]  /*9cd0*/  @!P5 IMAD.IADD R110, R110, 0x1, -R157 ;  /* 0x000000016e6ed824 */ /* 0x000fe200078e0a9d */
[C---:B------:R-:W-:Y:S01]  /*9ce0*/  ISETP.GT.U32.AND P5, PT, R157.reuse, R0, PT ;  /* 0x000000009d00720c */ /* 0x040fe20003fa4070 */
[----:B------:R-:W-:Y:S01]  /*9cf0*/  IMAD.MOV R111, RZ, RZ, -R111 ;  /* 0x000000ffff6f7224 */ /* 0x000fe200078e0a6f */
[----:B------:R-:W-:Y:S01]  /*9d00*/  STL [R1+0x280], R6 ;  /* 0x0002800601007387 */ /* 0x000fe20000100800 */
[----:B------:R-:W-:Y:S01]  /*9d10*/  @!P3 IMAD.MOV R3, RZ, RZ, -R3 ;  /* 0x000000ffff03b224 */ /* 0x000fe200078e0a03 */
[----:B------:R-:W-:Y:S01]  /*9d20*/  IADD3 R113, R10, 0xbb, RZ ;  /* 0x000000bb0a717810 */ /* 0x000fe20007ffe0ff */
[----:B------:R-:W-:Y:S01]  /*9d30*/  IMAD R116, R157, R111, R116 ;  /* 0x0000006f9d747224 */ /* 0x000fe200078e0274 */
[----:B-1----:R-:W-:Y:S01]  /*9d40*/  MOV R5, R120 ;  /* 0x0000007800057202 */ /* 0x002fe20000000f00 */
[--C-:B------:R-:W-:Y:S01]  /*9d50*/  @!P4 IMAD.IADD R4, R4, 0x1, -R157.reuse ;  /* 0x000000010404c824 */ /* 0x100fe200078e0a9d */
[----:B------:R-:W-:Y:S01]  /*9d60*/  IABS R111, R119 ;  /* 0x00000077006f7213 */ /* 0x000fe20000000000 */
[----:B------:R-:W-:Y:S01]  /*9d70*/  VIADD R118, R10, 0xbd ;  /* 0x000000bd0a767836 */ /* 0x000fe20000000000 */
[----:B------:R-:W-:Y:S01]  /*9d80*/  @!P1 IADD3 R5, -R5, RZ, RZ ;  /* 0x000000ff05059210 */ /* 0x000fe20007ffe1ff */
[--C-:B------:R-:W-:Y:S01]  /*9d90*/  @!P0 IMAD.IADD R114, R114, 0x1, -R157.reuse ;  /* 0x0000000172728824 */ /* 0x100fe200078e0a9d */
[----:B------:R-:W-:Y:S01]  /*9da0*/  ISETP.GT.U32.AND P3, PT, R157, R116, PT ;  /* 0x000000749d00720c */ /* 0x000fe20003f64070 */
[----:B------:R-:W-:Y:S01]  /*9db0*/  @!P5 IMAD.IADD R0, R0, 0x1, -R157 ;  /* 0x000000010000d824 */ /* 0x000fe200078e0a9d */
[----:B------:R-:W-:Y:S01]  /*9dc0*/  IABS R112, R113 ;  /* 0x0000007100707213 */ /* 0x000fe20000000000 */
[----:B------:R1:W-:Y:S01]  /*9dd0*/  STL [R1+0x284], R5 ;  /* 0x0002840501007387 */ /* 0x0003e20000100800 */
[----:B------:R-:W-:Y:S01]  /*9de0*/  ISETP.GE.AND P1, PT, R117, RZ, PT ;  /* 0x000000ff7500720c */ /* 0x000fe20003f26270 */
[C---:B------:R-:W-:Y:S01]  /*9df0*/  VIADD R120, R10.reuse, 0xc5 ;  /* 0x000000c50a787836 */ /* 0x040fe20000000000 */
[----:B------:R-:W-:Y:S01]  /*9e00*/  ISETP.GT.U32.AND P5, PT, R157, R0, PT ;  /* 0x000000009d00720c */ /* 0x000fe20003fa4070 */
[----:B------:R2:W-:Y:S01]  /*9e10*/  STL [R1+0x290], R3 ;  /* 0x0002900301007387 */ /* 0x0005e20000100800 */
[----:B------:R-:W-:Y:S01]  /*9e20*/  ISETP.GE.AND P4, PT, R121, RZ, PT ;  /* 0x000000ff7900720c */ /* 0x000fe20003f86270 */
[C---:B------:R-:W-:Y:S01]  /*9e30*/  VIADD R121, R10.reuse, 0xd0 ;  /* 0x000000d00a797836 */ /* 0x040fe20000000000 */
[C---:B------:R-:W-:Y:S01]  /*9e40*/  IADD3 R117, R10.reuse, 0xbc, RZ ;  /* 0x000000bc0a757810 */ /* 0x040fe20007ffe0ff */
[----:B------:R-:W-:Y:S01]  /*9e50*/  VIADD R79, R10, 0x1bc ;  /* 0x000001bc0a4f7836 */ /* 0x000fe20000000000 */
[----:B------:R-:W-:Y:S01]  /*9e60*/  ISETP.GE.AND P0, PT, R115, RZ, PT ;  /* 0x000000ff7300720c */ /* 0x000fe20003f06270 */
[----:B-1----:R-:W-:Y:S01]  /*9e70*/  IMAD.MOV.U32 R5, RZ, RZ, R4 ;  /* 0x000000ffff057224 */ /* 0x002fe200078e0004 */
[----:B------:R-:W-:Y:S01]  /*9e80*/  @!P3 IADD3 R116, R116, -R157, RZ ;  /* 0x8000009d7474b210 */ /* 0x000fe20007ffe0ff */
[----:B------:R-:W-:Y:S01]  /*9e90*/  VIADD R76, R10, 0x1bf ;  /* 0x000001bf0a4c7836 */ /* 0x000fe20000000000 */
[----:B------:R-:W-:Y:S01]  /*9ea0*/  IABS R122, R121 ;  /* 0x00000079007a7213 */ /* 0x000fe20000000000 */
[----:B--2---:R-:W-:Y:S01]  /*9eb0*/  IMAD.HI.U32 R3, R2, R111, RZ ;  /* 0x0000006f02037227 */ /* 0x004fe200078e00ff */
[----:B------:R-:W-:-:S03]  /*9ec0*/  ISETP.GT.U32.AND P3, PT, R157, R116, PT ;  /* 0x000000749d00720c */ /* 0x000fc60003f64070 */
[----:B------:R-:W-:Y:S01]  /*9ed0*/  @!P2 IMAD.MOV R5, RZ, RZ, -R5 ;  /* 0x000000ffff05a224 */ /* 0x000fe200078e0a05 */
[C---:B------:R-:W-:Y:S01]  /*9ee0*/  ISETP.GT.U32.AND P2, PT, R157.reuse, R114, PT ;  /* 0x000000729d00720c */ /* 0x040fe20003f44070 */
[----:B------:R-:W-:Y:S02]  /*9ef0*/  IMAD.MOV R4, RZ, RZ, -R3 ;  /* 0x000000ffff047224 */ /* 0x000fe400078e0a03 */
[----:B------:R-:W-:Y:S01]  /*9f00*/  IMAD.HI.U32 R3, R2, R112, RZ ;  /* 0x0000007002037227 */ /* 0x000fe200078e00ff */
[----:B------:R1:W-:Y:S03]  /*9f10*/  STL [R1+0x294], R5 ;  /* 0x0002940501007387 */ /* 0x0003e60000100800 */
[----:B------:R-:W-:Y:S02]  /*9f20*/  IMAD.MOV R3, RZ, RZ, -R3 ;  /* 0x000000ffff037224 */ /* 0x000fe400078e0a03 */
[----:B------:R-:W-:Y:S01]  /*9f30*/  IMAD R4, R157, R4, R111 ;  /* 0x000000049d047224 */ /* 0x000fe200078e026f */
[----:B------:R-:W-:Y:S01]  /*9f40*/  IABS R111, R117 ;  /* 0x00000075006f7213 */ /* 0x000fe20000000000 */
[----:B------:R-:W-:-:S02]  /*9f50*/  @!P5 IMAD.IADD R0, R0, 0x1, -R157 ;  /* 0x000000010000d824 */ /* 0x000fc400078e0a9d */
[----:B------:R-:W-:Y:S01]  /*9f60*/  @!P2 IADD3 R114, R114, -R157, RZ ;  /* 0x8000009d7272a210 */ /* 0x000fe20007ffe0ff */
[----:B------:R-:W-:Y:S01]  /*9f70*/  @!P3 IMAD.IADD R116, R116, 0x1, -R157 ;  /* 0x000000017474b824 */ /* 0x000fe200078e0a9d */
[----:B-1----:R-:W-:Y:S01]  /*9f80*/  MOV R5, R110 ;  /* 0x0000006e00057202 */ /* 0x002fe20000000f00 */
[C---:B------:R-:W-:Y:S01]  /*9f90*/  IMAD R110, R157.reuse, R3, R112 ;  /* 0x000000039d6e7224 */ /* 0x040fe200078e0270 */
[----:B------:R-:W-:Y:S01]  /*9fa0*/  ISETP.GT.U32.AND P2, PT, R157, R4, PT ;  /* 0x000000049d00720c */ /* 0x000fe20003f44070 */
[----:B------:R-:W-:Y:S01]  /*9fb0*/  IMAD.HI.U32 R3, R2, R111, RZ ;  /* 0x0000006f02037227 */ /* 0x000fe200078e00ff */
[----:B------:R-:W-:Y:S02]  /*9fc0*/  ISETP.GE.AND P3, PT, R113, RZ, PT ;  /* 0x000000ff7100720c */ /* 0x000fe40003f66270 */
[----:B------:R-:W-:Y:S01]  /*9fd0*/  ISETP.GT.U32.AND P5, PT, R157, R110, PT ;  /* 0x0000006e9d00720c */ /* 0x000fe20003fa4070 */
[----:B------:R-:W-:Y:S01]  /*9fe0*/  @!P6 IMAD.MOV R5, RZ, RZ, -R5 ;  /* 0x000000ffff05e224 */ /* 0x000fe200078e0a05 */
[----:B------:R-:W-:Y:S01]  /*9ff0*/  IABS R113, R118 ;  /* 0x0000007600717213 */ /* 0x000fe20000000000 */
[----:B------:R-:W-:Y:S01]  /*a000*/  @!P0 IMAD.MOV R0, RZ, RZ, -R0 ;  /* 0x000000ffff008224 */ /* 0x000fe200078e0a00 */
[----:B------:R-:W-:Y:S01]  /*a010*/  ISETP.GE.AND P6, PT, R119, RZ, PT ;  /* 0x000000ff7700720c */ /* 0x000fe20003fc6270 */
[C---:B------:R-:W-:Y:S01]  /*a020*/  VIADD R75, R10.reuse, 0x1c0 ;  /* 0x000001c00a4b7836 */ /* 0x040fe20000000000 */
[----:B------:R1:W-:Y:S01]  /*a030*/  STL [R1+0x298], R5 ;  /* 0x0002980501007387 */ /* 0x0003e20000100800 */
[C---:B------:R-:W-:Y:S01]  /*a040*/  IADD3 R119, R10.reuse, 0xbe, RZ ;  /* 0x000000be0a777810 */ /* 0x040fe20007ffe0ff */
[----:B------:R-:W-:Y:S01]  /*a050*/  VIADD R73, R10, 0x1c2 ;  /* 0x000001c20a497836 */ /* 0x000fe20000000000 */
[----:B------:R-:W-:Y:S01]  /*a060*/  IADD3 R112, -R3, RZ, RZ ;  /* 0x000000ff03707210 */ /* 0x000fe20007ffe1ff */
[----:B------:R-:W-:Y:S01]  /*a070*/  @!P2 IMAD.IADD R4, R4, 0x1, -R157 ;  /* 0x000000010404a824 */ /* 0x000fe200078e0a9d */
[----:B------:R-:W-:Y:S01]  /*a080*/  IABS R115, R119 ;  /* 0x0000007700737213 */ /* 0x000fe20000000000 */
[----:B------:R-:W-:Y:S01]  /*a090*/  IMAD.HI.U32 R3, R2, R113, RZ ;  /* 0x0000007102037227 */ /* 0x000fe200078e00ff */
[----:B------:R-:W-:-:S02]  /*a0a0*/  ISETP.GE.AND P2, PT, R117, RZ, PT ;  /* 0x000000ff7500720c */ /* 0x000fc40003f46270 */
[----:B------:R-:W-:Y:S01]  /*a0b0*/  IADD3 R117, R10, 0xc0, RZ ;  /* 0x000000c00a757810 */ /* 0x000fe20007ffe0ff */
[----:B-1----:R-:W-:Y:S01]  /*a0c0*/  IMAD.MOV.U32 R5, RZ, RZ, R114 ;  /* 0x000000ffff057224 */ /* 0x002fe200078e0072 */
[----:B------:R-:W-:Y:S01]  /*a0d0*/  MOV R114, R115 ;  /* 0x0000007300727202 */ /* 0x000fe20000000f00 */
[----:B------:R-:W-:Y:S01]  /*a0e0*/  @!P5 IMAD.IADD R110, R110, 0x1, -R157 ;  /* 0x000000016e6ed824 */ /* 0x000fe200078e0a9d */
[----:B------:R-:W-:Y:S01]  /*a0f0*/  ISETP.GE.AND P0, PT, R118, RZ, PT ;  /* 0x000000ff7600720c */ /* 0x000fe20003f06270 */
[----:B------:R-:W-:Y:S01]  /*a100*/  @!P1 IMAD.MOV R5, RZ, RZ, -R5 ;  /* 0x000000ffff059224 */ /* 0x000fe200078e0a05 */
[C---:B------:R-:W-:Y:S01]  /*a110*/  ISETP.GT.U32.AND P1, PT, R157.reuse, R4, PT ;  /* 0x000000049d00720c */ /* 0x040fe20003f24070 */
[C---:B------:R-:W-:Y:S01]  /*a120*/  IMAD R112, R157.reuse, R112, R111 ;  /* 0x000000709d707224 */ /* 0x040fe200078e026f */
[----:B------:R-:W-:Y:S01]  /*a130*/  ISETP.GT.U32.AND P5, PT, R157, R110, PT ;  /* 0x0000006e9d00720c */ /* 0x000fe20003fa4070 */
[----:B------:R-:W-:Y:S01]  /*a140*/  IMAD.HI.U32 R111, R2, R114, RZ ;  /* 0x00000072026f7227 */ /* 0x000fe200078e00ff */
[----:B------:R1:W-:Y:S01]  /*a150*/  STL [R1+0x29c], R5 ;  /* 0x00029c0501007387 */ /* 0x0003e20000100800 */
[----:B------:R-:W-:-:S02]  /*a160*/  IADD3 R118, R10, 0xc1, RZ ;  /* 0x000000c10a767810 */ /* 0x000fc40007ffe0ff */
[C---:B------:R-:W-:Y:S01]  /*a170*/  VIADD R72, R10.reuse, 0x1c3 ;  /* 0x000001c30a487836 */ /* 0x040fe20000000000 */
[----:B------:R-:W-:Y:S01]  /*a180*/  IADD3 R111, -R111, RZ, RZ ;  /* 0x000000ff6f6f7210 */ /* 0x000fe20007ffe1ff */
[C---:B------:R-:W-:Y:S01]  /*a190*/  VIADD R70, R10.reuse, 0x1c5 ;  /* 0x000001c50a467836 */ /* 0x040fe20000000000 */
[----:B------:R-:W-:Y:S01]  /*a1a0*/  IABS R115, R118 ;  /* 0x0000007600737213 */ /* 0x000fe20000000000 */
[----:B------:R-:W-:Y:S02]  /*a1b0*/  VIADD R69, R10, 0x1c6 ;  /* 0x000001c60a457836 */ /* 0x000fe40000000000 */
[--C-:B------:R-:W-:Y:S01]  /*a1c0*/  @!P1 IMAD.IADD R4, R4, 0x1, -R157.reuse ;  /* 0x0000000104049824 */ /* 0x100fe200078e0a9d */
[----:B------:R-:W-:Y:S01]  /*a1d0*/  ISETP.GE.AND P1, PT, R119, RZ, PT ;  /* 0x000000ff7700720c */ /* 0x000fe20003f26270 */
[----:B-1----:R-:W-:Y:S02]  /*a1e0*/  IMAD.MOV.U32 R5, RZ, RZ, R116 ;  /* 0x000000ffff057224 */ /* 0x002fe400078e0074 */
[----:B------:R-:W-:-:S02]  /*a1f0*/  @!P5 IMAD.IADD R110, R110, 0x1, -R157 ;  /* 0x000000016e6ed824 */ /* 0x000fc400078e0a9d */
[----:B------:R-:W-:Y:S01]  /*a200*/  IMAD.MOV.U32 R6, RZ, RZ, R4 ;  /* 0x000000ffff067224 */ /* 0x000fe200078e0004 */
[----:B------:R-:W-:Y:S01]  /*a210*/  @!P4 IADD3 R5, -R5, RZ, RZ ;  /* 0x000000ff0505c210 */ /* 0x000fe20007ffe1ff */
[C---:B------:R-:W-:Y:S01]  /*a220*/  IMAD R114, R157.reuse, R111, R114 ;  /* 0x0000006f9d727224 */ /* 0x040fe200078e0272 */
[C---:B------:R-:W-:Y:S01]  /*a230*/  ISETP.GT.U32.AND P4, PT, R157.reuse, R112, PT ;  /* 0x000000709d00720c */ /* 0x040fe20003f84070 */
[----:B------:R-:W-:Y:S01]  /*a240*/  VIADD R116, R10, 0xbf ;  /* 0x000000bf0a747836 */ /* 0x000fe20000000000 */
[----:B------:R-:W-:Y:S01]  /*a250*/  @!P6 IADD3 R6, -R6, RZ, RZ ;  /* 0x000000ff0606e210 */ /* 0x000fe20007ffe1ff */
[----:B------:R1:W-:Y:S01]  /*a260*/  STL [R1+0x2ac], R5 ;  /* 0x0002ac0501007387 */ /* 0x0003e20000100800 */
[----:B------:R-:W-:Y:S01]  /*a270*/  ISETP.GT.U32.AND P6, PT, R157, R114, PT ;  /* 0x000000729d00720c */ /* 0x000fe20003fc4070 */
[C---:B------:R-:W-:Y:S01]  /*a280*/  VIADD R119, R10.reuse, 0xc4 ;  /* 0x000000c40a777836 */ /* 0x040fe20000000000 */
[----:B------:R-:W-:Y:S01]  /*a290*/  IABS R111, R116 ;  /* 0x00000074006f7213 */ /* 0x000fe20000000000 */
[----:B------:R2:W-:Y:S01]  /*a2a0*/  STL [R1+0x2b4], R0 ;  /* 0x0002b40001007387 */ /* 0x0005e20000100800 */
[----:B------:R-:W-:-:S02]  /*a2b0*/  VIADD R68, R10, 0x1c7 ;  /* 0x000001c70a447836 */ /* 0x000fc40000000000 */
[C---:B------:R-:W-:Y:S01]  /*a2c0*/  VIADD R67, R10.reuse, 0x1c8 ;  /* 0x000001c80a437836 */ /* 0x040fe20000000000 */
[----:B------:R-:W-:Y:S01]  /*a2d0*/  STL [R1+0x2b8], R6 ;  /* 0x0002b80601007387 */ /* 0x000fe20000100800 */
[----:B------:R-:W-:Y:S02]  /*a2e0*/  VIADD R66, R10, 0x1c9 ;  /* 0x000001c90a427836 */ /* 0x000fe40000000000 */
[----:B------:R-:W-:Y:S02]  /*a2f0*/  @!P4 IMAD.IADD R112, R112, 0x1, -R157 ;  /* 0x000000017070c824 */ /* 0x000fe400078e0a9d */
[----:B-1----:R-:W-:Y:S02]  /*a300*/  IMAD.MOV.U32 R5, RZ, RZ, R110 ;  /* 0x000000ffff057224 */ /* 0x002fe400078e006e */
[----:B--2---:R-:W-:Y:S01]  /*a310*/  IMAD.MOV R0, RZ, RZ, -R3 ;  /* 0x000000ffff007224 */ /* 0x004fe200078e0a03 */
[----:B------:R-:W-:Y:S01]  /*a320*/  ISETP.GT.U32.AND P4, PT, R157, R112, PT ;  /* 0x000000709d00720c */ /* 0x000fe20003f84070 */
[----:B------:R-:W-:-:S04]  /*a330*/  IMAD.HI.U32 R3, R2, R111, RZ ;  /* 0x0000006f02037227 */ /* 0x000fc800078e00ff */
[----:B------:R-:W-:Y:S01]  /*a340*/  IMAD R0, R157, R0, R113 ;  /* 0x000000009d007224 */ /* 0x000fe200078e0271 */
[----:B------:R-:W-:Y:S01]  /*a350*/  IABS R113, R117 ;  /* 0x0000007500717213 */ /* 0x000fe20000000000 */
[----:B------:R-:W-:Y:S01]  /*a360*/  @!P3 IMAD.MOV R5, RZ, RZ, -R5 ;  /* 0x000000ffff05b224 */ /* 0x000fe200078e0a05 */
[----:B------:R-:W-:Y:S01]  /*a370*/  IADD3 R4, -R3, RZ, RZ ;  /* 0x000000ff03047210 */ /* 0x000fe20007ffe1ff */
[--C-:B------:R-:W-:Y:S01]  /*a380*/  @!P6 IMAD.IADD R114, R114, 0x1, -R157.reuse ;  /* 0x000000017272e824 */ /* 0x100fe200078e0a9d */
[C---:B------:R-:W-:Y:S01]  /*a390*/  ISETP.GT.U32.AND P5, PT, R157.reuse, R0, PT ;  /* 0x000000009d00720c */ /* 0x040fe20003fa4070 */
[----:B------:R-:W-:Y:S01]  /*a3a0*/  IMAD.HI.U32 R3, R2, R113, RZ ;  /* 0x0000007102037227 */ /* 0x000fe200078e00ff */
[----:B------:R1:W-:Y:S01]  /*a3b0*/  STL [R1+0x2c0], R5 ;  /* 0x0002c00501007387 */ /* 0x0003e20000100800 */
[----:B------:R-:W-:Y:S02]  /*a3c0*/  ISETP.GE.AND P3, PT, R116, RZ, PT ;  /* 0x000000ff7400720c */ /* 0x000fe40003f66270 */
[----:B------:R-:W-:Y:S01]  /*a3d0*/  @!P4 IMAD.IADD R112, R112, 0x1, -R157 ;  /* 0x000000017070c824 */ /* 0x000fe200078e0a9d */
[----:B------:R-:W-:Y:S01]  /*a3e0*/  ISETP.GT.U32.AND P6, PT, R157, R114, PT ;  /* 0x000000729d00720c */ /* 0x000fe20003fc4070 */
[----:B------:R-:W-:Y:S01]  /*a3f0*/  IMAD.HI.U32 R110, R2, R115, RZ ;  /* 0x00000073026e7227 */ /* 0x000fe200078e00ff */
[----:B------:R-:W-:-:S02]  /*a400*/  ISETP.GE.AND P4, PT, R117, RZ, PT ;  /* 0x000000ff7500720c */ /* 0x000fc40003f86270 */
[----:B------:R-:W-:Y:S01]  /*a410*/  IABS R117, R120 ;  /* 0x0000007800757213 */ /* 0x000fe20000000000 */
[----:B------:R-:W-:Y:S01]  /*a420*/  IMAD R4, R157, R4, R111 ;  /* 0x000000049d047224 */ /* 0x000fe200078e026f */
[----:B-1----:R-:W-:Y:S01]  /*a430*/  MOV R5, R112 ;  /* 0x0000007000057202 */ /* 0x002fe20000000f00 */
[----:B------:R-:W-:Y:S02]  /*a440*/  @!P5 IMAD.IADD R0, R0, 0x1, -R157 ;  /* 0x000000010000d824 */ /* 0x000fe400078e0a9d */
[----:B------:R-:W-:Y:S01]  /*a450*/  IMAD.MOV R112, RZ, RZ, -R3 ;  /* 0x000000ffff707224 */ /* 0x000fe200078e0a03 */
[----:B------:R-:W-:Y:S01]  /*a460*/  @!P2 IADD3 R5, -R5, RZ, RZ ;  /* 0x000000ff0505a210 */ /* 0x000fe20007ffe1ff */
[----:B------:R-:W-:Y:S01]  /*a470*/  IMAD.MOV R116, RZ, RZ, -R110 ;  /* 0x000000ffff747224 */ /* 0x000fe200078e0a6e */
[C---:B------:R-:W-:Y:S01]  /*a480*/  ISETP.GT.U32.AND P5, PT, R157.reuse, R0, PT ;  /* 0x000000009d00720c */ /* 0x040fe20003fa4070 */
[C---:B------:R-:W-:Y:S01]  /*a490*/  IMAD R110, R157.reuse, R112, R113 ;  /* 0x000000709d6e7224 */ /* 0x040fe200078e0271 */
[----:B------:R-:W-:Y:S01]  /*a4a0*/  ISETP.GE.AND P2, PT, R118, RZ, PT ;  /* 0x000000ff7600720c */ /* 0x000fe20003f46270 */
[----:B------:R-:W-:Y:S01]  /*a4b0*/  @!P6 IMAD.IADD R114, R114, 0x1, -R157 ;  /* 0x000000017272e824 */ /* 0x000fe200078e0a9d */
[----:B------:R1:W-:Y:S01]  /*a4c0*/  STL [R1+0x2d4], R5 ;  /* 0x0002d40501007387 */ /* 0x0003e20000100800 */
[----:B------:R-:W-:Y:S01]  /*a4d0*/  IMAD R112, R157, R116, R115 ;  /* 0x000000749d707224 */ /* 0x000fe200078e0273 */
[----:B------:R-:W-:Y:S01]  /*a4e0*/  IABS R115, R119 ;  /* 0x0000007700737213 */ /* 0x000fe20000000000 */
[----:B------:R-:W-:-:S02]  /*a4f0*/  VIADD R116, R10, 0xc3 ;  /* 0x000000c30a747836 */ /* 0x000fc40000000000 */
[C---:B------:R-:W-:Y:S02]  /*a500*/  VIADD R65, R10.reuse, 0x1ca ;  /* 0x000001ca0a417836 */ /* 0x040fe40000000000 */
[----:B------:R-:W-:Y:S01]  /*a510*/  VIADD R63, R10, 0x1cc ;  /* 0x000001cc0a3f7836 */ /* 0x000fe20000000000 */
[----:B------:R-:W-:Y:S01]  /*a520*/  IABS R113, R116 ;  /* 0x0000007400717213 */ /* 0x000fe20000000000 */
[----:B------:R-:W-:Y:S01]  /*a530*/  @!P5 IMAD.IADD R0, R0, 0x1, -R157 ;  /* 0x000000010000d824 */ /* 0x000fe200078e0a9d */
[----:B------:R-:W-:Y:S01]  /*a540*/  ISETP.GT.U32.AND P5, PT, R157, R4, PT ;  /* 0x000000049d00720c */ /* 0x000fe20003fa4070 */
[----:B-1----:R-:W-:Y:S02]  /*a550*/  IMAD.MOV.U32 R5, RZ, RZ, R114 ;  /* 0x000000ffff057224 */ /* 0x002fe400078e0072 */
[----:B------:R-:W-:Y:S01]  /*a560*/  IMAD.MOV.U32 R3, RZ, RZ, R0 ;  /* 0x000000ffff037224 */ /* 0x000fe200078e0000 */
[C---:B------:R-:W-:Y:S01]  /*a570*/  IADD3 R0, R10.reuse, 0xc2, RZ ;  /* 0x000000c20a007810 */ /* 0x040fe20007ffe0ff */
[C---:B------:R-:W-:Y:S01]  /*a580*/  VIADD R62, R10.reuse, 0x1cd ;  /* 0x000001cd0a3e7836 */ /* 0x040fe20000000000 */
[----:B------:R-:W-:Y:S01]  /*a590*/  @!P1 IADD3 R5, -R5, RZ, RZ ;  /* 0x000000ff05059210 */ /* 0x000fe20007ffe1ff */
[C---:B------:R-:W-:Y:S01]  /*a5a0*/  VIADD R61, R10.reuse, 0x1ce ;  /* 0x000001ce0a3d7836 */ /* 0x040fe20000000000 */
[----:B------:R-:W-:Y:S01]  /*a5b0*/  @!P0 IADD3 R3, -R3, RZ, RZ ;  /* 0x000000ff03038210 */ /* 0x000fe20007ffe1ff */
[C---:B------:R-:W-:Y:S01]  /*a5c0*/  VIADD R59, R10.reuse, 0x1d0 ;  /* 0x000001d00a3b7836 */ /* 0x040fe20000000000 */
[C---:B------:R-:W-:Y:S01]  /*a5d0*/  ISETP.GT.U32.AND P0, PT, R157.reuse, R110, PT ;  /* 0x0000006e9d00720c */ /* 0x040fe20003f04070 */
[----:B------:R-:W-:Y:S01]  /*a5e0*/  VIADD R58, R10, 0x1d1 ;  /* 0x000001d10a3a7836 */ /* 0x000fe20000000000 */
[C---:B------:R-:W-:Y:S01]  /*a5f0*/  ISETP.GT.U32.AND P1, PT, R157.reuse, R112, PT ;  /* 0x000000709d00720c */ /* 0x040fe20003f24070 */
[----:B------:R1:W-:Y:S01]  /*a600*/  STL [R1+0x2d8], R3 ;  /* 0x0002d80301007387 */ /* 0x0003e20000100800 */
[----:B------:R-:W-:Y:S01]  /*a610*/  @!P5 IADD3 R4, R4, -R157, RZ ;  /* 0x8000009d0404d210 */ /* 0x000fe20007ffe0ff */
[C---:B------:R-:W-:Y:S01]  /*a620*/  VIADD R56, R10.reuse, 0x1d3 ;  /* 0x000001d30a387836 */ /* 0x040fe20000000000 */
[----:B------:R-:W-:Y:S01]  /*a630*/  IABS R111, R0 ;  /* 0x00000000006f7213 */ /* 0x000fe20000000000 */
[----:B------:R2:W-:Y:S01]  /*a640*/  STL [R1+0x2e0], R5 ;  /* 0x0002e00501007387 */ /* 0x0005e20000100800 */
[----:B------:R-:W-:Y:S01]  /*a650*/  ISETP.GT.U32.AND P5, PT, R157, R4, PT ;  /* 0x000000049d00720c */ /* 0x000fe20003fa4070 */
[----:B------:R-:W-:Y:S01]  /*a660*/  VIADD R54, R10, 0x1d5 ;  /* 0x000001d50a367836 */ /* 0x000fe20000000000 */
[----:B------:R-:W-:Y:S01]  /*a670*/  ISETP.GE.AND P6, PT, R0, RZ, PT ;  /* 0x000000ff0000720c */ /* 0x000fe20003fc6270 */
[----:B------:R-:W-:-:S04]  /*a680*/  IMAD.HI.U32 R0, R2, R111, RZ ;  /* 0x0000006f02007227 */ /* 0x000fc800078e00ff */
[----:B------:R-:W-:Y:S01]  /*a690*/  @!P0 IMAD.IADD R110, R110, 0x1, -R157 ;  /* 0x000000016e6e8824 */ /* 0x000fe200078e0a9d */
[----:B------:R-:W-:Y:S01]  /*a6a0*/  @!P1 IADD3 R112, R112, -R157, RZ ;  /* 0x8000009d70709210 */ /* 0x000fe20007ffe0ff */
[----:B-1----:R-:W-:-:S03]  /*a6b0*/  IMAD.HI.U32 R3, R2, R113, RZ ;  /* 0x0000007102037227 */ /* 0x002fc600078e00ff */
[C---:B------:R-:W-:Y:S01]  /*a6c0*/  ISETP.GT.U32.AND P0, PT, R157.reuse, R110, PT ;  /* 0x0000006e9d00720c */ /* 0x040fe20003f04070 */
[----:B------:R-:W-:Y:S01]  /*a6d0*/  IMAD.MOV R114, RZ, RZ, -R3 ;  /* 0x000000ffff727224 */ /* 0x000fe200078e0a03 */
[----:B------:R-:W-:Y:S01]  /*a6e0*/  @!P5 IADD3 R4, R4, -R157, RZ ;  /* 0x8000009d0404d210 */ /* 0x000fe20007ffe0ff */
[----:B------:R-:W-:Y:S01]  /*a6f0*/  IMAD.MOV R0, RZ, RZ, -R0 ;  /* 0x000000ffff007224 */ /* 0x000fe200078e0a00 */
[C---:B------:R-:W-:Y:S01]  /*a700*/  ISETP.GT.U32.AND P1, PT, R157.reuse, R112, PT ;  /* 0x000000709d00720c */ /* 0x040fe20003f24070 */
[C---:B------:R-:W-:Y:S01]  /*a710*/  IMAD R114, R157.reuse, R114, R113 ;  /* 0x000000729d727224 */ /* 0x040fe200078e0271 */
[----:B------:R-:W-:Y:S01]  /*a720*/  ISETP.GE.AND P5, PT, R116, RZ, PT ;  /* 0x000000ff7400720c */ /* 0x000fe20003fa6270 */
[----:B------:R-:W-:Y:S01]  /*a730*/  IMAD.MOV.U32 R6, RZ, RZ, R4 ;  /* 0x000000ffff067224 */ /* 0x000fe200078e0004 */
[----:B------:R-:W-:Y:S01]  /*a740*/  IADD3 R113, R10, 0xc6, RZ ;  /* 0x000000c60a717810 */ /* 0x000fe20007ffe0ff */
[C---:B------:R-:W-:Y:S02]  /*a750*/  IMAD R0, R157.reuse, R0, R111 ;  /* 0x000000009d007224 */ /* 0x040fe400078e026f */
[----:B------:R-:W-:Y:S01]  /*a760*/  @!P3 IMAD.MOV R6, RZ, RZ, -R6 ;  /* 0x000000ffff06b224 */ /* 0x000fe200078e0a06 */
[C---:B------:R-:W-:Y:S01]  /*a770*/  ISETP.GT.U32.AND P3, PT, R157.reuse, R114, PT ;  /* 0x000000729d00720c */ /* 0x040fe20003f64070 */
[--C-:B------:R-:W-:Y:S01]  /*a780*/  @!P0 IMAD.IADD R110, R110, 0x1, -R157.reuse ;  /* 0x000000016e6e8824 */ /* 0x100fe200078e0a9d */
[----:B------:R-:W-:Y:S01]  /*a790*/  ISETP.GT.U32.AND P0, PT, R157, R0, PT ;  /* 0x000000009d00720c */ /* 0x000fe20003f04070 */
[----:B------:R-:W-:Y:S01]  /*a7a0*/  IMAD.HI.U32 R111, R2, R117, RZ ;  /* 0x00000075026f7227 */ /* 0x000fe200078e00ff */
[----:B------:R-:W-:Y:S02]  /*a7b0*/  STL [R1+0x2e4], R6 ;  /* 0x0002e40601007387 */ /* 0x000fe40000100800 */
[----:B--2---:R-:W-:Y:S01]  /*a7c0*/  MOV R5, R110 ;  /* 0x0000006e00057202 */ /* 0x004fe20000000f00 */
[----:B------:R-:W-:-:S02]  /*a7d0*/  @!P1 IMAD.IADD R112, R112, 0x1, -R157 ;  /* 0x0000000170709824 */ /* 0x000fc400078e0a9d */
[----:B------:R-:W-:Y:S02]  /*a7e0*/  IMAD.MOV R118, RZ, RZ, -R111 ;  /* 0x000000ffff767224 */ /* 0x000fe400078e0a6f */
[----:B------:R-:W-:Y:S01]  /*a7f0*/  @!P4 IMAD.MOV R5, RZ, RZ, -R5 ;  /* 0x000000ffff05c224 */ /* 0x000fe200078e0a05 */
[----:B------:R-:W-:Y:S01]  /*a800*/  ISETP.GE.AND P4, PT, R119, RZ, PT ;  /* 0x000000ff7700720c */ /* 0x000fe20003f86270 */
[----:B------:R-:W-:-:S03]  /*a810*/  IMAD.HI.U32 R3, R2, R115, RZ ;  /* 0x0000007302037227 */ /* 0x000fc600078e00ff */
[----:B------:R1:W-:Y:S01]  /*a820*/  STL [R1+0x2fc], R5 ;  /* 0x0002fc0501007387 */ /* 0x0003e20000100800 */
[C---:B------:R-:W-:Y:S01]  /*a830*/  IMAD R110, R157.reuse, R118, R117 ;  /* 0x000000769d6e7224 */ /* 0x040fe200078e0275 */
[----:B------:R-:W-:Y:S01]  /*a840*/  IABS R118, R113 ;  /* 0x0000007100767213 */ /* 0x000fe20000000000 */
[----:B------:R-:W-:Y:S01]  /*a850*/  IMAD.MOV R116, RZ, RZ, -R3 ;  /* 0x000000ffff747224 */ /* 0x000fe200078e0a03 */
[----:B------:R-:W-:Y:S01]  /*a860*/  IADD3 R117, R10, 0xd1, RZ ;  /* 0x000000d10a757810 */ /* 0x000fe20007ffe0ff */
[----:B------:R-:W-:Y:S02]  /*a870*/  @!P3 IMAD.IADD R114, R114, 0x1, -R157 ;  /* 0x000000017272b824 */ /* 0x000fe400078e0a9d */
[C---:B------:R-:W-:Y:S01]  /*a880*/  IMAD R4, R157.reuse, R116, R115 ;  /* 0x000000749d047224 */ /* 0x040fe200078e0273 */
[C---:B------:R-:W-:Y:S01]  /*a890*/  IADD3 R116, R10.reuse, 0xc8, RZ ;  /* 0x000000c80a747810 */ /* 0x040fe20007ffe0ff */
[----:B------:R-:W-:Y:S01]  /*a8a0*/  VIADD R115, R10, 0xc7 ;  /* 0x000000c70a737836 */ /* 0x000fe20000000000 */
[----:B-1----:R-:W-:Y:S01]  /*a8b0*/  MOV R5, R112 ;  /* 0x0000007000057202 */ /* 0x002fe20000000f00 */
[----:B------:R-:W-:Y:S01]  /*a8c0*/  @!P0 IMAD.IADD R0, R0, 0x1, -R157 ;  /* 0x0000000100008824 */ /* 0x000fe200078e0a9d */
[C---:B------:R-:W-:Y:S01]  /*a8d0*/  ISETP.GT.U32.AND P3, PT, R157.reuse, R114, PT ;  /* 0x000000729d00720c */ /* 0x040fe20003f64070 */
[----:B------:R-:W-:Y:S01]  /*a8e0*/  IMAD.HI.U32 R3, R2, R118, RZ ;  /* 0x0000007602037227 */ /* 0x000fe200078e00ff */
[----:B------:R-:W-:-:S02]  /*a8f0*/  ISETP.GT.U32.AND P1, PT, R157, R4, PT ;  /* 0x000000049d00720c */ /* 0x000fc40003f24070 */
[----:B------:R-:W-:Y:S01]  /*a900*/  IABS R111, R115 ;  /* 0x00000073006f7213 */ /* 0x000fe20000000000 */
[----:B------:R-:W-:Y:S01]  /*a910*/  @!P2 IMAD.MOV R5, RZ, RZ, -R5 ;  /* 0x000000ffff05a224 */ /* 0x000fe200078e0a05 */
[C---:B------:R-:W-:Y:S01]  /*a920*/  ISETP.GT.U32.AND P2, PT, R157.reuse, R110, PT ;  /* 0x0000006e9d00720c */ /* 0x040fe20003f44070 */
[----:B------:R-:W-:Y:S01]  /*a930*/  IMAD.MOV R3, RZ, RZ, -R3 ;  /* 0x000000ffff037224 */ /* 0x000fe200078e0a03 */
[C---:B------:R-:W-:Y:S01]  /*a940*/  ISETP.GT.U32.AND P0, PT, R157.reuse, R0, PT ;  /* 0x000000009d00720c */ /* 0x040fe20003f04070 */
[----:B------:R-:W-:Y:S01]  /*a950*/  VIADD R119, R10, 0xcf ;  /* 0x000000cf0a777836 */ /* 0x000fe20000000000 */
[----:B------:R1:W-:Y:S01]  /*a960*/  STL [R1+0x300], R5 ;  /* 0x0003000501007387 */ /* 0x0003e20000100800 */
[C---:B------:R-:W-:Y:S01]  /*a970*/  IMAD R118, R157.reuse, R3, R118 ;  /* 0x000000039d767224 */ /* 0x040fe200078e0276 */
[----:B------:R-:W-:Y:S01]  /*a980*/  IABS R112, R116 ;  /* 0x0000007400707213 */ /* 0x000fe20000000000 */
[----:B------:R-:W-:Y:S02]  /*a990*/  @!P3 IMAD.IADD R114, R114, 0x1, -R157 ;  /* 0x000000017272b824 */ /* 0x000fe400078e0a9d */
[----:B------:R-:W-:Y:S01]  /*a9a0*/  IMAD.HI.U32 R3, R2, R111, RZ ;  /* 0x0000006f02037227 */ /* 0x000fe200078e00ff */
[----:B------:R-:W-:-:S03]  /*a9b0*/  ISETP.GT.U32.AND P3, PT, R157, R118, PT ;  /* 0x000000769d00720c */ /* 0x000fc60003f64070 */
[-C--:B------:R-:W-:Y:S01]  /*a9c0*/  @!P2 IADD3 R110, R110, -R157.reuse, RZ ;  /* 0x8000009d6e6ea210 */ /* 0x080fe20007ffe0ff */
[----:B------:R-:W-:Y:S01]  /*a9d0*/  @!P1 IMAD.IADD R4, R4, 0x1, -R157 ;  /* 0x0000000104049824 */ /* 0x000fe200078e0a9d */
[----:B------:R-:W-:Y:S01]  /*a9e0*/  @!P0 IADD3 R0, R0, -R157, RZ ;  /* 0x8000009d00008210 */ /* 0x000fe20007ffe0ff */
[----:B-1----:R-:W-:Y:S01]  /*a9f0*/  IMAD.MOV.U32 R5, RZ, RZ, R114 ;  /* 0x000000ffff057224 */ /* 0x002fe200078e0072 */
[C---:B------:R-:W-:Y:S01]  /*aa00*/  ISETP.GT.U32.AND P2, PT, R157.reuse, R110, PT ;  /* 0x0000006e9d00720c */ /* 0x040fe20003f44070 */
[----:B------:R-:W-:Y:S01]  /*aa10*/  IMAD.MOV R114, RZ, RZ, -R3 ;  /* 0x000000ffff727224 */ /* 0x000fe200078e0a03 */
[C---:B------:R-:W-:Y:S01]  /*aa20*/  ISETP.GT.U32.AND P1, PT, R157.reuse, R4, PT ;  /* 0x000000049d00720c */ /* 0x040fe20003f24070 */
[----:B------:R-:W-:Y:S01]  /*aa30*/  IMAD.MOV.U32 R6, RZ, RZ, R0 ;  /* 0x000000ffff067224 */ /* 0x000fe200078e0000 */
[----:B------:R-:W-:Y:S01]  /*aa40*/  IADD3 R3, R10, 0xc9, RZ ;  /* 0x000000c90a037810 */ /* 0x000fe20007ffe0ff */
[----:B------:R-:W-:Y:S01]  /*aa50*/  IMAD R114, R157, R114, R111 ;  /* 0x000000729d727224 */ /* 0x000fe200078e026f */
[----:B------:R-:W-:Y:S01]  /*aa60*/  ISETP.GE.AND P0, PT, R120, RZ, PT ;  /* 0x000000ff7800720c */ /* 0x000fe20003f06270 */
[----:B------:R-:W-:Y:S01]  /*aa70*/  IMAD.HI.U32 R0, R2, R112, RZ ;  /* 0x0000007002007227 */ /* 0x000fe200078e00ff */
[----:B------:R-:W-:-:S02]  /*aa80*/  @!P6 IADD3 R6, -R6, RZ, RZ ;  /* 0x000000ff0606e210 */ /* 0x000fc40007ffe1ff */
[----:B------:R-:W-:Y:S01]  /*aa90*/  ISETP.GE.AND P6, PT, R113, RZ, PT ;  /* 0x000000ff7100720c */ /* 0x000fe20003fc6270 */
[--C-:B------:R-:W-:Y:S01]  /*aaa0*/  @!P3 IMAD.IADD R118, R118, 0x1, -R157.reuse ;  /* 0x000000017676b824 */ /* 0x100fe200078e0a9d */
[----:B------:R-:W-:Y:S01]  /*aab0*/  IADD3 R0, -R0, RZ, RZ ;  /* 0x000000ff00007210 */ /* 0x000fe20007ffe1ff */
[--C-:B------:R-:W-:Y:S01]  /*aac0*/  @!P2 IMAD.IADD R110, R110, 0x1, -R157.reuse ;  /* 0x000000016e6ea824 */ /* 0x100fe200078e0a9d */
[C---:B------:R-:W-:Y:S01]  /*aad0*/  ISETP.GT.U32.AND P2, PT, R157.reuse, R114, PT ;  /* 0x000000729d00720c */ /* 0x040fe20003f44070 */
[----:B------:R-:W-:Y:S01]  /*aae0*/  @!P1 IMAD.IADD R4, R4, 0x1, -R157 ;  /* 0x0000000104049824 */ /* 0x000fe200078e0a9d */
[----:B------:R1:W-:Y:S01]  /*aaf0*/  STL [R1+0x304], R6 ;  /* 0x0003040601007387 */ /* 0x0003e20000100800 */
[C---:B------:R-:W-:Y:S01]  /*ab00*/  IMAD R0, R157.reuse, R0, R112 ;  /* 0x000000009d007224 */ /* 0x040fe200078e0270 */
[----:B------:R-:W-:Y:S01]  /*ab10*/  IABS R112, R3 ;  /* 0x0000000300707213 */ /* 0x000fe20000000000 */
[----:B------:R-:W-:Y:S01]  /*ab20*/  @!P5 IMAD.MOV R5, RZ, RZ, -R5 ;  /* 0x000000ffff05d224 */ /* 0x000fe200078e0a05 */
[----:B------:R-:W-:Y:S01]  /*ab30*/  ISETP.GT.U32.AND P3, PT, R157, R118, PT ;  /* 0x000000769d00720c */ /* 0x000fe20003f64070 */
[----:B------:R-:W-:Y:S01]  /*ab40*/  VIADD R113, R10, 0xcb ;  /* 0x000000cb0a717836 */ /* 0x000fe20000000000 */
[----:B------:R-:W-:Y:S01]  /*ab50*/  ISETP.GE.AND P1, PT, R116, RZ, PT ;  /* 0x000000ff7400720c */ /* 0x000fe20003f26270 */
[----:B------:R-:W-:Y:S01]  /*ab60*/  VIADD R52, R10, 0x1d7 ;  /* 0x000001d70a347836 */ /* 0x000fe20000000000 */
[----:B------:R2:W-:Y:S01]  /*ab70*/  STL [R1+0x308], R5 ;  /* 0x0003080501007387 */ /* 0x0005e20000100800 */
[----:B------:R-:W-:Y:S01]  /*ab80*/  ISETP.GE.AND P5, PT, R115, RZ, PT ;  /* 0x000000ff7300720c */ /* 0x000fe20003fa6270 */
[----:B-1----:R-:W-:Y:S01]  /*ab90*/  IMAD.MOV.U32 R6, RZ, RZ, R4 ;  /* 0x000000ffff067224 */ /* 0x002fe200078e0004 */
[----:B------:R-:W-:Y:S01]  /*aba0*/  @!P2 IADD3 R114, R114, -R157, RZ ;  /* 0x8000009d7272a210 */ /* 0x000fe20007ffe0ff */
[C---:B------:R-:W-:Y:S01]  /*abb0*/  VIADD R115, R10.reuse, 0xcc ;  /* 0x000000cc0a737836 */ /* 0x040fe20000000000 */
[----:B------:R-:W-:Y:S01]  /*abc0*/  IADD3 R4, R10, 0xca, RZ ;  /* 0x000000ca0a047810 */ /* 0x000fe20007ffe0ff */
[----:B------:R-:W-:Y:S01]  /*abd0*/  @!P4 IMAD.MOV R6, RZ, RZ, -R6 ;  /* 0x000000ffff06c224 */ /* 0x000fe200078e0a06 */
[----:B------:R-:W-:Y:S01]  /*abe0*/  ISETP.GE.AND P4, PT, R3, RZ, PT ;  /* 0x000000ff0300720c */ /* 0x000fe20003f86270 */
[----:B------:R-:W-:Y:S01]  /*abf0*/  IMAD.HI.U32 R3, R2, R112, RZ ;  /* 0x0000007002037227 */ /* 0x000fe200078e00ff */
[----:B------:R-:W-:-:S02]  /*ac00*/  ISETP.GT.U32.AND P2, PT, R157, R114, PT ;  /* 0x000000729d00720c */ /* 0x000fc40003f44070 */
[----:B------:R-:W-:Y:S01]  /*ac10*/  IABS R116, R4 ;  /* 0x0000000400747213 */ /* 0x000fe20000000000 */
[----:B--2---:R-:W-:Y:S01]  /*ac20*/  IMAD.MOV.U32 R5, RZ, RZ, R110 ;  /* 0x000000ffff057224 */ /* 0x004fe200078e006e */
[----:B------:R1:W-:Y:S01]  /*ac30*/  STL [R1+0x320], R6 ;  /* 0x0003200601007387 */ /* 0x0003e20000100800 */
[----:B------:R-:W-:Y:S01]  /*ac40*/  IMAD.MOV R3, RZ, RZ, -R3 ;  /* 0x000000ffff037224 */ /* 0x000fe200078e0a03 */
[----:B------:R-:W-:Y:S01]  /*ac50*/  IABS R111, R115 ;  /* 0x00000073006f7213 */ /* 0x000fe20000000000 */
[--C-:B------:R-:W-:Y:S01]  /*ac60*/  @!P3 IMAD.IADD R118, R118, 0x1, -R157.reuse ;  /* 0x000000017676b824 */ /* 0x100fe200078e0a9d */
[----:B------:R-:W-:Y:S01]  /*ac70*/  @!P0 IADD3 R5, -R5, RZ, RZ ;  /* 0x000000ff05058210 */ /* 0x000fe20007ffe1ff */
[C---:B------:R-:W-:Y:S01]  /*ac80*/  IMAD R112, R157.reuse, R3, R112 ;  /* 0x000000039d707224 */ /* 0x040fe200078e0270 */
[----:B------:R-:W-:Y:S01]  /*ac90*/  ISETP.GE.AND P0, PT, R4, RZ, PT ;  /* 0x000000ff0400720c */ /* 0x000fe20003f06270 */
[----:B------:R-:W-:Y:S01]  /*aca0*/  IMAD.HI.U32 R4, R2, R116, RZ ;  /* 0x0000007402047227 */ /* 0x000fe200078e00ff */
[C---:B------:R-:W-:Y:S01]  /*acb0*/  ISETP.GT.U32.AND P3, PT, R157.reuse, R0, PT ;  /* 0x000000009d00720c */ /* 0x040fe20003f64070 */
[----:B------:R2:W-:Y:S01]  /*acc0*/  STL [R1+0x324], R5 ;  /* 0x0003240501007387 */ /* 0x0005e20000100800 */
[----:B-1----:R-:W-:Y:S01]  /*acd0*/  MOV R6, R118 ;  /* 0x0000007600067202 */ /* 0x002fe20000000f00 */
[--C-:B------:R-:W-:Y:S01]  /*ace0*/  @!P2 IMAD.IADD R114, R114, 0x1, -R157.reuse ;  /* 0x000000017272a824 */ /* 0x100fe200078e0a9d */
[C---:B------:R-:W-:Y:S01]  /*acf0*/  ISETP.GT.U32.AND P2, PT, R157.reuse, R112, PT ;  /* 0x000000709d00720c */ /* 0x040fe20003f44070 */
[----:B------:R-:W-:Y:S01]  /*ad00*/  VIADD R50, R10, 0x1d9 ;  /* 0x000001d90a327836 */ /* 0x000fe20000000000 */
[----:B------:R-:W-:Y:S01]  /*ad10*/  IADD3 R4, -R4, RZ, RZ ;  /* 0x000000ff04047210 */ /* 0x000fe20007ffe1ff */
[----:B------:R-:W-:Y:S01]  /*ad20*/  @!P6 IMAD.MOV R6, RZ, RZ, -R6 ;  /* 0x000000ffff06e224 */ /* 0x000fe200078e0a06 */
[----:B------:R-:W-:Y:S01]  /*ad30*/  IABS R110, R113 ;  /* 0x00000071006e7213 */ /* 0x000fe20000000000 */
[----:B------:R-:W-:Y:S01]  /*ad40*/  VIADD R49, R10, 0x1da ;  /* 0x000001da0a317836 */ /* 0x000fe20000000000 */
[----:B------:R-:W-:Y:S01]  /*ad50*/  IABS R118, R117 ;  /* 0x0000007500767213 */ /* 0x000fe20000000000 */
[C---:B------:R-:W-:Y:S01]  /*ad60*/  IMAD R116, R157.reuse, R4, R116 ;  /* 0x000000049d747224 */ /* 0x040fe200078e0274 */
[----:B------:R-:W-:Y:S01]  /*ad70*/  IABS R120, R119 ;  /* 0x0000007700787213 */ /* 0x000fe20000000000 */
[----:B------:R-:W-:Y:S01]  /*ad80*/  IMAD.HI.U32 R4, R2, R111, RZ ;  /* 0x0000006f02047227 */ /* 0x000fe200078e00ff */
[----:B------:R-:W-:Y:S02]  /*ad90*/  STL [R1+0x328], R6 ;  /* 0x0003280601007387 */ /* 0x000fe40000100800 */
[----:B------:R-:W-:Y:S01]  /*ada0*/  ISETP.GT.U32.AND P6, PT, R157, R116, PT ;  /* 0x000000749d00720c */ /* 0x000fe20003fc4070 */
[----:B------:R-:W-:-:S02]  /*adb0*/  @!P2 IMAD.IADD R112, R112, 0x1, -R157 ;  /* 0x000000017070a824 */ /* 0x000fc400078e0a9d */
[----:B------:R-:W-:-:S03]  /*adc0*/  IMAD.HI.U32 R3, R2, R110, RZ ;  /* 0x0000006e02037227 */ /* 0x000fc600078e00ff */
[C---:B------:R-:W-:Y:S01]  /*add0*/  ISETP.GT.U32.AND P2, PT, R157.reuse, R112, PT ;  /* 0x000000709d00720c */ /* 0x040fe20003f44070 */
[----:B--2---:R-:W-:Y:S01]  /*ade0*/  IMAD.MOV.U32 R5, RZ, RZ, R114 ;  /* 0x000000ffff057224 */ /* 0x004fe200078e0072 */
[----:B------:R-:W-:Y:S01]  /*adf0*/  IADD3 R114, -R4, RZ, RZ ;  /* 0x000000ff04727210 */ /* 0x000fe20007ffe1ff */
[----:B------:R-:W-:Y:S02]  /*ae00*/  IMAD.MOV R3, RZ, RZ, -R3 ;  /* 0x000000ffff037224 */ /* 0x000fe400078e0a03 */
[----:B------:R-:W-:Y:S02]  /*ae10*/  @!P3 IMAD.IADD R0, R0, 0x1, -R157 ;  /* 0x000000010000b824 */ /* 0x000fe400078e0a9d */
[C---:B------:R-:W-:Y:S02]  /*ae20*/  IMAD R4, R157.reuse, R3, R110 ;  /* 0x000000039d047224 */ /* 0x040fe400078e026e */
[C---:B------:R-:W-:Y:S01]  /*ae30*/  IMAD R110, R157.reuse, R114, R111 ;  /* 0x000000729d6e7224 */ /* 0x040fe200078e026f */
[C---:B------:R-:W-:Y:S01]  /*ae40*/  ISETP.GT.U32.AND P3, PT, R157.reuse, R0, PT ;  /* 0x000000009d00720c */ /* 0x040fe20003f64070 */
[--C-:B------:R-:W-:Y:S01]  /*ae50*/  @!P6 IMAD.IADD R116, R116, 0x1, -R157.reuse ;  /* 0x000000017474e824 */ /* 0x100fe200078e0a9d */
[----:B------:R-:W-:Y:S01]  /*ae60*/  IABS R114, R125 ;  /* 0x0000007d00727213 */ /* 0x000fe20000000000 */
[----:B------:R-:W-:Y:S01]  /*ae70*/  @!P2 IMAD.IADD R112, R112, 0x1, -R157 ;  /* 0x000000017070a824 */ /* 0x000fe200078e0a9d */
[C---:B------:R-:W-:Y:S01]  /*ae80*/  ISETP.GT.U32.AND P2, PT, R157.reuse, R4, PT ;  /* 0x000000049d00720c */ /* 0x040fe20003f44070 */
[----:B------:R-:W-:Y:S01]  /*ae90*/  @!P5 IMAD.MOV R5, RZ, RZ, -R5 ;  /* 0x000000ffff05d224 */ /* 0x000fe200078e0a05 */
[----:B------:R-:W-:Y:S01]  /*aea0*/  ISETP.GT.U32.AND P6, PT, R157, R116, PT ;  /* 0x000000749d00720c */ /* 0x000fe20003fc4070 */
[----:B------:R-:W-:Y:S01]  /*aeb0*/  IMAD.HI.U32 R3, R2, R114, RZ ;  /* 0x0000007202037227 */ /* 0x000fe200078e00ff */
[----:B------:R-:W-:-:S02]  /*aec0*/  ISETP.GE.AND P5, PT, R113, RZ, PT ;  /* 0x000000ff7100720c */ /* 0x000fc40003fa6270 */
[----:B------:R1:W-:Y:S01]  /*aed0*/  STL [R1+0x354], R5 ;  /* 0x0003540501007387 */ /* 0x0003e20000100800 */
[----:B------:R-:W-:Y:S01]  /*aee0*/  IMAD.HI.U32 R111, R2, R120, RZ ;  /* 0x00000078026f7227 */ /* 0x000fe200078e00ff */
[----:B------:R-:W-:Y:S02]  /*aef0*/  IADD3 R113, -R3, RZ, RZ ;  /* 0x000000ff03717210 */ /* 0x000fe40007ffe1ff */
[----:B------:R-:W-:Y:S01]  /*af00*/  @!P3 IADD3 R0, R0, -R157, RZ ;  /* 0x8000009d0000b210 */ /* 0x000fe20007ffe0ff */
[C---:B------:R-:W-:Y:S01]  /*af10*/  IMAD.HI.U32 R3, R2.reuse, R124, RZ ;  /* 0x0000007c02037227 */ /* 0x040fe200078e00ff */
[----:B------:R-:W-:Y:S02]  /*af20*/  ISETP.GE.AND P3, PT, R115, RZ, PT ;  /* 0x000000ff7300720c */ /* 0x000fe40003f66270 */
[----:B------:R-:W-:Y:S01]  /*af30*/  IADD3 R111, -R111, RZ, RZ ;  /* 0x000000ff6f6f7210 */ /* 0x000fe20007ffe1ff */
[----:B------:R-:W-:Y:S01]  /*af40*/  IMAD.MOV R115, RZ, RZ, -R3 ;  /* 0x000000ffff737224 */ /* 0x000fe200078e0a03 */
[----:B-1----:R-:W-:Y:S01]  /*af50*/  MOV R5, R0 ;  /* 0x0000000000057202 */ /* 0x002fe20000000f00 */
[----:B------:R-:W-:-:S03]  /*af60*/  IMAD.HI.U32 R3, R2, R118, RZ ;  /* 0x0000007602037227 */ /* 0x000fc600078e00ff */
[----:B------:R-:W-:Y:S01]  /*af70*/  @!P1 IADD3 R5, -R5, RZ, RZ ;  /* 0x000000ff05059210 */ /* 0x000fe20007ffe1ff */
[----:B------:R-:W-:Y:S01]  /*af80*/  IMAD R114, R157, R113, R114 ;  /* 0x000000719d727224 */ /* 0x000fe200078e0272 */
[----:B------:R-:W-:Y:S01]  /*af90*/  IADD3 R3, -R3, RZ, RZ ;  /* 0x000000ff03037210 */ /* 0x000fe20007ffe1ff */
[--C-:B------:R-:W-:Y:S01]  /*afa0*/  @!P6 IMAD.IADD R116, R116, 0x1, -R157.reuse ;  /* 0x000000017474e824 */ /* 0x100fe200078e0a9d */
[C---:B------:R-:W-:Y:S01]  /*afb0*/  ISETP.GT.U32.AND P6, PT, R157.reuse, R110, PT ;  /* 0x0000006e9d00720c */ /* 0x040fe20003fc4070 */
[----:B------:R-:W-:Y:S01]  /*afc0*/  @!P2 IMAD.IADD R4, R4, 0x1, -R157 ;  /* 0x000000010404a824 */ /* 0x000fe200078e0a9d */
[C---:B------:R-:W-:Y:S01]  /*afd0*/  ISETP.GT.U32.AND P2, PT, R157.reuse, R114, PT ;  /* 0x000000729d00720c */ /* 0x040fe20003f44070 */
[C---:B------:R-:W-:Y:S01]  /*afe0*/  IMAD R118, R157.reuse, R3, R118 ;  /* 0x000000039d767224 */ /* 0x040fe200078e0276 */
[----:B------:R-:W-:Y:S01]  /*aff0*/  STL [R1+0x358], R5 ;  /* 0x0003580501007387 */ /* 0x000fe20000100800 */
[----:B------:R-:W-:Y:S02]  /*b000*/  IMAD.MOV.U32 R3, RZ, RZ, R112 ;  /* 0x000000ffff037224 */ /* 0x000fe400078e0070 */
[----:B------:R-:W-:-:S02]  /*b010*/  IMAD R124, R157, R115, R124 ;  /* 0x000000739d7c7224 */ /* 0x000fc400078e027c */
[----:B------:R-:W-:Y:S01]  /*b020*/  IMAD.HI.U32 R113, R2, R122, RZ ;  /* 0x0000007a02717227 */ /* 0x000fe200078e00ff */
[----:B------:R-:W-:-:S03]  /*b030*/  @!P4 IADD3 R3, -R3, RZ, RZ ;  /* 0x000000ff0303c210 */ /* 0x000fc60007ffe1ff */
[--C-:B------:R-:W-:Y:S01]  /*b040*/  @!P6 IMAD.IADD R110, R110, 0x1, -R157.reuse ;  /* 0x000000016e6ee824 */ /* 0x100fe200078e0a9d */
[C---:B------:R-:W-:Y:S01]  /*b050*/  ISETP.GT.U32.AND P6, PT, R157.reuse, R124, PT ;  /* 0x0000007c9d00720c */ /* 0x040fe20003fc4070 */
[----:B------:R-:W-:Y:S01]  /*b060*/  @!P2 IMAD.IADD R114, R114, 0x1, -R157 ;  /* 0x000000017272a824 */ /* 0x000fe200078e0a9d */
[C---:B------:R-:W-:Y:S01]  /*b070*/  ISETP.GT.U32.AND P2, PT, R157.reuse, R4, PT ;  /* 0x000000049d00720c */ /* 0x040fe20003f44070 */
[----:B------:R1:W-:Y:S01]  /*b080*/  STL [R1+0x36c], R3 ;  /* 0x00036c0301007387 */ /* 0x0003e20000100800 */
[C---:B------:R-:W-:Y:S01]  /*b090*/  IMAD R120, R157.reuse, R111, R120 ;  /* 0x0000006f9d787224 */ /* 0x040fe200078e0278 */
[C---:B------:R-:W-:Y:S01]  /*b0a0*/  ISETP.GT.U32.AND P1, PT, R157.reuse, R110, PT ;  /* 0x0000006e9d00720c */ /* 0x040fe20003f24070 */
[----:B------:R-:W-:Y:S02]  /*b0b0*/  IMAD.MOV R113, RZ, RZ, -R113 ;  /* 0x000000ffff717224 */ /* 0x000fe400078e0a71 */
[----:B------:R-:W-:Y:S02]  /*b0c0*/  VIADD R115, R10, 0xd3 ;  /* 0x000000d30a737836 */ /* 0x000fe40000000000 */
[----:B------:R-:W-:-:S02]  /*b0d0*/  IMAD R122, R157, R113, R122 ;  /* 0x000000719d7a7224 */ /* 0x000fc400078e027a */
[----:B------:R-:W-:Y:S01]  /*b0e0*/  VIADD R113, R10, 0xd2 ;  /* 0x000000d20a717836 */ /* 0x000fe20000000000 */
[----:B------:R-:W-:Y:S01]  /*b0f0*/  IABS R111, R115 ;  /* 0x00000073006f7213 */ /* 0x000fe20000000000 */
[----:B-1----:R-:W-:Y:S02]  /*b100*/  IMAD.MOV.U32 R3, RZ, RZ, R116 ;  /* 0x000000ffff037224 */ /* 0x002fe400078e0074 */
[--C-:B------:R-:W-:Y:S01]  /*b110*/  @!P6 IMAD.IADD R124, R124, 0x1, -R157.reuse ;  /* 0x000000017c7ce824 */ /* 0x100fe200078e0a9d */
[----:B------:R-:W-:Y:S01]  /*b120*/  ISETP.GT.U32.AND P6, PT, R157, R114, PT ;  /* 0x000000729d00720c */ /* 0x000fe20003fc4070 */
[--C-:B------:R-:W-:Y:S01]  /*b130*/  @!P2 IMAD.IADD R4, R4, 0x1, -R157.reuse ;  /* 0x000000010404a824 */ /* 0x100fe200078e0a9d */
[----:B------:R-:W-:Y:S01]  /*b140*/  @!P0 IADD3 R3, -R3, RZ, RZ ;  /* 0x000000ff03038210 */ /* 0x000fe20007ffe1ff */
[----:B------:R-:W-:Y:S01]  /*b150*/  @!P1 IMAD.IADD R110, R110, 0x1, -R157 ;  /* 0x000000016e6e9824 */ /* 0x000fe200078e0a9d */
[C---:B------:R-:W-:Y:S01]  /*b160*/  ISETP.GT.U32.AND P0, PT, R157.reuse, R120, PT ;  /* 0x000000789d00720c */ /* 0x040fe20003f04070 */
[C---:B------:R-:W-:Y:S01]  /*b170*/  VIADD R48, R10.reuse, 0x1db ;  /* 0x000001db0a307836 */ /* 0x040fe20000000000 */
[C---:B------:R-:W-:Y:S01]  /*b180*/  ISETP.GT.U32.AND P2, PT, R157.reuse, R122, PT ;  /* 0x0000007a9d00720c */ /* 0x040fe20003f44070 */
[----:B------:R1:W-:Y:S01]  /*b190*/  STL [R1+0x370], R3 ;  /* 0x0003700301007387 */ /* 0x0003e20000100800 */
[----:B------:R-:W-:Y:S01]  /*b1a0*/  IABS R0, R113 ;  /* 0x0000007100007213 */ /* 0x000fe20000000000 */
[----:B------:R-:W-:Y:S01]  /*b1b0*/  IMAD.MOV.U32 R15, RZ, RZ, R110 ;  /* 0x000000ffff0f7224 */ /* 0x000fe200078e006e */
[----:B------:R-:W-:Y:S01]  /*b1c0*/  MOV R17, R4 ;  /* 0x0000000400117202 */ /* 0x000fe20000000f00 */
[----:B------:R-:W-:Y:S01]  /*b1d0*/  VIADD R4, R10, 0xd4 ;  /* 0x000000d40a047836 */ /* 0x000fe20000000000 */
[----:B------:R-:W-:Y:S01]  /*b1e0*/  ISETP.GT.U32.AND P4, PT, R157, R124, PT ;  /* 0x0000007c9d00720c */ /* 0x000fe20003f84070 */
[----:B------:R-:W-:Y:S01]  /*b1f0*/  IMAD.MOV.U32 R112, RZ, RZ, R0 ;  /* 0x000000ffff707224 */ /* 0x000fe200078e0000 */
[----:B------:R-:W-:Y:S01]  /*b200*/  @!P6 IADD3 R114, R114, -R157, RZ ;  /* 0x8000009d7272e210 */ /* 0x000fe20007ffe0ff */
[----:B------:R-:W-:Y:S01]  /*b210*/  @!P5 IMAD.MOV R17, RZ, RZ, -R17 ;  /* 0x000000ffff11d224 */ /* 0x000fe200078e0a11 */
[----:B------:R-:W-:Y:S01]  /*b220*/  ISETP.GE.AND P1, PT, R125, RZ, PT ;  /* 0x000000ff7d00720c */ /* 0x000fe20003f26270 */
[----:B------:R-:W-:Y:S01]  /*b230*/  @!P0 IMAD.IADD R120, R120, 0x1, -R157 ;  /* 0x0000000178788824 */ /* 0x000fe200078e0a9d */
[C---:B------:R-:W-:Y:S01]  /*b240*/  ISETP.GT.U32.AND P6, PT, R157.reuse, R118, PT ;  /* 0x000000769d00720c */ /* 0x040fe20003fc4070 */
[C---:B-1----:R-:W-:Y:S01]  /*b250*/  IMAD.HI.U32 R3, R2.reuse, R111, RZ ;  /* 0x0000006f02037227 */ /* 0x042fe200078e00ff */
[----:B------:R-:W-:Y:S01]  /*b260*/  MOV R13, R114 ;  /* 0x00000072000d7202 */ /* 0x000fe20000000f00 */
[----:B------:R1:W-:Y:S01]  /*b270*/  STL [R1+0x4cdc], R17 ;  /* 0x004cdc1101007387 */ /* 0x0003e20000100800 */
[----:B------:R-:W-:Y:S01]  /*b280*/  ISETP.GT.U32.AND P5, PT, R157, R120, PT ;  /* 0x000000789d00720c */ /* 0x000fe20003fa4070 */
[----:B------:R-:W-:Y:S01]  /*b290*/  IMAD.HI.U32 R0, R2, R112, RZ ;  /* 0x0000007002007227 */ /* 0x000fe200078e00ff */
[----:B------:R-:W-:-:S02]  /*b2a0*/  IADD3 R116, -R3, RZ, RZ ;  /* 0x000000ff03747210 */ /* 0x000fc40007ffe1ff */
[----:B------:R-:W-:Y:S01]  /*b2b0*/  ISETP.GE.AND P0, PT, R119, RZ, PT ;  /* 0x000000ff7700720c */ /* 0x000fe20003f06270 */
[----:B------:R-:W-:Y:S01]  /*b2c0*/  @!P2 IMAD.IADD R122, R122, 0x1, -R157 ;  /* 0x000000017a7aa824 */ /* 0x000fe200078e0a9d */
[----:B------:R-:W-:Y:S01]  /*b2d0*/  ISETP.GE.AND P2, PT, R121, RZ, PT ;  /* 0x000000ff7900720c */ /* 0x000fe20003f46270 */
[----:B------:R-:W-:Y:S01]  /*b2e0*/  IMAD.MOV R0, RZ, RZ, -R0 ;  /* 0x000000ffff007224 */ /* 0x000fe200078e0a00 */
[----:B------:R-:W-:Y:S01]  /*b2f0*/  @!P1 IADD3 R13, -R13, RZ, RZ ;  /* 0x000000ff0d0d9210 */ /* 0x000fe20007ffe1ff */
[----:B------:R-:W-:Y:S01]  /*b300*/  @!P3 IMAD.MOV R15, RZ, RZ, -R15 ;  /* 0x000000ffff0fb224 */ /* 0x000fe200078e0a0f */
[C---:B------:R-:W-:Y:S01]  /*b310*/  ISETP.GT.U32.AND P3, PT, R157.reuse, R122, PT ;  /* 0x0000007a9d00720c */ /* 0x040fe20003f64070 */
[----:B------:R-:W-:Y:S01]  /*b320*/  IMAD R112, R157, R0, R112 ;  /* 0x000000009d707224 */ /* 0x000fe200078e0270 */
[-C--:B------:R-:W-:Y:S01]  /*b330*/  @!P6 IADD3 R118, R118, -R157.reuse, RZ ;  /* 0x8000009d7676e210 */ /* 0x080fe20007ffe0ff */
[----:B------:R-:W-:Y:S01]  /*b340*/  @!P4 IMAD.IADD R124, R124, 0x1, -R157 ;  /* 0x000000017c7cc824 */ /* 0x000fe200078e0a9d */
[----:B------:R-:W-:Y:S01]  /*b350*/  ISETP.GE.AND P4, PT, R123, RZ, PT ;  /* 0x000000ff7b00720c */ /* 0x000fe20003f86270 */
[C---:B------:R-:W-:Y:S01]  /*b360*/  IMAD R0, R157.reuse, R116, R111 ;  /* 0x000000749d007224 */ /* 0x040fe200078e026f */
[C---:B------:R-:W-:Y:S01]  /*b370*/  ISETP.GT.U32.AND P1, PT, R157.reuse, R112, PT ;  /* 0x000000709d00720c */ /* 0x040fe20003f24070 */
[----:B------:R-:W-:Y:S01]  /*b380*/  @!P5 IMAD.IADD R120, R120, 0x1, -R157 ;  /* 0x000000017878d824 */ /* 0x000fe200078e0a9d */
[C---:B------:R-:W-:Y:S01]  /*b390*/  ISETP.GT.U32.AND P6, PT, R157.reuse, R118, PT ;  /* 0x000000769d00720c */ /* 0x040fe20003fc4070 */
[----:B------:R-:W-:Y:S01]  /*b3a0*/  VIADD R116, R10, 0xd5 ;  /* 0x000000d50a747836 */ /* 0x000fe20000000000 */
[----:B------:R-:W-:Y:S01]  /*b3b0*/  ISETP.GT.U32.AND P5, PT, R157, R0, PT ;  /* 0x000000009d00720c */ /* 0x000fe20003fa4070 */
[----:B------:R-:W-:Y:S01]  /*b3c0*/  IMAD.MOV.U32 R11, RZ, RZ, R124 ;  /* 0x000000ffff0b7224 */ /* 0x000fe200078e007c */
[----:B------:R-:W-:Y:S01]  /*b3d0*/  IABS R110, R4 ;  /* 0x00000004006e7213 */ /* 0x000fe20000000000 */
[----:B------:R-:W-:Y:S01]  /*b3e0*/  STL [R1+0x4ce0], R15 ;  /* 0x004ce00f01007387 */ /* 0x000fe20000100800 */
[----:B------:R-:W-:Y:S01]  /*b3f0*/  @!P3 IADD3 R122, R122, -R157, RZ ;  /* 0x8000009d7a7ab210 */ /* 0x000fe20007ffe0ff */
[----:B-1----:R-:W-:Y:S01]  /*b400*/  VIADD R17, R10, 0x19d ;  /* 0x0000019d0a117836 */ /* 0x002fe20000000000 */
[----:B------:R-:W-:Y:S01]  /*b410*/  MOV R6, R120 ;  /* 0x0000007800067202 */ /* 0x000fe20000000f00 */
[----:B------:R-:W-:Y:S01]  /*b420*/  @!P4 IMAD.MOV R11, RZ, RZ, -R11 ;  /* 0x000000ffff0bc224 */ /* 0x000fe200078e0a0b */
[----:B------:R-:W-:Y:S01]  /*b430*/  IABS R114, R116 ;  /* 0x0000007400727213 */ /* 0x000fe20000000000 */
[----:B------:R-:W-:Y:S01]  /*b440*/  IMAD.HI.U32 R3, R2, R110, RZ ;  /* 0x0000006e02037227 */ /* 0x000fe200078e00ff */
[----:B------:R-:W-:Y:S01]  /*b450*/  MOV R5, R122 ;  /* 0x0000007a00057202 */ /* 0x000fe20000000f00 */
[----:B------:R-:W-:Y:S01]  /*b460*/  STL [R1+0x4ce4], R13 ;  /* 0x004ce40d01007387 */ /* 0x000fe20000100800 */
[----:B------:R-:W-:Y:S01]  /*b470*/  ISETP.GE.AND P4, PT, R117, RZ, PT ;  /* 0x000000ff7500720c */ /* 0x000fe20003f86270 */
[--C-:B------:R-:W-:Y:S01]  /*b480*/  @!P1 IMAD.IADD R112, R112, 0x1, -R157.reuse ;  /* 0x0000000170709824 */ /* 0x100fe200078e0a9d */
[----:B------:R-:W-:Y:S01]  /*b490*/  ISETP.GE.AND P1, PT, R4, RZ, PT ;  /* 0x000000ff0400720c */ /* 0x000fe20003f26270 */
[----:B------:R-:W-:Y:S01]  /*b4a0*/  @!P0 IMAD.MOV R6, RZ, RZ, -R6 ;  /* 0x000000ffff068224 */ /* 0x000fe200078e0a06 */
[----:B------:R-:W-:Y:S01]  /*b4b0*/  @!P2 IADD3 R5, -R5, RZ, RZ ;  /* 0x000000ff0505a210 */ /* 0x000fe20007ffe1ff */
[----:B------:R-:W-:Y:S01]  /*b4c0*/  @!P5 IMAD.IADD R0, R0, 0x1, -R157 ;  /* 0x000000010000d824 */ /* 0x000fe200078e0a9d */
[----:B------:R-:W-:Y:S01]  /*b4d0*/  STL [R1+0x4ce8], R11 ;  /* 0x004ce80b01007387 */ /* 0x000fe20000100800 */
[----:B------:R-:W-:Y:S01]  /*b4e0*/  IMAD.HI.U32 R4, R2, R114, RZ ;  /* 0x0000007202047227 */ /* 0x000fe200078e00ff */
[----:B------:R-:W-:-:S02]  /*b4f0*/  ISETP.GT.U32.AND P0, PT, R157, R112, PT ;  /* 0x000000709d00720c */ /* 0x000fc40003f04070 */
[----:B------:R-:W-:Y:S01]  /*b500*/  STL [R1+0x4cec], R6 ;  /* 0x004cec0601007387 */ /* 0x000fe20000100800 */
[----:B------:R-:W-:Y:S01]  /*b510*/  @!P6 IMAD.IADD R118, R118, 0x1, -R157 ;  /* 0x000000017676e824 */ /* 0x000fe200078e0a9d */
[----:B------:R-:W-:Y:S01]  /*b520*/  ISETP.GT.U32.AND P5, PT, R157, R0, PT ;  /* 0x000000009d00720c */ /* 0x000fe20003fa4070 */
[----:B------:R-:W-:Y:S01]  /*b530*/  IMAD.MOV R3, RZ, RZ, -R3 ;  /* 0x000000ffff037224 */ /* 0x000fe200078e0a03 */
[----:B------:R1:W-:Y:S01]  /*b540*/  STL [R1+0x3b0], R5 ;  /* 0x0003b00501007387 */ /* 0x0003e20000100800 */
[----:B------:R-:W-:Y:S01]  /*b550*/  IMAD.MOV R111, RZ, RZ, -R4 ;  /* 0x000000ffff6f7224 */ /* 0x000fe200078e0a04 */
[----:B------:R-:W-:Y:S01]  /*b560*/  ISETP.GE.AND P3, PT, R113, RZ, PT ;  /* 0x000000ff7100720c */ /* 0x000fe20003f66270 */
[C---:B------:R-:W-:Y:S01]  /*b570*/  IMAD R4, R157.reuse, R3, R110 ;  /* 0x000000039d047224 */ /* 0x040fe200078e026e */
[C---:B------:R-:W-:Y:S01]  /*b580*/  IADD3 R110, R10.reuse, 0xd7, RZ ;  /* 0x000000d70a6e7810 */ /* 0x040fe20007ffe0ff */
[----:B------:R-:W-:Y:S01]  /*b590*/  IMAD R114, R157, R111, R114 ;  /* 0x0000006f9d727224 */ /* 0x000fe200078e0272 */
[----:B------:R-:W-:Y:S01]  /*b5a0*/  ISETP.GE.AND P6, PT, R115, RZ, PT ;  /* 0x000000ff7300720c */ /* 0x000fe20003fc6270 */
[----:B------:R-:W-:Y:S01]  /*b5b0*/  VIADD R3, R10, 0xd6 ;  /* 0x000000d60a037836 */ /* 0x000fe20000000000 */
[----:B------:R-:W-:Y:S01]  /*b5c0*/  @!P0 IADD3 R112, R112, -R157, RZ ;  /* 0x8000009d70708210 */ /* 0x000fe20007ffe0ff */
[----:B------:R-:W-:Y:S01]  /*b5d0*/  VIADD R115, R10, 0xd8 ;  /* 0x000000d80a737836 */ /* 0x000fe20000000000 */
[----:B------:R-:W-:Y:S01]  /*b5e0*/  ISETP.GE.AND P2, PT, R116, RZ, PT ;  /* 0x000000ff7400720c */ /* 0x000fe20003f46270 */
[----:B-1----:R-:W-:Y:S01]  /*b5f0*/  IMAD.MOV.U32 R5, RZ, RZ, R118 ;  /* 0x000000ffff057224 */ /* 0x002fe200078e0076 */
[----:B------:R-:W-:Y:S01]  /*b600*/  ISETP.GE.AND P0, PT, R3, RZ, PT ;  /* 0x000000ff0300720c */ /* 0x000fe20003f06270 */
[----:B------:R-:W-:Y:S01]  /*b610*/  @!P5 IMAD.IADD R0, R0, 0x1, -R157 ;  /* 0x000000010000d824 */ /* 0x000fe200078e0a9d */
[C---:B------:R-:W-:Y:S01]  /*b620*/  ISETP.GT.U32.AND P5, PT, R157.reuse, R114, PT ;  /* 0x000000729d00720c */ /* 0x040fe20003fa4070 */
[----:B------:R-:W-:Y:S01]  /*b630*/  @!P4 IMAD.MOV R5, RZ, RZ, -R5 ;  /* 0x000000ffff05c224 */ /* 0x000fe200078e0a05 */
[----:B------:R-:W-:Y:S01]  /*b640*/  ISETP.GT.U32.AND P4, PT, R157, R4, PT ;  /* 0x000000049d00720c */ /* 0x000fe20003f84070 */
[C---:B------:R-:W-:Y:S01]  /*b650*/  VIADD R120, R10.reuse, 0xda ;  /* 0x000000da0a787836 */ /* 0x040fe20000000000 */
[----:B------:R-:W-:Y:S01]  /*b660*/  IABS R113, R3 ;  /* 0x0000000300717213 */ /* 0x000fe20000000000 */
[C---:B------:R-:W-:Y:S01]  /*b670*/  VIADD R13, R10.reuse, 0x19b ;  /* 0x0000019b0a0d7836 */ /* 0x040fe20000000000 */
[----:B------:R1:W-:Y:S01]  /*b680*/  STL [R1+0x3b8], R5 ;  /* 0x0003b80501007387 */ /* 0x0003e20000100800 */
[----:B------:R-:W-:Y:S01]  /*b690*/  IABS R3, R110 ;  /* 0x0000006e00037213 */ /* 0x000fe20000000000 */
[C---:B------:R-:W-:Y:S01]  /*b6a0*/  VIADD R15, R10.reuse, 0x19c ;  /* 0x0000019c0a0f7836 */ /* 0x040fe20000000000 */
[----:B------:R-:W-:Y:S01]  /*b6b0*/  IABS R116, R115 ;  /* 0x0000007300747213 */ /* 0x000fe20000000000 */
[C---:B------:R-:W-:Y:S01]  /*b6c0*/  VIADD R46, R10.reuse, 0x1dd ;  /* 0x000001dd0a2e7836 */ /* 0x040fe20000000000 */
[C---:B------:R-:W-:Y:S01]  /*b6d0*/  IADD3 R121, R10.reuse, 0xd9, RZ ;  /* 0x000000d90a797810 */ /* 0x040fe20007ffe0ff */
[----:B------:R-:W-:Y:S01]  /*b6e0*/  VIADD R45, R10, 0x1de ;  /* 0x000001de0a2d7836 */ /* 0x000fe20000000000 */
[----:B------:R-:W-:Y:S01]  /*b6f0*/  @!P5 IADD3 R114, R114, -R157, RZ ;  /* 0x8000009d7272d210 */ /* 0x000fe20007ffe0ff */
[----:B------:R-:W-:Y:S01]  /*b700*/  IMAD.HI.U32 R111, R2, R116, RZ ;  /* 0x00000074026f7227 */ /* 0x000fe200078e00ff */
[----:B------:R-:W-:-:S02]  /*b710*/  IABS R118, R121 ;  /* 0x0000007900767213 */ /* 0x000fc40000000000 */
[C---:B------:R-:W-:Y:S01]  /*b720*/  ISETP.GT.U32.AND P5, PT, R157.reuse, R114, PT ;  /* 0x000000729d00720c */ /* 0x040fe20003fa4070 */
[----:B-1----:R-:W-:Y:S01]  /*b730*/  IMAD.MOV.U32 R5, RZ, RZ, R112 ;  /* 0x000000ffff057224 */ /* 0x002fe200078e0070 */
[----:B------:R-:W-:Y:S01]  /*b740*/  MOV R112, R3 ;  /* 0x0000000300707202 */ /* 0x000fe20000000f00 */
[----:B------:R-:W-:Y:S01]  /*b750*/  @!P4 IMAD.IADD R4, R4, 0x1, -R157 ;  /* 0x000000010404c824 */ /* 0x000fe200078e0a9d */
[----:B------:R-:W-:Y:S01]  /*b760*/  IADD3 R117, R10, 0xdb, RZ ;  /* 0x000000db0a757810 */ /* 0x000fe20007ffe0ff */
[----:B------:R-:W-:Y:S01]  /*b770*/  @!P3 IMAD.MOV R5, RZ, RZ, -R5 ;  /* 0x000000ffff05b224 */ /* 0x000fe200078e0a05 */
[----:B------:R-:W-:Y:S01]  /*b780*/  ISETP.GE.AND P3, PT, R110, RZ, PT ;  /* 0x000000ff6e00720c */ /* 0x000fe20003f66270 */
[C---:B------:R-:W-:Y:S01]  /*b790*/  IMAD.HI.U32 R3, R2.reuse, R113, RZ ;  /* 0x0000007102037227 */ /* 0x040fe200078e00ff */
[----:B------:R-:W-:Y:S02]  /*b7a0*/  ISETP.GT.U32.AND P4, PT, R157, R4, PT ;  /* 0x000000049d00720c */ /* 0x000fe40003f84070 */
[----:B------:R1:W-:Y:S01]  /*b7b0*/  STL [R1+0x3bc], R5 ;  /* 0x0003bc0501007387 */ /* 0x0003e20000100800 */
[----:B------:R-:W-:Y:S01]  /*b7c0*/  IMAD.HI.U32 R110, R2, R112, RZ ;  /* 0x00000070026e7227 */ /* 0x000fe200078e00ff */
[----:B------:R-:W-:-:S03]  /*b7d0*/  IADD3 R11, R10, 0x19a, RZ ;  /* 0x0000019a0a0b7810 */ /* 0x000fc60007ffe0ff */
[----:B------:R-:W-:Y:S01]  /*b7e0*/  IMAD.MOV R111, RZ, RZ, -R111 ;  /* 0x000000ffff6f7224 */ /* 0x000fe200078e0a6f */
[----:B------:R-:W-:Y:S01]  /*b7f0*/  IADD3 R110, -R110, RZ, RZ ;  /* 0x000000ff6e6e7210 */ /* 0x000fe20007ffe1ff */
[----:B------:R-:W-:Y:S02]  /*b800*/  @!P5 IMAD.IADD R114, R114, 0x1, -R157 ;  /* 0x000000017272d824 */ /* 0x000fe400078e0a9d */
[----:B------:R-:W-:Y:S02]  /*b810*/  IMAD R116, R157, R111, R116 ;  /* 0x0000006f9d747224 */ /* 0x000fe400078e0274 */
[----:B-1----:R-:W-:Y:S02]  /*b820*/  IMAD.MOV.U32 R5, RZ, RZ, R0 ;  /* 0x000000ffff057224 */ /* 0x002fe400078e0000 */
[----:B------:R-:W-:Y:S02]  /*b830*/  IMAD.MOV R0, RZ, RZ, -R3 ;  /* 0x000000ffff007224 */ /* 0x000fe400078e0a03 */
[----:B------:R-:W-:Y:S01]  /*b840*/  @!P6 IMAD.MOV R5, RZ, RZ, -R5 ;  /* 0x000000ffff05e224 */ /* 0x000fe200078e0a05 */
[----:B------:R-:W-:Y:S01]  /*b850*/  ISETP.GE.AND P6, PT, R115, RZ, PT ;  /* 0x000000ff7300720c */ /* 0x000fe20003fc6270 */
[C---:B------:R-:W-:Y:S01]  /*b860*/  IMAD R0, R157.reuse, R0, R113 ;  /* 0x000000009d007224 */ /* 0x040fe200078e0271 */
[----:B------:R-:W-:Y:S01]  /*b870*/  IABS R113, R117 ;  /* 0x0000007500717213 */ /* 0x000fe20000000000 */
[----:B------:R-:W-:Y:S01]  /*b880*/  @!P4 IMAD.IADD R4, R4, 0x1, -R157 ;  /* 0x000000010404c824 */ /* 0x000fe200078e0a9d */
[----:B------:R1:W-:Y:S01]  /*b890*/  STL [R1+0x3cc], R5 ;  /* 0x0003cc0501007387 */ /* 0x0003e20000100800 */
[C---:B------:R-:W-:Y:S01]  /*b8a0*/  IMAD R110, R157.reuse, R110, R112 ;  /* 0x0000006e9d6e7224 */ /* 0x040fe200078e0270 */
[----:B------:R-:W-:Y:S01]  /*b8b0*/  ISETP.GT.U32.AND P4, PT, R157, R0, PT ;  /* 0x000000009d00720c */ /* 0x000fe20003f84070 */
[----:B------:R-:W-:Y:S01]  /*b8c0*/  IMAD.HI.U32 R3, R2, R118, RZ ;  /* 0x0000007602037227 */ /* 0x000fe200078e00ff */
[----:B------:R-:W-:-:S02]  /*b8d0*/  IABS R112, R120 ;  /* 0x0000007800707213 */ /* 0x000fc40000000000 */
[C---:B------:R-:W-:Y:S01]  /*b8e0*/  ISETP.GT.U32.AND P5, PT, R157.reuse, R110, PT ;  /* 0x0000006e9d00720c */ /* 0x040fe20003fa4070 */
[----:B------:R-:W-:Y:S02]  /*b8f0*/  IMAD.MOV R3, RZ, RZ, -R3 ;  /* 0x000000ffff037224 */ /* 0x000fe400078e0a03 */
[----:B------:R-:W-:Y:S01]  /*b900*/  VIADD R115, R10, 0xdc ;  /* 0x000000dc0a737836 */ /* 0x000fe20000000000 */
[----:B-1----:R-:W-:Y:S01]  /*b910*/  MOV R5, R4 ;  /* 0x0000000400057202 */ /* 0x002fe20000000f00 */
[----:B------:R-:W-:Y:S02]  /*b920*/  IMAD.MOV.U32 R4, RZ, RZ, R114 ;  /* 0x000000ffff047224 */ /* 0x000fe400078e0072 */
[C---:B------:R-:W-:Y:S01]  /*b930*/  IMAD R118, R157.reuse, R3, R118 ;  /* 0x000000039d767224 */ /* 0x040fe200078e0276 */
[----:B------:R-:W-:Y:S01]  /*b940*/  IABS R119, R115 ;  /* 0x0000007300777213 */ /* 0x000fe20000000000 */
[----:B------:R-:W-:Y:S01]  /*b950*/  @!P1 IMAD.MOV R5, RZ, RZ, -R5 ;  /* 0x000000ffff059224 */ /* 0x000fe200078e0a05 */
[C---:B------:R-:W-:Y:S01]  /*b960*/  ISETP.GT.U32.AND P1, PT, R157.reuse, R116, PT ;  /* 0x000000749d00720c */ /* 0x040fe20003f24070 */
[--C-:B------:R-:W-:Y:S01]  /*b970*/  @!P4 IMAD.IADD R0, R0, 0x1, -R157.reuse ;  /* 0x000000010000c824 */ /* 0x100fe200078e0a9d */
[----:B------:R-:W-:Y:S01]  /*b980*/  @!P2 IADD3 R4, -R4, RZ, RZ ;  /* 0x000000ff0404a210 */ /* 0x000fe20007ffe1ff */
[----:B------:R-:W-:Y:S01]  /*b990*/  IMAD.HI.U32 R3, R2, R112, RZ ;  /* 0x0000007002037227 */ /* 0x000fe200078e00ff */
[----:B------:R-:W-:Y:S01]  /*b9a0*/  @!P5 IADD3 R110, R110, -R157, RZ ;  /* 0x8000009d6e6ed210 */ /* 0x000fe20007ffe0ff */
[----:B------:R-:W-:Y:S01]  /*b9b0*/  STL [R1+0x3d8], R5 ;  /* 0x0003d80501007387 */ /* 0x000fe20000100800 */
[C---:B------:R-:W-:Y:S01]  /*b9c0*/  ISETP.GT.U32.AND P4, PT, R157.reuse, R0, PT ;  /* 0x000000009d00720c */ /* 0x040fe20003f84070 */
[----:B------:R-:W-:Y:S01]  /*b9d0*/  IMAD.HI.U32 R111, R2, R119, RZ ;  /* 0x00000077026f7227 */ /* 0x000fe200078e00ff */
[----:B------:R-:W-:Y:S01]  /*b9e0*/  ISETP.GT.U32.AND P5, PT, R157, R110, PT ;  /* 0x0000006e9d00720c */ /* 0x000fe20003fa4070 */
[----:B------:R1:W-:Y:S01]  /*b9f0*/  STL [R1+0x3e0], R4 ;  /* 0x0003e00401007387 */ /* 0x0003e20000100800 */
[----:B------:R-:W-:Y:S01]  /*ba00*/  IADD3 R3, -R3, RZ, RZ ;  /* 0x000000ff03037210 */ /* 0x000fe20007ffe1ff */
[----:B------:R-:W-:Y:S01]  /*ba10*/  VIADD R44, R10, 0x1df ;  /* 0x000001df0a2c7836 */ /* 0x000fe20000000000 */
[----:B------:R-:W-:Y:S01]  /*ba20*/  ISETP.GE.AND P2, PT, R121, RZ, PT ;  /* 0x000000ff7900720c */ /* 0x000fe20003f46270 */
[----:B------:R-:W-:-:S02]  /*ba30*/  @!P1 IMAD.IADD R116, R116, 0x1, -R157 ;  /* 0x0000000174749824 */ /* 0x000fc400078e0a9d */
[C---:B------:R-:W-:Y:S02]  /*ba40*/  IMAD R114, R157.reuse, R3, R112 ;  /* 0x000000039d727224 */ /* 0x040fe400078e0270 */
[----:B------:R-:W-:Y:S01]  /*ba50*/  VIADD R43, R10, 0x1e0 ;  /* 0x000001e00a2b7836 */ /* 0x000fe20000000000 */
[C---:B------:R-:W-:Y:S01]  /*ba60*/  ISETP.GT.U32.AND P1, PT, R157.reuse, R116, PT ;  /* 0x000000749d00720c */ /* 0x040fe20003f24070 */
[----:B------:R-:W-:Y:S01]  /*ba70*/  @!P4 IMAD.IADD R0, R0, 0x1, -R157 ;  /* 0x000000010000c824 */ /* 0x000fe200078e0a9d */
[----:B------:R-:W-:Y:S01]  /*ba80*/  ISETP.GT.U32.AND P4, PT, R157, R118, PT ;  /* 0x000000769d00720c */ /* 0x000fe20003f84070 */
[----:B-1----:R-:W-:-:S04]  /*ba90*/  IMAD.HI.U32 R4, R2, R113, RZ ;  /* 0x0000007102047227 */ /* 0x002fc800078e00ff */
[----:B------:R-:W-:Y:S01]  /*baa0*/  @!P5 IMAD.IADD R110, R110, 0x1, -R157 ;  /* 0x000000016e6ed824 */ /* 0x000fe200078e0a9d */
[----:B------:R-:W-:Y:S01]  /*bab0*/  ISETP.GE.AND P5, PT, R120, RZ, PT ;  /* 0x000000ff7800720c */ /* 0x000fe20003fa6270 */
[----:B------:R-:W-:Y:S01]  /*bac0*/  IMAD.MOV.U32 R5, RZ, RZ, R0 ;  /* 0x000000ffff057224 */ /* 0x000fe200078e0000 */
[----:B------:R-:W-:Y:S01]  /*bad0*/  IADD3 R120, -R111, RZ, RZ ;  /* 0x000000ff6f787210 */ /* 0x000fe20007ffe1ff */
[----:B------:R-:W-:Y:S02]  /*bae0*/  IMAD.MOV R4, RZ, RZ, -R4 ;  /* 0x000000ffff047224 */ /* 0x000fe400078e0a04 */
[----:B------:R-:W-:Y:S02]  /*baf0*/  VIADD R111, R10, 0xdd ;  /* 0x000000dd0a6f7836 */ /* 0x000fe40000000000 */
[----:B------:R-:W-:Y:S01]  /*bb00*/  @!P0 IMAD.MOV R5, RZ, RZ, -R5 ;  /* 0x000000ffff058224 */ /* 0x000fe200078e0a05 */
[----:B------:R-:W-:Y:S01]  /*bb10*/  @!P4 IADD3 R118, R118, -R157, RZ ;  /* 0x8000009d7676c210 */ /* 0x000fe20007ffe0ff */
[----:B------:R-:W-:Y:S01]  /*bb20*/  @!P1 IMAD.IADD R116, R116, 0x1, -R157 ;  /* 0x0000000174749824 */ /* 0x000fe200078e0a9d */
[----:B------:R-:W-:Y:S01]  /*bb30*/  IABS R0, R111 ;  /* 0x0000006f00007213 */ /* 0x000fe20000000000 */
[C---:B------:R-:W-:Y:S01]  /*bb40*/  IMAD R112, R157.reuse, R4, R113 ;  /* 0x000000049d707224 */ /* 0x040fe200078e0271 */
[----:B------:R1:W-:Y:S01]  /*bb50*/  STL [R1+0x3e4], R5 ;  /* 0x0003e40501007387 */ /* 0x0003e20000100800 */
[C---:B------:R-:W-:Y:S01]  /*bb60*/  IMAD R4, R157.reuse, R120, R119 ;  /* 0x000000789d047224 */ /* 0x040fe200078e0277 */
[C---:B------:R-:W-:Y:S01]  /*bb70*/  ISETP.GT.U32.AND P4, PT, R157.reuse, R118, PT ;  /* 0x000000769d00720c */ /* 0x040fe20003f84070 */
[----:B------:R-:W-:Y:S01]  /*bb80*/  IMAD.MOV.U32 R3, RZ, RZ, R116 ;  /* 0x000000ffff037224 */ /* 0x000fe200078e0074 */
[C---:B------:R-:W-:Y:S01]  /*bb90*/  ISETP.GT.U32.AND P1, PT, R157.reuse, R112, PT ;  /* 0x000000709d00720c */ /* 0x040fe20003f24070 */
[C---:B------:R-:W-:Y:S01]  /*bba0*/  VIADD R113, R10.reuse, 0xde ;  /* 0x000000de0a717836 */ /* 0x040fe20000000000 */
[C---:B------:R-:W-:Y:S01]  /*bbb0*/  ISETP.GT.U32.AND P0, PT, R157.reuse, R114, PT ;  /* 0x000000729d00720c */ /* 0x040fe20003f04070 */
[----:B------:R-:W-:Y:S01]  /*bbc0*/  @!P6 IMAD.MOV R3, RZ, RZ, -R3 ;  /* 0x000000ffff03e224 */ /* 0x000fe200078e0a03 */
[----:B------:R-:W-:Y:S01]  /*bbd0*/  ISETP.GT.U32.AND P6, PT, R157, R4, PT ;  /* 0x000000049d00720c */ /* 0x000fe20003fc4070 */
[----:B------:R-:W-:Y:S01]  /*bbe0*/  VIADD R119, R10, 0xdf ;  /* 0x000000df0a777836 */ /* 0x000fe20000000000 */
[----:B-1----:R-:W-:Y:S01]  /*bbf0*/  MOV R5, R110 ;  /* 0x0000006e00057202 */ /* 0x002fe20000000f00 */
[----:B------:R-:W-:-:S02]  /*bc00*/  IMAD.MOV.U32 R110, RZ, RZ, R0 ;  /* 0x000000ffff6e7224 */ /* 0x000fc400078e0000 */
[----:B------:R-:W-:Y:S01]  /*bc10*/  VIADD R116, R10, 0xe1 ;  /* 0x000000e10a747836 */ /* 0x000fe20000000000 */
[----:B------:R-:W-:Y:S01]  /*bc20*/  @!P3 IADD3 R5, -R5, RZ, RZ ;  /* 0x000000ff0505b210 */ /* 0x000fe20007ffe1ff */
[----:B------:R-:W-:Y:S01]  /*bc30*/  IMAD.HI.U32 R0, R2, R110, RZ ;  /* 0x0000006e02007227 */ /* 0x000fe200078e00ff */
[-C--:B------:R-:W-:Y:S02]  /*bc40*/  @!P4 IADD3 R118, R118, -R157.reuse, RZ ;  /* 0x8000009d7676c210 */ /* 0x080fe40007ffe0ff */
[----:B------:R-:W-:Y:S01]  /*bc50*/  @!P1 IADD3 R112, R112, -R157, RZ ;  /* 0x8000009d70709210 */ /* 0x000fe20007ffe0ff */
[----:B------:R1:W-:Y:S01]  /*bc60*/  STL [R1+0x3fc], R5 ;  /* 0x0003fc0501007387 */ /* 0x0003e20000100800 */
[----:B------:R-:W-:Y:S01]  /*bc70*/  IMAD.MOV R0, RZ, RZ, -R0 ;  /* 0x000000ffff007224 */ /* 0x000fe200078e0a00 */
[----:B------:R-:W-:Y:S01]  /*bc80*/  ISETP.GE.AND P4, PT, R115, RZ, PT ;  /* 0x000000ff7300720c */ /* 0x000fe20003f86270 */
[--C-:B------:R-:W-:Y:S01]  /*bc90*/  @!P0 IMAD.IADD R114, R114, 0x1, -R157.reuse ;  /* 0x0000000172728824 */ /* 0x100fe200078e0a9d */
[----:B------:R2:W-:Y:S01]  /*bca0*/  STL [R1+0x400], R3 ;  /* 0x0004000301007387 */ /* 0x0005e20000100800 */
[----:B------:R-:W-:Y:S01]  /*bcb0*/  IMAD R110, R157, R0, R110 ;  /* 0x000000009d6e7224 */ /* 0x000fe200078e026e */
[----:B------:R-:W-:Y:S01]  /*bcc0*/  ISETP.GE.AND P0, PT, R111, RZ, PT ;  /* 0x000000ff6f00720c */ /* 0x000fe20003f06270 */
[--C-:B------:R-:W-:Y:S01]  /*bcd0*/  @!P6 IMAD.IADD R4, R4, 0x1, -R157.reuse ;  /* 0x000000010404e824 */ /* 0x100fe200078e0a9d */
[C---:B------:R-:W-:Y:S01]  /*bce0*/  ISETP.GT.U32.AND P6, PT, R157.reuse, R112, PT ;  /* 0x000000709d00720c */ /* 0x040fe20003fc4070 */
[C---:B------:R-:W-:Y:S01]  /*bcf0*/  VIADD R115, R10.reuse, 0xe0 ;  /* 0x000000e00a737836 */ /* 0x040fe20000000000 */
[----:B------:R-:W-:Y:S01]  /*bd00*/  ISETP.GT.U32.AND P1, PT, R157, R114, PT ;  /* 0x000000729d00720c */ /* 0x000fe20003f24070 */
[----:B-1----:R-:W-:Y:S01]  /*bd10*/  IMAD.MOV.U32 R5, RZ, RZ, R118 ;  /* 0x000000ffff057224 */ /* 0x002fe200078e0076 */
[----:B------:R-:W-:Y:S01]  /*bd20*/  IABS R118, R119 ;  /* 0x0000007700767213 */ /* 0x000fe20000000000 */
[C---:B------:R-:W-:Y:S01]  /*bd30*/  VIADD R41, R10.reuse, 0x1e2 ;  /* 0x000001e20a297836 */ /* 0x040fe20000000000 */
[----:B--2---:R-:W-:Y:S01]  /*bd40*/  IABS R3, R113 ;  /* 0x0000007100037213 */ /* 0x004fe20000000000 */
[C---:B------:R-:W-:Y:S01]  /*bd50*/  VIADD R40, R10.reuse, 0x1e3 ;  /* 0x000001e30a287836 */ /* 0x040fe20000000000 */
[----:B------:R-:W-:Y:S01]  /*bd60*/  @!P2 IADD3 R5, -R5, RZ, RZ ;  /* 0x000000ff0505a210 */ /* 0x000fe20007ffe1ff */
[----:B------:R-:W-:Y:S01]  /*bd70*/  VIADD R37, R10, 0x1e6 ;  /* 0x000001e60a257836 */ /* 0x000fe20000000000 */
[----:B------:R-:W-:Y:S01]  /*bd80*/  ISETP.GT.U32.AND P2, PT, R157, R4, PT ;  /* 0x000000049d00720c */ /* 0x000fe20003f44070 */
[----:B------:R-:W-:Y:S01]  /*bd90*/  IMAD.HI.U32 R0, R2, R3, RZ ;  /* 0x0000000302007227 */ /* 0x000fe200078e00ff */
[----:B------:R-:W-:Y:S01]  /*bda0*/  ISETP.GE.AND P3, PT, R117, RZ, PT ;  /* 0x000000ff7500720c */ /* 0x000fe20003f66270 */
[----:B------:R1:W-:Y:S01]  /*bdb0*/  STL [R1+0x408], R5 ;  /* 0x0004080501007387 */ /* 0x0003e20000100800 */
[----:B------:R-:W-:Y:S01]  /*bdc0*/  @!P6 IADD3 R112, R112, -R157, RZ ;  /* 0x8000009d7070e210 */ /* 0x000fe20007ffe0ff */
[----:B------:R-:W-:Y:S01]  /*bdd0*/  @!P1 IMAD.IADD R114, R114, 0x1, -R157 ;  /* 0x0000000172729824 */ /* 0x000fe200078e0a9d */
[----:B------:R-:W-:Y:S01]  /*bde0*/  IADD3 R0, -R0, RZ, RZ ;  /* 0x000000ff00007210 */ /* 0x000fe20007ffe1ff */
[C---:B------:R-:W-:Y:S01]  /*bdf0*/  VIADD R39, R10.reuse, 0x1e4 ;  /* 0x000001e40a277836 */ /* 0x040fe20000000000 */
[C---:B------:R-:W-:Y:S01]  /*be00*/  ISETP.GT.U32.AND P1, PT, R157.reuse, R110, PT ;  /* 0x0000006e9d00720c */ /* 0x040fe20003f24070 */
[----:B------:R-:W-:Y:S01]  /*be10*/  VIADD R34, R10, 0x1e9 ;  /* 0x000001e90a227836 */ /* 0x000fe20000000000 */
[----:B------:R-:W-:Y:S01]  /*be20*/  IABS R111, R115 ;  /* 0x00000073006f7213 */ /* 0x000fe20000000000 */
[----:B------:R-:W-:Y:S01]  /*be30*/  IMAD R0, R157, R0, R3 ;  /* 0x000000009d007224 */ /* 0x000fe200078e0203 */
[----:B------:R-:W-:Y:S01]  /*be40*/  IABS R3, R116 ;  /* 0x0000007400037213 */ /* 0x000fe20000000000 */
[----:B------:R-:W-:Y:S01]  /*be50*/  @!P2 IMAD.IADD R4, R4, 0x1, -R157 ;  /* 0x000000010404a824 */ /* 0x000fe200078e0a9d */
[----:B------:R-:W-:Y:S01]  /*be60*/  ISETP.GE.AND P2, PT, R113, RZ, PT ;  /* 0x000000ff7100720c */ /* 0x000fe20003f46270 */
[----:B------:R-:W-:Y:S01]  /*be70*/  IMAD.HI.U32 R113, R2, R118, RZ ;  /* 0x0000007602717227 */ /* 0x000fe200078e00ff */
[----:B------:R-:W-:-:S02]  /*be80*/  ISETP.GT.U32.AND P6, PT, R157, R0, PT ;  /* 0x000000009d00720c */ /* 0x000fc40003fc4070 */
[----:B-1----:R-:W-:Y:S01]  /*be90*/  MOV R5, R114 ;  /* 0x0000007200057202 */ /* 0x002fe20000000f00 */
[----:B------:R-:W-:Y:S01]  /*bea0*/  IMAD.HI.U32 R117, R2, R111, RZ ;  /* 0x0000006f02757227 */ /* 0x000fe200078e00ff */
[----:B------:R-:W-:-:S03]  /*beb0*/  MOV R6, R112 ;  /* 0x0000007000067202 */ /* 0x000fc60000000f00 */
[----:B------:R-:W-:Y:S02]  /*bec0*/  IMAD.MOV R113, RZ, RZ, -R113 ;  /* 0x000000ffff717224 */ /* 0x000fe400078e0a71 */
[----:B------:R-:W-:Y:S01]  /*bed0*/  @!P1 IMAD.IADD R110, R110, 0x1, -R157 ;  /* 0x000000016e6e9824 */ /* 0x000fe200078e0a9d */
[----:B------:R-:W-:Y:S01]  /*bee0*/  ISETP.GE.AND P1, PT, R119, RZ, PT ;  /* 0x000000ff7700720c */ /* 0x000fe20003f26270 */
[----:B------:R-:W-:Y:S02]  /*bef0*/  @!P5 IMAD.MOV R5, RZ, RZ, -R5 ;  /* 0x000000ffff05d224 */ /* 0x000fe400078e0a05 */
[----:B------:R-:W-:Y:S01]  /*bf00*/  @!P6 IADD3 R0, R0, -R157, RZ ;  /* 0x8000009d0000e210 */ /* 0x000fe20007ffe0ff */
[----:B------:R-:W-:Y:S01]  /*bf10*/  IMAD.HI.U32 R119, R2, R3, RZ ;  /* 0x0000000302777227 */ /* 0x000fe200078e00ff */
[C---:B------:R-:W-:Y:S01]  /*bf20*/  ISETP.GT.U32.AND P5, PT, R157.reuse, R110, PT ;  /* 0x0000006e9d00720c */ /* 0x040fe20003fa4070 */
[----:B------:R1:W-:Y:S01]  /*bf30*/  STL [R1+0x40c], R5 ;  /* 0x00040c0501007387 */ /* 0x0003e20000100800 */
[C---:B------:R-:W-:Y:S01]  /*bf40*/  ISETP.GT.U32.AND P6, PT, R157.reuse, R0, PT ;  /* 0x000000009d00720c */ /* 0x040fe20003fc4070 */
[----:B------:R-:W-:Y:S01]  /*bf50*/  IMAD.MOV R114, RZ, RZ, -R117 ;  /* 0x000000ffff727224 */ /* 0x000fe200078e0a75 */
[----:B------:R-:W-:Y:S01]  /*bf60*/  IADD3 R117, R10, 0xe2, RZ ;  /* 0x000000e20a757810 */ /* 0x000fe20007ffe0ff */
[----:B------:R-:W-:-:S02]  /*bf70*/  IMAD R118, R157, R113, R118 ;  /* 0x000000719d767224 */ /* 0x000fc400078e0276 */
[----:B------:R-:W-:Y:S01]  /*bf80*/  IMAD.MOV R120, RZ, RZ, -R119 ;  /* 0x000000ffff787224 */ /* 0x000fe200078e0a77 */
[----:B------:R-:W-:Y:S01]  /*bf90*/  IADD3 R119, R10, 0xe3, RZ ;  /* 0x000000e30a777810 */ /* 0x000fe20007ffe0ff */
[C---:B------:R-:W-:Y:S01]  /*bfa0*/  IMAD R112, R157.reuse, R114, R111 ;  /* 0x000000729d707224 */ /* 0x040fe200078e026f */
[----:B------:R-:W-:Y:S01]  /*bfb0*/  IABS R111, R117 ;  /* 0x00000075006f7213 */ /* 0x000fe20000000000 */
[----:B-1----:R-:W-:Y:S01]  /*bfc0*/  IMAD.MOV.U32 R5, RZ, RZ, R4 ;  /* 0x000000ffff057224 */ /* 0x002fe200078e0004 */
[----:B------:R-:W-:Y:S01]  /*bfd0*/  IABS R113, R119 ;  /* 0x0000007700717213 */ /* 0x000fe20000000000 */
[----:B------:R-:W-:Y:S01]  /*bfe0*/  @!P3 IMAD.MOV R6, RZ, RZ, -R6 ;  /* 0x000000ffff06b224 */ /* 0x000fe200078e0a06 */
[C---:B------:R-:W-:Y:S01]  /*bff0*/  ISETP.GT.U32.AND P3, PT, R157.reuse, R118, PT ;  /* 0x000000769d00720c */ /* 0x040fe20003f64070 */
[C---:B------:R-:W-:Y:S02]  /*c000*/  IMAD R4, R157.reuse, R120, R3 ;  /* 0x000000789d047224 */ /* 0x040fe400078e0203 */
[----:B------:R-:W-:Y:S01]  /*c010*/  @!P4 IMAD.MOV R5, RZ, RZ, -R5 ;  /* 0x000000ffff05c224 */ /* 0x000fe200078e0a05 */
[C---:B------:R-:W-:Y:S01]  /*c020*/  ISETP.GT.U32.AND P4, PT, R157.reuse, R112, PT ;  /* 0x000000709d00720c */ /* 0x040fe20003f84070 */
[--C-:B------:R-:W-:Y:S01]  /*c030*/  @!P6 IMAD.IADD R0, R0, 0x1, -R157.reuse ;  /* 0x000000010000e824 */ /* 0x100fe200078e0a9d */
[----:B------:R-:W-:Y:S01]  /*c040*/  ISETP.GT.U32.AND P6, PT, R157, R4, PT ;  /* 0x000000049d00720c */ /* 0x000fe20003fc4070 */
[----:B------:R-:W-:Y:S01]  /*c050*/  @!P5 IMAD.IADD R110, R110, 0x1, -R157 ;  /* 0x000000016e6ed824 */ /* 0x000fe200078e0a9d */
[----:B------:R1:W-:Y:S01]  /*c060*/  STL [R1+0x410], R6 ;  /* 0x0004100601007387 */ /* 0x0003e20000100800 */
[----:B------:R-:W-:Y:S01]  /*c070*/  IMAD.HI.U32 R3, R2, R111, RZ ;  /* 0x0000006f02037227 */ /* 0x000fe200078e00ff */
[----:B------:R-:W-:-:S02]  /*c080*/  ISETP.GE.AND P5, PT, R115, RZ, PT ;  /* 0x000000ff7300720c */ /* 0x000fc40003fa6270 */
[----:B------:R2:W-:Y:S01]  /*c090*/  STL [R1+0x414], R5 ;  /* 0x0004140501007387 */ /* 0x0005e20000100800 */
[--C-:B------:R-:W-:Y:S01]  /*c0a0*/  @!P3 IMAD.IADD R118, R118, 0x1, -R157.reuse ;  /* 0x000000017676b824 */ /* 0x100fe200078e0a9d */
[----:B------:R-:W-:Y:S01]  /*c0b0*/  ISETP.GE.AND P3, PT, R116, RZ, PT ;  /* 0x000000ff7400720c */ /* 0x000fe20003f66270 */
[C---:B------:R-:W-:Y:S01]  /*c0c0*/  VIADD R114, R10.reuse, 0xe5 ;  /* 0x000000e50a727836 */ /* 0x040fe20000000000 */
[----:B------:R-:W-:Y:S01]  /*c0d0*/  IADD3 R116, R10, 0xe4, RZ ;  /* 0x000000e40a747810 */ /* 0x000fe20007ffe0ff */
[--C-:B------:R-:W-:Y:S01]  /*c0e0*/  @!P4 IMAD.IADD R112, R112, 0x1, -R157.reuse ;  /* 0x000000017070c824 */ /* 0x100fe200078e0a9d */
[C---:B------:R-:W-:Y:S01]  /*c0f0*/  ISETP.GT.U32.AND P4, PT, R157.reuse, R118, PT ;  /* 0x000000769d00720c */ /* 0x040fe20003f84070 */
[----:B------:R-:W-:Y:S01]  /*c100*/  @!P6 IMAD.IADD R4, R4, 0x1, -R157 ;  /* 0x000000010404e824 */ /* 0x000fe200078e0a9d */
[----:B------:R-:W-:Y:S01]  /*c110*/  IADD3 R115, R10, 0xe6, RZ ;  /* 0x000000e60a737810 */ /* 0x000fe20007ffe0ff */
[----:B-1----:R-:W-:Y:S01]  /*c120*/  IMAD.MOV.U32 R6, RZ, RZ, R0 ;  /* 0x000000ffff067224 */ /* 0x002fe200078e0000 */
[----:B------:R-:W-:Y:S01]  /*c130*/  ISETP.GT.U32.AND P6, PT, R157, R112, PT ;  /* 0x000000709d00720c */ /* 0x000fe20003fc4070 */
[----:B--2---:R-:W-:Y:S01]  /*c140*/  IMAD.MOV.U32 R5, RZ, RZ, R110 ;  /* 0x000000ffff057224 */ /* 0x004fe200078e006e */
[----:B------:R-:W-:Y:S01]  /*c150*/  IADD3 R110, -R3, RZ, RZ ;  /* 0x000000ff036e7210 */ /* 0x000fe20007ffe1ff */
[----:B------:R-:W-:Y:S01]  /*c160*/  IMAD.HI.U32 R3, R2, R113, RZ ;  /* 0x0000007102037227 */ /* 0x000fe200078e00ff */
[----:B------:R-:W-:-:S02]  /*c170*/  @!P2 IADD3 R6, -R6, RZ, RZ ;  /* 0x000000ff0606a210 */ /* 0x000fc40007ffe1ff */
[----:B------:R-:W-:Y:S01]  /*c180*/  IABS R121, R115 ;  /* 0x0000007300797213 */ /* 0x000fe20000000000 */
[----:B------:R-:W-:Y:S01]  /*c190*/  IMAD R110, R157, R110, R111 ;  /* 0x0000006e9d6e7224 */ /* 0x000fe200078e026f */
[----:B------:R-:W-:Y:S01]  /*c1a0*/  IADD3 R120, -R3, RZ, RZ ;  /* 0x000000ff03787210 */ /* 0x000fe20007ffe1ff */
[----:B------:R-:W-:Y:S01]  /*c1b0*/  @!P4 IMAD.IADD R118, R118, 0x1, -R157 ;  /* 0x000000017676c824 */ /* 0x000fe200078e0a9d */
[----:B------:R-:W-:Y:S01]  /*c1c0*/  IABS R111, R116 ;  /* 0x00000074006f7213 */ /* 0x000fe20000000000 */
[----:B------:R-:W-:Y:S01]  /*c1d0*/  @!P0 IMAD.MOV R5, RZ, RZ, -R5 ;  /* 0x000000ffff058224 */ /* 0x000fe200078e0a05 */
[C---:B------:R-:W-:Y:S01]  /*c1e0*/  ISETP.GT.U32.AND P4, PT, R157.reuse, R110, PT ;  /* 0x0000006e9d00720c */ /* 0x040fe20003f84070 */
[C---:B------:R-:W-:Y:S01]  /*c1f0*/  IMAD R113, R157.reuse, R120, R113 ;  /* 0x000000789d717224 */ /* 0x040fe200078e0271 */
[C---:B------:R-:W-:Y:S01]  /*c200*/  ISETP.GT.U32.AND P0, PT, R157.reuse, R4, PT ;  /* 0x000000049d00720c */ /* 0x040fe20003f04070 */
[----:B------:R-:W-:Y:S01]  /*c210*/  @!P6 IMAD.IADD R112, R112, 0x1, -R157 ;  /* 0x000000017070e824 */ /* 0x000fe200078e0a9d */
[----:B------:R-:W-:Y:S01]  /*c220*/  IABS R3, R114 ;  /* 0x0000007200037213 */ /* 0x000fe20000000000 */
[----:B------:R-:W-:Y:S01]  /*c230*/  IMAD.HI.U32 R120, R2, R111, RZ ;  /* 0x0000006f02787227 */ /* 0x000fe200078e00ff */
[----:B------:R-:W-:Y:S01]  /*c240*/  ISETP.GT.U32.AND P6, PT, R157, R113, PT ;  /* 0x000000719d00720c */ /* 0x000fe20003fc4070 */
[----:B------:R1:W-:Y:S02]  /*c250*/  STL [R1+0x418], R5 ;  /* 0x0004180501007387 */ /* 0x0003e40000100800 */
[----:B------:R-:W-:Y:S01]  /*c260*/  VIADD R36, R10, 0x1e7 ;  /* 0x000001e70a247836 */ /* 0x000fe20000000000 */
[----:B------:R-:W-:Y:S01]  /*c270*/  IADD3 R120, -R120, RZ, RZ ;  /* 0x000000ff78787210 */ /* 0x000fe20007ffe1ff */
[----:B------:R2:W-:Y:S01]  /*c280*/  STL [R1+0x430], R6 ;  /* 0x0004300601007387 */ /* 0x0005e20000100800 */
[----:B------:R-:W-:-:S02]  /*c290*/  VIADD R32, R10, 0x1eb ;  /* 0x000001eb0a207836 */ /* 0x000fc40000000000 */
[--C-:B------:R-:W-:Y:S01]  /*c2a0*/  @!P4 IMAD.IADD R110, R110, 0x1, -R157.reuse ;  /* 0x000000016e6ec824 */ /* 0x100fe200078e0a9d */
[----:B------:R-:W-:Y:S01]  /*c2b0*/  ISETP.GE.AND P4, PT, R119, RZ, PT ;  /* 0x000000ff7700720c */ /* 0x000fe20003f86270 */
[----:B------:R-:W-:Y:S01]  /*c2c0*/  @!P0 IMAD.IADD R4, R4, 0x1, -R157 ;  /* 0x0000000104048824 */ /* 0x000fe200078e0a9d */
[----:B------:R-:W-:Y:S01]  /*c2d0*/  ISETP.GE.AND P0, PT, R117, RZ, PT ;  /* 0x000000ff7500720c */ /* 0x000fe20003f06270 */
[----:B------:R-:W-:-:S04]  /*c2e0*/  IMAD.HI.U32 R117, R2, R3, RZ ;  /* 0x0000000302757227 */ /* 0x000fc800078e00ff */
[----:B------:R-:W-:Y:S01]  /*c2f0*/  @!P6 IMAD.IADD R113, R113, 0x1, -R157 ;  /* 0x000000017171e824 */ /* 0x000fe200078e0a9d */
[----:B------:R-:W-:Y:S01]  /*c300*/  ISETP.GT.U32.AND P6, PT, R157, R110, PT ;  /* 0x0000006e9d00720c */ /* 0x000fe20003fc4070 */
[----:B-1----:R-:W-:Y:S01]  /*c310*/  IMAD.MOV.U32 R5, RZ, RZ, R118 ;  /* 0x000000ffff057224 */ /* 0x002fe200078e0076 */
[----:B------:R-:W-:Y:S01]  /*c320*/  IADD3 R0, -R117, RZ, RZ ;  /* 0x000000ff75007210 */ /* 0x000fe20007ffe1ff */
[C---:B------:R-:W-:Y:S01]  /*c330*/  IMAD R111, R157.reuse, R120, R111 ;  /* 0x000000789d6f7224 */ /* 0x040fe200078e026f */
[C---:B------:R-:W-:Y:S01]  /*c340*/  ISETP.GT.U32.AND P2, PT, R157.reuse, R113, PT ;  /* 0x000000719d00720c */ /* 0x040fe20003f44070 */
[----:B------:R-:W-:Y:S02]  /*c350*/  @!P1 IMAD.MOV R5, RZ, RZ, -R5 ;  /* 0x000000ffff059224 */ /* 0x000fe400078e0a05 */
[C---:B------:R-:W-:Y:S01]  /*c360*/  IMAD R3, R157.reuse, R0, R3 ;  /* 0x000000009d037224 */ /* 0x040fe200078e0203 */
[C---:B------:R-:W-:Y:S01]  /*c370*/  ISETP.GT.U32.AND P1, PT, R157.reuse, R111, PT ;  /* 0x0000006f9d00720c */ /* 0x040fe20003f24070 */
[----:B--2---:R-:W-:Y:S01]  /*c380*/  IMAD.MOV.U32 R6, RZ, RZ, R112 ;  /* 0x000000ffff067224 */ /* 0x004fe200078e0070 */
[----:B------:R1:W-:Y:S01]  /*c390*/  STL [R1+0x434], R5 ;  /* 0x0004340501007387 */ /* 0x0003e20000100800 */
[C---:B------:R-:W-:Y:S01]  /*c3a0*/  IADD3 R0, R10.reuse, 0xe7, RZ ;  /* 0x000000e70a007810 */ /* 0x040fe20007ffe0ff */
[C---:B------:R-:W-:Y:S01]  /*c3b0*/  VIADD R117, R10.reuse, 0xed ;  /* 0x000000ed0a757836 */ /* 0x040fe20000000000 */
[----:B------:R-:W-:Y:S01]  /*c3c0*/  IADD3 R112, R10, 0xe9, RZ ;  /* 0x000000e90a707810 */ /* 0x000fe20007ffe0ff */
[--C-:B------:R-:W-:Y:S01]  /*c3d0*/  @!P6 IMAD.IADD R110, R110, 0x1, -R157.reuse ;  /* 0x000000016e6ee824 */ /* 0x100fe200078e0a9d */
[----:B------:R-:W-:Y:S01]  /*c3e0*/  ISETP.GT.U32.AND P6, PT, R157, R3, PT ;  /* 0x000000039d00720c */ /* 0x000fe20003fc4070 */
[----:B------:R-:W-:Y:S01]  /*c3f0*/  @!P5 IMAD.MOV R6, RZ, RZ, -R6 ;  /* 0x000000ffff06d224 */ /* 0x000fe200078e0a06 */
[----:B------:R-:W-:Y:S01]  /*c400*/  IABS R120, R0 ;  /* 0x0000000000787213 */ /* 0x000fe20000000000 */
[C---:B------:R-:W-:Y:S01]  /*c410*/  VIADD R30, R10.reuse, 0x1ed ;  /* 0x000001ed0a1e7836 */ /* 0x040fe20000000000 */
[----:B------:R-:W-:Y:S01]  /*c420*/  @!P2 IADD3 R113, R113, -R157, RZ ;  /* 0x8000009d7171a210 */ /* 0x000fe20007ffe0ff */
[----:B------:R-:W-:Y:S01]  /*c430*/  VIADD R28, R10, 0x1ef ;  /* 0x000001ef0a1c7836 */ /* 0x000fe20000000000 */
[----:B-1----:R-:W-:Y:S01]  /*c440*/  MOV R5, R4 ;  /* 0x0000000400057202 */ /* 0x002fe20000000f00 */
[----:B------:R-:W-:Y:S01]  /*c450*/  STL [R1+0x454], R6 ;  /* 0x0004540601007387 */ /* 0x000fe20000100800 */
[----:B------:R-:W-:Y:S01]  /*c460*/  @!P1 IMAD.IADD R111, R111, 0x1, -R157 ;  /* 0x000000016f6f9824 */ /* 0x000fe200078e0a9d */
[----:B------:R-:W-:Y:S01]  /*c470*/  ISETP.GE.AND P5, PT, R116, RZ, PT ;  /* 0x000000ff7400720c */ /* 0x000fe20003fa6270 */
[----:B------:R-:W-:Y:S01]  /*c480*/  IMAD.HI.U32 R4, R2, R121, RZ ;  /* 0x0000007902047227 */ /* 0x000fe200078e00ff */
[----:B------:R-:W-:-:S02]  /*c490*/  IABS R116, R112 ;  /* 0x0000007000747213 */ /* 0x000fc40000000000 */
[----:B------:R-:W-:Y:S01]  /*c4a0*/  @!P6 IADD3 R3, R3, -R157, RZ ;  /* 0x8000009d0303e210 */ /* 0x000fe20007ffe0ff */
[----:B------:R-:W-:Y:S01]  /*c4b0*/  @!P3 IMAD.MOV R5, RZ, RZ, -R5 ;  /* 0x000000ffff05b224 */ /* 0x000fe200078e0a05 */
[C---:B------:R-:W-:Y:S01]  /*c4c0*/  ISETP.GT.U32.AND P6, PT, R157.reuse, R111, PT ;  /* 0x0000006f9d00720c */ /* 0x040fe20003fc4070 */
[----:B------:R-:W-:Y:S01]  /*c4d0*/  IMAD.MOV R4, RZ, RZ, -R4 ;  /* 0x000000ffff047224 */ /* 0x000fe200078e0a04 */
[----:B------:R-:W-:Y:S01]  /*c4e0*/  ISETP.GE.AND P3, PT, R114, RZ, PT ;  /* 0x000000ff7200720c */ /* 0x000fe20003f66270 */
[----:B------:R-:W-:Y:S01]  /*c4f0*/  VIADD R26, R10, 0x1f1 ;  /* 0x000001f10a1a7836 */ /* 0x000fe20000000000 */
[----:B------:R1:W-:Y:S01]  /*c500*/  STL [R1+0x45c], R5 ;  /* 0x00045c0501007387 */ /* 0x0003e20000100800 */
[----:B------:R-:W-:Y:S01]  /*c510*/  IMAD R121, R157, R4, R121 ;  /* 0x000000049d797224 */ /* 0x000fe200078e0279 */
[----:B------:R-:W-:Y:S01]  /*c520*/  ISETP.GE.AND P1, PT, R0, RZ, PT ;  /* 0x000000ff0000720c */ /* 0x000fe20003f26270 */
[C---:B------:R-:W-:Y:S01]  /*c530*/  VIADD R4, R10.reuse, 0xe8 ;  /* 0x000000e80a047836 */ /* 0x040fe20000000000 */
[----:B------:R-:W-:Y:S01]  /*c540*/  ISETP.GE.AND P2, PT, R115, RZ, PT ;  /* 0x000000ff7300720c */ /* 0x000fe20003f46270 */
[C---:B------:R-:W-:Y:S01]  /*c550*/  VIADD R0, R10.reuse, 0xea ;  /* 0x000000ea0a007836 */ /* 0x040fe20000000000 */
[----:B------:R-:W-:Y:S01]  /*c560*/  IABS R114, R117 ;  /* 0x0000007500727213 */ /* 0x000fe20000000000 */
[----:B------:R-:W-:Y:S01]  /*c570*/  VIADD R24, R10, 0x1f3 ;  /* 0x000001f30a187836 */ /* 0x000fe20000000000 */
[----:B------:R-:W-:Y:S01]  /*c580*/  IABS R119, R4 ;  /* 0x0000000400777213 */ /* 0x000fe20000000000 */
[----:B------:R-:W-:Y:S01]  /*c590*/  @!P6 IMAD.IADD R111, R111, 0x1, -R157 ;  /* 0x000000016f6fe824 */ /* 0x000fe200078e0a9d */
[----:B------:R-:W-:Y:S01]  /*c5a0*/  IABS R118, R0 ;  /* 0x0000000000767213 */ /* 0x000fe20000000000 */
[----:B-1----:R-:W-:-:S02]  /*c5b0*/  IMAD.MOV.U32 R5, RZ, RZ, R110 ;  /* 0x000000ffff057224 */ /* 0x002fc400078e006e */
[----:B------:R-:W-:-:S04]  /*c5c0*/  IMAD.HI.U32 R110, R2, R120, RZ ;  /* 0x00000078026e7227 */ /* 0x000fc800078e00ff */
[----:B------:R-:W-:Y:S01]  /*c5d0*/  @!P0 IMAD.MOV R5, RZ, RZ, -R5 ;  /* 0x000000ffff058224 */ /* 0x000fe200078e0a05 */
[----:B------:R-:W-:Y:S01]  /*c5e0*/  IADD3 R110, -R110, RZ, RZ ;  /* 0x000000ff6e6e7210 */ /* 0x000fe20007ffe1ff */
[C---:B------:R-:W-:Y:S01]  /*c5f0*/  VIADD R23, R10.reuse, 0x1f4 ;  /* 0x000001f40a177836 */ /* 0x040fe20000000000 */
[C---:B------:R-:W-:Y:S01]  /*c600*/  ISETP.GT.U32.AND P0, PT, R157.reuse, R3, PT ;  /* 0x000000039d00720c */ /* 0x040fe20003f04070 */
[----:B------:R-:W-:Y:S01]  /*c610*/  VIADD R22, R10, 0x1f5 ;  /* 0x000001f50a167836 */ /* 0x000fe20000000000 */
[----:B------:R1:W-:Y:S01]  /*c620*/  STL [R1+0x470], R5 ;  /* 0x0004700501007387 */ /* 0x0003e20000100800 */
[----:B------:R-:W-:Y:S02]  /*c630*/  IMAD R120, R157, R110, R120 ;  /* 0x0000006e9d787224 */ /* 0x000fe400078e0278 */
[----:B------:R-:W-:-:S03]  /*c640*/  IMAD.HI.U32 R110, R2, R116, RZ ;  /* 0x00000074026e7227 */ /* 0x000fc600078e00ff */
[----:B------:R-:W-:Y:S01]  /*c650*/  ISETP.GT.U32.AND P6, PT, R157, R120, PT ;  /* 0x000000789d00720c */ /* 0x000fe20003fc4070 */
[----:B------:R-:W-:Y:S02]  /*c660*/  IMAD.MOV R110, RZ, RZ, -R110 ;  /* 0x000000ffff6e7224 */ /* 0x000fe400078e0a6e */
[----:B------:R-:W-:Y:S02]  /*c670*/  VIADD R21, R10, 0x1f6 ;  /* 0x000001f60a157836 */ /* 0x000fe40000000000 */
[----:B-1----:R-:W-:Y:S01]  /*c680*/  IMAD.MOV.U32 R5, RZ, RZ, R113 ;  /* 0x000000ffff057224 */ /* 0x002fe200078e0071 */
[----:B------:R-:W-:Y:S01]  /*c690*/  @!P0 IADD3 R3, R3, -R157, RZ ;  /* 0x8000009d03038210 */ /* 0x000fe20007ffe0ff */
[----:B------:R-:W-:Y:S01]  /*c6a0*/  IMAD.HI.U32 R113, R2, R119, RZ ;  /* 0x0000007702717227 */ /* 0x000fe200078e00ff */
[----:B------:R-:W-:-:S03]  /*c6b0*/  ISETP.GE.AND P0, PT, R4, RZ, PT ;  /* 0x000000ff0400720c */ /* 0x000fc60003f06270 */
[----:B------:R-:W-:Y:S01]  /*c6c0*/  @!P4 IMAD.MOV R5, RZ, RZ, -R5 ;  /* 0x000000ffff05c224 */ /* 0x000fe200078e0a05 */
[C---:B------:R-:W-:Y:S01]  /*c6d0*/  ISETP.GT.U32.AND P4, PT, R157.reuse, R121, PT ;  /* 0x000000799d00720c */ /* 0x040fe20003f84070 */
[----:B------:R-:W-:Y:S01]  /*c6e0*/  IMAD.MOV R113, RZ, RZ, -R113 ;  /* 0x000000ffff717224 */ /* 0x000fe200078e0a71 */
[----:B------:R-:W-:Y:S01]  /*c6f0*/  @!P6 IADD3 R120, R120, -R157, RZ ;  /* 0x8000009d7878e210 */ /* 0x000fe20007ffe0ff */
[C---:B------:R-:W-:Y:S01]  /*c700*/  IMAD R116, R157.reuse, R110, R116 ;  /* 0x0000006e9d747224 */ /* 0x040fe200078e0274 */
[----:B------:R1:W-:Y:S01]  /*c710*/  STL [R1+0x4dc], R5 ;  /* 0x0004dc0501007387 */ /* 0x0003e20000100800 */
[----:B------:R-:W-:Y:S01]  /*c720*/  IMAD R119, R157, R113, R119 ;  /* 0x000000719d777224 */ /* 0x000fe200078e0277 */
[----:B------:R-:W-:Y:S01]  /*c730*/  IADD3 R110, R10, 0xeb, RZ ;  /* 0x000000eb0a6e7810 */ /* 0x000fe20007ffe0ff */
[----:B------:R-:W-:-:S04]  /*c740*/  IMAD.HI.U32 R4, R2, R118, RZ ;  /* 0x0000007602047227 */ /* 0x000fc800078e00ff */
[----:B------:R-:W-:Y:S02]  /*c750*/  IMAD.MOV R4, RZ, RZ, -R4 ;  /* 0x000000ffff047224 */ /* 0x000fe400078e0a04 */
[----:B------:R-:W-:Y:S01]  /*c760*/  @!P4 IADD3 R121, R121, -R157, RZ ;  /* 0x8000009d7979c210 */ /* 0x000fe20007ffe0ff */
[----:B-1----:R-:W-:Y:S01]  /*c770*/  IMAD.MOV.U32 R5, RZ, RZ, R111 ;  /* 0x000000ffff057224 */ /* 0x002fe200078e006f */
[----:B------:R-:W-:Y:S01]  /*c780*/  ISETP.GE.AND P4, PT, R112, RZ, PT ;  /* 0x000000ff7000720c */ /* 0x000fe20003f86270 */
[C---:B------:R-:W-:Y:S01]  /*c790*/  IMAD R118, R157.reuse, R4, R118 ;  /* 0x000000049d767224 */ /* 0x040fe200078e0276 */
[C---:B------:R-:W-:Y:S01]  /*c7a0*/  ISETP.GT.U32.AND P6, PT, R157.reuse, R121, PT ;  /* 0x000000799d00720c */ /* 0x040fe20003fc4070 */
[----:B------:R-:W-:Y:S01]  /*c7b0*/  @!P5 IMAD.MOV R5, RZ, RZ, -R5 ;  /* 0x000000ffff05d224 */ /* 0x000fe200078e0a05 */
[----:B------:R-:W-:Y:S01]  /*c7c0*/  ISETP.GT.U32.AND P5, PT, R157, R120, PT ;  /* 0x000000789d00720c */ /* 0x000fe20003fa4070 */
[C---:B------:R-:W-:Y:S01]  /*c7d0*/  VIADD R4, R10.reuse, 0xee ;  /* 0x000000ee0a047836 */ /* 0x040fe20000000000 */
[----:B------:R-:W-:Y:S01]  /*c7e0*/  IABS R112, R110 ;  /* 0x0000006e00707213 */ /* 0x000fe20000000000 */
[C---:B------:R-:W-:Y:S01]  /*c7f0*/  VIADD R19, R10.reuse, 0x1f8 ;  /* 0x000001f80a137836 */ /* 0x040fe20000000000 */
[----:B------:R1:W-:Y:S01]  /*c800*/  STL [R1+0x65c], R5 ;  /* 0x00065c0501007387 */ /* 0x0003e20000100800 */
[----:B------:R-:W-:Y:S01]  /*c810*/  VIADD R18, R10, 0x1f9 ;  /* 0x000001f90a127836 */ /* 0x000fe20000000000 */
[----:B------:R-:W-:Y:S01]  /*c820*/  IABS R113, R4 ;  /* 0x0000000400717213 */ /* 0x000fe20000000000 */
[----:B------:R-:W-:-:S04]  /*c830*/  IMAD.HI.U32 R115, R2, R112, RZ ;  /* 0x0000007002737227 */ /* 0x000fc800078e00ff */
[----:B------:R-:W-:Y:S01]  /*c840*/  @!P6 IMAD.IADD R121, R121, 0x1, -R157 ;  /* 0x000000017979e824 */ /* 0x000fe200078e0a9d */
[C---:B------:R-:W-:Y:S01]  /*c850*/  ISETP.GT.U32.AND P6, PT, R157.reuse, R116, PT ;  /* 0x000000749d00720c */ /* 0x040fe20003fc4070 */
[----:B------:R-:W-:Y:S01]  /*c860*/  VIADD R12, R10, 0x1fc ;  /* 0x000001fc0a0c7836 */ /* 0x000fe20000000000 */
[----:B------:R-:W-:Y:S01]  /*c870*/  @!P5 IADD3 R120, R120, -R157, RZ ;  /* 0x8000009d7878d210 */ /* 0x000fe20007ffe0ff */
[----:B-1----:R-:W-:Y:S01]  /*c880*/  IMAD.MOV.U32 R5, RZ, RZ, R3 ;  /* 0x000000ffff057224 */ /* 0x002fe200078e0003 */
[----:B------:R-:W-:Y:S01]  /*c890*/  ISETP.GT.U32.AND P5, PT, R157, R118, PT ;  /* 0x000000769d00720c */ /* 0x000fe20003fa4070 */
[C---:B------:R-:W-:Y:S01]  /*c8a0*/  VIADD R3, R10.reuse, 0xec ;  /* 0x000000ec0a037836 */ /* 0x040fe20000000000 */
[----:B------:R-:W-:Y:S01]  /*c8b0*/  IADD3 R115, -R115, RZ, RZ ;  /* 0x000000ff73737210 */ /* 0x000fe20007ffe1ff */
[----:B------:R-:W-:Y:S01]  /*c8c0*/  IMAD.MOV.U32 R6, RZ, RZ, R121 ;  /* 0x000000ffff067224 */ /* 0x000fe200078e0079 */
[----:B------:R-:W-:Y:S01]  /*c8d0*/  @!P3 IADD3 R5, -R5, RZ, RZ ;  /* 0x000000ff0505b210 */ /* 0x000fe20007ffe1ff */
[----:B------:R-:W-:Y:S01]  /*c8e0*/  VIADD R9, R10, 0x1fd ;  /* 0x000001fd0a097836 */ /* 0x000fe20000000000 */
[C---:B------:R-:W-:Y:S01]  /*c8f0*/  ISETP.GT.U32.AND P3, PT, R157.reuse, R119, PT ;  /* 0x000000779d00720c */ /* 0x040fe20003f64070 */
[----:B------:R-:W-:Y:S01]  /*c900*/  @!P2 IMAD.MOV R6, RZ, RZ, -R6 ;  /* 0x000000ffff06a224 */ /* 0x000fe200078e0a06 */
[----:B------:R-:W-:Y:S01]  /*c910*/  IABS R111, R3 ;  /* 0x00000003006f7213 */ /* 0x000fe20000000000 */
[----:B------:R-:W-:Y:S01]  /*c920*/  @!P6 IMAD.IADD R116, R116, 0x1, -R157 ;  /* 0x000000017474e824 */ /* 0x000fe200078e0a9d */
[----:B------:R1:W-:Y:S01]  /*c930*/  STL [R1+0x6a8], R5 ;  /* 0x0006a80501007387 */ /* 0x0003e20000100800 */
[----:B------:R-:W-:-:S02]  /*c940*/  IMAD R112, R157, R115, R112 ;  /* 0x000000739d707224 */ /* 0x000fc400078e0270 */
[----:B------:R-:W-:Y:S01]  /*c950*/  @!P5 IADD3 R118, R118, -R157, RZ ;  /* 0x8000009d7676d210 */ /* 0x000fe20007ffe0ff */
[----:B------:R2:W-:Y:S01]  /*c960*/  STL [R1+0x674], R6 ;  /* 0x0006740601007387 */ /* 0x0005e20000100800 */
[C---:B------:R-:W-:Y:S01]  /*c970*/  ISETP.GT.U32.AND P2, PT, R157.reuse, R116, PT ;  /* 0x000000749d00720c */ /* 0x040fe20003f44070 */
[----:B------:R-:W-:Y:S01]  /*c980*/  IMAD.HI.U32 R251, R2, R250, RZ ;  /* 0x000000fa02fb7227 */ /* 0x000fe200078e00ff */
[----:B------:R-:W-:-:S03]  /*c990*/  ISETP.GT.U32.AND P5, PT, R157, R118, PT ;  /* 0x000000769d00720c */ /* 0x000fc60003fa4070 */
[----:B------:R-:W-:Y:S01]  /*c9a0*/  @!P3 IMAD.IADD R119, R119, 0x1, -R157 ;  /* 0x000000017777b824 */ /* 0x000fe200078e0a9d */
[----:B------:R-:W-:Y:S01]  /*c9b0*/  ISETP.GE.AND P3, PT, R0, RZ, PT ;  /* 0x000000ff0000720c */ /* 0x000fe20003f66270 */
[----:B------:R-:W-:Y:S02]  /*c9c0*/  IMAD.MOV.U32 R0, RZ, RZ, R114 ;  /* 0x000000ffff007224 */ /* 0x000fe400078e0072 */
[----:B------:R-:W-:Y:S01]  /*c9d0*/  IMAD.HI.U32 R114, R2, R111, RZ ;  /* 0x0000006f02727227 */ /* 0x000fe200078e00ff */
[----:B------:R-:W-:-:S03]  /*c9e0*/  ISETP.GT.U32.AND P6, PT, R157, R119, PT ;  /* 0x000000779d00720c */ /* 0x000fc60003fc4070 */
[----:B------:R-:W-:Y:S01]  /*c9f0*/  @!P2 IMAD.IADD R116, R116, 0x1, -R157 ;  /* 0x000000017474a824 */ /* 0x000fe200078e0a9d */
[----:B------:R-:W-:Y:S01]  /*ca00*/  IADD3 R114, -R114, RZ, RZ ;  /* 0x000000ff72727210 */ /* 0x000fe20007ffe1ff */
[----:B-1----:R-:W-:Y:S01]  /*ca10*/  IMAD.MOV.U32 R5, RZ, RZ, R120 ;  /* 0x000000ffff057224 */ /* 0x002fe200078e0078 */
[----:B------:R-:W-:Y:S01]  /*ca20*/  @!P5 IADD3 R118, R118, -R157, RZ ;  /* 0x8000009d7676d210 */ /* 0x000fe20007ffe0ff */
[----:B------:R-:W-:Y:S01]  /*ca30*/  IMAD.HI.U32 R115, R2, R0, RZ ;  /* 0x0000000002737227 */ /* 0x000fe200078e00ff */
[----:B------:R-:W-:-:S03]  /*ca40*/  ISETP.GE.AND P5, PT, R3, RZ, PT ;  /* 0x000000ff0300720c */ /* 0x000fc60003fa6270 */
[----:B------:R-:W-:Y:S01]  /*ca50*/  IMAD R111, R157, R114, R111 ;  /* 0x000000729d6f7224 */ /* 0x000fe200078e026f */
[----:B------:R-:W-:Y:S01]  /*ca60*/  IADD3 R115, -R115, RZ, RZ ;  /* 0x000000ff73737210 */ /* 0x000fe20007ffe1ff */
[----:B------:R-:W-:Y:S01]  /*ca70*/  @!P6 IMAD.IADD R119, R119, 0x1, -R157 ;  /* 0x000000017777e824 */ /* 0x000fe200078e0a9d */
[C---:B------:R-:W-:Y:S01]  /*ca80*/  ISETP.GT.U32.AND P6, PT, R157.reuse, R112, PT ;  /* 0x000000709d00720c */ /* 0x040fe20003fc4070 */
[----:B------:R-:W-:Y:S01]  /*ca90*/  @!P1 IMAD.MOV R5, RZ, RZ, -R5 ;  /* 0x000000ffff059224 */ /* 0x000fe200078e0a05 */
[----:B------:R-:W-:Y:S01]  /*caa0*/  ISETP.GT.U32.AND P2, PT, R157, R111, PT ;  /* 0x0000006f9d00720c */ /* 0x000fe20003f44070 */
[----:B--2---:R-:W-:Y:S01]  /*cab0*/  IMAD.MOV.U32 R6, RZ, RZ, R116 ;  /* 0x000000ffff067224 */ /* 0x004fe200078e0074 */
[----:B------:R-:W-:Y:S01]  /*cac0*/  ISETP.GE.AND P1, PT, R110, RZ, PT ;  /* 0x000000ff6e00720c */ /* 0x000fe20003f26270 */
[----:B------:R-:W-:Y:S01]  /*cad0*/  IMAD.HI.U32 R110, R2, R113, RZ ;  /* 0x00000071026e7227 */ /* 0x000fe200078e00ff */
[----:B------:R1:W-:Y:S02]  /*cae0*/  STL [R1+0x680], R5 ;  /* 0x0006800501007387 */ /* 0x0003e40000100800 */
[----:B------:R-:W-:Y:S01]  /*caf0*/  @!P4 IADD3 R6, -R6, RZ, RZ ;  /* 0x000000ff0606c210 */ /* 0x000fe20007ffe1ff */
[----:B------:R-:W-:-:S02]  /*cb00*/  IMAD.MOV R110, RZ, RZ, -R110 ;  /* 0x000000ffff6e7224 */ /* 0x000fc400078e0a6e */
[----:B------:R-:W-:Y:S02]  /*cb10*/  VIADD R3, R10, 0xf0 ;  /* 0x000000f00a037836 */ /* 0x000fe40000000000 */
[----:B------:R-:W-:Y:S01]  /*cb20*/  @!P6 IADD3 R112, R112, -R157, RZ ;  /* 0x8000009d7070e210 */ /* 0x000fe20007ffe0ff */
[----:B------:R-:W-:Y:S02]  /*cb30*/  IMAD R0, R157, R115, R0 ;  /* 0x000000739d007224 */ /* 0x000fe400078e0200 */
[----:B-1----:R-:W-:Y:S02]  /*cb40*/  IMAD.MOV.U32 R5, RZ, RZ, R119 ;  /* 0x000000ffff057224 */ /* 0x002fe400078e0077 */
[----:B------:R-:W-:Y:S01]  /*cb50*/  @!P2 IMAD.IADD R111, R111, 0x1, -R157 ;  /* 0x000000016f6fa824 */ /* 0x000fe200078e0a9d */
[----:B------:R-:W-:Y:S01]  /*cb60*/  ISETP.GT.U32.AND P2, PT, R157, R112, PT ;  /* 0x000000709d00720c */ /* 0x000fe20003f44070 */
[C---:B------:R-:W-:Y:S01]  /*cb70*/  VIADD R114, R10.reuse, 0xef ;  /* 0x000000ef0a727836 */ /* 0x040fe20000000000 */
[----:B------:R-:W-:Y:S01]  /*cb80*/  @!P0 IADD3 R5, -R5, RZ, RZ ;  /* 0x000000ff05058210 */ /* 0x000fe20007ffe1ff */
[C---:B------:R-:W-:Y:S01]  /*cb90*/  IMAD R113, R157.reuse, R110, R113 ;  /* 0x0000006e9d717224 */ /* 0x040fe200078e0271 */
[C---:B------:R-:W-:Y:S01]  /*cba0*/  ISETP.GT.U32.AND P0, PT, R157.reuse, R111, PT ;  /* 0x0000006f9d00720c */ /* 0x040fe20003f04070 */
[C---:B------:R-:W-:Y:S01]  /*cbb0*/  VIADD R119, R10.reuse, 0xf9 ;  /* 0x000000f90a777836 */ /* 0x040fe20000000000 */
[----:B------:R-:W-:Y:S01]  /*cbc0*/  IABS R110, R3 ;  /* 0x00000003006e7213 */ /* 0x000fe20000000000 */
[----:B------:R1:W-:Y:S01]  /*cbd0*/  STL [R1+0x684], R5 ;  /* 0x0006840501007387 */ /* 0x0003e20000100800 */
[C---:B------:R-:W-:Y:S01]  /*cbe0*/  ISETP.GT.U32.AND P6, PT, R157.reuse, R0, PT ;  /* 0x000000009d00720c */ /* 0x040fe20003fc4070 */
[----:B------:R-:W-:Y:S01]  /*cbf0*/  VIADD R120, R10, 0xf8 ;  /* 0x000000f80a787836 */ /* 0x000fe20000000000 */
[----:B------:R-:W-:Y:S01]  /*cc00*/  IABS R115, R114 ;  /* 0x0000007200737213 */ /* 0x000fe20000000000 */
[----:B------:R-:W-:Y:S01]  /*cc10*/  STL [R1+0x6a4], R6 ;  /* 0x0006a40601007387 */ /* 0x000fe20000100800 */
[----:B------:R-:W-:Y:S01]  /*cc20*/  ISETP.GT.U32.AND P4, PT, R157, R113, PT ;  /* 0x000000719d00720c */ /* 0x000fe20003f84070 */
[----:B------:R-:W-:Y:S01]  /*cc30*/  @!P2 IMAD.IADD R112, R112, 0x1, -R157 ;  /* 0x000000017070a824 */ /* 0x000fe200078e0a9d */
[----:B------:R-:W-:Y:S01]  /*cc40*/  ISETP.GE.AND P2, PT, R4, RZ, PT ;  /* 0x000000ff0400720c */ /* 0x000fe20003f46270 */
[----:B------:R-:W-:-:S02]  /*cc50*/  IMAD.HI.U32 R116, R2, R115, RZ ;  /* 0x0000007302747227 */ /* 0x000fc400078e00ff */
[----:B------:R-:W-:Y:S02]  /*cc60*/  @!P0 IADD3 R111, R111, -R157, RZ ;  /* 0x8000009d6f6f8210 */ /* 0x000fe40007ffe0ff */
[----:B-1----:R-:W-:Y:S01]  /*cc70*/  IMAD.MOV.U32 R5, RZ, RZ, R118 ;  /* 0x000000ffff057224 */ /* 0x002fe200078e0076 */
[----:B------:R-:W-:Y:S01]  /*cc80*/  IADD3 R116, -R116, RZ, RZ ;  /* 0x000000ff74747210 */ /* 0x000fe20007ffe1ff */
[----:B------:R-:W-:Y:S01]  /*cc90*/  @!P6 IMAD.IADD R0, R0, 0x1, -R157 ;  /* 0x000000010000e824 */ /* 0x000fe200078e0a9d */
[----:B------:R-:W-:Y:S01]  /*cca0*/  ISETP.GE.AND P0, PT, R114, RZ, PT ;  /* 0x000000ff7200720c */ /* 0x000fe20003f06270 */
[----:B------:R-:W-:Y:S01]  /*ccb0*/  @!P3 IMAD.MOV R5, RZ, RZ, -R5 ;  /* 0x000000ffff05b224 */ /* 0x000fe200078e0a05 */
[----:B------:R-:W-:Y:S01]  /*ccc0*/  ISETP.GE.AND P3, PT, R117, RZ, PT ;  /* 0x000000ff7500720c */ /* 0x000fe20003f66270 */
[----:B------:R-:W-:Y:S01]  /*ccd0*/  IMAD.HI.U32 R117, R2, R110, RZ ;  /* 0x0000006e02757227 */ /* 0x000fe200078e00ff */
[----:B------:R-:W-:Y:S02]  /*cce0*/  ISETP.GT.U32.AND P6, PT, R157, R0, PT ;  /* 0x000000009d00720c */ /* 0x000fe40003fc4070 */
[----:B------:R1:W-:Y:S01]  /*ccf0*/  STL [R1+0x688], R5 ;  /* 0x0006880501007387 */ /* 0x0003e20000100800 */
[----:B------:R-:W-:-:S02]  /*cd00*/  IMAD.MOV R117, RZ, RZ, -R117 ;  /* 0x000000ffff757224 */ /* 0x000fc400078e0a75 */
[C---:B------:R-:W-:Y:S01]  /*cd10*/  IMAD R4, R157.reuse, R116, R115 ;  /* 0x000000749d047224 */ /* 0x040fe200078e0273 */
[C---:B------:R-:W-:Y:S01]  /*cd20*/  IADD3 R116, R10.reuse, 0xf2, RZ ;  /* 0x000000f20a747810 */ /* 0x040fe20007ffe0ff */
[----:B------:R-:W-:Y:S01]  /*cd30*/  IMAD R110, R157, R117, R110 ;  /* 0x000000759d6e7224 */ /* 0x000fe200078e026e */
[----:B------:R-:W-:Y:S01]  /*cd40*/  IABS R117, R120 ;  /* 0x0000007800757213 */ /* 0x000fe20000000000 */
[--C-:B------:R-:W-:Y:S02]  /*cd50*/  @!P4 IMAD.IADD R113, R113, 0x1, -R157.reuse ;  /* 0x000000017171c824 */ /* 0x100fe400078e0a9d */
[----:B------:R-:W-:Y:S02]  /*cd60*/  VIADD R114, R10, 0xf5 ;  /* 0x000000f50a727836 */ /* 0x000fe40000000000 */
[----:B-1----:R-:W-:Y:S01]  /*cd70*/  IMAD.MOV.U32 R5, RZ, RZ, R112 ;  /* 0x000000ffff057224 */ /* 0x002fe200078e0070 */
[C---:B------:R-:W-:Y:S01]  /*cd80*/  ISETP.GT.U32.AND P4, PT, R157.reuse, R113, PT ;  /* 0x000000719d00720c */ /* 0x040fe20003f84070 */
[----:B------:R-:W-:Y:S01]  /*cd90*/  @!P6 IMAD.IADD R0, R0, 0x1, -R157 ;  /* 0x000000010000e824 */ /* 0x000fe200078e0a9d */
[----:B------:R-:W-:Y:S01]  /*cda0*/  IADD3 R112, R10, 0xf1, RZ ;  /* 0x000000f10a707810 */ /* 0x000fe20007ffe0ff */
[----:B------:R-:W-:Y:S01]  /*cdb0*/  @!P1 IMAD.MOV R5, RZ, RZ, -R5 ;  /* 0x000000ffff059224 */ /* 0x000fe200078e0a05 */
[----:B------:R-:W-:Y:S01]  /*cdc0*/  ISETP.GT.U32.AND P1, PT, R157, R4, PT ;  /* 0x000000049d00720c */ /* 0x000fe20003f24070 */
[----:B------:R-:W-:Y:S01]  /*cdd0*/  @!P3 IMAD.MOV R0, RZ, RZ, -R0 ;  /* 0x000000ffff00b224 */ /* 0x000fe200078e0a00 */
[----:B------:R-:W-:-:S02]  /*cde0*/  ISETP.GE.AND P3, PT, R112, RZ, PT ;  /* 0x000000ff7000720c */ /* 0x000fc40003f66270 */
[----:B------:R1:W-:Y:S01]  /*cdf0*/  STL [R1+0x68c], R5 ;  /* 0x00068c0501007387 */ /* 0x0003e20000100800 */
[----:B------:R-:W-:Y:S01]  /*ce00*/  ISETP.GE.AND P6, PT, R3, RZ, PT ;  /* 0x000000ff0300720c */ /* 0x000fe20003fc6270 */
[----:B------:R-:W-:-:S03]  /*ce10*/  VIADD R3, R10, 0xf3 ;  /* 0x000000f30a037836 */ /* 0x000fc60000000000 */
[----:B------:R-:W-:Y:S01]  /*ce20*/  @!P4 IMAD.IADD R113, R113, 0x1, -R157 ;  /* 0x000000017171c824 */ /* 0x000fe200078e0a9d */
[----:B------:R-:W-:Y:S02]  /*ce30*/  ISETP.GE.AND P4, PT, R116, RZ, PT ;  /* 0x000000ff7400720c */ /* 0x000fe40003f86270 */
[----:B------:R-:W-:Y:S02]  /*ce40*/  IABS R116, R116 ;  /* 0x0000007400747213 */ /* 0x000fe40000000000 */
[----:B-1----:R-:W-:Y:S02]  /*ce50*/  MOV R5, R111 ;  /* 0x0000006f00057202 */ /* 0x002fe40000000f00 */
[----:B------:R-:W-:Y:S02]  /*ce60*/  IABS R111, R112 ;  /* 0x00000070006f7213 */ /* 0x000fe40000000000 */
[----:B------:R-:W-:Y:S01]  /*ce70*/  @!P1 IADD3 R4, R4, -R157, RZ ;  /* 0x8000009d04049210 */ /* 0x000fe20007ffe0ff */
[----:B------:R-:W-:Y:S01]  /*ce80*/  @!P5 IMAD.MOV R5, RZ, RZ, -R5 ;  /* 0x000000ffff05d224 */ /* 0x000fe200078e0a05 */
[C---:B------:R-:W-:Y:S01]  /*ce90*/  ISETP.GT.U32.AND P5, PT, R157.reuse, R110, PT ;  /* 0x0000006e9d00720c */ /* 0x040fe20003fa4070 */
[----:B------:R-:W-:Y:S01]  /*cea0*/  IMAD.HI.U32 R112, R2, R111, RZ ;  /* 0x0000006f02707227 */ /* 0x000fe200078e00ff */
[----:B------:R-:W-:-:S02]  /*ceb0*/  ISETP.GT.U32.AND P1, PT, R157, R4, PT ;  /* 0x000000049d00720c */ /* 0x000fc40003f24070 */
[----:B------:R1:W-:Y:S02]  /*cec0*/  STL [R1+0x690], R5 ;  /* 0x0006900501007387 */ /* 0x0003e40000100800 */
[----:B------:R-:W-:Y:S02]  /*ced0*/  IADD3 R112, -R112, RZ, RZ ;  /* 0x000000ff70707210 */ /* 0x000fe40007ffe1ff */
[----:B------:R2:W-:Y:S05]  /*cee0*/  STL [R1+0x69c], R0 ;  /* 0x00069c0001007387 */ /* 0x0005ea0000100800 */
[----:B------:R-:W-:Y:S02]  /*cef0*/  @!P5 IMAD.IADD R110, R110, 0x1, -R157 ;  /* 0x000000016e6ed824 */ /* 0x000fe400078e0a9d */
[----:B-1----:R-:W-:Y:S01]  /*cf00*/  IMAD.MOV.U32 R5, RZ, RZ, R113 ;  /* 0x000000ffff057224 */ /* 0x002fe200078e0071 */
[----:B------:R-:W-:Y:S01]  /*cf10*/  @!P1 IADD3 R4, R4, -R157, RZ ;  /* 0x8000009d04049210 */ /* 0x000fe20007ffe0ff */
[----:B------:R-:W-:Y:S01]  /*cf20*/  IMAD.HI.U32 R113, R2, R116, RZ ;  /* 0x0000007402717227 */ /* 0x000fe200078e00ff */
[----:B------:R-:W-:-:S02]  /*cf30*/  ISETP.GT.U32.AND P5, PT, R157, R110, PT ;  /* 0x0000006e9d00720c */ /* 0x000fc40003fa4070 */
[----:B--2---:R-:W-:Y:S01]  /*cf40*/  IABS R0, R3 ;  /* 0x0000000300007213 */ /* 0x004fe20000000000 */
[----:B------:R-:W-:Y:S01]  /*cf50*/  @!P2 IMAD.MOV R5, RZ, RZ, -R5 ;  /* 0x000000ffff05a224 */ /* 0x000fe200078e0a05 */
[----:B------:R-:W-:Y:S01]  /*cf60*/  ISETP.GE.AND P2, PT, R3, RZ, PT ;  /* 0x000000ff0300720c */ /* 0x000fe20003f46270 */
[C---:B------:R-:W-:Y:S01]  /*cf70*/  IMAD R3, R157.reuse, R112, R111 ;  /* 0x000000709d037224 */ /* 0x040fe200078e026f */
[----:B------:R-:W-:Y:S01]  /*cf80*/  MOV R6, R4 ;  /* 0x0000000400067202 */ /* 0x000fe20000000f00 */
[----:B------:R-:W-:Y:S01]  /*cf90*/  IMAD.MOV R113, RZ, RZ, -R113 ;  /* 0x000000ffff717224 */ /* 0x000fe200078e0a71 */
[----:B------:R1:W-:Y:S01]  /*cfa0*/  STL [R1+0x6a0], R5 ;  /* 0x0006a00501007387 */ /* 0x0003e20000100800 */
[----:B------:R-:W-:Y:S01]  /*cfb0*/  VIADD R112, R10, 0xf4 ;  /* 0x000000f40a707836 */ /* 0x000fe20000000000 */
[C---:B------:R-:W-:Y:S01]  /*cfc0*/  ISETP.GT.U32.AND P1, PT, R157.reuse, R3, PT ;  /* 0x000000039d00720c */ /* 0x040fe20003f24070 */
[----:B------:R-:W-:Y:S01]  /*cfd0*/  IMAD R116, R157, R113, R116 ;  /* 0x000000719d747224 */ /* 0x000fe200078e0274 */
[----:B------:R-:W-:Y:S01]  /*cfe0*/  @!P0 IADD3 R6, -R6, RZ, RZ ;  /* 0x000000ff06068210 */ /* 0x000fe20007ffe1ff */
[----:B------:R-:W-:Y:S01]  /*cff0*/  IMAD.HI.U32 R111, R2, R0, RZ ;  /* 0x00000000026f7227 */ /* 0x000fe200078e00ff */
[----:B------:R-:W-:-:S02]  /*d000*/  @!P5 IADD3 R110, R110, -R157, RZ ;  /* 0x8000009d6e6ed210 */ /* 0x000fc40007ffe0ff */
[----:B------:R-:W-:Y:S01]  /*d010*/  IABS R115, R112 ;  /* 0x0000007000737213 */ /* 0x000fe20000000000 */
[----:B------:R-:W-:Y:S01]  /*d020*/  IMAD.MOV R111, RZ, RZ, -R111 ;  /* 0x000000ffff6f7224 */ /* 0x000fe200078e0a6f */
[----:B------:R-:W-:Y:S01]  /*d030*/  ISETP.GE.AND P5, PT, R112, RZ, PT ;  /* 0x000000ff7000720c */ /* 0x000fe20003fa6270 */
[----:B-1----:R-:W-:Y:S01]  /*d040*/  IMAD.MOV.U32 R5, RZ, RZ, R110 ;  /* 0x000000ffff057224 */ /* 0x002fe200078e006e */
[----:B------:R1:W-:Y:S01]  /*d050*/  STL [R1+0x694], R6 ;  /* 0x0006940601007387 */ /* 0x0003e20000100800 */
[C---:B------:R-:W-:Y:S02]  /*d060*/  IMAD R0, R157.reuse, R111, R0 ;  /* 0x0000006f9d007224 */ /* 0x040fe400078e0200 */
[----:B------:R-:W-:Y:S01]  /*d070*/  @!P6 IMAD.MOV R5, RZ, RZ, -R5 ;  /* 0x000000ffff05e224 */ /* 0x000fe200078e0a05 */
[----:B------:R-:W-:Y:S01]  /*d080*/  ISETP.GT.U32.AND P6, PT, R157, R116, PT ;  /* 0x000000749d00720c */ /* 0x000fe20003fc4070 */
[----:B------:R-:W-:Y:S01]  /*d090*/  @!P1 IMAD.IADD R3, R3, 0x1, -R157 ;  /* 0x0000000103039824 */ /* 0x000fe200078e0a9d */
[----:B------:R-:W-:Y:S01]  /*d0a0*/  ISETP.GE.AND P1, PT, R114, RZ, PT ;  /* 0x000000ff7200720c */ /* 0x000fe20003f26270 */
[----:B------:R-:W-:Y:S01]  /*d0b0*/  IMAD.HI.U32 R4, R2, R115, RZ ;  /* 0x0000007302047227 */ /* 0x000fe200078e00ff */
[----:B------:R-:W-:Y:S01]  /*d0c0*/  IABS R114, R114 ;  /* 0x0000007200727213 */ /* 0x000fe20000000000 */
[----:B------:R2:W-:Y:S01]  /*d0d0*/  STL [R1+0x698], R5 ;  /* 0x0006980501007387 */ /* 0x0005e20000100800 */
[----:B------:R-:W-:Y:S01]  /*d0e0*/  ISETP.GT.U32.AND P0, PT, R157, R3, PT ;  /* 0x000000039d00720c */ /* 0x000fe20003f04070 */
[----:B------:R-:W-:-:S02]  /*d0f0*/  VIADD R111, R10, 0xf6 ;  /* 0x000000f60a6f7836 */ /* 0x000fc40000000000 */
[----:B------:R-:W-:Y:S02]  /*d100*/  IMAD.MOV R4, RZ, RZ, -R4 ;  /* 0x000000ffff047224 */ /* 0x000fe400078e0a04 */
[----:B------:R-:W-:Y:S01]  /*d110*/  IMAD.HI.U32 R110, R2, R114, RZ ;  /* 0x00000072026e7227 */ /* 0x000fe200078e00ff */
[----:B------:R-:W-:-:S03]  /*d120*/  IABS R113, R111 ;  /* 0x0000006f00717213 */ /* 0x000fc60000000000 */
[----:B------:R-:W-:Y:S02]  /*d130*/  @!P6 IMAD.IADD R116, R116, 0x1, -R157 ;  /* 0x000000017474e824 */ /* 0x000fe400078e0a9d */
[C---:B------:R-:W-:Y:S01]  /*d140*/  IMAD R115, R157.reuse, R4, R115 ;  /* 0x000000049d737224 */ /* 0x040fe200078e0273 */
[----:B------:R-:W-:Y:S01]  /*d150*/  IADD3 R4, R10, 0xf7, RZ ;  /* 0x000000f70a047810 */ /* 0x000fe20007ffe0ff */
[C---:B------:R-:W-:Y:S01]  /*d160*/  IMAD.HI.U32 R121, R2.reuse, R113, RZ ;  /* 0x0000007102797227 */ /* 0x040fe200078e00ff */
[----:B------:R-:W-:Y:S02]  /*d170*/  ISETP.GT.U32.AND P6, PT, R157, R116, PT ;  /* 0x000000749d00720c */ /* 0x000fe40003fc4070 */
[----:B------:R-:W-:Y:S01]  /*d180*/  @!P0 IADD3 R3, R3, -R157, RZ ;  /* 0x8000009d03038210 */ /* 0x000fe20007ffe0ff */
[----:B------:R-:W-:Y:S01]  /*d190*/  IMAD.MOV R110, RZ, RZ, -R110 ;  /* 0x000000ffff6e7224 */ /* 0x000fe200078e0a6e */
[C---:B------:R-:W-:Y:S02]  /*d1a0*/  ISETP.GT.U32.AND P0, PT, R157.reuse, R0, PT ;  /* 0x000000009d00720c */ /* 0x040fe40003f04070 */
[----:B------:R-:W-:Y:S01]  /*d1b0*/  IABS R112, R4 ;  /* 0x0000000400707213 */ /* 0x000fe20000000000 */
[----:B------:R-:W-:Y:S01]  /*d1c0*/  IMAD R114, R157, R110, R114 ;  /* 0x0000006e9d727224 */ /* 0x000fe200078e0272 */
[----:B------:R-:W-:Y:S01]  /*d1d0*/  IADD3 R121, -R121, RZ, RZ ;  /* 0x000000ff79797210 */ /* 0x000fe20007ffe1ff */
[----:B-1----:R-:W-:Y:S01]  /*d1e0*/  IMAD.MOV.U32 R6, RZ, RZ, R3 ;  /* 0x000000ffff067224 */ /* 0x002fe200078e0003 */
[----:B------:R-:W-:Y:S01]  /*d1f0*/  IABS R110, R119 ;  /* 0x00000077006e7213 */ /* 0x000fe20000000000 */
[----:B------:R-:W-:-:S02]  /*d200*/  IMAD.HI.U32 R118, R2, R112, RZ ;  /* 0x0000007002767227 */ /* 0x000fc400078e00ff */
[----:B------:R-:W-:Y:S02]  /*d210*/  @!P6 IADD3 R116, R116, -R157, RZ ;  /* 0x8000009d7474e210 */ /* 0x000fe40007ffe0ff */
[C---:B------:R-:W-:Y:S01]  /*d220*/  ISETP.GT.U32.AND P6, PT, R157.reuse, R115, PT ;  /* 0x000000739d00720c */ /* 0x040fe20003fc4070 */
[----:B------:R-:W-:Y:S01]  /*d230*/  @!P3 IMAD.MOV R6, RZ, RZ, -R6 ;  /* 0x000000ffff06b224 */ /* 0x000fe200078e0a06 */
[C---:B------:R-:W-:Y:S01]  /*d240*/  ISETP.GT.U32.AND P3, PT, R157.reuse, R114, PT ;  /* 0x000000729d00720c */ /* 0x040fe20003f64070 */
[----:B------:R-:W-:Y:S01]  /*d250*/  IMAD R113, R157, R121, R113 ;  /* 0x000000799d717224 */ /* 0x000fe200078e0271 */
[----:B--2---:R-:W-:Y:S01]  /*d260*/  MOV R5, R116 ;  /* 0x0000007400057202 */ /* 0x004fe20000000f00 */
[----:B------:R-:W-:Y:S01]  /*d270*/  @!P0 IMAD.IADD R0, R0, 0x1, -R157 ;  /* 0x0000000100008824 */ /* 0x000fe200078e0a9d */
[----:B------:R-:W-:Y:S01]  /*d280*/  IADD3 R116, R10, 0xfa, RZ ;  /* 0x000000fa0a747810 */ /* 0x000fe20007ffe0ff */
[----:B------:R-:W-:Y:S01]  /*d290*/  IMAD.MOV R121, RZ, RZ, -R118 ;  /* 0x000000ffff797224 */ /* 0x000fe200078e0a76 */
[----:B------:R-:W-:Y:S01]  /*d2a0*/  @!P4 IADD3 R5, -R5, RZ, RZ ;  /* 0x000000ff0505c210 */ /* 0x000fe20007ffe1ff */
[----:B------:R-:W-:Y:S01]  /*d2b0*/  IMAD.HI.U32 R3, R2, R110, RZ ;  /* 0x0000006e02037227 */ /* 0x000fe200078e00ff */
[C---:B------:R-:W-:Y:S01]  /*d2c0*/  ISETP.GT.U32.AND P0, PT, R157.reuse, R0, PT ;  /* 0x000000009d00720c */ /* 0x040fe20003f04070 */
[----:B------:R-:W-:Y:S01]  /*d2d0*/  STL [R1+0x67c], R6 ;  /* 0x00067c0601007387 */ /* 0x000fe20000100800 */
[C---:B------:R-:W-:Y:S01]  /*d2e0*/  ISETP.GT.U32.AND P4, PT, R157.reuse, R113, PT ;  /* 0x000000719d00720c */ /* 0x040fe20003f84070 */
[----:B------:R-:W-:-:S02]  /*d2f0*/  IMAD R112, R157, R121, R112 ;  /* 0x000000799d707224 */ /* 0x000fc400078e0270 */
[----:B------:R-:W-:Y:S01]  /*d300*/  @!P6 IMAD.IADD R115, R115, 0x1, -R157 ;  /* 0x000000017373e824 */ /* 0x000fe200078e0a9d */
[----:B------:R-:W-:Y:S01]  /*d310*/  @!P3 IADD3 R114, R114, -R157, RZ ;  /* 0x8000009d7272b210 */ /* 0x000fe20007ffe0ff */
[----:B------:R-:W-:Y:S01]  /*d320*/  IMAD.HI.U32 R118, R2, R117, RZ ;  /* 0x0000007502767227 */ /* 0x000fe200078e00ff */
[C---:B------:R-:W-:Y:S01]  /*d330*/  ISETP.GT.U32.AND P6, PT, R157.reuse, R112, PT ;  /* 0x000000709d00720c */ /* 0x040fe20003fc4070 */
[----:B------:R1:W-:Y:S01]  /*d340*/  STL [R1+0x678], R5 ;  /* 0x0006780501007387 */ /* 0x0003e20000100800 */
[----:B------:R-:W-:Y:S01]  /*d350*/  ISETP.GT.U32.AND P3, PT, R157, R115, PT ;  /* 0x000000739d00720c */ /* 0x000fe20003f64070 */
[----:B------:R-:W-:Y:S02]  /*d360*/  IMAD.MOV R3, RZ, RZ, -R3 ;  /* 0x000000ffff037224 */ /* 0x000fe400078e0a03 */
[----:B------:R-:W-:Y:S02]  /*d370*/  IMAD.MOV R118, RZ, RZ, -R118 ;  /* 0x000000ffff767224 */ /* 0x000fe400078e0a76 */
[----:B------:R-:W-:Y:S01]  /*d380*/  @!P0 IMAD.IADD R0, R0, 0x1, -R157 ;  /* 0x0000000100008824 */ /* 0x000fe200078e0a9d */
[----:B------:R-:W-:Y:S01]  /*d390*/  ISETP.GE.AND P0, PT, R111, RZ, PT ;  /* 0x000000ff6f00720c */ /* 0x000fe20003f06270 */
[C---:B------:R-:W-:Y:S01]  /*d3a0*/  IMAD R110, R157.reuse, R3, R110 ;  /* 0x000000039d6e7224 */ /* 0x040fe200078e026e */
[----:B------:R-:W-:Y:S01]  /*d3b0*/  IABS R3, R116 ;  /* 0x0000007400037213 */ /* 0x000fe20000000000 */
[----:B------:R-:W-:-:S02]  /*d3c0*/  IMAD R111, R157, R118, R117 ;  /* 0x000000769d6f7224 */ /* 0x000fc400078e0275 */
[----:B-1----:R-:W-:Y:S01]  /*d3d0*/  IMAD.MOV.U32 R5, RZ, RZ, R0 ;  /* 0x000000ffff057224 */ /* 0x002fe200078e0000 */
[----:B------:R-:W-:Y:S01]  /*d3e0*/  MOV R0, R3 ;  /* 0x0000000300007202 */ /* 0x000fe20000000f00 */
[--C-:B------:R-:W-:Y:S01]  /*d3f0*/  @!P6 IMAD.IADD R112, R112, 0x1, -R157.reuse ;  /* 0x000000017070e824 */ /* 0x100fe200078e0a9d */
[----:B------:R-:W-:Y:S01]  /*d400*/  @!P3 IADD3 R115, R115, -R157, RZ ;  /* 0x8000009d7373b210 */ /* 0x000fe20007ffe0ff */
[----:B------:R-:W-:Y:S01]  /*d410*/  @!P4 IMAD.IADD R113, R113, 0x1, -R157 ;  /* 0x000000017171c824 */ /* 0x000fe200078e0a9d */
[C---:B------:R-:W-:Y:S01]  /*d420*/  ISETP.GT.U32.AND P4, PT, R157.reuse, R114, PT ;  /* 0x000000729d00720c */ /* 0x040fe20003f84070 */
[----:B------:R-:W-:Y:S01]  /*d430*/  @!P2 IMAD.MOV R5, RZ, RZ, -R5 ;  /* 0x000000ffff05a224 */ /* 0x000fe200078e0a05 */
[C---:B------:R-:W-:Y:S01]  /*d440*/  ISETP.GT.U32.AND P3, PT, R157.reuse, R111, PT ;  /* 0x0000006f9d00720c */ /* 0x040fe20003f64070 */
[----:B------:R-:W-:Y:S01]  /*d450*/  IMAD.HI.U32 R122, R2, R0, RZ ;  /* 0x00000000027a7227 */ /* 0x000fe200078e00ff */
[C---:B------:R-:W-:Y:S02]  /*d460*/  ISETP.GT.U32.AND P6, PT, R157.reuse, R112, PT ;  /* 0x000000709d00720c */ /* 0x040fe40003fc4070 */
[----:B------:R-:W-:Y:S01]  /*d470*/  ISETP.GT.U32.AND P2, PT, R157, R113, PT ;  /* 0x000000719d00720c */ /* 0x000fe20003f44070 */
[----:B------:R-:W-:Y:S01]  /*d480*/  IMAD.MOV R122, RZ, RZ, -R122 ;  /* 0x000000ffff7a7224 */ /* 0x000fe200078e0a7a */
[----:B------:R1:W-:Y:S01]  /*d490*/  STL [R1+0x670], R5 ;  /* 0x0006700501007387 */ /* 0x0003e20000100800 */
[----:B------:R-:W-:-:S02]  /*d4a0*/  VIADD R117, R10, 0xfb ;  /* 0x000000fb0a757836 */ /* 0x000fc40000000000 */
[----:B------:R-:W-:Y:S02]  /*d4b0*/  VIADD R118, R10, 0xfc ;  /* 0x000000fc0a767836 */ /* 0x000fe40000000000 */
[----:B------:R-:W-:Y:S01]  /*d4c0*/  IMAD R0, R157, R122, R0 ;  /* 0x0000007a9d007224 */ /* 0x000fe200078e0200 */
[----:B------:R-:W-:Y:S01]  /*d4d0*/  IABS R121, R117 ;  /* 0x0000007500797213 */ /* 0x000fe20000000000 */
[--C-:B------:R-:W-:Y:S01]  /*d4e0*/  @!P4 IMAD.IADD R114, R114, 0x1, -R157.reuse ;  /* 0x000000017272c824 */ /* 0x100fe200078e0a9d */
[----:B------:R-:W-:Y:S01]  /*d4f0*/  IABS R3, R118 ;  /* 0x0000007600037213 */ /* 0x000fe20000000000 */
[----:B------:R-:W-:Y:S01]  /*d500*/  @!P3 IMAD.IADD R111, R111, 0x1, -R157 ;  /* 0x000000016f6fb824 */ /* 0x000fe200078e0a9d */
[----:B------:R-:W-:Y:S01]  /*d510*/  ISETP.GT.U32.AND P4, PT, R157, R110, PT ;  /* 0x0000006e9d00720c */ /* 0x000fe20003f84070 */
[----:B------:R-:W-:Y:S01]  /*d520*/  IMAD.MOV.U32 R6, RZ, RZ, R115 ;  /* 0x000000ffff067224 */ /* 0x000fe200078e0073 */
[----:B------:R-:W-:Y:S01]  /*d530*/  @!P2 IADD3 R113, R113, -R157, RZ ;  /* 0x8000009d7171a210 */ /* 0x000fe20007ffe0ff */
[----:B------:R-:W-:Y:S01]  /*d540*/  @!P6 IMAD.IADD R112, R112, 0x1, -R157 ;  /* 0x000000017070e824 */ /* 0x000fe200078e0a9d */
[C---:B------:R-:W-:Y:S01]  /*d550*/  ISETP.GT.U32.AND P6, PT, R157.reuse, R0, PT ;  /* 0x000000009d00720c */ /* 0x040fe20003fc4070 */
[----:B------:R-:W-:Y:S01]  /*d560*/  @!P5 IMAD.MOV R6, RZ, RZ, -R6 ;  /* 0x000000ffff06d224 */ /* 0x000fe200078e0a06 */
[----:B------:R-:W-:Y:S01]  /*d570*/  ISETP.GE.AND P2, PT, R4, RZ, PT ;  /* 0x000000ff0400720c */ /* 0x000fe20003f46270 */
[----:B------:R-:W-:Y:S01]  /*d580*/  IMAD.HI.U32 R4, R2, R121, RZ ;  /* 0x0000007902047227 */ /* 0x000fe200078e00ff */
[----:B------:R-:W-:-:S02]  /*d590*/  ISETP.GT.U32.AND P5, PT, R157, R111, PT ;  /* 0x0000006f9d00720c */ /* 0x000fc40003fa4070 */
[----:B------:R-:W-:Y:S01]  /*d5a0*/  ISETP.GE.AND P3, PT, R120, RZ, PT ;  /* 0x000000ff7800720c */ /* 0x000fe20003f66270 */
[----:B------:R-:W-:Y:S01]  /*d5b0*/  IMAD.HI.U32 R122, R2, R3, RZ ;  /* 0x00000003027a7227 */ /* 0x000fe200078e00ff */
[----:B------:R-:W-:Y:S01]  /*d5c0*/  IADD3 R4, -R4, RZ, RZ ;  /* 0x000000ff04047210 */ /* 0x000fe20007ffe1ff */
[----:B------:R2:W-:Y:S02]  /*d5d0*/  STL [R1+0x66c], R6 ;  /* 0x00066c0601007387 */ /* 0x0005e40000100800 */
[----:B-1----:R-:W-:Y:S02]  /*d5e0*/  IMAD.MOV.U32 R5, RZ, RZ, R114 ;  /* 0x000000ffff057224 */ /* 0x002fe400078e0072 */
[----:B------:R-:W-:Y:S01]  /*d5f0*/  IMAD.MOV R120, RZ, RZ, -R122 ;  /* 0x000000ffff787224 */ /* 0x000fe200078e0a7a */
[----:B------:R-:W-:Y:S01]  /*d600*/  @!P6 IADD3 R0, R0, -R157, RZ ;  /* 0x8000009d0000e210 */ /* 0x000fe20007ffe0ff */
[----:B------:R-:W-:Y:S02]  /*d610*/  @!P1 IMAD.MOV R5, RZ, RZ, -R5 ;  /* 0x000000ffff059224 */ /* 0x000fe400078e0a05 */
[----:B------:R-:W-:Y:S01]  /*d620*/  @!P4 IMAD.IADD R110, R110, 0x1, -R157 ;  /* 0x000000016e6ec824 */ /* 0x000fe200078e0a9d */
[----:B------:R-:W-:Y:S01]  /*d630*/  ISETP.GE.AND P4, PT, R119, RZ, PT ;  /* 0x000000ff7700720c */ /* 0x000fe20003f86270 */
[C---:B------:R-:W-:Y:S01]  /*d640*/  IMAD R3, R157.reuse, R120, R3 ;  /* 0x000000789d037224 */ /* 0x040fe200078e0203 */
[----:B--2---:R-:W-:Y:S01]  /*d650*/  MOV R6, R113 ;  /* 0x0000007100067202 */ /* 0x004fe20000000f00 */
[----:B------:R-:W-:Y:S01]  /*d660*/  IMAD R4, R157, R4, R121 ;  /* 0x000000049d047224 */ /* 0x000fe200078e0279 */
[C---:B------:R-:W-:Y:S01]  /*d670*/  IADD3 R119, R10.reuse, 0xfd, RZ ;  /* 0x000000fd0a777810 */ /* 0x040fe20007ffe0ff */
[----:B------:R1:W-:Y:S01]  /*d680*/  STL [R1+0x668], R5 ;  /* 0x0006680501007387 */ /* 0x0003e20000100800 */
[----:B------:R-:W-:Y:S01]  /*d690*/  @!P5 IADD3 R111, R111, -R157, RZ ;  /* 0x8000009d6f6fd210 */ /* 0x000fe20007ffe0ff */
[----:B------:R-:W-:Y:S01]  /*d6a0*/  VIADD R113, R10, 0xfe ;  /* 0x000000fe0a717836 */ /* 0x000fe20000000000 */
[----:B------:R-:W-:-:S02]  /*d6b0*/  ISETP.GT.U32.AND P6, PT, R157, R0, PT ;  /* 0x000000009d00720c */ /* 0x000fc40003fc4070 */
[----:B------:R-:W-:Y:S02]  /*d6c0*/  @!P0 IADD3 R6, -R6, RZ, RZ ;  /* 0x000000ff06068210 */ /* 0x000fe40007ffe1ff */
[C---:B------:R-:W-:Y:S02]  /*d6d0*/  ISETP.GT.U32.AND P5, PT, R157.reuse, R3, PT ;  /* 0x000000039d00720c */ /* 0x040fe40003fa4070 */
[----:B------:R-:W-:Y:S01]  /*d6e0*/  IABS R115, R119 ;  /* 0x0000007700737213 */ /* 0x000fe20000000000 */
[----:B-1----:R-:W-:Y:S01]  /*d6f0*/  IMAD.MOV.U32 R5, RZ, RZ, R112 ;  /* 0x000000ffff057224 */ /* 0x002fe200078e0070 */
[C---:B------:R-:W-:Y:S01]  /*d700*/  ISETP.GT.U32.AND P0, PT, R157.reuse, R4, PT ;  /* 0x000000049d00720c */ /* 0x040fe20003f04070 */
[----:B------:R-:W-:Y:S01]  /*d710*/  STL [R1+0x664], R6 ;  /* 0x0006640601007387 */ /* 0x000fe20000100800 */
[----:B------:R-:W-:Y:S01]  /*d720*/  ISETP.GT.U32.AND P1, PT, R157, R110, PT ;  /* 0x0000006e9d00720c */ /* 0x000fe20003f24070 */
[----:B------:R-:W-:Y:S01]  /*d730*/  @!P2 IMAD.MOV R5, RZ, RZ, -R5 ;  /* 0x000000ffff05a224 */ /* 0x000fe200078e0a05 */
[----:B------:R-:W-:Y:S01]  /*d740*/  ISETP.GE.AND P2, PT, R116, RZ, PT ;  /* 0x000000ff7400720c */ /* 0x000fe20003f46270 */
[----:B------:R-:W-:Y:S01]  /*d750*/  IMAD.MOV.U32 R114, RZ, RZ, R115 ;  /* 0x000000ffff727224 */ /* 0x000fe200078e0073 */
[----:B------:R-:W-:-:S02]  /*d760*/  @!P6 IADD3 R0, R0, -R157, RZ ;  /* 0x8000009d0000e210 */ /* 0x000fc40007ffe0ff */
[----:B------:R1:W-:Y:S01]  /*d770*/  STL [R1+0x660], R5 ;  /* 0x0006600501007387 */ /* 0x0003e20000100800 */
[----:B------:R-:W-:Y:S01]  /*d780*/  IMAD.HI.U32 R112, R2, R114, RZ ;  /* 0x0000007202707227 */ /* 0x000fe200078e00ff */
[----:B------:R-:W-:Y:S02]  /*d790*/  IABS R115, R113 ;  /* 0x0000007100737213 */ /* 0x000fe40000000000 */
[----:B------:R-:W-:Y:S01]  /*d7a0*/  ISETP.GE.AND P6, PT, R118, RZ, PT ;  /* 0x000000ff7600720c */ /* 0x000fe20003fc6270 */
[--C-:B------:R-:W-:Y:S02]  /*d7b0*/  @!P5 IMAD.IADD R3, R3, 0x1, -R157.reuse ;  /* 0x000000010303d824 */ /* 0x100fe400078e0a9d */
[----:B------:R-:W-:Y:S02]  /*d7c0*/  IMAD.MOV R112, RZ, RZ, -R112 ;  /* 0x000000ffff707224 */ /* 0x000fe400078e0a70 */
[----:B------:R-:W-:Y:S01]  /*d7d0*/  @!P0 IMAD.IADD R4, R4, 0x1, -R157 ;  /* 0x0000000104048824 */ /* 0x000fe200078e0a9d */
[----:B------:R-:W-:Y:S01]  /*d7e0*/  ISETP.GT.U32.AND P5, PT, R157, R3, PT ;  /* 0x000000039d00720c */ /* 0x000fe20003fa4070 */
[----:B-1----:R-:W-:Y:S01]  /*d7f0*/  IMAD.MOV.U32 R5, RZ, RZ, R111 ;  /* 0x000000ffff057224 */ /* 0x002fe200078e006f */
[----:B------:R-:W-:Y:S01]  /*d800*/  IADD3 R111, R10, 0xff, RZ ;  /* 0x000000ff0a6f7810 */ /* 0x000fe20007ffe0ff */
[----:B------:R-:W-:Y:S01]  /*d810*/  @!P1 IMAD.IADD R110, R110, 0x1, -R157 ;  /* 0x000000016e6e9824 */ /* 0x000fe200078e0a9d */
[----:B------:R-:W-:Y:S01]  /*d820*/  ISETP.GE.AND P1, PT, R117, RZ, PT ;  /* 0x000000ff7500720c */ /* 0x000fe20003f26270 */
[----:B------:R-:W-:Y:S01]  /*d830*/  @!P3 IMAD.MOV R5, RZ, RZ, -R5 ;  /* 0x000000ffff05b224 */ /* 0x000fe200078e0a05 */
[C---:B------:R-:W-:Y:S01]  /*d840*/  ISETP.GT.U32.AND P3, PT, R157.reuse, R4, PT ;  /* 0x000000049d00720c */ /* 0x040fe20003f64070 */
[----:B------:R-:W-:Y:S01]  /*d850*/  IMAD R112, R157, R112, R114 ;  /* 0x000000709d707224 */ /* 0x000fe200078e0272 */
[----:B------:R-:W-:Y:S01]  /*d860*/  IABS R114, R111 ;  /* 0x0000006f00727213 */ /* 0x000fe20000000000 */
[----:B------:R-:W-:Y:S01]  /*d870*/  IMAD.HI.U32 R116, R2, R115, RZ ;  /* 0x0000007302747227 */ /* 0x000fe200078e00ff */
[----:B------:R1:W-:Y:S01]  /*d880*/  STL [R1+0x5d4], R5 ;  /* 0x0005d40501007387 */ /* 0x0003e20000100800 */
[----:B------:R-:W-:-:S02]  /*d890*/  MOV R6, R110 ;  /* 0x0000006e00067202 */ /* 0x000fc40000000f00 */
[----:B------:R-:W-:Y:S01]  /*d8a0*/  IMAD.MOV R110, RZ, RZ, -R116 ;  /* 0x000000ffff6e7224 */ /* 0x000fe200078e0a74 */
[----:B------:R-:W-:Y:S01]  /*d8b0*/  ISETP.GE.AND P0, PT, R119, RZ, PT ;  /* 0x000000ff7700720c */ /* 0x000fe20003f06270 */
[----:B------:R-:W-:Y:S01]  /*d8c0*/  @!P5 IMAD.IADD R3, R3, 0x1, -R157 ;  /* 0x000000010303d824 */ /* 0x000fe200078e0a9d */
[----:B------:R-:W-:Y:S01]  /*d8d0*/  @!P4 IADD3 R6, -R6, RZ, RZ ;  /* 0x000000ff0606c210 */ /* 0x000fe20007ffe1ff */
[----:B------:R-:W-:Y:S01]  /*d8e0*/  IMAD R110, R157, R110, R115 ;  /* 0x0000006e9d6e7224 */ /* 0x000fe200078e0273 */
[----:B------:R-:W-:Y:S01]  /*d8f0*/  ISETP.GE.AND P4, PT, R113, RZ, PT ;  /* 0x000000ff7100720c */ /* 0x000fe20003f86270 */
[----:B------:R-:W-:Y:S01]  /*d900*/  @!P3 IMAD.IADD R4, R4, 0x1, -R157 ;  /* 0x000000010404b824 */ /* 0x000fe200078e0a9d */
[----:B------:R-:W-:Y:S01]  /*d910*/  IADD3 R113, R10, 0x101, RZ ;  /* 0x000001010a717810 */ /* 0x000fe20007ffe0ff */
[----:B-1----:R-:W-:Y:S01]  /*d920*/  IMAD.MOV.U32 R5, RZ, RZ, R0 ;  /* 0x000000ffff057224 */ /* 0x002fe200078e0000 */
[----:B------:R-:W-:Y:S01]  /*d930*/  ISETP.GT.U32.AND P5, PT, R157, R110, PT ;  /* 0x0000006e9d00720c */ /* 0x000fe20003fa4070 */
[----:B------:R-:W-:Y:S01]  /*d940*/  IMAD.HI.U32 R0, R2, R114, RZ ;  /* 0x0000007202007227 */ /* 0x000fe200078e00ff */
[----:B------:R1:W-:Y:S01]  /*d950*/  STL [R1+0x630], R6 ;  /* 0x0006300601007387 */ /* 0x0003e20000100800 */
[----:B------:R-:W-:-:S02]  /*d960*/  ISETP.GE.AND P3, PT, R111, RZ, PT ;  /* 0x000000ff6f00720c */ /* 0x000fc40003f66270 */
[----:B------:R-:W-:Y:S01]  /*d970*/  @!P2 IMAD.MOV R5, RZ, RZ, -R5 ;  /* 0x000000ffff05a224 */ /* 0x000fe200078e0a05 */
[C---:B------:R-:W-:Y:S01]  /*d980*/  ISETP.GT.U32.AND P2, PT, R157.reuse, R112, PT ;  /* 0x000000709d00720c */ /* 0x040fe20003f44070 */
[----:B------:R-:W-:Y:S01]  /*d990*/  VIADD R117, R10, 0x100 ;  /* 0x000001000a757836 */ /* 0x000fe20000000000 */
[----:B------:R-:W-:Y:S01]  /*d9a0*/  IADD3 R0, -R0, RZ, RZ ;  /* 0x000000ff00007210 */ /* 0x000fe20007ffe1ff */
[----:B------:R-:W-:Y:S01]  /*d9b0*/  VIADD R111, R10, 0x102 ;  /* 0x000001020a6f7836 */ /* 0x000fe20000000000 */
[----:B------:R2:W-:Y:S01]  /*d9c0*/  STL [R1+0x644], R5 ;  /* 0x0006440501007387 */ /* 0x0005e20000100800 */
[----:B-1----:R-:W-:Y:S01]  /*d9d0*/  IMAD.MOV.U32 R6, RZ, RZ, R4 ;  /* 0x000000ffff067224 */ /* 0x002fe200078e0004 */
[----:B------:R-:W-:Y:S01]  /*d9e0*/  IABS R115, R117 ;  /* 0x0000007500737213 */ /* 0x000fe20000000000 */
[C---:B------:R-:W-:Y:S01]  /*d9f0*/  IMAD R0, R157.reuse, R0, R114 ;  /* 0x000000009d007224 */ /* 0x040fe200078e0272 */
[----:B------:R-:W-:Y:S02]  /*da00*/  @!P5 IADD3 R110, R110, -R157, RZ ;  /* 0x8000009d6e6ed210 */ /* 0x000fe40007ffe0ff */
[----:B------:R-:W-:Y:S01]  /*da10*/  @!P1 IADD3 R6, -R6, RZ, RZ ;  /* 0x000000ff06069210 */ /* 0x000fe20007ffe1ff */
[----:B------:R-:W-:Y:S01]  /*da20*/  IMAD.HI.U32 R4, R2, R115, RZ ;  /* 0x0000007302047227 */ /* 0x000fe200078e00ff */
[----:B------:R-:W-:-:S02]  /*da30*/  ISETP.GT.U32.AND P1, PT, R157, R0, PT ;  /* 0x000000009d00720c */ /* 0x000fc40003f24070 */
[C---:B------:R-:W-:Y:S01]  /*da40*/  ISETP.GT.U32.AND P5, PT, R157.reuse, R110, PT ;  /* 0x0000006e9d00720c */ /* 0x040fe20003fa4070 */
[----:B------:R-:W-:Y:S01]  /*da50*/  @!P2 IMAD.IADD R112, R112, 0x1, -R157 ;  /* 0x000000017070a824 */ /* 0x000fe200078e0a9d */
[----:B------:R-:W-:Y:S01]  /*da60*/  STL [R1+0x648], R6 ;  /* 0x0006480601007387 */ /* 0x000fe20000100800 */
[----:B--2---:R-:W-:Y:S01]  /*da70*/  IMAD.MOV.U32 R5, RZ, RZ, R3 ;  /* 0x000000ffff057224 */ /* 0x004fe200078e0003 */
[----:B------:R-:W-:Y:S02]  /*da80*/  IABS R114, R113 ;  /* 0x0000007100727213 */ /* 0x000fe40000000000 */
[----:B------:R-:W-:Y:S01]  /*da90*/  ISETP.GT.U32.AND P2, PT, R157, R112, PT ;  /* 0x000000709d00720c */ /* 0x000fe20003f44070 */
[----:B------:R-:W-:Y:S01]  /*daa0*/  @!P6 IMAD.MOV R5, RZ, RZ, -R5 ;  /* 0x000000ffff05e224 */ /* 0x000fe200078e0a05 */
[----:B------:R-:W-:Y:S01]  /*dab0*/  ISETP.GE.AND P6, PT, R117, RZ, PT ;  /* 0x000000ff7500720c */ /* 0x000fe20003fc6270 */
[----:B------:R-:W-:Y:S01]  /*dac0*/  IMAD.MOV R117, RZ, RZ, -R4 ;  /* 0x000000ffff757224 */ /* 0x000fe200078e0a04 */
[----:B------:R-:W-:Y:S01]  /*dad0*/  IABS R116, R111 ;  /* 0x0000006f00747213 */ /* 0x000fe20000000000 */
[--C-:B------:R-:W-:Y:S01]  /*dae0*/  @!P1 IMAD.IADD R0, R0, 0x1, -R157.reuse ;  /* 0x0000000100009824 */ /* 0x100fe200078e0a9d */
[----:B------:R1:W-:Y:S01]  /*daf0*/  STL [R1+0x64c], R5 ;  /* 0x00064c0501007387 */ /* 0x0003e20000100800 */
[----:B------:R-:W-:-:S02]  /*db00*/  @!P5 IMAD.IADD R110, R110, 0x1, -R157 ;  /* 0x000000016e6ed824 */ /* 0x000fc400078e0a9d */
[----:B------:R-:W-:Y:S01]  /*db10*/  IMAD.HI.U32 R3, R2, R114, RZ ;  /* 0x0000007202037227 */ /* 0x000fe200078e00ff */
[----:B------:R-:W-:-:S03]  /*db20*/  ISETP.GT.U32.AND P1, PT, R157, R0, PT ;  /* 0x000000009d00720c */ /* 0x000fc60003f24070 */
[----:B------:R-:W-:Y:S01]  /*db30*/  @!P2 IADD3 R112, R112, -R157, RZ ;  /* 0x8000009d7070a210 */ /* 0x000fe20007ffe0ff */
[----:B------:R-:W-:Y:S01]  /*db40*/  IMAD.HI.U32 R4, R2, R116, RZ ;  /* 0x0000007402047227 */ /* 0x000fe200078e00ff */
[----:B------:R-:W-:Y:S02]  /*db50*/  ISETP.GE.AND P2, PT, R113, RZ, PT ;  /* 0x000000ff7100720c */ /* 0x000fe40003f46270 */
[----:B-1----:R-:W-:Y:S01]  /*db60*/  MOV R5, R112 ;  /* 0x0000007000057202 */ /* 0x002fe20000000f00 */
[----:B------:R-:W-:Y:S02]  /*db70*/  IMAD R113, R157, R117, R115 ;  /* 0x000000759d717224 */ /* 0x000fe400078e0273 */
[----:B------:R-:W-:Y:S01]  /*db80*/  VIADD R112, R10, 0x103 ;  /* 0x000001030a707836 */ /* 0x000fe20000000000 */
[----:B------:R-:W-:Y:S01]  /*db90*/  @!P0 IADD3 R5, -R5, RZ, RZ ;  /* 0x000000ff05058210 */ /* 0x000fe20007ffe1ff */
[----:B------:R-:W-:Y:S01]  /*dba0*/  IMAD.MOV R3, RZ, RZ, -R3 ;  /* 0x000000ffff037224 */ /* 0x000fe200078e0a03 */
[----:B------:R-:W-:Y:S01]  /*dbb0*/  ISETP.GT.U32.AND P5, PT, R157, R113, PT ;  /* 0x000000719d00720c */ /* 0x000fe20003fa4070 */
[----:B------:R-:W-:Y:S01]  /*dbc0*/  @!P1 IMAD.IADD R0, R0, 0x1, -R157 ;  /* 0x0000000100009824 */ /* 0x000fe200078e0a9d */
[----:B------:R-:W-:Y:S01]  /*dbd0*/  ISETP.GE.AND P0, PT, R111, RZ, PT ;  /* 0x000000ff6f00720c */ /* 0x000fe20003f06270 */
[----:B------:R1:W-:Y:S01]  /*dbe0*/  STL [R1+0x650], R5 ;  /* 0x0006500501007387 */ /* 0x0003e20000100800 */
[----:B------:R-:W-:-:S02]  /*dbf0*/  IMAD.MOV R115, RZ, RZ, -R4 ;  /* 0x000000ffff737224 */ /* 0x000fc400078e0a04 */
[C---:B------:R-:W-:Y:S01]  /*dc00*/  IMAD R4, R157.reuse, R3, R114 ;  /* 0x000000039d047224 */ /* 0x040fe200078e0272 */
[C---:B------:R-:W-:Y:S01]  /*dc10*/  IADD3 R3, R10.reuse, 0x105, RZ ;  /* 0x000001050a037810 */ /* 0x040fe20007ffe0ff */
[----:B------:R-:W-:Y:S02]  /*dc20*/  IMAD R116, R157, R115, R116 ;  /* 0x000000739d747224 */ /* 0x000fe400078e0274 */
[C---:B------:R-:W-:Y:S01]  /*dc30*/  VIADD R117, R10.reuse, 0x106 ;  /* 0x000001060a757836 */ /* 0x040fe20000000000 */
[----:B------:R-:W-:Y:S01]  /*dc40*/  IABS R114, R3 ;  /* 0x0000000300727213 */ /* 0x000fe20000000000 */
[----:B------:R-:W-:Y:S01]  /*dc50*/  VIADD R111, R10, 0x104 ;  /* 0x000001040a6f7836 */ /* 0x000fe20000000000 */
[----:B------:R-:W-:Y:S01]  /*dc60*/  @!P5 IADD3 R113, R113, -R157, RZ ;  /* 0x8000009d7171d210 */ /* 0x000fe20007ffe0ff */
[----:B-1----:R-:W-:Y:S01]  /*dc70*/  IMAD.MOV.U32 R5, RZ, RZ, R110 ;  /* 0x000000ffff057224 */ /* 0x002fe200078e006e */
[----:B------:R-:W-:Y:S01]  /*dc80*/  IABS R118, R117 ;  /* 0x0000007500767213 */ /* 0x000fe20000000000 */
[----:B------:R-:W-:Y:S01]  /*dc90*/  IMAD.HI.U32 R115, R2, R114, RZ ;  /* 0x0000007202737227 */ /* 0x000fe200078e00ff */
[----:B------:R-:W-:-:S02]  /*dca0*/  ISETP.GT.U32.AND P5, PT, R157, R113, PT ;  /* 0x000000719d00720c */ /* 0x000fc40003fa4070 */
[----:B------:R-:W-:Y:S01]  /*dcb0*/  ISETP.GE.AND P1, PT, R111, RZ, PT ;  /* 0x000000ff6f00720c */ /* 0x000fe20003f26270 */
[----:B------:R-:W-:Y:S01]  /*dcc0*/  @!P4 IMAD.MOV R5, RZ, RZ, -R5 ;  /* 0x000000ffff05c224 */ /* 0x000fe200078e0a05 */
[----:B------:R-:W-:Y:S01]  /*dcd0*/  ISETP.GE.AND P4, PT, R112, RZ, PT ;  /* 0x000000ff7000720c */ /* 0x000fe20003f86270 */
[----:B------:R-:W-:Y:S01]  /*dce0*/  IMAD.MOV R115, RZ, RZ, -R115 ;  /* 0x000000ffff737224 */ /* 0x000fe200078e0a73 */
[----:B------:R-:W-:Y:S02]  /*dcf0*/  IABS R112, R112 ;  /* 0x0000007000707213 */ /* 0x000fe40000000000 */
[----:B------:R1:W-:Y:S01]  /*dd00*/  STL [R1+0x654], R5 ;  /* 0x0006540501007387 */ /* 0x0003e20000100800 */
[----:B------:R-:W-:Y:S01]  /*dd10*/  IABS R111, R111 ;  /* 0x0000006f006f7213 */ /* 0x000fe20000000000 */
[----:B------:R-:W-:Y:S01]  /*dd20*/  IMAD R114, R157, R115, R114 ;  /* 0x000000739d727224 */ /* 0x000fe200078e0272 */
[----:B------:R-:W-:Y:S02]  /*dd30*/  IABS R110, R10 ;  /* 0x0000000a006e7213 */ /* 0x000fe40000000000 */
[----:B------:R-:W-:Y:S01]  /*dd40*/  @!P5 IADD3 R113, R113, -R157, RZ ;  /* 0x8000009d7171d210 */ /* 0x000fe20007ffe0ff */
[----:B------:R-:W-:Y:S01]  /*dd50*/  IMAD.HI.U32 R119, R2, R111, RZ ;  /* 0x0000006f02777227 */ /* 0x000fe200078e00ff */
[----:B------:R-:W-:-:S02]  /*dd60*/  ISETP.GT.U32.AND P5, PT, R157, R116, PT ;  /* 0x000000749d00720c */ /* 0x000fc40003fa4070 */
[----:B------:R-:W-:Y:S01]  /*dd70*/  IADD3 R115, R10, 0x108, RZ ;  /* 0x000001080a737810 */ /* 0x000fe20007ffe0ff */
[C---:B------:R-:W-:Y:S01]  /*dd80*/  IMAD.HI.U32 R120, R2.reuse, R110, RZ ;  /* 0x0000006e02787227 */ /* 0x040fe200078e00ff */
[----:B-1----:R-:W-:Y:S02]  /*dd90*/  MOV R5, R0 ;  /* 0x0000000000057202 */ /* 0x002fe40000000f00 */
[----:B------:R-:W-:Y:S01]  /*dda0*/  IADD3 R119, -R119, RZ, RZ ;  /* 0x000000ff77777210 */ /* 0x000fe20007ffe1ff */
[----:B------:R-:W-:-:S04]  /*ddb0*/  IMAD.HI.U32 R0, R2, R112, RZ ;  /* 0x0000007002007227 */ /* 0x000fc800078e00ff */
[----:B------:R-:W-:Y:S01]  /*ddc0*/  @!P3 IMAD.MOV R5, RZ, RZ, -R5 ;  /* 0x000000ffff05b224 */ /* 0x000fe200078e0a05 */
[C---:B------:R-:W-:Y:S01]  /*ddd0*/  ISETP.GT.U32.AND P3, PT, R157.reuse, R4, PT ;  /* 0x000000049d00720c */ /* 0x040fe20003f64070 */
[----:B------:R-:W-:Y:S02]  /*dde0*/  IMAD.MOV R0, RZ, RZ, -R0 ;  /* 0x000000ffff007224 */ /* 0x000fe400078e0a00 */
[----:B------:R-:W-:Y:S01]  /*ddf0*/  @!P5 IMAD.IADD R116, R116, 0x1, -R157 ;  /* 0x000000017474d824 */ /* 0x000fe200078e0a9d */
[----:B------:R1:W-:Y:S01]  /*de00*/  STL [R1+0x658], R5 ;  /* 0x0006580501007387 */ /* 0x0003e20000100800 */
[----:B------:R-:W-:Y:S02]  /*de10*/  IMAD R112, R157, R0, R112 ;  /* 0x000000009d707224 */ /* 0x000fe400078e0270 */
[----:B------:R-:W-:-:S04]  /*de20*/  IMAD.HI.U32 R0, R2, R118, RZ ;  /* 0x0000007602007227 */ /* 0x000fc800078e00ff */
[----:B------:R-:W-:Y:S01]  /*de30*/  IMAD.MOV R120, RZ, RZ, -R120 ;  /* 0x000000ffff787224 */ /* 0x000fe200078e0a78 */
[----:B------:R-:W-:Y:S01]  /*de40*/  IADD3 R0, -R0, RZ, RZ ;  /* 0x000000ff00007210 */ /* 0x000fe20007ffe1ff */
[----:B------:R-:W-:Y:S01]  /*de50*/  @!P3 IMAD.IADD R4, R4, 0x1, -R157 ;  /* 0x000000010404b824 */ /* 0x000fe200078e0a9d */
[C---:B------:R-:W-:Y:S01]  /*de60*/  ISETP.GT.U32.AND P3, PT, R157.reuse, R112, PT ;  /* 0x000000709d00720c */ /* 0x040fe20003f64070 */
[----:B-1----:R-:W-:Y:S02]  /*de70*/  IMAD.MOV.U32 R5, RZ, RZ, R113 ;  /* 0x000000ffff057224 */ /* 0x002fe400078e0071 */
[C---:B------:R-:W-:Y:S01]  /*de80*/  IMAD R118, R157.reuse, R0, R118 ;  /* 0x000000009d767224 */ /* 0x040fe200078e0276 */
[C---:B------:R-:W-:Y:S01]  /*de90*/  ISETP.GT.U32.AND P5, PT, R157.reuse, R4, PT ;  /* 0x000000049d00720c */ /* 0x040fe20003fa4070 */
[----:B------:R-:W-:Y:S02]  /*dea0*/  @!P6 IMAD.MOV R5, RZ, RZ, -R5 ;  /* 0x000000ffff05e224 */ /* 0x000fe400078e0a05 */
[C---:B------:R-:W-:Y:S01]  /*deb0*/  IMAD R111, R157.reuse, R119, R111 ;  /* 0x000000779d6f7224 */ /* 0x040fe200078e026f */
[----:B------:R-:W-:Y:S01]  /*dec0*/  IABS R119, R115 ;  /* 0x0000007300777213 */ /* 0x000fe20000000000 */
[----:B------:R-:W-:Y:S01]  /*ded0*/  IMAD R110, R157, R120, R110 ;  /* 0x000000789d6e7224 */ /* 0x000fe200078e026e */
[----:B------:R1:W-:Y:S01]  /*dee0*/  STL [R1+0x63c], R5 ;  /* 0x00063c0501007387 */ /* 0x0003e20000100800 */
[----:B------:R-:W-:-:S02]  /*def0*/  VIADD R0, R10, 0x107 ;  /* 0x000001070a007836 */ /* 0x000fc40000000000 */
[----:B------:R-:W-:Y:S02]  /*df00*/  @!P3 IADD3 R112, R112, -R157, RZ ;  /* 0x8000009d7070b210 */ /* 0x000fe40007ffe0ff */
[C---:B------:R-:W-:Y:S02]  /*df10*/  ISETP.GT.U32.AND P3, PT, R157.reuse, R116, PT ;  /* 0x000000749d00720c */ /* 0x040fe40003f64070 */
[C---:B------:R-:W-:Y:S01]  /*df20*/  ISETP.GT.U32.AND P6, PT, R157.reuse, R112, PT ;  /* 0x000000709d00720c */ /* 0x040fe20003fc4070 */
[----:B------:R-:W-:Y:S01]  /*df30*/  @!P5 IMAD.IADD R4, R4, 0x1, -R157 ;  /* 0x000000010404d824 */ /* 0x000fe200078e0a9d */
[----:B------:R-:W-:Y:S02]  /*df40*/  ISETP.GT.U32.AND P5, PT, R157, R111, PT ;  /* 0x0000006f9d00720c */ /* 0x000fe40003fa4070 */
[----:B------:R-:W-:Y:S01]  /*df50*/  IABS R120, R0 ;  /* 0x0000000000787213 */ /* 0x000fe20000000000 */
[----:B-1----:R-:W-:Y:S02]  /*df60*/  IMAD.MOV.U32 R5, RZ, RZ, R4 ;  /* 0x000000ffff057224 */ /* 0x002fe400078e0004 */
[----:B------:R-:W-:-:S02]  /*df70*/  VIADD R4, R10, 0x109 ;  /* 0x000001090a047836 */ /* 0x000fc40000000000 */
[----:B------:R-:W-:Y:S01]  /*df80*/  IMAD.HI.U32 R121, R2, R120, RZ ;  /* 0x0000007802797227 */ /* 0x000fe200078e00ff */
[----:B------:R-:W-:Y:S02]  /*df90*/  @!P2 IADD3 R5, -R5, RZ, RZ ;  /* 0x000000ff0505a210 */ /* 0x000fe40007ffe1ff */
[C---:B------:R-:W-:Y:S01]  /*dfa0*/  ISETP.GT.U32.AND P2, PT, R157.reuse, R114, PT ;  /* 0x000000729d00720c */ /* 0x040fe20003f44070 */
[----:B------:R-:W-:Y:S01]  /*dfb0*/  @!P3 IMAD.IADD R116, R116, 0x1, -R157 ;  /* 0x000000017474b824 */ /* 0x000fe200078e0a9d */
[----:B------:R-:W-:Y:S01]  /*dfc0*/  ISETP.GT.U32.AND P3, PT, R157, R118, PT ;  /* 0x000000769d00720c */ /* 0x000fe20003f64070 */
[----:B------:R-:W-:Y:S01]  /*dfd0*/  IMAD.MOV R121, RZ, RZ, -R121 ;  /* 0x000000ffff797224 */ /* 0x000fe200078e0a79 */
[----:B------:R-:W-:Y:S01]  /*dfe0*/  @!P6 IADD3 R112, R112, -R157, RZ ;  /* 0x8000009d7070e210 */ /* 0x000fe20007ffe0ff */
[----:B------:R-:W-:Y:S01]  /*dff0*/  @!P5 IMAD.IADD R111, R111, 0x1, -R157 ;  /* 0x000000016f6fd824 */ /* 0x000fe200078e0a9d */
[----:B------:R-:W-:Y:S01]  /*e000*/  ISETP.GT.U32.AND P6, PT, R157, R110, PT ;  /* 0x0000006e9d00720c */ /* 0x000fe20003fc4070 */
[----:B------:R1:W-:Y:S01]  /*e010*/  STL [R1+0x640], R5 ;  /* 0x0006400501007387 */ /* 0x0003e20000100800 */
[----:B------:R-:W-:Y:S01]  /*e020*/  ISETP.GE.AND P5, PT, R3, RZ, PT ;  /* 0x000000ff0300720c */ /* 0x000fe20003fa6270 */
[----:B------:R-:W-:Y:S01]  /*e030*/  IMAD R3, R157, R121, R120 ;  /* 0x000000799d037224 */ /* 0x000fe200078e0278 */
[----:B------:R-:W-:Y:S01]  /*e040*/  IABS R113, R4 ;  /* 0x0000000400717213 */ /* 0x000fe20000000000 */
[----:B------:R-:W-:-:S04]  /*e050*/  IMAD.HI.U32 R120, R2, R119, RZ ;  /* 0x0000007702787227 */ /* 0x000fc800078e00ff */
[----:B------:R-:W-:Y:S01]  /*e060*/  @!P3 IADD3 R118, R118, -R157, RZ ;  /* 0x8000009d7676b210 */ /* 0x000fe20007ffe0ff */
[--C-:B------:R-:W-:Y:S01]  /*e070*/  @!P2 IMAD.IADD R114, R114, 0x1, -R157.reuse ;  /* 0x000000017272a824 */ /* 0x100fe200078e0a9d */
[C---:B------:R-:W-:Y:S01]  /*e080*/  ISETP.GT.U32.AND P2, PT, R157.reuse, R111, PT ;  /* 0x0000006f9d00720c */ /* 0x040fe20003f44070 */
[----:B------:R-:W-:Y:S01]  /*e090*/  IMAD.MOV R120, RZ, RZ, -R120 ;  /* 0x000000ffff787224 */ /* 0x000fe200078e0a78 */
[----:B-1----:R-:W-:Y:S01]  /*e0a0*/  MOV R5, R112 ;  /* 0x0000007000057202 */ /* 0x002fe20000000f00 */
[----:B------:R-:W-:Y:S01]  /*e0b0*/  @!P6 IMAD.IADD R110, R110, 0x1, -R157 ;  /* 0x000000016e6ee824 */ /* 0x000fe200078e0a9d */
[C---:B------:R-:W-:Y:S01]  /*e0c0*/  ISETP.GT.U32.AND P6, PT, R157.reuse, R118, PT ;  /* 0x000000769d00720c */ /* 0x040fe20003fc4070 */
[C---:B------:R-:W-:Y:S01]  /*e0d0*/  IMAD R112, R157.reuse, R120, R119 ;  /* 0x000000789d707224 */ /* 0x040fe200078e0277 */
[----:B------:R-:W-:Y:S01]  /*e0e0*/  ISETP.GT.U32.AND P3, PT, R157, R114, PT ;  /* 0x000000729d00720c */ /* 0x000fe20003f64070 */
[----:B------:R-:W-:Y:S01]  /*e0f0*/  IMAD.MOV.U32 R6, RZ, RZ, R116 ;  /* 0x000000ffff067224 */ /* 0x000fe200078e0074 */
[----:B------:R-:W-:Y:S01]  /*e100*/  @!P4 IADD3 R5, -R5, RZ, RZ ;  /* 0x000000ff0505c210 */ /* 0x000fe20007ffe1ff */
[----:B------:R-:W-:Y:S01]  /*e110*/  IMAD.HI.U32 R116, R2, R113, RZ ;  /* 0x0000007102747227 */ /* 0x000fe200078e00ff */
[----:B------:R-:W-:-:S03]  /*e120*/  ISETP.GE.AND P4, PT, R117, RZ, PT ;  /* 0x000000ff7500720c */ /* 0x000fc60003f86270 */
[----:B------:R-:W-:Y:S01]  /*e130*/  @!P0 IMAD.MOV R6, RZ, RZ, -R6 ;  /* 0x000000ffff068224 */ /* 0x000fe200078e0a06 */
[----:B------:R-:W-:Y:S01]  /*e140*/  ISETP.GT.U32.AND P0, PT, R157, R110, PT ;  /* 0x0000006e9d00720c */ /* 0x000fe20003f04070 */
[--C-:B------:R-:W-:Y:S01]  /*e150*/  @!P2 IMAD.IADD R111, R111, 0x1, -R157.reuse ;  /* 0x000000016f6fa824 */ /* 0x100fe200078e0a9d */
[C---:B------:R-:W-:Y:S01]  /*e160*/  ISETP.GT.U32.AND P2, PT, R157.reuse, R3, PT ;  /* 0x000000039d00720c */ /* 0x040fe20003f44070 */
[--C-:B------:R-:W-:Y:S01]  /*e170*/  @!P6 IMAD.IADD R118, R118, 0x1, -R157.reuse ;  /* 0x000000017676e824 */ /* 0x100fe200078e0a9d */
[----:B------:R-:W-:Y:S01]  /*e180*/  ISETP.GT.U32.AND P6, PT, R157, R112, PT ;  /* 0x000000709d00720c */ /* 0x000fe20003fc4070 */
[----:B------:R-:W-:Y:S01]  /*e190*/  @!P3 IMAD.IADD R114, R114, 0x1, -R157 ;  /* 0x000000017272b824 */ /* 0x000fe200078e0a9d */
[----:B------:R-:W-:Y:S01]  /*e1a0*/  ISETP.GE.AND P3, PT, R0, RZ, PT ;  /* 0x000000ff0000720c */ /* 0x000fe20003f66270 */
[----:B------:R-:W-:Y:S01]  /*e1b0*/  IMAD.MOV R116, RZ, RZ, -R116 ;  /* 0x000000ffff747224 */ /* 0x000fe200078e0a74 */
[C---:B------:R-:W-:Y:S01]  /*e1c0*/  IADD3 R0, R10.reuse, 0x10a, RZ ;  /* 0x0000010a0a007810 */ /* 0x040fe20007ffe0ff */
[----:B------:R-:W-:Y:S01]  /*e1d0*/  STL [R1+0x638], R6 ;  /* 0x0006380601007387 */ /* 0x000fe20000100800 */
[----:B------:R-:W-:-:S02]  /*e1e0*/  VIADD R121, R10, 0x11e ;  /* 0x0000011e0a797836 */ /* 0x000fc40000000000 */
[----:B------:R-:W-:Y:S01]  /*e1f0*/  IMAD R113, R157, R116, R113 ;  /* 0x000000749d717224 */ /* 0x000fe200078e0271 */
[----:B------:R1:W-:Y:S01]  /*e200*/  STL [R1+0x634], R5 ;  /* 0x0006340501007387 */ /* 0x0003e20000100800 */
[----:B------:R-:W-:Y:S01]  /*e210*/  IABS R116, R0 ;  /* 0x0000000000747213 */ /* 0x000fe20000000000 */
[----:B------:R-:W-:Y:S01]  /*e220*/  @!P2 IMAD.IADD R3, R3, 0x1, -R157 ;  /* 0x000000010303a824 */ /* 0x000fe200078e0a9d */
[-C--:B------:R-:W-:Y:S02]  /*e230*/  @!P0 IADD3 R110, R110, -R157.reuse, RZ ;  /* 0x8000009d6e6e8210 */ /* 0x080fe40007ffe0ff */
[----:B------:R-:W-:Y:S02]  /*e240*/  @!P6 IADD3 R112, R112, -R157, RZ ;  /* 0x8000009d7070e210 */ /* 0x000fe40007ffe0ff */
[----:B------:R-:W-:Y:S01]  /*e250*/  ISETP.GE.AND P0, PT, R115, RZ, PT ;  /* 0x000000ff7300720c */ /* 0x000fe20003f06270 */
[----:B------:R-:W-:Y:S01]  /*e260*/  IMAD.HI.U32 R115, R2, R116, RZ ;  /* 0x0000007402737227 */ /* 0x000fe200078e00ff */
[----:B------:R-:W-:-:S02]  /*e270*/  ISETP.GT.U32.AND P6, PT, R157, R112, PT ;  /* 0x000000709d00720c */ /* 0x000fc40003fc4070 */
[C---:B------:R-:W-:Y:S01]  /*e280*/  ISETP.GE.AND P2, PT, R10.reuse, RZ, PT ;  /* 0x000000ff0a00720c */ /* 0x040fe20003f46270 */
[----:B-1----:R-:W-:Y:S01]  /*e290*/  IMAD.MOV.U32 R5, RZ, RZ, R111 ;  /* 0x000000ffff057224 */ /* 0x002fe200078e006f */
[----:B------:R-:W-:Y:S01]  /*e2a0*/  IADD3 R115, -R115, RZ, RZ ;  /* 0x000000ff73737210 */ /* 0x000fe20007ffe1ff */
[C---:B------:R-:W-:Y:S01]  /*e2b0*/  VIADD R111, R10.reuse, 0x10b ;  /* 0x0000010b0a6f7836 */ /* 0x040fe20000000000 */
[----:B------:R-:W-:Y:S01]  /*e2c0*/  MOV R6, R118 ;  /* 0x0000007600067202 */ /* 0x000fe20000000f00 */
[----:B------:R-:W-:Y:S01]  /*e2d0*/  VIADD R118, R10, 0x111 ;  /* 0x000001110a767836 */ /* 0x000fe20000000000 */
[----:B------:R-:W-:Y:S01]  /*e2e0*/  @!P1 IADD3 R5, -R5, RZ, RZ ;  /* 0x000000ff05059210 */ /* 0x000fe20007ffe1ff */
[C---:B------:R-:W-:Y:S01]  /*e2f0*/  IMAD R116, R157.reuse, R115, R116 ;  /* 0x000000739d747224 */ /* 0x040fe200078e0274 */
[C---:B------:R-:W-:Y:S02]  /*e300*/  ISETP.GT.U32.AND P1, PT, R157.reuse, R3, PT ;  /* 0x000000039d00720c */ /* 0x040fe40003f24070 */
[----:B------:R-:W-:Y:S01]  /*e310*/  @!P4 IADD3 R6, -R6, RZ, RZ ;  /* 0x000000ff0606c210 */ /* 0x000fe20007ffe1ff */
[----:B------:R1:W-:Y:S01]  /*e320*/  STL [R1+0x5e4], R5 ;  /* 0x0005e40501007387 */ /* 0x0003e20000100800 */
[----:B------:R-:W-:Y:S01]  /*e330*/  @!P6 IMAD.IADD R112, R112, 0x1, -R157 ;  /* 0x000000017070e824 */ /* 0x000fe200078e0a9d */
[----:B------:R-:W-:-:S02]  /*e340*/  ISETP.GT.U32.AND P6, PT, R157, R116, PT ;  /* 0x000000749d00720c */ /* 0x000fc40003fc4070 */
[----:B------:R-:W-:Y:S02]  /*e350*/  ISETP.GE.AND P4, PT, R111, RZ, PT ;  /* 0x000000ff6f00720c */ /* 0x000fe40003f86270 */
[----:B------:R-:W-:Y:S01]  /*e360*/  IABS R122, R121 ;  /* 0x00000079007a7213 */ /* 0x000fe20000000000 */
[----:B-1----:R-:W-:Y:S01]  /*e370*/  IMAD.MOV.U32 R5, RZ, RZ, R114 ;  /* 0x000000ffff057224 */ /* 0x002fe200078e0072 */
[----:B------:R-:W-:Y:S02]  /*e380*/  IABS R114, R111 ;  /* 0x0000006f00727213 */ /* 0x000fe40000000000 */
[----:B------:R-:W-:Y:S01]  /*e390*/  @!P1 IMAD.IADD R3, R3, 0x1, -R157 ;  /* 0x0000000103039824 */ /* 0x000fe200078e0a9d */
[----:B------:R-:W-:Y:S01]  /*e3a0*/  ISETP.GE.AND P1, PT, R0, RZ, PT ;  /* 0x000000ff0000720c */ /* 0x000fe20003f26270 */
[----:B------:R-:W-:Y:S01]  /*e3b0*/  @!P5 IMAD.MOV R5, RZ, RZ, -R5 ;  /* 0x000000ffff05d224 */ /* 0x000fe200078e0a05 */
[----:B------:R-:W-:Y:S01]  /*e3c0*/  ISETP.GE.AND P5, PT, R4, RZ, PT ;  /* 0x000000ff0400720c */ /* 0x000fe20003fa6270 */
[----:B------:R-:W-:Y:S01]  /*e3d0*/  IMAD.HI.U32 R117, R2, R114, RZ ;  /* 0x0000007202757227 */ /* 0x000fe200078e00ff */
[----:B------:R-:W-:-:S02]  /*e3e0*/  IADD3 R4, R10, 0x10c, RZ ;  /* 0x0000010c0a047810 */ /* 0x000fc40007ffe0ff */
[----:B------:R1:W-:Y:S01]  /*e3f0*/  STL [R1+0x604], R5 ;  /* 0x0006040501007387 */ /* 0x0003e20000100800 */
[----:B------:R-:W-:Y:S01]  /*e400*/  @!P6 IMAD.IADD R116, R116, 0x1, -R157 ;  /* 0x000000017474e824 */ /* 0x000fe200078e0a9d */
[----:B------:R-:W-:Y:S01]  /*e410*/  IABS R0, R4 ;  /* 0x0000000400007213 */ /* 0x000fe20000000000 */
[----:B------:R-:W-:Y:S02]  /*e420*/  IMAD.MOV R117, RZ, RZ, -R117 ;  /* 0x000000ffff757224 */ /* 0x000fe400078e0a75 */
[----:B------:R-:W-:Y:S01]  /*e430*/  IMAD.HI.U32 R125, R2, R122, RZ ;  /* 0x0000007a027d7227 */ /* 0x000fe200078e00ff */
[----:B------:R-:W-:-:S03]  /*e440*/  ISETP.GT.U32.AND P6, PT, R157, R116, PT ;  /* 0x000000749d00720c */ /* 0x000fc60003fc4070 */
[----:B------:R-:W-:-:S04]  /*e450*/  IMAD.HI.U32 R111, R2, R0, RZ ;  /* 0x00000000026f7227 */ /* 0x000fc800078e00ff */
[----:B-1----:R-:W-:Y:S02]  /*e460*/  IMAD.MOV.U32 R5, RZ, RZ, R110 ;  /* 0x000000ffff057224 */ /* 0x002fe400078e006e */
[C---:B------:R-:W-:Y:S02]  /*e470*/  IMAD R114, R157.reuse, R117, R114 ;  /* 0x000000759d727224 */ /* 0x040fe400078e0272 */
[----:B------:R-:W-:Y:S01]  /*e480*/  @!P2 IMAD.MOV R5, RZ, RZ, -R5 ;  /* 0x000000ffff05a224 */ /* 0x000fe200078e0a05 */
[----:B------:R-:W-:Y:S01]  /*e490*/  ISETP.GT.U32.AND P2, PT, R157, R113, PT ;  /* 0x000000719d00720c */ /* 0x000fe20003f44070 */
[----:B------:R-:W-:Y:S02]  /*e4a0*/  VIADD R110, R10, 0x10d ;  /* 0x0000010d0a6e7836 */ /* 0x000fe40000000000 */
[----:B------:R-:W-:Y:S01]  /*e4b0*/  @!P6 IMAD.IADD R116, R116, 0x1, -R157 ;  /* 0x000000017474e824 */ /* 0x000fe200078e0a9d */
[----:B------:R1:W-:Y:S01]  /*e4c0*/  STL [R1+0x4cf0], R5 ;  /* 0x004cf00501007387 */ /* 0x0003e20000100800 */
[----:B------:R-:W-:Y:S01]  /*e4d0*/  IMAD.MOV R125, RZ, RZ, -R125 ;  /* 0x000000ffff7d7224 */ /* 0x000fe200078e0a7d */
[----:B------:R-:W-:-:S02]  /*e4e0*/  IABS R115, R110 ;  /* 0x0000006e00737213 */ /* 0x000fc40000000000 */
[----:B------:R2:W-:Y:S01]  /*e4f0*/  STL [R1+0x610], R6 ;  /* 0x0006100601007387 */ /* 0x0005e20000100800 */
[----:B------:R-:W-:-:S04]  /*e500*/  IMAD R122, R157, R125, R122 ;  /* 0x0000007d9d7a7224 */ /* 0x000fc800078e027a */
[----:B------:R-:W-:Y:S01]  /*e510*/  @!P2 IMAD.IADD R113, R113, 0x1, -R157 ;  /* 0x000000017171a824 */ /* 0x000fe200078e0a9d */
[----:B-1----:R-:W-:Y:S02]  /*e520*/  MOV R5, R112 ;  /* 0x0000007000057202 */ /* 0x002fe40000000f00 */
[----:B------:R-:W-:Y:S01]  /*e530*/  IADD3 R112, R10, 0x10e, RZ ;  /* 0x0000010e0a707810 */ /* 0x000fe20007ffe0ff */
[----:B--2---:R-:W-:Y:S01]  /*e540*/  IMAD.MOV.U32 R6, RZ, RZ, R3 ;  /* 0x000000ffff067224 */ /* 0x004fe200078e0003 */
[----:B------:R-:W-:Y:S01]  /*e550*/  ISETP.GT.U32.AND P2, PT, R157, R113, PT ;  /* 0x000000719d00720c */ /* 0x000fe20003f44070 */
[----:B------:R-:W-:Y:S01]  /*e560*/  @!P0 IMAD.MOV R5, RZ, RZ, -R5 ;  /* 0x000000ffff058224 */ /* 0x000fe200078e0a05 */
[----:B------:R-:W-:Y:S01]  /*e570*/  ISETP.GE.AND P0, PT, R4, RZ, PT ;  /* 0x000000ff0400720c */ /* 0x000fe20003f06270 */
[----:B------:R-:W-:Y:S01]  /*e580*/  @!P3 IMAD.MOV R6, RZ, RZ, -R6 ;  /* 0x000000ffff06b224 */ /* 0x000fe200078e0a06 */
[----:B------:R-:W-:Y:S01]  /*e590*/  IADD3 R4, -R111, RZ, RZ ;  /* 0x000000ff6f047210 */ /* 0x000fe20007ffe1ff */
[----:B------:R-:W-:Y:S01]  /*e5a0*/  IMAD.HI.U32 R3, R2, R115, RZ ;  /* 0x0000007302037227 */ /* 0x000fe200078e00ff */
[----:B------:R-:W-:-:S02]  /*e5b0*/  ISETP.GT.U32.AND P3, PT, R157, R114, PT ;  /* 0x000000729d00720c */ /* 0x000fc40003f64070 */
[----:B------:R1:W-:Y:S01]  /*e5c0*/  STL [R1+0x614], R6 ;  /* 0x0006140601007387 */ /* 0x0003e20000100800 */
[----:B------:R-:W-:Y:S02]  /*e5d0*/  IMAD R0, R157, R4, R0 ;  /* 0x000000049d007224 */ /* 0x000fe400078e0200 */
[----:B------:R-:W-:Y:S01]  /*e5e0*/  IMAD.MOV R3, RZ, RZ, -R3 ;  /* 0x000000ffff037224 */ /* 0x000fe200078e0a03 */
[----:B------:R2:W-:Y:S01]  /*e5f0*/  STL [R1+0x62c], R5 ;  /* 0x00062c0501007387 */ /* 0x0005e20000100800 */
[----:B------:R-:W-:Y:S01]  /*e600*/  @!P2 IMAD.IADD R113, R113, 0x1, -R157 ;  /* 0x000000017171a824 */ /* 0x000fe200078e0a9d */
[C---:B------:R-:W-:Y:S01]  /*e610*/  ISETP.GT.U32.AND P6, PT, R157.reuse, R0, PT ;  /* 0x000000009d00720c */ /* 0x040fe20003fc4070 */
[C---:B------:R-:W-:Y:S01]  /*e620*/  IMAD R115, R157.reuse, R3, R115 ;  /* 0x000000039d737224 */ /* 0x040fe200078e0273 */
[----:B------:R-:W-:Y:S01]  /*e630*/  IABS R3, R112 ;  /* 0x0000007000037213 */ /* 0x000fe20000000000 */
[----:B------:R-:W-:Y:S01]  /*e640*/  VIADD R111, R10, 0x10f ;  /* 0x0000010f0a6f7836 */ /* 0x000fe20000000000 */
[----:B------:R-:W-:Y:S01]  /*e650*/  ISETP.GE.AND P2, PT, R110, RZ, PT ;  /* 0x000000ff6e00720c */ /* 0x000fe20003f46270 */
[----:B-1----:R-:W-:Y:S01]  /*e660*/  IMAD.MOV.U32 R6, RZ, RZ, R113 ;  /* 0x000000ffff067224 */ /* 0x002fe200078e0071 */
[----:B------:R-:W-:Y:S01]  /*e670*/  @!P3 IADD3 R114, R114, -R157, RZ ;  /* 0x8000009d7272b210 */ /* 0x000fe20007ffe0ff */
[----:B------:R-:W-:Y:S01]  /*e680*/  VIADD R4, R10, 0x110 ;  /* 0x000001100a047836 */ /* 0x000fe20000000000 */
[----:B--2---:R-:W-:Y:S01]  /*e690*/  MOV R5, R116 ;  /* 0x0000007400057202 */ /* 0x004fe20000000f00 */
[----:B------:R-:W-:Y:S01]  /*e6a0*/  @!P5 IMAD.MOV R6, RZ, RZ, -R6 ;  /* 0x000000ffff06d224 */ /* 0x000fe200078e0a06 */
[C---:B------:R-:W-:Y:S01]  /*e6b0*/  ISETP.GT.U32.AND P3, PT, R157.reuse, R114, PT ;  /* 0x000000729d00720c */ /* 0x040fe20003f64070 */
[----:B------:R-:W-:Y:S01]  /*e6c0*/  IMAD.HI.U32 R116, R2, R3, RZ ;  /* 0x0000000302747227 */ /* 0x000fe200078e00ff */
[----:B------:R-:W-:-:S02]  /*e6d0*/  ISETP.GT.U32.AND P5, PT, R157, R115, PT ;  /* 0x000000739d00720c */ /* 0x000fc40003fa4070 */
[----:B------:R-:W-:Y:S01]  /*e6e0*/  @!P6 IADD3 R0, R0, -R157, RZ ;  /* 0x8000009d0000e210 */ /* 0x000fe20007ffe0ff */
[----:B------:R-:W-:Y:S01]  /*e6f0*/  @!P1 IMAD.MOV R5, RZ, RZ, -R5 ;  /* 0x000000ffff059224 */ /* 0x000fe200078e0a05 */
[----:B------:R-:W-:Y:S01]  /*e700*/  IABS R110, R111 ;  /* 0x0000006f006e7213 */ /* 0x000fe20000000000 */
[----:B------:R-:W-:Y:S01]  /*e710*/  STL [R1+0x628], R6 ;  /* 0x0006280601007387 */ /* 0x000fe20000100800 */
[----:B------:R-:W-:Y:S01]  /*e720*/  ISETP.GT.U32.AND P6, PT, R157, R0, PT ;  /* 0x000000009d00720c */ /* 0x000fe20003fc4070 */
[----:B------:R-:W-:Y:S01]  /*e730*/  IMAD.MOV R116, RZ, RZ, -R116 ;  /* 0x000000ffff747224 */ /* 0x000fe200078e0a74 */
[----:B------:R-:W-:Y:S01]  /*e740*/  IABS R113, R4 ;  /* 0x0000000400717213 */ /* 0x000fe20000000000 */
[----:B------:R1:W-:Y:S01]  /*e750*/  STL [R1+0x624], R5 ;  /* 0x0006240501007387 */ /* 0x0003e20000100800 */
[----:B------:R-:W-:Y:S01]  /*e760*/  ISETP.GE.AND P1, PT, R112, RZ, PT ;  /* 0x000000ff7000720c */ /* 0x000fe20003f26270 */
[----:B------:R-:W-:Y:S01]  /*e770*/  @!P3 IMAD.IADD R114, R114, 0x1, -R157 ;  /* 0x000000017272b824 */ /* 0x000fe200078e0a9d */
[----:B------:R-:W-:Y:S01]  /*e780*/  ISETP.GE.AND P3, PT, R111, RZ, PT ;  /* 0x000000ff6f00720c */ /* 0x000fe20003f66270 */
[----:B------:R-:W-:Y:S01]  /*e790*/  IMAD.HI.U32 R111, R2, R110, RZ ;  /* 0x0000006e026f7227 */ /* 0x000fe200078e00ff */
[----:B------:R-:W-:-:S03]  /*e7a0*/  @!P5 IADD3 R115, R115, -R157, RZ ;  /* 0x8000009d7373d210 */ /* 0x000fc60007ffe0ff */
[----:B------:R-:W-:Y:S01]  /*e7b0*/  IMAD.MOV R111, RZ, RZ, -R111 ;  /* 0x000000ffff6f7224 */ /* 0x000fe200078e0a6f */
[C---:B------:R-:W-:Y:S01]  /*e7c0*/  ISETP.GT.U32.AND P5, PT, R157.reuse, R115, PT ;  /* 0x000000739d00720c */ /* 0x040fe20003fa4070 */
[----:B-1----:R-:W-:Y:S02]  /*e7d0*/  IMAD.MOV.U32 R5, RZ, RZ, R114 ;  /* 0x000000ffff057224 */ /* 0x002fe400078e0072 */
[----:B------:R-:W-:Y:S02]  /*e7e0*/  @!P6 IMAD.IADD R0, R0, 0x1, -R157 ;  /* 0x000000010000e824 */ /* 0x000fe400078e0a9d */
[----:B------:R-:W-:Y:S01]  /*e7f0*/  @!P4 IMAD.MOV R5, RZ, RZ, -R5 ;  /* 0x000000ffff05c224 */ /* 0x000fe200078e0a05 */
[----:B------:R-:W-:Y:S01]  /*e800*/  ISETP.GE.AND P4, PT, R4, RZ, PT ;  /* 0x000000ff0400720c */ /* 0x000fe20003f86270 */
[C---:B------:R-:W-:Y:S02]  /*e810*/  IMAD R3, R157.reuse, R116, R3 ;  /* 0x000000749d037224 */ /* 0x040fe400078e0203 */
[C---:B------:R-:W-:Y:S01]  /*e820*/  IMAD R4, R157.reuse, R111, R110 ;  /* 0x0000006f9d047224 */ /* 0x040fe200078e026e */
[----:B------:R1:W-:Y:S01]  /*e830*/  STL [R1+0x61c], R5 ;  /* 0x00061c0501007387 */ /* 0x0003e20000100800 */
[----:B------:R-:W-:Y:S01]  /*e840*/  IMAD.HI.U32 R112, R2, R113, RZ ;  /* 0x0000007102707227 */ /* 0x000fe200078e00ff */
[----:B------:R-:W-:-:S02]  /*e850*/  ISETP.GT.U32.AND P6, PT, R157, R3, PT ;  /* 0x000000039d00720c */ /* 0x000fc40003fc4070 */
[----:B------:R-:W-:Y:S01]  /*e860*/  @!P5 IADD3 R115, R115, -R157, RZ ;  /* 0x8000009d7373d210 */ /* 0x000fe20007ffe0ff */
[----:B------:R-:W-:Y:S01]  /*e870*/  VIADD R114, R10, 0x112 ;  /* 0x000001120a727836 */ /* 0x000fe20000000000 */
[----:B------:R-:W-:Y:S02]  /*e880*/  IADD3 R112, -R112, RZ, RZ ;  /* 0x000000ff70707210 */ /* 0x000fe40007ffe1ff */
[----:B------:R-:W-:Y:S02]  /*e890*/  ISETP.GE.AND P5, PT, R118, RZ, PT ;  /* 0x000000ff7600720c */ /* 0x000fe40003fa6270 */
[----:B-1----:R-:W-:Y:S01]  /*e8a0*/  MOV R5, R0 ;  /* 0x0000000000057202 */ /* 0x002fe20000000f00 */
[C---:B------:R-:W-:Y:S01]  /*e8b0*/  IMAD R113, R157.reuse, R112, R113 ;  /* 0x000000709d717224 */ /* 0x040fe200078e0271 */
[----:B------:R-:W-:Y:S01]  /*e8c0*/  IABS R118, R118 ;  /* 0x0000007600767213 */ /* 0x000fe20000000000 */
[C---:B------:R-:W-:Y:S01]  /*e8d0*/  VIADD R112, R10.reuse, 0x114 ;  /* 0x000001140a707836 */ /* 0x040fe20000000000 */
[----:B------:R-:W-:Y:S01]  /*e8e0*/  IABS R116, R114 ;  /* 0x0000007200747213 */ /* 0x000fe20000000000 */
[----:B------:R-:W-:Y:S01]  /*e8f0*/  @!P0 IMAD.MOV R5, RZ, RZ, -R5 ;  /* 0x000000ffff058224 */ /* 0x000fe200078e0a05 */
[----:B------:R-:W-:Y:S01]  /*e900*/  ISETP.GT.U32.AND P0, PT, R157, R4, PT ;  /* 0x000000049d00720c */ /* 0x000fe20003f04070 */
[----:B------:R-:W-:Y:S01]  /*e910*/  @!P6 IMAD.IADD R3, R3, 0x1, -R157 ;  /* 0x000000010303e824 */ /* 0x000fe200078e0a9d */
[----:B------:R-:W-:Y:S01]  /*e920*/  IADD3 R110, R10, 0x113, RZ ;  /* 0x000001130a6e7810 */ /* 0x000fe20007ffe0ff */
[----:B------:R-:W-:Y:S01]  /*e930*/  IMAD.HI.U32 R119, R2, R118, RZ ;  /* 0x0000007602777227 */ /* 0x000fe200078e00ff */
[----:B------:R1:W-:Y:S01]  /*e940*/  STL [R1+0x620], R5 ;  /* 0x0006200501007387 */ /* 0x0003e20000100800 */
[----:B------:R-:W-:-:S02]  /*e950*/  IABS R0, R112 ;  /* 0x0000007000007213 */ /* 0x000fc40000000000 */
[----:B------:R-:W-:Y:S01]  /*e960*/  ISETP.GT.U32.AND P6, PT, R157, R3, PT ;  /* 0x000000039d00720c */ /* 0x000fe20003fc4070 */
[----:B------:R-:W-:Y:S01]  /*e970*/  IMAD.MOV R119, RZ, RZ, -R119 ;  /* 0x000000ffff777224 */ /* 0x000fe200078e0a77 */
[----:B------:R-:W-:Y:S01]  /*e980*/  IABS R111, R110 ;  /* 0x0000006e006f7213 */ /* 0x000fe20000000000 */
[----:B------:R-:W-:Y:S01]  /*e990*/  IMAD.HI.U32 R117, R2, R116, RZ ;  /* 0x0000007402757227 */ /* 0x000fe200078e00ff */
[----:B-1----:R-:W-:-:S03]  /*e9a0*/  MOV R5, R115 ;  /* 0x0000007300057202 */ /* 0x002fc60000000f00 */
[----:B------:R-:W-:Y:S01]  /*e9b0*/  @!P0 IMAD.IADD R4, R4, 0x1, -R157 ;  /* 0x0000000104048824 */ /* 0x000fe200078e0a9d */
[----:B------:R-:W-:Y:S01]  /*e9c0*/  IADD3 R117, -R117, RZ, RZ ;  /* 0x000000ff75757210 */ /* 0x000fe20007ffe1ff */
[----:B------:R-:W-:-:S03]  /*e9d0*/  IMAD.HI.U32 R115, R2, R111, RZ ;  /* 0x0000006f02737227 */ /* 0x000fc600078e00ff */
[C---:B------:R-:W-:Y:S01]  /*e9e0*/  ISETP.GT.U32.AND P0, PT, R157.reuse, R4, PT ;  /* 0x000000049d00720c */ /* 0x040fe20003f04070 */
[----:B------:R-:W-:Y:S01]  /*e9f0*/  @!P2 IMAD.MOV R5, RZ, RZ, -R5 ;  /* 0x000000ffff05a224 */ /* 0x000fe200078e0a05 */
[----:B------:R-:W-:Y:S01]  /*ea00*/  ISETP.GT.U32.AND P2, PT, R157, R113, PT ;  /* 0x000000719d00720c */ /* 0x000fe20003f44070 */
[----:B------:R-:W-:Y:S01]  /*ea10*/  @!P6 IMAD.IADD R3, R3, 0x1, -R157 ;  /* 0x000000010303e824 */ /* 0x000fe200078e0a9d */
[----:B------:R-:W-:Y:S01]  /*ea20*/  ISETP.GE.AND P6, PT, R114, RZ, PT ;  /* 0x000000ff7200720c */ /* 0x000fe20003fc6270 */
[----:B------:R-:W-:Y:S01]  /*ea30*/  IMAD R114, R157, R119, R118 ;  /* 0x000000779d727224 */ /* 0x000fe200078e0276 */
[----:B------:R1:W-:Y:S01]  /*ea40*/  STL [R1+0x618], R5 ;  /* 0x0006180501007387 */ /* 0x0003e20000100800 */
[----:B------:R-:W-:Y:S02]  /*ea50*/  IMAD.MOV.U32 R6, RZ, RZ, R3 ;  /* 0x000000ffff067224 */ /* 0x000fe400078e0003 */
[----:B------:R-:W-:-:S04]  /*ea60*/  IMAD.HI.U32 R118, R2, R0, RZ ;  /* 0x0000000002767227 */ /* 0x000fc800078e00ff */
[----:B------:R-:W-:Y:S01]  /*ea70*/  @!P0 IADD3 R4, R4, -R157, RZ ;  /* 0x8000009d04048210 */ /* 0x000fe20007ffe0ff */
[C---:B------:R-:W-:Y:S01]  /*ea80*/  IMAD R116, R157.reuse, R117, R116 ;  /* 0x000000759d747224 */ /* 0x040fe200078e0274 */
[----:B------:R-:W-:Y:S01]  /*ea90*/  ISETP.GT.U32.AND P0, PT, R157, R114, PT ;  /* 0x000000729d00720c */ /* 0x000fe20003f04070 */
[----:B------:R-:W-:Y:S02]  /*eaa0*/  @!P2 IMAD.IADD R113, R113, 0x1, -R157 ;  /* 0x000000017171a824 */ /* 0x000fe400078e0a9d */
[----:B-1----:R-:W-:Y:S02]  /*eab0*/  IMAD.MOV.U32 R5, RZ, RZ, R4 ;  /* 0x000000ffff057224 */ /* 0x002fe400078e0004 */
[----:B------:R-:W-:Y:S01]  /*eac0*/  @!P1 IMAD.MOV R6, RZ, RZ, -R6 ;  /* 0x000000ffff069224 */ /* 0x000fe200078e0a06 */
[----:B------:R-:W-:Y:S01]  /*ead0*/  ISETP.GT.U32.AND P2, PT, R157, R113, PT ;  /* 0x000000719d00720c */ /* 0x000fe20003f44070 */
[----:B------:R-:W-:Y:S01]  /*eae0*/  IMAD.MOV R117, RZ, RZ, -R115 ;  /* 0x000000ffff757224 */ /* 0x000fe200078e0a73 */
[----:B------:R-:W-:Y:S01]  /*eaf0*/  @!P3 IADD3 R5, -R5, RZ, RZ ;  /* 0x000000ff0505b210 */ /* 0x000fe20007ffe1ff */
[----:B------:R-:W-:Y:S01]  /*eb00*/  VIADD R4, R10, 0x115 ;  /* 0x000001150a047836 */ /* 0x000fe20000000000 */
[----:B------:R-:W-:Y:S01]  /*eb10*/  IADD3 R115, -R118, RZ, RZ ;  /* 0x000000ff76737210 */ /* 0x000fe20007ffe1ff */
[----:B------:R-:W-:Y:S01]  /*eb20*/  STL [R1+0x60c], R6 ;  /* 0x00060c0601007387 */ /* 0x000fe20000100800 */
[C---:B------:R-:W-:Y:S01]  /*eb30*/  ISETP.GT.U32.AND P1, PT, R157.reuse, R116, PT ;  /* 0x000000749d00720c */ /* 0x040fe20003f24070 */
[----:B------:R-:W-:Y:S01]  /*eb40*/  @!P0 IMAD.IADD R114, R114, 0x1, -R157 ;  /* 0x0000000172728824 */ /* 0x000fe200078e0a9d */
[----:B------:R-:W-:Y:S01]  /*eb50*/  ISETP.GE.AND P3, PT, R110, RZ, PT ;  /* 0x000000ff6e00720c */ /* 0x000fe20003f66270 */
[----:B------:R1:W-:Y:S01]  /*eb60*/  STL [R1+0x608], R5 ;  /* 0x0006080501007387 */ /* 0x0003e20000100800 */
[C---:B------:R-:W-:Y:S01]  /*eb70*/  IMAD R0, R157.reuse, R115, R0 ;  /* 0x000000739d007224 */ /* 0x040fe200078e0200 */
[C---:B------:R-:W-:Y:S01]  /*eb80*/  IADD3 R110, R10.reuse, 0x116, RZ ;  /* 0x000001160a6e7810 */ /* 0x040fe20007ffe0ff */
[C---:B------:R-:W-:Y:S01]  /*eb90*/  IMAD R3, R157.reuse, R117, R111 ;  /* 0x000000759d037224 */ /* 0x040fe200078e026f */
[----:B------:R-:W-:Y:S01]  /*eba0*/  ISETP.GT.U32.AND P0, PT, R157, R114, PT ;  /* 0x000000729d00720c */ /* 0x000fe20003f04070 */
[----:B------:R-:W-:Y:S01]  /*ebb0*/  @!P2 IMAD.IADD R113, R113, 0x1, -R157 ;  /* 0x000000017171a824 */ /* 0x000fe200078e0a9d */
[----:B------:R-:W-:Y:S01]  /*ebc0*/  IABS R117, R4 ;  /* 0x0000000400757213 */ /* 0x000fe20000000000 */
[C---:B------:R-:W-:Y:S01]  /*ebd0*/  VIADD R111, R10.reuse, 0x117 ;  /* 0x000001170a6f7836 */ /* 0x040fe20000000000 */
[C---:B------:R-:W-:Y:S01]  /*ebe0*/  ISETP.GT.U32.AND P2, PT, R157.reuse, R3, PT ;  /* 0x000000039d00720c */ /* 0x040fe20003f44070 */
[----:B------:R-:W-:Y:S01]  /*ebf0*/  VIADD R119, R10, 0x11d ;  /* 0x0000011d0a777836 */ /* 0x000fe20000000000 */
[----:B------:R-:W-:Y:S01]  /*ec00*/  @!P1 IADD3 R116, R116, -R157, RZ ;  /* 0x8000009d74749210 */ /* 0x000fe20007ffe0ff */
[----:B-1----:R-:W-:Y:S01]  /*ec10*/  IMAD.MOV.U32 R5, RZ, RZ, R113 ;  /* 0x000000ffff057224 */ /* 0x002fe200078e0071 */
[----:B------:R-:W-:Y:S01]  /*ec20*/  IABS R113, R110 ;  /* 0x0000006e00717213 */ /* 0x000fe20000000000 */
[----:B------:R-:W-:Y:S01]  /*ec30*/  IMAD.HI.U32 R118, R2, R117, RZ ;  /* 0x0000007502767227 */ /* 0x000fe200078e00ff */
[----:B------:R-:W-:-:S02]  /*ec40*/  ISETP.GT.U32.AND P1, PT, R157, R116, PT ;  /* 0x000000749d00720c */ /* 0x000fc40003f24070 */
[----:B------:R-:W-:Y:S01]  /*ec50*/  IABS R115, R111 ;  /* 0x0000006f00737213 */ /* 0x000fe20000000000 */
[----:B------:R-:W-:Y:S01]  /*ec60*/  @!P4 IMAD.MOV R5, RZ, RZ, -R5 ;  /* 0x000000ffff05c224 */ /* 0x000fe200078e0a05 */
[----:B------:R-:W-:Y:S01]  /*ec70*/  ISETP.GT.U32.AND P4, PT, R157, R0, PT ;  /* 0x000000009d00720c */ /* 0x000fe20003f84070 */
[--C-:B------:R-:W-:Y:S01]  /*ec80*/  @!P0 IMAD.IADD R114, R114, 0x1, -R157.reuse ;  /* 0x0000000172728824 */ /* 0x100fe200078e0a9d */
[----:B------:R-:W-:Y:S01]  /*ec90*/  ISETP.GE.AND P0, PT, R112, RZ, PT ;  /* 0x000000ff7000720c */ /* 0x000fe20003f06270 */
[----:B------:R-:W-:Y:S01]  /*eca0*/  IMAD.HI.U32 R112, R2, R113, RZ ;  /* 0x0000007102707227 */ /* 0x000fe200078e00ff */
[----:B------:R-:W-:Y:S01]  /*ecb0*/  IADD3 R118, -R118, RZ, RZ ;  /* 0x000000ff76767210 */ /* 0x000fe20007ffe1ff */
[----:B------:R1:W-:Y:S01]  /*ecc0*/  STL [R1+0x5e8], R5 ;  /* 0x0005e80501007387 */ /* 0x0003e20000100800 */
[----:B------:R-:W-:Y:S01]  /*ecd0*/  IABS R124, R119 ;  /* 0x00000077007c7213 */ /* 0x000fe20000000000 */
[----:B------:R-:W-:Y:S01]  /*ece0*/  @!P2 IMAD.IADD R3, R3, 0x1, -R157 ;  /* 0x000000010303a824 */ /* 0x000fe200078e0a9d */
[----:B------:R-:W-:Y:S01]  /*ecf0*/  IADD3 R112, -R112, RZ, RZ ;  /* 0x000000ff70707210 */ /* 0x000fe20007ffe1ff */
[C---:B------:R-:W-:Y:S01]  /*ed00*/  IMAD R117, R157.reuse, R118, R117 ;  /* 0x000000769d757224 */ /* 0x040fe200078e0275 */
[----:B------:R-:W-:Y:S01]  /*ed10*/  @!P1 IADD3 R116, R116, -R157, RZ ;  /* 0x8000009d74749210 */ /* 0x000fe20007ffe0ff */
[----:B------:R-:W-:Y:S01]  /*ed20*/  IMAD.MOV.U32 R6, RZ, RZ, R114 ;  /* 0x000000ffff067224 */ /* 0x000fe200078e0072 */
[C---:B------:R-:W-:Y:S01]  /*ed30*/  ISETP.GT.U32.AND P2, PT, R157.reuse, R3, PT ;  /* 0x000000039d00720c */ /* 0x040fe20003f44070 */
[----:B------:R-:W-:Y:S01]  /*ed40*/  @!P4 IMAD.IADD R0, R0, 0x1, -R157 ;  /* 0x000000010000c824 */ /* 0x000fe200078e0a9d */
[C---:B------:R-:W-:Y:S01]  /*ed50*/  ISETP.GT.U32.AND P1, PT, R157.reuse, R117, PT ;  /* 0x000000759d00720c */ /* 0x040fe20003f24070 */
[C---:B------:R-:W-:Y:S01]  /*ed60*/  IMAD R113, R157.reuse, R112, R113 ;  /* 0x000000709d717224 */ /* 0x040fe200078e0271 */
[----:B-1----:R-:W-:Y:S01]  /*ed70*/  MOV R5, R116 ;  /* 0x0000007400057202 */ /* 0x002fe20000000f00 */
[----:B------:R-:W-:Y:S01]  /*ed80*/  @!P5 IMAD.MOV R6, RZ, RZ, -R6 ;  /* 0x000000ffff06d224 */ /* 0x000fe200078e0a06 */
[----:B------:R-:W-:Y:S01]  /*ed90*/  ISETP.GT.U32.AND P4, PT, R157, R0, PT ;  /* 0x000000009d00720c */ /* 0x000fe20003f84070 */
[----:B------:R-:W-:Y:S01]  /*eda0*/  IMAD.HI.U32 R114, R2, R115, RZ ;  /* 0x0000007302727227 */ /* 0x000fe200078e00ff */
[----:B------:R-:W-:-:S02]  /*edb0*/  ISETP.GE.AND P5, PT, R4, RZ, PT ;  /* 0x000000ff0400720c */ /* 0x000fc40003fa6270 */
[----:B------:R1:W-:Y:S01]  /*edc0*/  STL [R1+0x5ec], R6 ;  /* 0x0005ec0601007387 */ /* 0x0003e20000100800 */
[----:B------:R-:W-:Y:S02]  /*edd0*/  VIADD R4, R10, 0x118 ;  /* 0x000001180a047836 */ /* 0x000fe40000000000 */
[----:B------:R-:W-:Y:S01]  /*ede0*/  @!P2 IMAD.IADD R3, R3, 0x1, -R157 ;  /* 0x000000010303a824 */ /* 0x000fe200078e0a9d */
[----:B------:R-:W-:Y:S01]  /*edf0*/  ISETP.GE.AND P2, PT, R111, RZ, PT ;  /* 0x000000ff6f00720c */ /* 0x000fe20003f46270 */
[----:B------:R-:W-:Y:S01]  /*ee00*/  @!P6 IMAD.MOV R5, RZ, RZ, -R5 ;  /* 0x000000ffff05e224 */ /* 0x000fe200078e0a05 */
[----:B------:R-:W-:Y:S01]  /*ee10*/  @!P1 IADD3 R117, R117, -R157, RZ ;  /* 0x8000009d75759210 */ /* 0x000fe20007ffe0ff */
[----:B------:R-:W-:Y:S01]  /*ee20*/  IMAD.MOV R114, RZ, RZ, -R114 ;  /* 0x000000ffff727224 */ /* 0x000fe200078e0a72 */
[----:B------:R-:W-:Y:S01]  /*ee30*/  IABS R116, R4 ;  /* 0x0000000400747213 */ /* 0x000fe20000000000 */
[----:B------:R-:W-:Y:S01]  /*ee40*/  @!P4 IMAD.IADD R0, R0, 0x1, -R157 ;  /* 0x000000010000c824 */ /* 0x000fe200078e0a9d */
[C---:B------:R-:W-:Y:S01]  /*ee50*/  ISETP.GT.U32.AND P4, PT, R157.reuse, R113, PT ;  /* 0x000000719d00720c */ /* 0x040fe20003f84070 */
[----:B------:R2:W-:Y:S01]  /*ee60*/  STL [R1+0x5f8], R5 ;  /* 0x0005f80501007387 */ /* 0x0005e20000100800 */
[----:B-1----:R-:W-:Y:S01]  /*ee70*/  MOV R6, R3 ;  /* 0x0000000300067202 */ /* 0x002fe20000000f00 */
[----:B------:R-:W-:Y:S01]  /*ee80*/  VIADD R3, R10, 0x119 ;  /* 0x000001190a037836 */ /* 0x000fe20000000000 */
[----:B------:R-:W-:Y:S01]  /*ee90*/  ISETP.GT.U32.AND P1, PT, R157, R117, PT ;  /* 0x000000759d00720c */ /* 0x000fe20003f24070 */
[----:B------:R-:W-:Y:S01]  /*eea0*/  IMAD.HI.U32 R112, R2, R116, RZ ;  /* 0x0000007402707227 */ /* 0x000fe200078e00ff */
[----:B------:R-:W-:-:S02]  /*eeb0*/  @!P3 IADD3 R6, -R6, RZ, RZ ;  /* 0x000000ff0606b210 */ /* 0x000fc40007ffe1ff */
[----:B------:R-:W-:Y:S01]  /*eec0*/  IABS R111, R3 ;  /* 0x00000003006f7213 */ /* 0x000fe20000000000 */
[----:B------:R-:W-:Y:S01]  /*eed0*/  IMAD R115, R157, R114, R115 ;  /* 0x000000729d737224 */ /* 0x000fe200078e0273 */
[----:B------:R-:W-:Y:S01]  /*eee0*/  IADD3 R112, -R112, RZ, RZ ;  /* 0x000000ff70707210 */ /* 0x000fe20007ffe1ff */
[----:B--2---:R-:W-:Y:S01]  /*eef0*/  IMAD.MOV.U32 R5, RZ, RZ, R0 ;  /* 0x000000ffff057224 */ /* 0x004fe200078e0000 */
[----:B------:R1:W-:Y:S01]  /*ef00*/  STL [R1+0x5fc], R6 ;  /* 0x0005fc0601007387 */ /* 0x0003e20000100800 */
[----:B------:R-:W-:Y:S01]  /*ef10*/  @!P4 IMAD.IADD R113, R113, 0x1, -R157 ;  /* 0x000000017171c824 */ /* 0x000fe200078e0a9d */
[----:B------:R-:W-:Y:S01]  /*ef20*/  IADD3 R0, R10, 0x11a, RZ ;  /* 0x0000011a0a007810 */ /* 0x000fe20007ffe0ff */
[----:B------:R-:W-:Y:S01]  /*ef30*/  @!P0 IMAD.MOV R5, RZ, RZ, -R5 ;  /* 0x000000ffff058224 */ /* 0x000fe200078e0a05 */
[----:B------:R-:W-:Y:S01]  /*ef40*/  ISETP.GE.AND P0, PT, R3, RZ, PT ;  /* 0x000000ff0300720c */ /* 0x000fe20003f06270 */
[----:B------:R-:W-:Y:S01]  /*ef50*/  IMAD.HI.U32 R3, R2, R111, RZ ;  /* 0x0000006f02037227 */ /* 0x000fe200078e00ff */
[----:B------:R-:W-:-:S02]  /*ef60*/  ISETP.GT.U32.AND P4, PT, R157, R113, PT ;  /* 0x000000719d00720c */ /* 0x000fc40003f84070 */
[----:B------:R-:W-:Y:S01]  /*ef70*/  ISETP.GE.AND P6, PT, R110, RZ, PT ;  /* 0x000000ff6e00720c */ /* 0x000fe20003fc6270 */
[----:B------:R-:W-:Y:S01]  /*ef80*/  @!P1 IMAD.IADD R117, R117, 0x1, -R157 ;  /* 0x0000000175759824 */ /* 0x000fe200078e0a9d */
[----:B------:R-:W-:Y:S01]  /*ef90*/  ISETP.GE.AND P3, PT, R4, RZ, PT ;  /* 0x000000ff0400720c */ /* 0x000fe20003f66270 */
[----:B------:R-:W-:Y:S01]  /*efa0*/  IMAD.MOV R3, RZ, RZ, -R3 ;  /* 0x000000ffff037224 */ /* 0x000fe200078e0a03 */
[----:B------:R-:W-:Y:S01]  /*efb0*/  IABS R4, R0 ;  /* 0x0000000000047213 */ /* 0x000fe20000000000 */
[C---:B------:R-:W-:Y:S01]  /*efc0*/  IMAD R116, R157.reuse, R112, R116 ;  /* 0x000000709d747224 */ /* 0x040fe200078e0274 */
[C---:B------:R-:W-:Y:S01]  /*efd0*/  ISETP.GT.U32.AND P1, PT, R157.reuse, R115, PT ;  /* 0x000000739d00720c */ /* 0x040fe20003f24070 */
[----:B------:R-:W-:Y:S01]  /*efe0*/  IMAD R111, R157, R3, R111 ;  /* 0x000000039d6f7224 */ /* 0x000fe200078e026f */
[----:B------:R2:W-:Y:S01]  /*eff0*/  STL [R1+0x600], R5 ;  /* 0x0006000501007387 */ /* 0x0005e20000100800 */
[----:B-1----:R-:W-:Y:S02]  /*f000*/  IMAD.MOV.U32 R6, RZ, RZ, R117 ;  /* 0x000000ffff067224 */ /* 0x002fe400078e0075 */
[----:B------:R-:W-:Y:S01]  /*f010*/  @!P4 IADD3 R113, R113, -R157, RZ ;  /* 0x8000009d7171c210 */ /* 0x000fe20007ffe0ff */
[----:B------:R-:W-:Y:S01]  /*f020*/  VIADD R110, R10, 0x11b ;  /* 0x0000011b0a6e7836 */ /* 0x000fe20000000000 */
[C---:B------:R-:W-:Y:S01]  /*f030*/  ISETP.GT.U32.AND P4, PT, R157.reuse, R116, PT ;  /* 0x000000749d00720c */ /* 0x040fe20003f84070 */
[----:B------:R-:W-:Y:S01]  /*f040*/  @!P5 IMAD.MOV R6, RZ, RZ, -R6 ;  /* 0x000000ffff06d224 */ /* 0x000fe200078e0a06 */
[----:B------:R-:W-:Y:S01]  /*f050*/  ISETP.GT.U32.AND P5, PT, R157, R111, PT ;  /* 0x0000006f9d00720c */ /* 0x000fe20003fa4070 */
[----:B------:R-:W-:Y:S01]  /*f060*/  IMAD.HI.U32 R112, R2, R4, RZ ;  /* 0x0000000402707227 */ /* 0x000fe200078e00ff */
[----:B------:R-:W-:-:S02]  /*f070*/  IABS R114, R110 ;  /* 0x0000006e00727213 */ /* 0x000fc40000000000 */
[----:B--2---:R-:W-:Y:S01]  /*f080*/  MOV R5, R113 ;  /* 0x0000007100057202 */ /* 0x004fe20000000f00 */
[----:B------:R-:W-:Y:S01]  /*f090*/  IMAD.MOV R112, RZ, RZ, -R112 ;  /* 0x000000ffff707224 */ /* 0x000fe200078e0a70 */
[----:B------:R-:W-:Y:S01]  /*f0a0*/  STL [R1+0x5f0], R6 ;  /* 0x0005f00601007387 */ /* 0x000fe20000100800 */
[----:B------:R-:W-:Y:S01]  /*f0b0*/  IMAD.HI.U32 R3, R2, R114, RZ ;  /* 0x0000007202037227 */ /* 0x000fe200078e00ff */
[----:B------:R-:W-:Y:S02]  /*f0c0*/  @!P6 IADD3 R5, -R5, RZ, RZ ;  /* 0x000000ff0505e210 */ /* 0x000fe40007ffe1ff */
[----:B------:R-:W-:Y:S01]  /*f0d0*/  ISETP.GE.AND P6, PT, R0, RZ, PT ;  /* 0x000000ff0000720c */ /* 0x000fe20003fc6270 */
[----:B------:R-:W-:Y:S01]  /*f0e0*/  IMAD R0, R157, R112, R4 ;  /* 0x000000709d007224 */ /* 0x000fe200078e0204 */
[----:B------:R-:W-:Y:S01]  /*f0f0*/  @!P4 IADD3 R116, R116, -R157, RZ ;  /* 0x8000009d7474c210 */ /* 0x000fe20007ffe0ff */
[--C-:B------:R-:W-:Y:S01]  /*f100*/  @!P5 IMAD.IADD R111, R111, 0x1, -R157.reuse ;  /* 0x000000016f6fd824 */ /* 0x100fe200078e0a9d */
[----:B------:R1:W-:Y:S01]  /*f110*/  STL [R1+0x5f4], R5 ;  /* 0x0005f40501007387 */ /* 0x0003e20000100800 */
[----:B------:R-:W-:Y:S01]  /*f120*/  VIADD R112, R10, 0x11c ;  /* 0x0000011c0a707836 */ /* 0x000fe20000000000 */
[----:B------:R-:W-:Y:S01]  /*f130*/  ISETP.GT.U32.AND P4, PT, R157, R116, PT ;  /* 0x000000749d00720c */ /* 0x000fe20003f84070 */
[----:B------:R-:W-:Y:S01]  /*f140*/  @!P1 IMAD.IADD R115, R115, 0x1, -R157 ;  /* 0x0000000173739824 */ /* 0x000fe200078e0a9d */
[C---:B------:R-:W-:Y:S01]  /*f150*/  ISETP.GT.U32.AND P5, PT, R157.reuse, R111, PT ;  /* 0x0000006f9d00720c */ /* 0x040fe20003fa4070 */
[----:B------:R-:W-:Y:S01]  /*f160*/  IMAD.MOV R3, RZ, RZ, -R3 ;  /* 0x000000ffff037224 */ /* 0x000fe200078e0a03 */
[----:B------:R-:W-:Y:S01]  /*f170*/  IABS R4, R112 ;  /* 0x0000007000047213 */ /* 0x000fe20000000000 */
[----:B------:R-:W-:Y:S01]  /*f180*/  IMAD.HI.U32 R123, R2, R124, RZ ;  /* 0x0000007c027b7227 */ /* 0x000fe200078e00ff */
[----:B------:R-:W-:-:S03]  /*f190*/  ISETP.GT.U32.AND P1, PT, R157, R115, PT ;  /* 0x000000739d00720c */ /* 0x000fc60003f24070 */
[----:B------:R-:W-:Y:S01]  /*f1a0*/  IMAD R114, R157, R3, R114 ;  /* 0x000000039d727224 */ /* 0x000fe200078e0272 */
[----:B------:R-:W-:Y:S01]  /*f1b0*/  IADD3 R123, -R123, RZ, RZ ;  /* 0x000000ff7b7b7210 */ /* 0x000fe20007ffe1ff */
[----:B------:R-:W-:Y:S01]  /*f1c0*/  IMAD.HI.U32 R118, R2, R4, RZ ;  /* 0x0000000402767227 */ /* 0x000fe200078e00ff */
[----:B------:R-:W-:Y:S02]  /*f1d0*/  IADD3 R3, R10, 0x11f, RZ ;  /* 0x0000011f0a037810 */ /* 0x000fe40007ffe0ff */
[----:B------:R-:W-:Y:S01]  /*f1e0*/  @!P4 IADD3 R116, R116, -R157, RZ ;  /* 0x8000009d7474c210 */ /* 0x000fe20007ffe0ff */
[--C-:B------:R-:W-:Y:S01]  /*f1f0*/  @!P5 IMAD.IADD R111, R111, 0x1, -R157.reuse ;  /* 0x000000016f6fd824 */ /* 0x100fe200078e0a9d */
[C---:B------:R-:W-:Y:S01]  /*f200*/  ISETP.GT.U32.AND P4, PT, R157.reuse, R0, PT ;  /* 0x000000009d00720c */ /* 0x040fe20003f84070 */
[----:B------:R-:W-:Y:S01]  /*f210*/  IMAD.MOV R118, RZ, RZ, -R118 ;  /* 0x000000ffff767224 */ /* 0x000fe200078e0a76 */
[----:B------:R-:W-:Y:S01]  /*f220*/  ISETP.GT.U32.AND P5, PT, R157, R114, PT ;  /* 0x000000729d00720c */ /* 0x000fe20003fa4070 */
[----:B------:R-:W-:Y:S01]  /*f230*/  @!P1 IMAD.IADD R115, R115, 0x1, -R157 ;  /* 0x0000000173739824 */ /* 0x000fe200078e0a9d */
[----:B------:R-:W-:Y:S01]  /*f240*/  IABS R113, R3 ;  /* 0x0000000300717213 */ /* 0x000fe20000000000 */
[C---:B------:R-:W-:Y:S01]  /*f250*/  IMAD R4, R157.reuse, R118, R4 ;  /* 0x000000769d047224 */ /* 0x040fe200078e0204 */
[----:B------:R-:W-:Y:S01]  /*f260*/  ISETP.GE.AND P1, PT, R110, RZ, PT ;  /* 0x000000ff6e00720c */ /* 0x000fe20003f26270 */
[----:B------:R-:W-:-:S02]  /*f270*/  IMAD R123, R157, R123, R124 ;  /* 0x0000007b9d7b7224 */ /* 0x000fc400078e027c */
[----:B-1----:R-:W-:Y:S02]  /*f280*/  IMAD.MOV.U32 R5, RZ, RZ, R115 ;  /* 0x000000ffff057224 */ /* 0x002fe400078e0073 */
[----:B------:R-:W-:Y:S02]  /*f290*/  VIADD R117, R10, 0x120 ;  /* 0x000001200a757836 */ /* 0x000fe40000000000 */
[--C-:B------:R-:W-:Y:S01]  /*f2a0*/  @!P4 IMAD.IADD R0, R0, 0x1, -R157.reuse ;  /* 0x000000010000c824 */ /* 0x100fe200078e0a9d */
[C---:B------:R-:W-:Y:S01]  /*f2b0*/  ISETP.GT.U32.AND P4, PT, R157.reuse, R4, PT ;  /* 0x000000049d00720c */ /* 0x040fe20003f84070 */
[----:B------:R-:W-:Y:S01]  /*f2c0*/  @!P5 IMAD.IADD R114, R114, 0x1, -R157 ;  /* 0x000000017272d824 */ /* 0x000fe200078e0a9d */
[C---:B------:R-:W-:Y:S01]  /*f2d0*/  ISETP.GT.U32.AND P5, PT, R157.reuse, R123, PT ;  /* 0x0000007b9d00720c */ /* 0x040fe20003fa4070 */
[----:B------:R-:W-:Y:S01]  /*f2e0*/  @!P2 IMAD.MOV R5, RZ, RZ, -R5 ;  /* 0x000000ffff05a224 */ /* 0x000fe200078e0a05 */
[----:B------:R-:W-:Y:S01]  /*f2f0*/  IABS R110, R117 ;  /* 0x00000075006e7213 */ /* 0x000fe20000000000 */
[----:B------:R-:W-:Y:S01]  /*f300*/  IMAD.HI.U32 R120, R2, R113, RZ ;  /* 0x0000007102787227 */ /* 0x000fe200078e00ff */
[----:B------:R-:W-:-:S02]  /*f310*/  ISETP.GT.U32.AND P2, PT, R157, R114, PT ;  /* 0x000000729d00720c */ /* 0x000fc40003f44070 */
[----:B------:R1:W-:Y:S01]  /*f320*/  STL [R1+0x5e0], R5 ;  /* 0x0005e00501007387 */ /* 0x0003e20000100800 */
[----:B------:R-:W-:Y:S01]  /*f330*/  IMAD.HI.U32 R118, R2, R110, RZ ;  /* 0x0000006e02767227 */ /* 0x000fe200078e00ff */
[----:B------:R-:W-:-:S03]  /*f340*/  IADD3 R120, -R120, RZ, RZ ;  /* 0x000000ff78787210 */ /* 0x000fc60007ffe1ff */
[-C--:B------:R-:W-:Y:S01]  /*f350*/  @!P4 IADD3 R4, R4, -R157.reuse, RZ ;  /* 0x8000009d0404c210 */ /* 0x080fe20007ffe0ff */
[----:B------:R-:W-:Y:S01]  /*f360*/  IMAD.MOV R118, RZ, RZ, -R118 ;  /* 0x000000ffff767224 */ /* 0x000fe200078e0a76 */
[C---:B------:R-:W-:Y:S01]  /*f370*/  ISETP.GT.U32.AND P4, PT, R157.reuse, R0, PT ;  /* 0x000000009d00720c */ /* 0x040fe20003f84070 */
[----:B------:R-:W-:Y:S01]  /*f380*/  IMAD R113, R157, R120, R113 ;  /* 0x000000789d717224 */ /* 0x000fe200078e0271 */
[----:B------:R-:W-:Y:S01]  /*f390*/  @!P5 IADD3 R123, R123, -R157, RZ ;  /* 0x8000009d7b7bd210 */ /* 0x000fe20007ffe0ff */
[----:B-1----:R-:W-:Y:S01]  /*f3a0*/  IMAD.MOV.U32 R5, RZ, RZ, R116 ;  /* 0x000000ffff057224 */ /* 0x002fe200078e0074 */
[C---:B------:R-:W-:Y:S01]  /*f3b0*/  ISETP.GT.U32.AND P5, PT, R157.reuse, R4, PT ;  /* 0x000000049d00720c */ /* 0x040fe20003fa4070 */
[C---:B------:R-:W-:Y:S01]  /*f3c0*/  IMAD R110, R157.reuse, R118, R110 ;  /* 0x000000769d6e7224 */ /* 0x040fe200078e026e */
[C---:B------:R-:W-:Y:S01]  /*f3d0*/  IADD3 R120, R10.reuse, 0x121, RZ ;  /* 0x000001210a787810 */ /* 0x040fe20007ffe0ff */
[----:B------:R-:W-:Y:S01]  /*f3e0*/  @!P3 IMAD.MOV R5, RZ, RZ, -R5 ;  /* 0x000000ffff05b224 */ /* 0x000fe200078e0a05 */
[C---:B------:R-:W-:Y:S01]  /*f3f0*/  ISETP.GT.U32.AND P3, PT, R157.reuse, R123, PT ;  /* 0x0000007b9d00720c */ /* 0x040fe20003f64070 */
[----:B------:R-:W-:Y:S01]  /*f400*/  VIADD R115, R10, 0x122 ;  /* 0x000001220a737836 */ /* 0x000fe20000000000 */
[----:B------:R-:W-:Y:S01]  /*f410*/  IABS R118, R120 ;  /* 0x0000007800767213 */ /* 0x000fe20000000000 */
[--C-:B------:R-:W-:Y:S01]  /*f420*/  @!P2 IMAD.IADD R114, R114, 0x1, -R157.reuse ;  /* 0x000000017272a824 */ /* 0x100fe200078e0a9d */
[----:B------:R1:W-:Y:S01]  /*f430*/  STL [R1+0x5dc], R5 ;  /* 0x0005dc0501007387 */ /* 0x0003e20000100800 */
[----:B------:R-:W-:Y:S01]  /*f440*/  @!P4 IMAD.IADD R0, R0, 0x1, -R157 ;  /* 0x000000010000c824 */ /* 0x000fe200078e0a9d */
[----:B------:R-:W-:-:S02]  /*f450*/  ISETP.GT.U32.AND P4, PT, R157, R113, PT ;  /* 0x000000719d00720c */ /* 0x000fc40003f84070 */
[----:B------:R-:W-:Y:S02]  /*f460*/  IABS R116, R115 ;  /* 0x0000007300747213 */ /* 0x000fe40000000000 */
[----:B------:R-:W-:Y:S02]  /*f470*/  @!P5 IADD3 R4, R4, -R157, RZ ;  /* 0x8000009d0404d210 */ /* 0x000fe40007ffe0ff */
[----:B------:R-:W-:Y:S01]  /*f480*/  ISETP.GT.U32.AND P5, PT, R157, R110, PT ;  /* 0x0000006e9d00720c */ /* 0x000fe20003fa4070 */
[----:B------:R-:W-:Y:S01]  /*f490*/  @!P3 IMAD.IADD R123, R123, 0x1, -R157 ;  /* 0x000000017b7bb824 */ /* 0x000fe200078e0a9d */
[----:B------:R-:W-:Y:S01]  /*f4a0*/  MOV R6, R0 ;  /* 0x0000000000067202 */ /* 0x000fe20000000f00 */
[----:B-1----:R-:W-:Y:S01]  /*f4b0*/  IMAD.MOV.U32 R5, RZ, RZ, R111 ;  /* 0x000000ffff057224 */ /* 0x002fe200078e006f */
[----:B------:R-:W-:Y:S01]  /*f4c0*/  ISETP.GE.AND P2, PT, R112, RZ, PT ;  /* 0x000000ff7000720c */ /* 0x000fe20003f46270 */
[----:B------:R-:W-:Y:S01]  /*f4d0*/  IMAD.HI.U32 R111, R2, R118, RZ ;  /* 0x00000076026f7227 */ /* 0x000fe200078e00ff */
[----:B------:R-:W-:-:S02]  /*f4e0*/  ISETP.GE.AND P3, PT, R119, RZ, PT ;  /* 0x000000ff7700720c */ /* 0x000fc40003f66270 */
[----:B------:R-:W-:Y:S01]  /*f4f0*/  @!P0 IADD3 R5, -R5, RZ, RZ ;  /* 0x000000ff05058210 */ /* 0x000fe20007ffe1ff */
[----:B------:R-:W-:Y:S01]  /*f500*/  @!P4 IMAD.IADD R113, R113, 0x1, -R157 ;  /* 0x000000017171c824 */ /* 0x000fe200078e0a9d */
[----:B------:R-:W-:Y:S01]  /*f510*/  ISETP.GT.U32.AND P0, PT, R157, R122, PT ;  /* 0x0000007a9d00720c */ /* 0x000fe20003f04070 */
[----:B------:R-:W-:Y:S01]  /*f520*/  @!P6 IMAD.MOV R6, RZ, RZ, -R6 ;  /* 0x000000ffff06e224 */ /* 0x000fe200078e0a06 */
[----:B------:R-:W-:Y:S01]  /*f530*/  ISETP.GE.AND P4, PT, R3, RZ, PT ;  /* 0x000000ff0300720c */ /* 0x000fe20003f86270 */
[----:B------:R1:W-:Y:S01]  /*f540*/  STL [R1+0x5d8], R5 ;  /* 0x0005d80501007387 */ /* 0x0003e20000100800 */
[----:B------:R-:W-:Y:S01]  /*f550*/  @!P5 IADD3 R110, R110, -R157, RZ ;  /* 0x8000009d6e6ed210 */ /* 0x000fe20007ffe0ff */
[----:B------:R-:W-:Y:S01]  /*f560*/  IMAD.HI.U32 R112, R2, R116, RZ ;  /* 0x0000007402707227 */ /* 0x000fe200078e00ff */
[----:B------:R-:W-:Y:S01]  /*f570*/  ISETP.GT.U32.AND P6, PT, R157, R113, PT ;  /* 0x000000719d00720c */ /* 0x000fe20003fc4070 */
[----:B------:R-:W-:Y:S01]  /*f580*/  STL [R1+0x5d0], R6 ;  /* 0x0005d00601007387 */ /* 0x000fe20000100800 */
[----:B------:R-:W-:Y:S01]  /*f590*/  IADD3 R3, R10, 0x124, RZ ;  /* 0x000001240a037810 */ /* 0x000fe20007ffe0ff */
[----:B------:R-:W-:Y:S01]  /*f5a0*/  IMAD.MOV R111, RZ, RZ, -R111 ;  /* 0x000000ffff6f7224 */ /* 0x000fe200078e0a6f */
[----:B------:R-:W-:Y:S01]  /*f5b0*/  IADD3 R112, -R112, RZ, RZ ;  /* 0x000000ff70707210 */ /* 0x000fe20007ffe1ff */
[----:B------:R-:W-:Y:S01]  /*f5c0*/  VIADD R0, R10, 0x123 ;  /* 0x000001230a007836 */ /* 0x000fe20000000000 */
[----:B------:R-:W-:Y:S01]  /*f5d0*/  IABS R119, R3 ;  /* 0x0000000300777213 */ /* 0x000fe20000000000 */
[----:B------:R-:W-:Y:S01]  /*f5e0*/  @!P0 IMAD.IADD R122, R122, 0x1, -R157 ;  /* 0x000000017a7a8824 */ /* 0x000fe200078e0a9d */
[----:B------:R-:W-:Y:S01]  /*f5f0*/  ISETP.GE.AND P0, PT, R121, RZ, PT ;  /* 0x000000ff7900720c */ /* 0x000fe20003f06270 */
[----:B-1----:R-:W-:-:S02]  /*f600*/  IMAD.MOV.U32 R5, RZ, RZ, R114 ;  /* 0x000000ffff057224 */ /* 0x002fc400078e0072 */
[C---:B------:R-:W-:Y:S01]  /*f610*/  IMAD R111, R157.reuse, R111, R118 ;  /* 0x0000006f9d6f7224 */ /* 0x040fe200078e0276 */
[C---:B------:R-:W-:Y:S01]  /*f620*/  ISETP.GT.U32.AND P5, PT, R157.reuse, R122, PT ;  /* 0x0000007a9d00720c */ /* 0x040fe20003fa4070 */
[----:B------:R-:W-:Y:S01]  /*f630*/  @!P1 IMAD.MOV R5, RZ, RZ, -R5 ;  /* 0x000000ffff059224 */ /* 0x000fe200078e0a05 */
[C---:B------:R-:W-:Y:S01]  /*f640*/  ISETP.GT.U32.AND P1, PT, R157.reuse, R110, PT ;  /* 0x0000006e9d00720c */ /* 0x040fe20003f24070 */
[C---:B------:R-:W-:Y:S01]  /*f650*/  IMAD R112, R157.reuse, R112, R116 ;  /* 0x000000709d707224 */ /* 0x040fe200078e0274 */
[----:B------:R-:W-:Y:S01]  /*f660*/  IABS R116, R0 ;  /* 0x0000000000747213 */ /* 0x000fe20000000000 */
[----:B------:R-:W-:Y:S01]  /*f670*/  @!P2 IMAD.MOV R4, RZ, RZ, -R4 ;  /* 0x000000ffff04a224 */ /* 0x000fe200078e0a04 */
[----:B------:R1:W-:Y:S01]  /*f680*/  STL [R1+0x5cc], R5 ;  /* 0x0005cc0501007387 */ /* 0x0003e20000100800 */
[----:B------:R-:W-:Y:S01]  /*f690*/  ISETP.GT.U32.AND P2, PT, R157, R111, PT ;  /* 0x0000006f9d00720c */ /* 0x000fe20003f44070 */
[--C-:B------:R-:W-:Y:S01]  /*f6a0*/  @!P6 IMAD.IADD R113, R113, 0x1, -R157.reuse ;  /* 0x000000017171e824 */ /* 0x100fe200078e0a9d */
[----:B------:R-:W-:Y:S01]  /*f6b0*/  ISETP.GE.AND P6, PT, R120, RZ, PT ;  /* 0x000000ff7800720c */ /* 0x000fe20003fc6270 */
[----:B------:R2:W-:Y:S03]  /*f6c0*/  STL [R1+0x5c8], R4 ;  /* 0x0005c80401007387 */ /* 0x0005e60000100800 */
[----:B------:R-:W-:Y:S01]  /*f6d0*/  @!P5 IMAD.IADD R122, R122, 0x1, -R157 ;  /* 0x000000017a7ad824 */ /* 0x000fe200078e0a9d */
[----:B------:R-:W-:Y:S01]  /*f6e0*/  ISETP.GT.U32.AND P5, PT, R157, R112, PT ;  /* 0x000000709d00720c */ /* 0x000fe20003fa4070 */
[----:B-1----:R-:W-:Y:S01]  /*f6f0*/  IMAD.MOV.U32 R5, RZ, RZ, R123 ;  /* 0x000000ffff057224 */ /* 0x002fe200078e007b */
[----:B------:R-:W-:Y:S01]  /*f700*/  @!P1 IADD3 R110, R110, -R157, RZ ;  /* 0x8000009d6e6e9210 */ /* 0x000fe20007ffe0ff */
[----:B------:R-:W-:Y:S01]  /*f710*/  IMAD.MOV.U32 R6, RZ, RZ, R122 ;  /* 0x000000ffff067224 */ /* 0x000fe200078e007a */
[----:B------:R-:W-:Y:S01]  /*f720*/  ISETP.GE.AND P1, PT, R115, RZ, PT ;  /* 0x000000ff7300720c */ /* 0x000fe20003f26270 */
[----:B--2---:R-:W-:Y:S01]  /*f730*/  IMAD.HI.U32 R4, R2, R116, RZ ;  /* 0x0000007402047227 */ /* 0x004fe200078e00ff */
[----:B------:R-:W-:-:S02]  /*f740*/  @!P3 IADD3 R5, -R5, RZ, RZ ;  /* 0x000000ff0505b210 */ /* 0x000fc40007ffe1ff */
[----:B------:R-:W-:Y:S01]  /*f750*/  ISETP.GE.AND P3, PT, R117, RZ, PT ;  /* 0x000000ff7500720c */ /* 0x000fe20003f66270 */
[--C-:B------:R-:W-:Y:S01]  /*f760*/  @!P2 IMAD.IADD R111, R111, 0x1, -R157.reuse ;  /* 0x000000016f6fa824 */ /* 0x100fe200078e0a9d */
[----:B------:R-:W-:Y:S01]  /*f770*/  @!P0 IADD3 R6, -R6, RZ, RZ ;  /* 0x000000ff06068210 */ /* 0x000fe20007ffe1ff */
[----:B------:R1:W-:Y:S01]  /*f780*/  STL [R1+0x5c4], R5 ;  /* 0x0005c40501007387 */ /* 0x0003e20000100800 */
[----:B------:R-:W-:Y:S01]  /*f790*/  IADD3 R4, -R4, RZ, RZ ;  /* 0x000000ff04047210 */ /* 0x000fe20007ffe1ff */
[----:B------:R-:W-:Y:S01]  /*f7a0*/  @!P5 IMAD.IADD R112, R112, 0x1, -R157 ;  /* 0x000000017070d824 */ /* 0x000fe200078e0a9d */
[C---:B------:R-:W-:Y:S01]  /*f7b0*/  ISETP.GT.U32.AND P0, PT, R157.reuse, R111, PT ;  /* 0x0000006f9d00720c */ /* 0x040fe20003f04070 */
[----:B------:R-:W-:Y:S01]  /*f7c0*/  STL [R1+0x5c0], R6 ;  /* 0x0005c00601007387 */ /* 0x000fe20000100800 */
[----:B------:R-:W-:Y:S01]  /*f7d0*/  ISETP.GE.AND P2, PT, R0, RZ, PT ;  /* 0x000000ff0000720c */ /* 0x000fe20003f46270 */
[C---:B------:R-:W-:Y:S01]  /*f7e0*/  IMAD R116, R157.reuse, R4, R116 ;  /* 0x000000049d747224 */ /* 0x040fe200078e0274 */
[----:B------:R-:W-:Y:S01]  /*f7f0*/  ISETP.GT.U32.AND P5, PT, R157, R112, PT ;  /* 0x000000709d00720c */ /* 0x000fe20003fa4070 */
[----:B------:R-:W-:-:S04]  /*f800*/  IMAD.HI.U32 R0, R2, R119, RZ ;  /* 0x0000007702007227 */ /* 0x000fc800078e00ff */
[----:B-1----:R-:W-:Y:S02]  /*f810*/  IMAD.MOV.U32 R5, RZ, RZ, R113 ;  /* 0x000000ffff057224 */ /* 0x002fe400078e0071 */
[----:B------:R-:W-:Y:S02]  /*f820*/  IMAD.MOV R0, RZ, RZ, -R0 ;  /* 0x000000ffff007224 */ /* 0x000fe400078e0a00 */
[----:B------:R-:W-:Y:S01]  /*f830*/  @!P4 IMAD.MOV R5, RZ, RZ, -R5 ;  /* 0x000000ffff05c224 */ /* 0x000fe200078e0a05 */
[----:B------:R-:W-:Y:S01]  /*f840*/  ISETP.GE.AND P4, PT, R3, RZ, PT ;  /* 0x000000ff0300720c */ /* 0x000fe20003f86270 */
[C---:B------:R-:W-:Y:S02]  /*f850*/  VIADD R117, R10.reuse, 0x125 ;  /* 0x000001250a757836 */ /* 0x040fe40000000000 */
[----:B------:R-:W-:Y:S01]  /*f860*/  IMAD R119, R157, R0, R119 ;  /* 0x000000009d777224 */ /* 0x000fe200078e0277 */
[----:B------:R1:W-:Y:S01]  /*f870*/  STL [R1+0x5bc], R5 ;  /* 0x0005bc0501007387 */ /* 0x0003e20000100800 */
[----:B------:R-:W-:Y:S01]  /*f880*/  @!P0 IMAD.IADD R111, R111, 0x1, -R157 ;  /* 0x000000016f6f8824 */ /* 0x000fe200078e0a9d */
[----:B------:R-:W-:Y:S01]  /*f890*/  ISETP.GE.AND P0, PT, R117, RZ, PT ;  /* 0x000000ff7500720c */ /* 0x000fe20003f06270 */
[C---:B------:R-:W-:Y:S01]  /*f8a0*/  VIADD R0, R10.reuse, 0x127 ;  /* 0x000001270a007836 */ /* 0x040fe20000000000 */
[----:B------:R-:W-:Y:S01]  /*f8b0*/  IABS R117, R117 ;  /* 0x0000007500757213 */ /* 0x000fe20000000000 */
[----:B------:R-:W-:Y:S01]  /*f8c0*/  VIADD R4, R10, 0x126 ;  /* 0x000001260a047836 */ /* 0x000fe20000000000 */
[----:B------:R-:W-:Y:S01]  /*f8d0*/  @!P5 IADD3 R112, R112, -R157, RZ ;  /* 0x8000009d7070d210 */ /* 0x000fe20007ffe0ff */
[----:B------:R-:W-:Y:S01]  /*f8e0*/  VIADD R113, R10, 0x12a ;  /* 0x0000012a0a717836 */ /* 0x000fe20000000000 */
[----:B------:R-:W-:-:S02]  /*f8f0*/  ISETP.GT.U32.AND P5, PT, R157, R119, PT ;  /* 0x000000779d00720c */ /* 0x000fc40003fa4070 */
[----:B-1----:R-:W-:Y:S02]  /*f900*/  MOV R5, R110 ;  /* 0x0000006e00057202 */ /* 0x002fe40000000f00 */
[----:B------:R-:W-:Y:S02]  /*f910*/  IABS R114, R0 ;  /* 0x0000000000727213 */ /* 0x000fe40000000000 */
[----:B------:R-:W-:Y:S02]  /*f920*/  @!P3 IADD3 R5, -R5, RZ, RZ ;  /* 0x000000ff0505b210 */ /* 0x000fe40007ffe1ff */
[----:B------:R-:W-:Y:S02]  /*f930*/  ISETP.GT.U32.AND P3, PT, R157, R116, PT ;  /* 0x000000749d00720c */ /* 0x000fe40003f64070 */
[----:B------:R-:W-:Y:S01]  /*f940*/  IABS R3, R4 ;  /* 0x0000000400037213 */ /* 0x000fe20000000000 */
[----:B------:R1:W-:Y:S01]  /*f950*/  STL [R1+0x5b8], R5 ;  /* 0x0005b80501007387 */ /* 0x0003e20000100800 */
[----:B------:R-:W-:Y:S01]  /*f960*/  IABS R115, R113 ;  /* 0x0000007100737213 */ /* 0x000fe20000000000 */
[----:B------:R-:W-:-:S02]  /*f970*/  @!P5 IMAD.IADD R119, R119, 0x1, -R157 ;  /* 0x000000017777d824 */ /* 0x000fc400078e0a9d */
[----:B------:R-:W-:-:S03]  /*f980*/  IMAD.HI.U32 R110, R2, R3, RZ ;  /* 0x00000003026e7227 */ /* 0x000fc600078e00ff */
[C---:B------:R-:W-:Y:S01]  /*f990*/  ISETP.GT.U32.AND P5, PT, R157.reuse, R119, PT ;  /* 0x000000779d00720c */ /* 0x040fe20003fa4070 */
[----:B------:R-:W-:Y:S02]  /*f9a0*/  IMAD.MOV R110, RZ, RZ, -R110 ;  /* 0x000000ffff6e7224 */ /* 0x000fe400078e0a6e */
[----:B------:R-:W-:Y:S02]  /*f9b0*/  @!P3 IMAD.IADD R116, R116, 0x1, -R157 ;  /* 0x000000017474b824 */ /* 0x000fe400078e0a9d */
[----:B-1----:R-:W-:Y:S02]  /*f9c0*/  IMAD.MOV.U32 R5, RZ, RZ, R111 ;  /* 0x000000ffff057224 */ /* 0x002fe400078e006f */
[----:B------:R-:W-:Y:S01]  /*f9d0*/  IMAD.HI.U32 R111, R2, R117, RZ ;  /* 0x00000075026f7227 */ /* 0x000fe200078e00ff */
[----:B------:R-:W-:Y:S02]  /*f9e0*/  ISETP.GT.U32.AND P3, PT, R157, R116, PT ;  /* 0x000000749d00720c */ /* 0x000fe40003f64070 */
[----:B------:R-:W-:Y:S01]  /*f9f0*/  @!P6 IADD3 R5, -R5, RZ, RZ ;  /* 0x000000ff0505e210 */ /* 0x000fe20007ffe1ff */
[----:B------:R-:W-:Y:S01]  /*fa00*/  IMAD R3, R157, R110, R3 ;  /* 0x0000006e9d037224 */ /* 0x000fe200078e0203 */
[----:B------:R-:W-:Y:S01]  /*fa10*/  IADD3 R111, -R111, RZ, RZ ;  /* 0x000000ff6f6f7210 */ /* 0x000fe20007ffe1ff */
[----:B------:R-:W-:Y:S01]  /*fa20*/  @!P5 IMAD.IADD R119, R119, 0x1, -R157 ;  /* 0x000000017777d824 */ /* 0x000fe200078e0a9d */
[----:B------:R-:W-:Y:S01]  /*fa30*/  ISETP.GE.AND P6, PT, R4, RZ, PT ;  /* 0x000000ff0400720c */ /* 0x000fe20003fc6270 */
[----:B------:R-:W-:Y:S01]  /*fa40*/  IMAD.HI.U32 R4, R2, R114, RZ ;  /* 0x0000007202047227 */ /* 0x000fe200078e00ff */
[----:B------:R1:W-:Y:S01]  /*fa50*/  STL [R1+0x568], R5 ;  /* 0x0005680501007387 */ /* 0x0003e20000100800 */
[----:B------:R-:W-:-:S02]  /*fa60*/  ISETP.GT.U32.AND P5, PT, R157, R3, PT ;  /* 0x000000039d00720c */ /* 0x000fc40003fa4070 */
[----:B------:R-:W-:Y:S01]  /*fa70*/  IMAD R117, R157, R111, R117 ;  /* 0x0000006f9d757224 */ /* 0x000fe200078e0275 */
[----:B------:R-:W-:Y:S01]  /*fa80*/  IADD3 R4, -R4, RZ, RZ ;  /* 0x000000ff04047210 */ /* 0x000fe20007ffe1ff */
[----:B------:R-:W-:-:S03]  /*fa90*/  @!P3 IMAD.IADD R116, R116, 0x1, -R157 ;  /* 0x000000017474b824 */ /* 0x000fc600078e0a9d */
[C---:B------:R-:W-:Y:S01]  /*faa0*/  ISETP.GT.U32.AND P3, PT, R157.reuse, R117, PT ;  /* 0x000000759d00720c */ /* 0x040fe20003f64070 */
[----:B------:R-:W-:Y:S01]  /*fab0*/  IMAD R114, R157, R4, R114 ;  /* 0x000000049d727224 */ /* 0x000fe200078e0272 */
[C---:B------:R-:W-:Y:S01]  /*fac0*/  IADD3 R4, R10.reuse, 0x12b, RZ ;  /* 0x0000012b0a047810 */ /* 0x040fe20007ffe0ff */
[----:B-1----:R-:W-:Y:S01]  /*fad0*/  IMAD.MOV.U32 R5, RZ, RZ, R112 ;  /* 0x000000ffff057224 */ /* 0x002fe200078e0070 */
[----:B------:R-:W-:Y:S02]  /*fae0*/  IADD3 R112, R10, 0x129, RZ ;  /* 0x000001290a707810 */ /* 0x000fe40007ffe0ff */
[----:B------:R-:W-:Y:S01]  /*faf0*/  @!P5 IMAD.IADD R3, R3, 0x1, -R157 ;  /* 0x000000010303d824 */ /* 0x000fe200078e0a9d */
[----:B------:R-:W-:Y:S01]  /*fb00*/  IABS R110, R4 ;  /* 0x00000004006e7213 */ /* 0x000fe20000000000 */
[----:B------:R-:W-:Y:S01]  /*fb10*/  @!P1 IMAD.MOV R5, RZ, RZ, -R5 ;  /* 0x000000ffff059224 */ /* 0x000fe200078e0a05 */
[----:B------:R-:W-:Y:S01]  /*fb20*/  ISETP.GE.AND P1, PT, R0, RZ, PT ;  /* 0x000000ff0000720c */ /* 0x000fe20003f26270 */
[----:B------:R-:W-:Y:S01]  /*fb30*/  VIADD R0, R10, 0x128 ;  /* 0x000001280a007836 */ /* 0x000fe20000000000 */
[----:B------:R-:W-:-:S02]  /*fb40*/  ISETP.GT.U32.AND P5, PT, R157, R3, PT ;  /* 0x000000039d00720c */ /* 0x000fc40003fa4070 */
[----:B------:R1:W-:Y:S01]  /*fb50*/  STL [R1+0x5b4], R5 ;  /* 0x0005b40501007387 */ /* 0x0003e20000100800 */
[----:B------:R-:W-:Y:S01]  /*fb60*/  @!P3 IMAD.IADD R117, R117, 0x1, -R157 ;  /* 0x000000017575b824 */ /* 0x000fe200078e0a9d */
[----:B------:R-:W-:Y:S02]  /*fb70*/  IABS R111, R0 ;  /* 0x00000000006f7213 */ /* 0x000fe40000000000 */
[----:B------:R-:W-:Y:S02]  /*fb80*/  ISETP.GT.U32.AND P3, PT, R157, R114, PT ;  /* 0x000000729d00720c */ /* 0x000fe40003f64070 */
[----:B------:R-:W-:Y:S01]  /*fb90*/  IABS R118, R112 ;  /* 0x0000007000767213 */ /* 0x000fe20000000000 */
[----:B-1----:R-:W-:-:S04]  /*fba0*/  IMAD.MOV.U32 R5, RZ, RZ, R116 ;  /* 0x000000ffff057224 */ /* 0x002fc800078e0074 */
[----:B------:R-:W-:Y:S01]  /*fbb0*/  @!P5 IADD3 R3, R3, -R157, RZ ;  /* 0x8000009d0303d210 */ /* 0x000fe20007ffe0ff */
[----:B------:R-:W-:Y:S01]  /*fbc0*/  IMAD.HI.U32 R116, R2, R111, RZ ;  /* 0x0000006f02747227 */ /* 0x000fe200078e00ff */
[----:B------:R-:W-:Y:S02]  /*fbd0*/  ISETP.GE.AND P5, PT, R112, RZ, PT ;  /* 0x000000ff7000720c */ /* 0x000fe40003fa6270 */
[----:B------:R-:W-:Y:S01]  /*fbe0*/  @!P2 IADD3 R5, -R5, RZ, RZ ;  /* 0x000000ff0505a210 */ /* 0x000fe20007ffe1ff */
[----:B------:R-:W-:Y:S01]  /*fbf0*/  IMAD.MOV.U32 R6, RZ, RZ, R3 ;  /* 0x000000ffff067224 */ /* 0x000fe200078e0003 */
[----:B------:R-:W-:Y:S02]  /*fc00*/  ISETP.GT.U32.AND P2, PT, R157, R117, PT ;  /* 0x000000759d00720c */ /* 0x000fe40003f44070 */
[----:B------:R-:W-:Y:S01]  /*fc10*/  IADD3 R116, -R116, RZ, RZ ;  /* 0x000000ff74747210 */ /* 0x000fe20007ffe1ff */
[----:B------:R1:W-:Y:S01]  /*fc20*/  STL [R1+0x57c], R5 ;  /* 0x00057c0501007387 */ /* 0x0003e20000100800 */
[----:B------:R-:W-:Y:S01]  /*fc30*/  @!P3 IADD3 R114, R114, -R157, RZ ;  /* 0x8000009d7272b210 */ /* 0x000fe20007ffe0ff */
[----:B------:R-:W-:Y:S01]  /*fc40*/  @!P6 IMAD.MOV R6, RZ, RZ, -R6 ;  /* 0x000000ffff06e224 */ /* 0x000fe200078e0a06 */
[----:B------:R-:W-:Y:S01]  /*fc50*/  ISETP.GE.AND P6, PT, R113, RZ, PT ;  /* 0x000000ff7100720c */ /* 0x000fe20003fc6270 */
[----:B------:R-:W-:Y:S01]  /*fc60*/  VIADD R113, R10, 0x12d ;  /* 0x0000012d0a717836 */ /* 0x000fe20000000000 */
[----:B------:R-:W-:Y:S01]  /*fc70*/  ISETP.GT.U32.AND P3, PT, R157, R114, PT ;  /* 0x000000729d00720c */ /* 0x000fe20003f64070 */
[----:B-1----:R-:W-:-:S04]  /*fc80*/  IMAD.MOV.U32 R5, RZ, RZ, R119 ;  /* 0x000000ffff057224 */ /* 0x002fc800078e0077 */
[----:B------:R-:W-:Y:S02]  /*fc90*/  @!P2 IMAD.IADD R117, R117, 0x1, -R157 ;  /* 0x000000017575a824 */ /* 0x000fe400078e0a9d */
[----:B------:R-:W-:Y:S01]  /*fca0*/  @!P4 IMAD.MOV R5, RZ, RZ, -R5 ;  /* 0x000000ffff05c224 */ /* 0x000fe200078e0a05 */
[----:B------:R-:W-:Y:S01]  /*fcb0*/  ISETP.GE.AND P4, PT, R0, RZ, PT ;  /* 0x000000ff0000720c */ /* 0x000fe20003f86270 */
[C---:B------:R-:W-:Y:S02]  /*fcc0*/  IMAD R0, R157.reuse, R116, R111 ;  /* 0x000000749d007224 */ /* 0x040fe400078e026f */
[----:B------:R-:W-:Y:S01]  /*fcd0*/  IMAD.HI.U32 R119, R2, R118, RZ ;  /* 0x0000007602777227 */ /* 0x000fe200078e00ff */
[----:B------:R1:W-:Y:S01]  /*fce0*/  STL [R1+0x5b0], R5 ;  /* 0x0005b00501007387 */ /* 0x0003e20000100800 */
[----:B------:R-:W-:Y:S02]  /*fcf0*/  @!P3 IADD3 R114, R114, -R157, RZ ;  /* 0x8000009d7272b210 */ /* 0x000fe40007ffe0ff */
[----:B------:R-:W-:Y:S01]  /*fd00*/  ISETP.GT.U32.AND P2, PT, R157, R0, PT ;  /* 0x000000009d00720c */ /* 0x000fe20003f44070 */
[----:B------:R-:W-:-:S04]  /*fd10*/  IMAD.HI.U32 R116, R2, R110, RZ ;  /* 0x0000006e02747227 */ /* 0x000fc800078e00ff */
[----:B------:R-:W-:Y:S01]  /*fd20*/  IMAD.HI.U32 R111, R2, R115, RZ ;  /* 0x00000073026f7227 */ /* 0x000fe200078e00ff */
[----:B-1----:R-:W-:-:S03]  /*fd30*/  MOV R5, R117 ;  /* 0x0000007500057202 */ /* 0x002fc60000000f00 */
[----:B------:R-:W-:Y:S02]  /*fd40*/  IMAD.MOV R119, RZ, RZ, -R119 ;  /* 0x000000ffff777224 */ /* 0x000fe400078e0a77 */
[----:B------:R-:W-:Y:S02]  /*fd50*/  IMAD.MOV R116, RZ, RZ, -R116 ;  /* 0x000000ffff747224 */ /* 0x000fe400078e0a74 */
[----:B------:R-:W-:Y:S02]  /*fd60*/  @!P0 IMAD.MOV R5, RZ, RZ, -R5 ;  /* 0x000000ffff058224 */ /* 0x000fe400078e0a05 */
[----:B------:R-:W-:Y:S02]  /*fd70*/  IMAD.MOV R111, RZ, RZ, -R111 ;  /* 0x000000ffff6f7224 */ /* 0x000fe400078e0a6f */
[----:B------:R-:W-:Y:S01]  /*fd80*/  @!P2 IMAD.IADD R0, R0, 0x1, -R157 ;  /* 0x000000010000a824 */ /* 0x000fe200078e0a9d */
[----:B------:R1:W-:Y:S01]  /*fd90*/  STL [R1+0x59c], R5 ;  /* 0x00059c0501007387 */ /* 0x0003e20000100800 */
[----:B------:R-:W-:-:S02]  /*fda0*/  IMAD R112, R157, R119, R118 ;  /* 0x000000779d707224 */ /* 0x000fc400078e0276 */
[C---:B------:R-:W-:Y:S01]  /*fdb0*/  IMAD R110, R157.reuse, R116, R110 ;  /* 0x000000749d6e7224 */ /* 0x040fe200078e026e */
[C---:B------:R-:W-:Y:S01]  /*fdc0*/  ISETP.GT.U32.AND P2, PT, R157.reuse, R0, PT ;  /* 0x000000009d00720c */ /* 0x040fe20003f44070 */
[C---:B------:R-:W-:Y:S01]  /*fdd0*/  IMAD R115, R157.reuse, R111, R115 ;  /* 0x0000006f9d737224 */ /* 0x040fe200078e0273 */
[----:B------:R-:W-:Y:S01]  /*fde0*/  ISETP.GT.U32.AND P0, PT, R157, R112, PT ;  /* 0x000000709d00720c */ /* 0x000fe20003f04070 */
[----:B------:R-:W-:Y:S01]  /*fdf0*/  VIADD R111, R10, 0x12c ;  /* 0x0000012c0a6f7836 */ /* 0x000fe20000000000 */
[----:B------:R-:W-:Y:S01]  /*fe00*/  STL [R1+0x5a4], R6 ;  /* 0x0005a40601007387 */ /* 0x000fe20000100800 */
[----:B-1----:R-:W-:-:S03]  /*fe10*/  MOV R5, R114 ;  /* 0x0000007200057202 */ /* 0x002fc60000000f00 */
[----:B------:R-:W-:Y:S02]  /*fe20*/  IABS R116, R111 ;  /* 0x0000006f00747213 */ /* 0x000fe40000000000 */
[----:B------:R-:W-:Y:S02]  /*fe30*/  @!P1 IADD3 R5, -R5, RZ, RZ ;  /* 0x000000ff05059210 */ /* 0x000fe40007ffe1ff */
[C---:B------:R-:W-:Y:S01]  /*fe40*/  ISETP.GT.U32.AND P1, PT, R157.reuse, R110, PT ;  /* 0x0000006e9d00720c */ /* 0x040fe20003f24070 */
[----:B------:R-:W-:Y:S01]  /*fe50*/  IMAD.MOV.U32 R3, RZ, RZ, R116 ;  /* 0x000000ffff037224 */ /* 0x000fe200078e0074 */
[----:B------:R-:W-:Y:S01]  /*fe60*/  ISETP.GT.U32.AND P3, PT, R157, R115, PT ;  /* 0x000000739d00720c */ /* 0x000fe20003f64070 */
[----:B------:R-:W-:Y:S01]  /*fe70*/  @!P2 IMAD.IADD R0, R0, 0x1, -R157 ;  /* 0x000000010000a824 */ /* 0x000fe200078e0a9d */
[----:B------:R1:W-:Y:S01]  /*fe80*/  STL [R1+0x5a8], R5 ;  /* 0x0005a80501007387 */ /* 0x0003e20000100800 */
[----:B------:R-:W-:Y:S01]  /*fe90*/  IMAD.HI.U32 R114, R2, R3, RZ ;  /* 0x0000000302727227 */ /* 0x000fe200078e00ff */
[----:B------:R-:W-:-:S02]  /*fea0*/  IABS R116, R113 ;  /* 0x0000007100747213 */ /* 0x000fc40000000000 */
[----:B------:R-:W-:Y:S01]  /*feb0*/  ISETP.GE.AND P2, PT, R4, RZ, PT ;  /* 0x000000ff0400720c */ /* 0x000fe20003f46270 */
[--C-:B------:R-:W-:Y:S01]  /*fec0*/  @!P0 IMAD.IADD R112, R112, 0x1, -R157.reuse ;  /* 0x0000000170708824 */ /* 0x100fe200078e0a9d */
[----:B------:R-:W-:Y:S01]  /*fed0*/  IADD3 R114, -R114, RZ, RZ ;  /* 0x000000ff72727210 */ /* 0x000fe20007ffe1ff */
[C---:B------:R-:W-:Y:S01]  /*fee0*/  VIADD R4, R10.reuse, 0x12e ;  /* 0x0000012e0a047836 */ /* 0x040fe20000000000 */
[----:B------:R-:W-:Y:S01]  /*fef0*/  ISETP.GE.AND P0, PT, R111, RZ, PT ;  /* 0x000000ff6f00720c */ /* 0x000fe20003f06270 */
[----:B------:R-:W-:Y:S01]  /*ff00*/  VIADD R111, R10, 0x130 ;  /* 0x000001300a6f7836 */ /* 0x000fe20000000000 */
[----:B------:R-:W-:Y:S01]  /*ff10*/  @!P1 IADD3 R110, R110, -R157, RZ ;  /* 0x8000009d6e6e9210 */ /* 0x000fe20007ffe0ff */
[----:B------:R-:W-:Y:S01]  /*ff20*/  @!P3 IMAD.IADD R115, R115, 0x1, -R157 ;  /* 0x000000017373b824 */ /* 0x000fe200078e0a9d */
[C---:B------:R-:W-:Y:S01]  /*ff30*/  ISETP.GT.U32.AND P3, PT, R157.reuse, R112, PT ;  /* 0x000000709d00720c */ /* 0x040fe20003f64070 */
[----:B-1----:R-:W-:Y:S01]  /*ff40*/  IMAD.MOV.U32 R5, RZ, RZ, R0 ;  /* 0x000000ffff057224 */ /* 0x002fe200078e0000 */
[C---:B------:R-:W-:Y:S01]  /*ff50*/  ISETP.GT.U32.AND P1, PT, R157.reuse, R110, PT ;  /* 0x0000006e9d00720c */ /* 0x040fe20003f24070 */
[C---:B------:R-:W-:Y:S01]  /*ff60*/  IMAD R3, R157.reuse, R114, R3 ;  /* 0x000000729d037224 */ /* 0x040fe200078e0203 */
[----:B------:R-:W-:Y:S01]  /*ff70*/  IABS R117, R4 ;  /* 0x0000000400757213 */ /* 0x000fe20000000000 */
[----:B------:R-:W-:Y:S01]  /*ff80*/  @!P4 IMAD.MOV R5, RZ, RZ, -R5 ;  /* 0x000000ffff05c224 */ /* 0x000fe200078e0a05 */
[----:B------:R-:W-:Y:S01]  /*ff90*/  ISETP.GT.U32.AND P4, PT, R157, R115, PT ;  /* 0x000000739d00720c */ /* 0x000fe20003f84070 */
[----:B------:R-:W-:Y:S01]  /*ffa0*/  IMAD.HI.U32 R114, R2, R116, RZ ;  /* 0x0000007402727227 */ /* 0x000fe200078e00ff */
[----:B------:R-:W-:-:S02]  /*ffb0*/  IABS R118, R111 ;  /* 0x0000006f00767213 */ /* 0x000fc40000000000 */
[----:B------:R-:W-:Y:S01]  /*ffc0*/  IADD3 R0, R10, 0x12f, RZ ;  /* 0x0000012f0a007810 */ /* 0x000fe20007ffe0ff */
[----:B------:R-:W-:Y:S01]  /*ffd0*/  IMAD.MOV R114, RZ, RZ, -R114 ;  /* 0x000000ffff727224 */ /* 0x000fe200078e0a72 */
[----:B------:R1:W-:Y:S01]  /*ffe0*/  STL [R1+0x5ac], R5 ;  /* 0x0005ac0501007387 */ /* 0x0003e20000100800 */
[----:B------:R-:W-:Y:S02]  /*fff0*/  @!P3 IADD3 R112, R112, -R157, RZ ;  /* 0x8000009d7070b210 */ /* 0x000fe40007ffe0ff */
[----:B------:R-:W-:Y:S01]  /*10000*/  IMAD R116, R157, R114, R116 ;  /* 0x000000729d747224 */ /* 0x000fe200078e0274 */
[----:B------:R-:W-:Y:S01]  /*10010*/  IABS R114, R0 ;  /* 0x0000000000727213 */ /* 0x000fe20000000000 */
[--C-:B------:R-:W-:Y:S01]  /*10020*/  @!P1 IMAD.IADD R110, R110, 0x1, -R157.reuse ;  /* 0x000000016e6e9824 */ /* 0x100fe200078e0a9d */
[----:B------:R-:W-:Y:S01]  /*10030*/  ISETP.GE.AND P1, PT, R113, RZ, PT ;  /* 0x000000ff7100720c */ /* 0x000fe20003f26270 */
[----:B------:R-:W-:Y:S01]  /*10040*/  @!P4 IMAD.IADD R115, R115, 0x1, -R157 ;  /* 0x000000017373c824 */ /* 0x000fe200078e0a9d */
[----:B------:R-:W-:Y:S01]  /*10050*/  MOV R113, R118 ;  /* 0x0000007600717202 */ /* 0x000fe20000000f00 */
[----:B------:R-:W-:Y:S01]  /*10060*/  IMAD.HI.U32 R118, R2, R117, RZ ;  /* 0x0000007502767227 */ /* 0x000fe200078e00ff */
[----:B------:R-:W-:-:S02]  /*10070*/  ISETP.GT.U32.AND P4, PT, R157, R116, PT ;  /* 0x000000749d00720c */ /* 0x000fc40003f84070 */
[----:B------:R-:W-:Y:S01]  /*10080*/  ISETP.GT.U32.AND P3, PT, R157, R3, PT ;  /* 0x000000039d00720c */ /* 0x000fe20003f64070 */
[----:B-1----:R-:W-:Y:S01]  /*10090*/  IMAD.MOV.U32 R5, RZ, RZ, R112 ;  /* 0x000000ffff057224 */ /* 0x002fe200078e0070 */
[----:B------:R-:W-:Y:S01]  /*100a0*/  IADD3 R118, -R118, RZ, RZ ;  /* 0x000000ff76767210 */ /* 0x000fe20007ffe1ff */
[----:B------:R-:W-:-:S03]  /*100b0*/  IMAD.HI.U32 R119, R2, R114, RZ ;  /* 0x0000007202777227 */ /* 0x000fc600078e00ff */
[----:B------:R-:W-:Y:S01]  /*100c0*/  @!P5 IADD3 R5, -R5, RZ, RZ ;  /* 0x000000ff0505d210 */ /* 0x000fe20007ffe1ff */
[----:B------:R-:W-:Y:S02]  /*100d0*/  IMAD.MOV R112, RZ, RZ, -R119 ;  /* 0x000000ffff707224 */ /* 0x000fe400078e0a77 */
[C---:B------:R-:W-:Y:S02]  /*100e0*/  IMAD R117, R157.reuse, R118, R117 ;  /* 0x000000769d757224 */ /* 0x040fe400078e0275 */
[----:B------:R-:W-:Y:S01]  /*100f0*/  IMAD.MOV.U32 R6, RZ, RZ, R115 ;  /* 0x000000ffff067224 */ /* 0x000fe200078e0073 */
[----:B------:R1:W-:Y:S01]  /*10100*/  STL [R1+0x5a0], R5 ;  /* 0x0005a00501007387 */ /* 0x0003e20000100800 */
[C---:B------:R-:W-:Y:S02]  /*10110*/  IMAD R114, R157.reuse, R112, R114 ;  /* 0x000000709d727224 */ /* 0x040fe400078e0272 */
[----:B------:R-:W-:Y:S01]  /*10120*/  @!P6 IMAD.MOV R6, RZ, RZ, -R6 ;  /* 0x000000ffff06e224 */ /* 0x000fe200078e0a06 */
[----:B------:R-:W-:Y:S01]  /*10130*/  ISETP.GT.U32.AND P6, PT, R157, R117, PT ;  /* 0x000000759d00720c */ /* 0x000fe20003fc4070 */
[----:B------:R-:W-:-:S02]  /*10140*/  @!P4 IMAD.IADD R116, R116, 0x1, -R157 ;  /* 0x000000017474c824 */ /* 0x000fc400078e0a9d */
[----:B------:R-:W-:Y:S01]  /*10150*/  @!P3 IMAD.IADD R3, R3, 0x1, -R157 ;  /* 0x000000010303b824 */ /* 0x000fe200078e0a9d */
[----:B------:R-:W-:Y:S01]  /*10160*/  ISETP.GE.AND P3, PT, R4, RZ, PT ;  /* 0x000000ff0400720c */ /* 0x000fe20003f66270 */
[----:B------:R-:W-:Y:S01]  /*10170*/  IMAD.HI.U32 R4, R2, R113, RZ ;  /* 0x0000007102047227 */ /* 0x000fe200078e00ff */
[----:B-1----:R-:W-:Y:S01]  /*10180*/  MOV R5, R110 ;  /* 0x0000006e00057202 */ /* 0x002fe20000000f00 */
[----:B------:R-:W-:Y:S01]  /*10190*/  STL [R1+0x590], R6 ;  /* 0x0005900601007387 */ /* 0x000fe20000100800 */
[----:B------:R-:W-:Y:S01]  /*101a0*/  ISETP.GT.U32.AND P4, PT, R157, R116, PT ;  /* 0x000000749d00720c */ /* 0x000fe20003f84070 */
[----:B------:R-:W-:Y:S01]  /*101b0*/  IMAD.MOV R4, RZ, RZ, -R4 ;  /* 0x000000ffff047224 */ /* 0x000fe200078e0a04 */
[----:B------:R-:W-:Y:S01]  /*101c0*/  @!P2 IADD3 R5, -R5, RZ, RZ ;  /* 0x000000ff0505a210 */ /* 0x000fe20007ffe1ff */
[C---:B------:R-:W-:Y:S01]  /*101d0*/  VIADD R118, R10.reuse, 0x131 ;  /* 0x000001310a767836 */ /* 0x040fe20000000000 */
[C---:B------:R-:W-:Y:S01]  /*101e0*/  ISETP.GT.U32.AND P2, PT, R157.reuse, R114, PT ;  /* 0x000000729d00720c */ /* 0x040fe20003f44070 */
[C---:B------:R-:W-:Y:S01]  /*101f0*/  IMAD R113, R157.reuse, R4, R113 ;  /* 0x000000049d717224 */ /* 0x040fe200078e0271 */
[----:B------:R-:W-:Y:S01]  /*10200*/  ISETP.GT.U32.AND P5, PT, R157, R3, PT ;  /* 0x000000039d00720c */ /* 0x000fe20003fa4070 */
[----:B------:R-:W-:Y:S01]  /*10210*/  @!P6 IMAD.IADD R117, R117, 0x1, -R157 ;  /* 0x000000017575e824 */ /* 0x000fe200078e0a9d */
[----:B------:R-:W-:Y:S01]  /*10220*/  IABS R4, R118 ;  /* 0x0000007600047213 */ /* 0x000fe20000000000 */
[----:B------:R1:W-:Y:S01]  /*10230*/  STL [R1+0x594], R5 ;  /* 0x0005940501007387 */ /* 0x0003e20000100800 */
[----:B------:R-:W-:Y:S01]  /*10240*/  ISETP.GE.AND P6, PT, R111, RZ, PT ;  /* 0x000000ff6f00720c */ /* 0x000fe20003fc6270 */
[----:B------:R-:W-:-:S02]  /*10250*/  VIADD R112, R10, 0x133 ;  /* 0x000001330a707836 */ /* 0x000fc40000000000 */
[----:B------:R-:W-:Y:S01]  /*10260*/  @!P4 IADD3 R116, R116, -R157, RZ ;  /* 0x8000009d7474c210 */ /* 0x000fe20007ffe0ff */
[----:B------:R-:W-:Y:S01]  /*10270*/  IMAD.HI.U32 R111, R2, R4, RZ ;  /* 0x00000004026f7227 */ /* 0x000fe200078e00ff */
[C---:B------:R-:W-:Y:S02]  /*10280*/  ISETP.GT.U32.AND P4, PT, R157.reuse, R113, PT ;  /* 0x000000719d00720c */ /* 0x040fe40003f84070 */
[----:B------:R-:W-:Y:S01]  /*10290*/  @!P2 IADD3 R114, R114, -R157, RZ ;  /* 0x8000009d7272a210 */ /* 0x000fe20007ffe0ff */
[----:B------:R-:W-:Y:S01]  /*102a0*/  IMAD.MOV R111, RZ, RZ, -R111 ;  /* 0x000000ffff6f7224 */ /* 0x000fe200078e0a6f */
[----:B------:R-:W-:Y:S01]  /*102b0*/  ISETP.GT.U32.AND P2, PT, R157, R117, PT ;  /* 0x000000759d00720c */ /* 0x000fe20003f44070 */
[----:B------:R-:W-:Y:S01]  /*102c0*/  @!P5 IMAD.IADD R3, R3, 0x1, -R157 ;  /* 0x000000010303d824 */ /* 0x000fe200078e0a9d */
[----:B------:R-:W-:Y:S01]  /*102d0*/  ISETP.GE.AND P5, PT, R0, RZ, PT ;  /* 0x000000ff0000720c */ /* 0x000fe20003fa6270 */
[C---:B------:R-:W-:Y:S01]  /*102e0*/  VIADD R0, R10.reuse, 0x132 ;  /* 0x000001320a007836 */ /* 0x040fe20000000000 */
[----:B------:R-:W-:Y:S01]  /*102f0*/  IABS R120, R112 ;  /* 0x0000007000787213 */ /* 0x000fe20000000000 */
[----:B------:R-:W-:Y:S01]  /*10300*/  IMAD R4, R157, R111, R4 ;  /* 0x0000006f9d047224 */ /* 0x000fe200078e0204 */
[----:B------:R-:W-:Y:S01]  /*10310*/  IADD3 R111, R10, 0x134, RZ ;  /* 0x000001340a6f7810 */ /* 0x000fe20007ffe0ff */
[----:B-1----:R-:W-:Y:S01]  /*10320*/  IMAD.MOV.U32 R5, RZ, RZ, R3 ;  /* 0x000000ffff057224 */ /* 0x002fe200078e0003 */
[----:B------:R-:W-:Y:S01]  /*10330*/  IABS R110, R0 ;  /* 0x00000000006e7213 */ /* 0x000fe20000000000 */
[----:B------:R-:W-:Y:S01]  /*10340*/  IMAD.MOV.U32 R6, RZ, RZ, R116 ;  /* 0x000000ffff067224 */ /* 0x000fe200078e0074 */
[----:B------:R-:W-:Y:S01]  /*10350*/  @!P4 IADD3 R113, R113, -R157, RZ ;  /* 0x8000009d7171c210 */ /* 0x000fe20007ffe0ff */
[----:B------:R-:W-:Y:S01]  /*10360*/  @!P0 IMAD.MOV R5, RZ, RZ, -R5 ;  /* 0x000000ffff058224 */ /* 0x000fe200078e0a05 */
[----:B------:R-:W-:Y:S01]  /*10370*/  ISETP.GT.U32.AND P4, PT, R157, R114, PT ;  /* 0x000000729d00720c */ /* 0x000fe20003f84070 */
[----:B------:R-:W-:Y:S01]  /*10380*/  @!P2 IMAD.IADD R117, R117, 0x1, -R157 ;  /* 0x000000017575a824 */ /* 0x000fe200078e0a9d */
[C---:B------:R-:W-:Y:S01]  /*10390*/  ISETP.GT.U32.AND P2, PT, R157.reuse, R4, PT ;  /* 0x000000049d00720c */ /* 0x040fe20003f44070 */
[----:B------:R-:W-:Y:S01]  /*103a0*/  IMAD.HI.U32 R3, R2, R110, RZ ;  /* 0x0000006e02037227 */ /* 0x000fe200078e00ff */
[----:B------:R-:W-:Y:S01]  /*103b0*/  ISETP.GT.U32.AND P0, PT, R157, R113, PT ;  /* 0x000000719d00720c */ /* 0x000fe20003f04070 */
[----:B------:R1:W-:Y:S02]  /*103c0*/  STL [R1+0x598], R5 ;  /* 0x0005980501007387 */ /* 0x0003e40000100800 */
[----:B------:R-:W-:-:S02]  /*103d0*/  IMAD.MOV R3, RZ, RZ, -R3 ;  /* 0x000000ffff037224 */ /* 0x000fc400078e0a03 */
[----:B------:R-:W-:-:S04]  /*103e0*/  IMAD.HI.U32 R121, R2, R120, RZ ;  /* 0x0000007802797227 */ /* 0x000fc800078e00ff */
[C---:B------:R-:W-:Y:S01]  /*103f0*/  IMAD R110, R157.reuse, R3, R110 ;  /* 0x000000039d6e7224 */ /* 0x040fe200078e026e */
[----:B------:R-:W-:Y:S01]  /*10400*/  IABS R3, R111 ;  /* 0x0000006f00037213 */ /* 0x000fe20000000000 */
[----:B-1----:R-:W-:Y:S01]  /*10410*/  IMAD.MOV.U32 R5, RZ, RZ, R117 ;  /* 0x000000ffff057224 */ /* 0x002fe200078e0075 */
[-C--:B------:R-:W-:Y:S01]  /*10420*/  @!P2 IADD3 R4, R4, -R157.reuse, RZ ;  /* 0x8000009d0404a210 */ /* 0x080fe20007ffe0ff */
[----:B------:R-:W-:Y:S01]  /*10430*/  @!P1 IMAD.MOV R6, RZ, RZ, -R6 ;  /* 0x000000ffff069224 */ /* 0x000fe200078e0a06 */
[----:B------:R-:W-:Y:S01]  /*10440*/  @!P4 IADD3 R114, R114, -R157, RZ ;  /* 0x8000009d7272c210 */ /* 0x000fe20007ffe0ff */
[----:B------:R-:W-:Y:S01]  /*10450*/  IMAD.HI.U32 R119, R2, R3, RZ ;  /* 0x0000000302777227 */ /* 0x000fe200078e00ff */
[C---:B------:R-:W-:Y:S02]  /*10460*/  ISETP.GT.U32.AND P4, PT, R157.reuse, R110, PT ;  /* 0x0000006e9d00720c */ /* 0x040fe40003f84070 */
[----:B------:R-:W-:Y:S01]  /*10470*/  ISETP.GT.U32.AND P1, PT, R157, R4, PT ;  /* 0x000000049d00720c */ /* 0x000fe20003f24070 */
[----:B------:R-:W-:Y:S01]  /*10480*/  IMAD.MOV R121, RZ, RZ, -R121 ;  /* 0x000000ffff797224 */ /* 0x000fe200078e0a79 */
[----:B------:R-:W-:Y:S01]  /*10490*/  ISETP.GE.AND P2, PT, R0, RZ, PT ;  /* 0x000000ff0000720c */ /* 0x000fe20003f46270 */
[----:B------:R-:W-:Y:S01]  /*104a0*/  @!P3 IMAD.MOV R5, RZ, RZ, -R5 ;  /* 0x000000ffff05b224 */ /* 0x000fe200078e0a05 */
[----:B------:R1:W-:Y:S01]  /*104b0*/  STL [R1+0x58c], R6 ;  /* 0x00058c0601007387 */ /* 0x0003e20000100800 */
[----:B------:R-:W-:Y:S01]  /*104c0*/  @!P0 IMAD.IADD R113, R113, 0x1, -R157 ;  /* 0x0000000171718824 */ /* 0x000fe200078e0a9d */
[----:B------:R-:W-:Y:S01]  /*104d0*/  ISETP.GE.AND P0, PT, R118, RZ, PT ;  /* 0x000000ff7600720c */ /* 0x000fe20003f06270 */
[----:B------:R-:W-:Y:S01]  /*104e0*/  IMAD.MOV R119, RZ, RZ, -R119 ;  /* 0x000000ffff777224 */ /* 0x000fe200078e0a77 */
[----:B------:R2:W-:Y:S01]  /*104f0*/  STL [R1+0x588], R5 ;  /* 0x0005880501007387 */ /* 0x0005e20000100800 */
[----:B------:R-:W-:-:S02]  /*10500*/  IMAD R0, R157, R121, R120 ;  /* 0x000000799d007224 */ /* 0x000fc400078e0278 */
[----:B------:R-:W-:Y:S01]  /*10510*/  @!P4 IADD3 R110, R110, -R157, RZ ;  /* 0x8000009d6e6ec210 */ /* 0x000fe20007ffe0ff */
[----:B------:R-:W-:Y:S01]  /*10520*/  VIADD R115, R10, 0x135 ;  /* 0x000001350a737836 */ /* 0x000fe20000000000 */
[----:B-1----:R-:W-:Y:S01]  /*10530*/  MOV R6, R114 ;  /* 0x0000007200067202 */ /* 0x002fe20000000f00 */
[----:B------:R-:W-:Y:S01]  /*10540*/  @!P1 IMAD.IADD R4, R4, 0x1, -R157 ;  /* 0x0000000104049824 */ /* 0x000fe200078e0a9d */
[C---:B------:R-:W-:Y:S01]  /*10550*/  ISETP.GT.U32.AND P3, PT, R157.reuse, R0, PT ;  /* 0x000000009d00720c */ /* 0x040fe20003f64070 */
[----:B--2---:R-:W-:Y:S01]  /*10560*/  IMAD.MOV.U32 R5, RZ, RZ, R113 ;  /* 0x000000ffff057224 */ /* 0x004fe200078e0071 */
[----:B------:R-:W-:Y:S01]  /*10570*/  @!P5 IADD3 R6, -R6, RZ, RZ ;  /* 0x000000ff0606d210 */ /* 0x000fe20007ffe1ff */
[C---:B------:R-:W-:Y:S01]  /*10580*/  IMAD R113, R157.reuse, R119, R3 ;  /* 0x000000779d717224 */ /* 0x040fe200078e0203 */
[C---:B------:R-:W-:Y:S01]  /*10590*/  ISETP.GT.U32.AND P4, PT, R157.reuse, R110, PT ;  /* 0x0000006e9d00720c */ /* 0x040fe20003f84070 */
[----:B------:R-:W-:Y:S01]  /*105a0*/  @!P6 IMAD.MOV R5, RZ, RZ, -R5 ;  /* 0x000000ffff05e224 */ /* 0x000fe200078e0a05 */
[----:B------:R-:W-:Y:S01]  /*105b0*/  IABS R118, R115 ;  /* 0x0000007300767213 */ /* 0x000fe20000000000 */
[----:B------:R-:W-:Y:S01]  /*105c0*/  STL [R1+0x584], R6 ;  /* 0x0005840601007387 */ /* 0x000fe20000100800 */
[----:B------:R-:W-:Y:S01]  /*105d0*/  ISETP.GT.U32.AND P1, PT, R157, R113, PT ;  /* 0x000000719d00720c */ /* 0x000fe20003f24070 */
[----:B------:R-:W-:Y:S01]  /*105e0*/  VIADD R3, R10, 0x136 ;  /* 0x000001360a037836 */ /* 0x000fe20000000000 */
[----:B------:R-:W-:Y:S01]  /*105f0*/  ISETP.GE.AND P5, PT, R112, RZ, PT ;  /* 0x000000ff7000720c */ /* 0x000fe20003fa6270 */
[----:B------:R1:W-:Y:S01]  /*10600*/  STL [R1+0x580], R5 ;  /* 0x0005800501007387 */ /* 0x0003e20000100800 */
[----:B------:R-:W-:Y:S01]  /*10610*/  IMAD.HI.U32 R112, R2, R118, RZ ;  /* 0x0000007602707227 */ /* 0x000fe200078e00ff */
[----:B------:R-:W-:-:S02]  /*10620*/  @!P3 IADD3 R0, R0, -R157, RZ ;  /* 0x8000009d0000b210 */ /* 0x000fc40007ffe0ff */
[----:B------:R-:W-:Y:S02]  /*10630*/  IABS R120, R3 ;  /* 0x0000000300787213 */ /* 0x000fe40000000000 */
[----:B------:R-:W-:Y:S01]  /*10640*/  IADD3 R112, -R112, RZ, RZ ;  /* 0x000000ff70707210 */ /* 0x000fe20007ffe1ff */
[--C-:B------:R-:W-:Y:S01]  /*10650*/  @!P4 IMAD.IADD R110, R110, 0x1, -R157.reuse ;  /* 0x000000016e6ec824 */ /* 0x100fe200078e0a9d */
[----:B------:R-:W-:Y:S01]  /*10660*/  ISETP.GE.AND P6, PT, R111, RZ, PT ;  /* 0x000000ff6f00720c */ /* 0x000fe20003fc6270 */
[C---:B------:R-:W-:Y:S01]  /*10670*/  VIADD R111, R10.reuse, 0x138 ;  /* 0x000001380a6f7836 */ /* 0x040fe20000000000 */
[----:B------:R-:W-:Y:S01]  /*10680*/  ISETP.GE.AND P3, PT, R3, RZ, PT ;  /* 0x000000ff0300720c */ /* 0x000fe20003f66270 */
[----:B-1----:R-:W-:Y:S01]  /*10690*/  IMAD.MOV.U32 R5, RZ, RZ, R4 ;  /* 0x000000ffff057224 */ /* 0x002fe200078e0004 */
[----:B------:R-:W-:Y:S01]  /*106a0*/  IADD3 R3, R10, 0x139, RZ ;  /* 0x000001390a037810 */ /* 0x000fe20007ffe0ff */
[----:B------:R-:W-:Y:S01]  /*106b0*/  @!P1 IMAD.IADD R113, R113, 0x1, -R157 ;  /* 0x0000000171719824 */ /* 0x000fe200078e0a9d */
[----:B------:R-:W-:Y:S01]  /*106c0*/  ISETP.GT.U32.AND P1, PT, R157, R0, PT ;  /* 0x000000009d00720c */ /* 0x000fe20003f24070 */
[----:B------:R-:W-:Y:S01]  /*106d0*/  IMAD.HI.U32 R4, R2, R120, RZ ;  /* 0x0000007802047227 */ /* 0x000fe200078e00ff */
[----:B------:R-:W-:-:S02]  /*106e0*/  @!P0 IADD3 R5, -R5, RZ, RZ ;  /* 0x000000ff05058210 */ /* 0x000fc40007ffe1ff */
[C---:B------:R-:W-:Y:S01]  /*106f0*/  ISETP.GT.U32.AND P0, PT, R157.reuse, R113, PT ;  /* 0x000000719d00720c */ /* 0x040fe20003f04070 */
[----:B------:R-:W-:Y:S01]  /*10700*/  IMAD R121, R157, R112, R118 ;  /* 0x000000709d797224 */ /* 0x000fe200078e0276 */
[----:B------:R-:W-:Y:S01]  /*10710*/  IABS R119, R111 ;  /* 0x0000006f00777213 */ /* 0x000fe20000000000 */
[----:B------:R1:W-:Y:S01]  /*10720*/  STL [R1+0x578], R5 ;  /* 0x0005780501007387 */ /* 0x0003e20000100800 */
[----:B------:R-:W-:Y:S01]  /*10730*/  IMAD.MOV R4, RZ, RZ, -R4 ;  /* 0x000000ffff047224 */ /* 0x000fe200078e0a04 */
[----:B------:R-:W-:Y:S01]  /*10740*/  IABS R118, R3 ;  /* 0x0000000300767213 */ /* 0x000fe20000000000 */
[C---:B------:R-:W-:Y:S01]  /*10750*/  VIADD R112, R10.reuse, 0x137 ;  /* 0x000001370a707836 */ /* 0x040fe20000000000 */
[----:B------:R-:W-:Y:S01]  /*10760*/  ISETP.GE.AND P4, PT, R115, RZ, PT ;  /* 0x000000ff7300720c */ /* 0x000fe20003f86270 */
[C---:B------:R-:W-:Y:S01]  /*10770*/  IMAD R120, R157.reuse, R4, R120 ;  /* 0x000000049d787224 */ /* 0x040fe200078e0278 */
[----:B------:R-:W-:Y:S01]  /*10780*/  IADD3 R115, R10, 0x13d, RZ ;  /* 0x0000013d0a737810 */ /* 0x000fe20007ffe0ff */
[--C-:B------:R-:W-:Y:S01]  /*10790*/  @!P1 IMAD.IADD R0, R0, 0x1, -R157.reuse ;  /* 0x0000000100009824 */ /* 0x100fe200078e0a9d */
[----:B------:R-:W-:Y:S01]  /*107a0*/  IABS R116, R112 ;  /* 0x0000007000747213 */ /* 0x000fe20000000000 */
[----:B-1----:R-:W-:Y:S01]  /*107b0*/  IMAD.MOV.U32 R5, RZ, RZ, R110 ;  /* 0x000000ffff057224 */ /* 0x002fe200078e006e */
[----:B------:R-:W-:Y:S01]  /*107c0*/  ISETP.GT.U32.AND P1, PT, R157, R120, PT ;  /* 0x000000789d00720c */ /* 0x000fe20003f24070 */
[----:B------:R-:W-:Y:S01]  /*107d0*/  @!P0 IMAD.IADD R113, R113, 0x1, -R157 ;  /* 0x0000000171718824 */ /* 0x000fe200078e0a9d */
[----:B------:R-:W-:Y:S01]  /*107e0*/  ISETP.GE.AND P0, PT, R112, RZ, PT ;  /* 0x000000ff7000720c */ /* 0x000fe20003f06270 */
[----:B------:R-:W-:Y:S01]  /*107f0*/  IMAD.HI.U32 R4, R2, R116, RZ ;  /* 0x0000007402047227 */ /* 0x000fe200078e00ff */
[----:B------:R-:W-:-:S02]  /*10800*/  @!P2 IADD3 R5, -R5, RZ, RZ ;  /* 0x000000ff0505a210 */ /* 0x000fc40007ffe1ff */
[----:B------:R-:W-:Y:S01]  /*10810*/  ISETP.GT.U32.AND P2, PT, R157, R121, PT ;  /* 0x000000799d00720c */ /* 0x000fe20003f44070 */
[----:B------:R-:W-:Y:S01]  /*10820*/  IMAD.HI.U32 R110, R2, R119, RZ ;  /* 0x00000077026e7227 */ /* 0x000fe200078e00ff */
[----:B------:R-:W-:Y:S01]  /*10830*/  IADD3 R112, -R4, RZ, RZ ;  /* 0x000000ff04707210 */ /* 0x000fe20007ffe1ff */
[----:B------:R1:W-:Y:S02]  /*10840*/  STL [R1+0x574], R5 ;  /* 0x0005740501007387 */ /* 0x0003e40000100800 */
[----:B------:R-:W-:-:S04]  /*10850*/  IMAD.HI.U32 R4, R2, R118, RZ ;  /* 0x0000007602047227 */ /* 0x000fc800078e00ff */
[--C-:B------:R-:W-:Y:S02]  /*10860*/  @!P1 IMAD.IADD R120, R120, 0x1, -R157.reuse ;  /* 0x0000000178789824 */ /* 0x100fe400078e0a9d */
[----:B------:R-:W-:Y:S02]  /*10870*/  IMAD.MOV R110, RZ, RZ, -R110 ;  /* 0x000000ffff6e7224 */ /* 0x000fe400078e0a6e */
[----:B------:R-:W-:Y:S01]  /*10880*/  @!P2 IMAD.IADD R121, R121, 0x1, -R157 ;  /* 0x000000017979a824 */ /* 0x000fe200078e0a9d */
[----:B-1----:R-:W-:Y:S01]  /*10890*/  MOV R5, R0 ;  /* 0x0000000000057202 */ /* 0x002fe20000000f00 */
[C---:B------:R-:W-:Y:S01]  /*108a0*/  IMAD R116, R157.reuse, R112, R116 ;  /* 0x000000709d747224 */ /* 0x040fe200078e0274 */
[----:B------:R-:W-:Y:S01]  /*108b0*/  ISETP.GT.U32.AND P1, PT, R157, R120, PT ;  /* 0x000000789d00720c */ /* 0x000fe20003f24070 */
[----:B------:R-:W-:Y:S01]  /*108c0*/  IMAD.MOV R4, RZ, RZ, -R4 ;  /* 0x000000ffff047224 */ /* 0x000fe200078e0a04 */
[----:B------:R-:W-:Y:S01]  /*108d0*/  @!P5 IADD3 R5, -R5, RZ, RZ ;  /* 0x000000ff0505d210 */ /* 0x000fe20007ffe1ff */
[C---:B------:R-:W-:Y:S01]  /*108e0*/  IMAD R119, R157.reuse, R110, R119 ;  /* 0x0000006e9d777224 */ /* 0x040fe200078e0277 */
[C---:B------:R-:W-:Y:S01]  /*108f0*/  ISETP.GT.U32.AND P5, PT, R157.reuse, R121, PT ;  /* 0x000000799d00720c */ /* 0x040fe20003fa4070 */
[----:B------:R-:W-:Y:S01]  /*10900*/  IMAD R118, R157, R4, R118 ;  /* 0x000000049d767224 */ /* 0x000fe200078e0276 */
[C---:B------:R-:W-:Y:S01]  /*10910*/  IADD3 R0, R10.reuse, 0x13b, RZ ;  /* 0x0000013b0a007810 */ /* 0x040fe20007ffe0ff */
[----:B------:R1:W-:Y:S01]  /*10920*/  STL [R1+0x570], R5 ;  /* 0x0005700501007387 */ /* 0x0003e20000100800 */
[----:B------:R-:W-:Y:S01]  /*10930*/  VIADD R112, R10, 0x13a ;  /* 0x0000013a0a707836 */ /* 0x000fe20000000000 */
[----:B------:R-:W-:-:S02]  /*10940*/  ISETP.GE.AND P2, PT, R111, RZ, PT ;  /* 0x000000ff6f00720c */ /* 0x000fc40003f46270 */
[----:B------:R-:W-:Y:S02]  /*10950*/  IABS R111, R0 ;  /* 0x00000000006f7213 */ /* 0x000fe40000000000 */
[----:B------:R-:W-:Y:S01]  /*10960*/  @!P1 IMAD.IADD R120, R120, 0x1, -R157 ;  /* 0x0000000178789824 */ /* 0x000fe200078e0a9d */
[----:B------:R-:W-:Y:S02]  /*10970*/  ISETP.GT.U32.AND P1, PT, R157, R118, PT ;  /* 0x000000769d00720c */ /* 0x000fe40003f24070 */
[----:B------:R-:W-:Y:S01]  /*10980*/  IABS R114, R112 ;  /* 0x0000007000727213 */ /* 0x000fe20000000000 */
[----:B-1----:R-:W-:Y:S01]  /*10990*/  IMAD.MOV.U32 R5, RZ, RZ, R113 ;  /* 0x000000ffff057224 */ /* 0x002fe200078e0071 */
[----:B------:R-:W-:Y:S01]  /*109a0*/  IABS R4, R115 ;  /* 0x0000007300047213 */ /* 0x000fe20000000000 */
[----:B------:R-:W-:Y:S01]  /*109b0*/  @!P5 IMAD.IADD R121, R121, 0x1, -R157 ;  /* 0x000000017979d824 */ /* 0x000fe200078e0a9d */
[C---:B------:R-:W-:Y:S01]  /*109c0*/  ISETP.GT.U32.AND P5, PT, R157.reuse, R119, PT ;  /* 0x000000779d00720c */ /* 0x040fe20003fa4070 */
[----:B------:R-:W-:Y:S01]  /*109d0*/  @!P6 IMAD.MOV R5, RZ, RZ, -R5 ;  /* 0x000000ffff05e224 */ /* 0x000fe200078e0a05 */
[----:B------:R-:W-:Y:S01]  /*109e0*/  ISETP.GT.U32.AND P6, PT, R157, R116, PT ;  /* 0x000000749d00720c */ /* 0x000fe20003fc4070 */
[----:B------:R-:W-:Y:S01]  /*109f0*/  IMAD.HI.U32 R117, R2, R114, RZ ;  /* 0x0000007202757227 */ /* 0x000fe200078e00ff */
[----:B------:R-:W-:-:S02]  /*10a00*/  MOV R6, R121 ;  /* 0x0000007900067202 */ /* 0x000fc40000000f00 */
[----:B------:R1:W-:Y:S01]  /*10a10*/  STL [R1+0x56c], R5 ;  /* 0x00056c0501007387 */ /* 0x0003e20000100800 */
[----:B------:R-:W-:Y:S02]  /*10a20*/  @!P1 IMAD.IADD R118, R118, 0x1, -R157 ;  /* 0x0000000176769824 */ /* 0x000fe400078e0a9d */
[----:B------:R-:W-:Y:S02]  /*10a30*/  IMAD.MOV R117, RZ, RZ, -R117 ;  /* 0x000000ffff757224 */ /* 0x000fe400078e0a75 */
[----:B------:R-:W-:Y:S02]  /*10a40*/  VIADD R113, R10, 0x13c ;  /* 0x0000013c0a717836 */ /* 0x000fe40000000000 */
[----:B------:R-:W-:Y:S02]  /*10a50*/  @!P5 IMAD.IADD R119, R119, 0x1, -R157 ;  /* 0x000000017777d824 */ /* 0x000fe400078e0a9d */
[----:B------:R-:W-:Y:S01]  /*10a60*/  @!P6 IADD3 R116, R116, -R157, RZ ;  /* 0x8000009d7474e210 */ /* 0x000fe20007ffe0ff */
[----:B------:R-:W-:Y:S01]  /*10a70*/  IMAD R114, R157, R117, R114 ;  /* 0x000000759d727224 */ /* 0x000fe200078e0272 */
[----:B------:R-:W-:Y:S01]  /*10a80*/  ISETP.GE.AND P6, PT, R3, RZ, PT ;  /* 0x000000ff0300720c */ /* 0x000fe20003fc6270 */
[----:B------:R-:W-:Y:S01]  /*10a90*/  IMAD.HI.U32 R3, R2, R111, RZ ;  /* 0x0000006f02037227 */ /* 0x000fe200078e00ff */
[----:B------:R-:W-:-:S02]  /*10aa0*/  ISETP.GT.U32.AND P5, PT, R157, R116, PT ;  /* 0x000000749d00720c */ /* 0x000fc40003fa4070 */
[C---:B------:R-:W-:Y:S01]  /*10ab0*/  ISETP.GT.U32.AND P1, PT, R157.reuse, R119, PT ;  /* 0x000000779d00720c */ /* 0x040fe20003f24070 */
[----:B------:R-:W-:Y:S01]  /*10ac0*/  IMAD.MOV R3, RZ, RZ, -R3 ;  /* 0x000000ffff037224 */ /* 0x000fe200078e0a03 */
[----:B-1----:R-:W-:Y:S01]  /*10ad0*/  MOV R5, R120 ;  /* 0x0000007800057202 */ /* 0x002fe20000000f00 */
[----:B------:R-:W-:Y:S01]  /*10ae0*/  @!P4 IMAD.MOV R6, RZ, RZ, -R6 ;  /* 0x000000ffff06c224 */ /* 0x000fe200078e0a06 */
[----:B------:R-:W-:Y:S01]  /*10af0*/  IABS R110, R113 ;  /* 0x00000071006e7213 */ /* 0x000fe20000000000 */
[C---:B------:R-:W-:Y:S01]  /*10b00*/  IMAD R111, R157.reuse, R3, R111 ;  /* 0x000000039d6f7224 */ /* 0x040fe200078e026f */
[----:B------:R-:W-:Y:S01]  /*10b10*/  ISETP.GT.U32.AND P4, PT, R157, R118, PT ;  /* 0x000000769d00720c */ /* 0x000fe20003f84070 */
[----:B------:R-:W-:Y:S01]  /*10b20*/  @!P3 IMAD.MOV R5, RZ, RZ, -R5 ;  /* 0x000000ffff05b224 */ /* 0x000fe200078e0a05 */
[----:B------:R-:W-:Y:S01]  /*10b30*/  ISETP.GE.AND P3, PT, R112, RZ, PT ;  /* 0x000000ff7000720c */ /* 0x000fe20003f66270 */
[----:B------:R-:W-:Y:S01]  /*10b40*/  IMAD.HI.U32 R112, R2, R4, RZ ;  /* 0x0000000402707227 */ /* 0x000fe200078e00ff */
[----:B------:R1:W-:Y:S01]  /*10b50*/  STL [R1+0x564], R6 ;  /* 0x0005640601007387 */ /* 0x0003e20000100800 */
[----:B------:R-:W-:-:S02]  /*10b60*/  @!P5 IADD3 R116, R116, -R157, RZ ;  /* 0x8000009d7474d210 */ /* 0x000fc40007ffe0ff */
[----:B------:R-:W-:Y:S01]  /*10b70*/  ISETP.GT.U32.AND P5, PT, R157, R114, PT ;  /* 0x000000729d00720c */ /* 0x000fe20003fa4070 */
[----:B------:R-:W-:Y:S01]  /*10b80*/  IMAD.HI.U32 R117, R2, R110, RZ ;  /* 0x0000006e02757227 */ /* 0x000fe200078e00ff */
[----:B------:R-:W-:Y:S01]  /*10b90*/  IADD3 R112, -R112, RZ, RZ ;  /* 0x000000ff70707210 */ /* 0x000fe20007ffe1ff */
[----:B------:R2:W-:Y:S02]  /*10ba0*/  STL [R1+0x560], R5 ;  /* 0x0005600501007387 */ /* 0x0005e40000100800 */
[----:B------:R-:W-:Y:S01]  /*10bb0*/  @!P1 IMAD.IADD R119, R119, 0x1, -R157 ;  /* 0x0000000177779824 */ /* 0x000fe200078e0a9d */
[C---:B------:R-:W-:Y:S01]  /*10bc0*/  ISETP.GT.U32.AND P1, PT, R157.reuse, R111, PT ;  /* 0x0000006f9d00720c */ /* 0x040fe20003f24070 */
[----:B------:R-:W-:Y:S02]  /*10bd0*/  IMAD.MOV R117, RZ, RZ, -R117 ;  /* 0x000000ffff757224 */ /* 0x000fe400078e0a75 */
[C---:B------:R-:W-:Y:S01]  /*10be0*/  IMAD R4, R157.reuse, R112, R4 ;  /* 0x000000709d047224 */ /* 0x040fe200078e0204 */
[----:B------:R-:W-:Y:S01]  /*10bf0*/  IADD3 R112, R10, 0x13f, RZ ;  /* 0x0000013f0a707810 */ /* 0x000fe20007ffe0ff */
[----:B------:R-:W-:-:S02]  /*10c00*/  IMAD R110, R157, R117, R110 ;  /* 0x000000759d6e7224 */ /* 0x000fc400078e026e */
[----:B-1----:R-:W-:Y:S01]  /*10c10*/  IMAD.MOV.U32 R6, RZ, RZ, R119 ;  /* 0x000000ffff067224 */ /* 0x002fe200078e0077 */
[----:B------:R-:W-:Y:S01]  /*10c20*/  IABS R117, R112 ;  /* 0x0000007000757213 */ /* 0x000fe20000000000 */
[----:B------:R-:W-:Y:S02]  /*10c30*/  VIADD R3, R10, 0x13e ;  /* 0x0000013e0a037836 */ /* 0x000fe40000000000 */
[--C-:B------:R-:W-:Y:S01]  /*10c40*/  @!P5 IMAD.IADD R114, R114, 0x1, -R157.reuse ;  /* 0x000000017272d824 */ /* 0x100fe200078e0a9d */
[C---:B------:R-:W-:Y:S01]  /*10c50*/  ISETP.GT.U32.AND P5, PT, R157.reuse, R110, PT ;  /* 0x0000006e9d00720c */ /* 0x040fe20003fa4070 */
[----:B------:R-:W-:Y:S01]  /*10c60*/  @!P2 IMAD.MOV R6, RZ, RZ, -R6 ;  /* 0x000000ffff06a224 */ /* 0x000fe200078e0a06 */
[----:B------:R-:W-:Y:S01]  /*10c70*/  ISETP.GT.U32.AND P2, PT, R157, R4, PT ;  /* 0x000000049d00720c */ /* 0x000fe20003f44070 */
[----:B------:R-:W-:Y:S01]  /*10c80*/  @!P4 IMAD.IADD R118, R118, 0x1, -R157 ;  /* 0x000000017676c824 */ /* 0x000fe200078e0a9d */
[----:B------:R-:W-:Y:S01]  /*10c90*/  ISETP.GE.AND P4, PT, R0, RZ, PT ;  /* 0x000000ff0000720c */ /* 0x000fe20003f86270 */
[----:B--2---:R-:W-:Y:S01]  /*10ca0*/  IMAD.MOV.U32 R5, RZ, RZ, R116 ;  /* 0x000000ffff057224 */ /* 0x004fe200078e0074 */
[----:B------:R-:W-:Y:S01]  /*10cb0*/  @!P1 IADD3 R111, R111, -R157, RZ ;  /* 0x8000009d6f6f9210 */ /* 0x000fe20007ffe0ff */
[C---:B------:R-:W-:Y:S01]  /*10cc0*/  VIADD R121, R10.reuse, 0x140 ;  /* 0x000001400a797836 */ /* 0x040fe20000000000 */
[----:B------:R-:W-:Y:S01]  /*10cd0*/  IABS R0, R3 ;  /* 0x0000000300007213 */ /* 0x000fe20000000000 */
[----:B------:R-:W-:Y:S01]  /*10ce0*/  @!P0 IMAD.MOV R5, RZ, RZ, -R5 ;  /* 0x000000ffff058224 */ /* 0x000fe200078e0a05 */
[C---:B------:R-:W-:Y:S01]  /*10cf0*/  ISETP.GT.U32.AND P1, PT, R157.reuse, R114, PT ;  /* 0x000000729d00720c */ /* 0x040fe20003f24070 */
[----:B------:R-:W-:Y:S01]  /*10d00*/  VIADD R120, R10, 0x144 ;  /* 0x000001440a787836 */ /* 0x000fe20000000000 */
[----:B------:R-:W-:Y:S01]  /*10d10*/  ISETP.GT.U32.AND P0, PT, R157, R111, PT ;  /* 0x0000006f9d00720c */ /* 0x000fe20003f04070 */
[----:B------:R-:W-:Y:S01]  /*10d20*/  IMAD.HI.U32 R116, R2, R0, RZ ;  /* 0x0000000002747227 */ /* 0x000fe200078e00ff */
[----:B------:R1:W-:Y:S01]  /*10d30*/  STL [R1+0x55c], R5 ;  /* 0x00055c0501007387 */ /* 0x0003e20000100800 */
[----:B------:R-:W-:-:S02]  /*10d40*/  @!P5 IADD3 R110, R110, -R157, RZ ;  /* 0x8000009d6e6ed210 */ /* 0x000fc40007ffe0ff */
[----:B------:R-:W-:Y:S01]  /*10d50*/  ISETP.GE.AND P5, PT, R113, RZ, PT ;  /* 0x000000ff7100720c */ /* 0x000fe20003fa6270 */
[----:B------:R-:W-:Y:S01]  /*10d60*/  IMAD.MOV.U32 R113, RZ, RZ, R117 ;  /* 0x000000ffff717224 */ /* 0x000fe200078e0075 */
[----:B------:R-:W-:Y:S01]  /*10d70*/  IADD3 R116, -R116, RZ, RZ ;  /* 0x000000ff74747210 */ /* 0x000fe20007ffe1ff */
[----:B------:R-:W-:Y:S01]  /*10d80*/  STL [R1+0x558], R6 ;  /* 0x0005580601007387 */ /* 0x000fe20000100800 */
[-C--:B------:R-:W-:Y:S02]  /*10d90*/  @!P2 IADD3 R4, R4, -R157.reuse, RZ ;  /* 0x8000009d0404a210 */ /* 0x080fe40007ffe0ff */
[----:B------:R-:W-:Y:S01]  /*10da0*/  @!P1 IADD3 R114, R114, -R157, RZ ;  /* 0x8000009d72729210 */ /* 0x000fe20007ffe0ff */
[----:B-1----:R-:W-:Y:S01]  /*10db0*/  IMAD.MOV.U32 R5, RZ, RZ, R118 ;  /* 0x000000ffff057224 */ /* 0x002fe200078e0076 */
[----:B------:R-:W-:Y:S01]  /*10dc0*/  ISETP.GE.AND P1, PT, R115, RZ, PT ;  /* 0x000000ff7300720c */ /* 0x000fe20003f26270 */
[C---:B------:R-:W-:Y:S01]  /*10dd0*/  IMAD R0, R157.reuse, R116, R0 ;  /* 0x000000749d007224 */ /* 0x040fe200078e0200 */
[C---:B------:R-:W-:Y:S01]  /*10de0*/  ISETP.GT.U32.AND P2, PT, R157.reuse, R4, PT ;  /* 0x000000049d00720c */ /* 0x040fe20003f44070 */
[----:B------:R-:W-:Y:S01]  /*10df0*/  @!P6 IMAD.MOV R5, RZ, RZ, -R5 ;  /* 0x000000ffff05e224 */ /* 0x000fe200078e0a05 */
[----:B------:R-:W-:Y:S01]  /*10e00*/  ISETP.GT.U32.AND P6, PT, R157, R110, PT ;  /* 0x0000006e9d00720c */ /* 0x000fe20003fc4070 */
[----:B------:R-:W-:Y:S01]  /*10e10*/  IMAD.HI.U32 R115, R2, R113, RZ ;  /* 0x0000007102737227 */ /* 0x000fe200078e00ff */
[----:B------:R-:W-:-:S02]  /*10e20*/  IADD3 R117, R10, 0x145, RZ ;  /* 0x000001450a757810 */ /* 0x000fc40007ffe0ff */
[----:B------:R1:W-:Y:S01]  /*10e30*/  STL [R1+0x554], R5 ;  /* 0x0005540501007387 */ /* 0x0003e20000100800 */
[----:B------:R-:W-:Y:S01]  /*10e40*/  @!P0 IMAD.IADD R111, R111, 0x1, -R157 ;  /* 0x000000016f6f8824 */ /* 0x000fe200078e0a9d */
[----:B------:R-:W-:Y:S01]  /*10e50*/  ISETP.GT.U32.AND P0, PT, R157, R0, PT ;  /* 0x000000009d00720c */ /* 0x000fe20003f04070 */
[----:B------:R-:W-:Y:S01]  /*10e60*/  IMAD.MOV R115, RZ, RZ, -R115 ;  /* 0x000000ffff737224 */ /* 0x000fe200078e0a73 */
[----:B------:R-:W-:-:S03]  /*10e70*/  IABS R119, R117 ;  /* 0x0000007500777213 */ /* 0x000fc60000000000 */
[----:B------:R-:W-:Y:S02]  /*10e80*/  @!P2 IMAD.IADD R4, R4, 0x1, -R157 ;  /* 0x000000010404a824 */ /* 0x000fe400078e0a9d */
[----:B------:R-:W-:Y:S01]  /*10e90*/  @!P6 IADD3 R110, R110, -R157, RZ ;  /* 0x8000009d6e6ee210 */ /* 0x000fe20007ffe0ff */
[----:B-1----:R-:W-:Y:S01]  /*10ea0*/  IMAD.MOV.U32 R5, RZ, RZ, R114 ;  /* 0x000000ffff057224 */ /* 0x002fe200078e0072 */
[----:B------:R-:W-:Y:S01]  /*10eb0*/  ISETP.GE.AND P6, PT, R112, RZ, PT ;  /* 0x000000ff7000720c */ /* 0x000fe20003fc6270 */
[----:B------:R-:W-:Y:S01]  /*10ec0*/  VIADD R114, R10, 0x141 ;  /* 0x000001410a727836 */ /* 0x000fe20000000000 */
[----:B------:R-:W-:Y:S01]  /*10ed0*/  MOV R6, R110 ;  /* 0x0000006e00067202 */ /* 0x000fe20000000f00 */
[----:B------:R-:W-:Y:S01]  /*10ee0*/  @!P3 IMAD.MOV R5, RZ, RZ, -R5 ;  /* 0x000000ffff05b224 */ /* 0x000fe200078e0a05 */
[----:B------:R-:W-:Y:S01]  /*10ef0*/  ISETP.GE.AND P3, PT, R3, RZ, PT ;  /* 0x000000ff0300720c */ /* 0x000fe20003f66270 */
[C---:B------:R-:W-:Y:S02]  /*10f00*/  IMAD R3, R157.reuse, R115, R113 ;  /* 0x000000739d037224 */ /* 0x040fe400078e0271 */
[----:B------:R-:W-:Y:S01]  /*10f10*/  @!P0 IMAD.IADD R0, R0, 0x1, -R157 ;  /* 0x0000000100008824 */ /* 0x000fe200078e0a9d */
[----:B------:R1:W-:Y:S01]  /*10f20*/  STL [R1+0x550], R5 ;  /* 0x0005500501007387 */ /* 0x0003e20000100800 */
[----:B------:R-:W-:Y:S01]  /*10f30*/  VIADD R112, R10, 0x142 ;  /* 0x000001420a707836 */ /* 0x000fe20000000000 */
[C---:B------:R-:W-:Y:S01]  /*10f40*/  ISETP.GT.U32.AND P2, PT, R157.reuse, R3, PT ;  /* 0x000000039d00720c */ /* 0x040fe20003f44070 */
[----:B------:R-:W-:Y:S01]  /*10f50*/  @!P5 IMAD.MOV R6, RZ, RZ, -R6 ;  /* 0x000000ffff06d224 */ /* 0x000fe200078e0a06 */
[----:B------:R-:W-:-:S02]  /*10f60*/  ISETP.GT.U32.AND P0, PT, R157, R0, PT ;  /* 0x000000009d00720c */ /* 0x000fc40003f04070 */
[----:B------:R-:W-:Y:S02]  /*10f70*/  ISETP.GE.AND P5, PT, R114, RZ, PT ;  /* 0x000000ff7200720c */ /* 0x000fe40003fa6270 */
[----:B------:R-:W-:Y:S02]  /*10f80*/  IABS R114, R114 ;  /* 0x0000007200727213 */ /* 0x000fe40000000000 */
[----:B-1----:R-:W-:Y:S02]  /*10f90*/  MOV R5, R111 ;  /* 0x0000006f00057202 */ /* 0x002fe40000000f00 */
[----:B------:R-:W-:Y:S01]  /*10fa0*/  IADD3 R111, R10, 0x143, RZ ;  /* 0x000001430a6f7810 */ /* 0x000fe20007ffe0ff */
[----:B------:R-:W-:-:S04]  /*10fb0*/  IMAD.HI.U32 R110, R2, R114, RZ ;  /* 0x00000072026e7227 */ /* 0x000fc800078e00ff */
[----:B------:R-:W-:Y:S01]  /*10fc0*/  @!P4 IMAD.MOV R5, RZ, RZ, -R5 ;  /* 0x000000ffff05c224 */ /* 0x000fe200078e0a05 */
[----:B------:R-:W-:Y:S01]  /*10fd0*/  ISETP.GE.AND P4, PT, R121, RZ, PT ;  /* 0x000000ff7900720c */ /* 0x000fe20003f86270 */
[--C-:B------:R-:W-:Y:S01]  /*10fe0*/  @!P2 IMAD.IADD R3, R3, 0x1, -R157.reuse ;  /* 0x000000010303a824 */ /* 0x100fe200078e0a9d */
[----:B------:R-:W-:Y:S01]  /*10ff0*/  IABS R121, R121 ;  /* 0x0000007900797213 */ /* 0x000fe20000000000 */
[----:B------:R-:W-:Y:S01]  /*11000*/  @!P0 IMAD.IADD R0, R0, 0x1, -R157 ;  /* 0x0000000100008824 */ /* 0x000fe200078e0a9d */
[----:B------:R1:W-:Y:S01]  /*11010*/  STL [R1+0x54c], R5 ;  /* 0x00054c0501007387 */ /* 0x0003e20000100800 */
[----:B------:R-:W-:Y:S01]  /*11020*/  IMAD.MOV R110, RZ, RZ, -R110 ;  /* 0x000000ffff6e7224 */ /* 0x000fe200078e0a6e */
[----:B------:R-:W-:Y:S01]  /*11030*/  ISETP.GT.U32.AND P2, PT, R157, R3, PT ;  /* 0x000000039d00720c */ /* 0x000fe20003f44070 */
[----:B------:R-:W-:Y:S01]  /*11040*/  IMAD.HI.U32 R113, R2, R121, RZ ;  /* 0x0000007902717227 */ /* 0x000fe200078e00ff */
[----:B------:R-:W-:Y:S01]  /*11050*/  STL [R1+0x548], R6 ;  /* 0x0005480601007387 */ /* 0x000fe20000100800 */
[----:B------:R-:W-:-:S02]  /*11060*/  ISETP.GE.AND P0, PT, R111, RZ, PT ;  /* 0x000000ff6f00720c */ /* 0x000fc40003f06270 */
[----:B------:R-:W-:Y:S01]  /*11070*/  IMAD R114, R157, R110, R114 ;  /* 0x0000006e9d727224 */ /* 0x000fe200078e0272 */
[----:B------:R-:W-:Y:S01]  /*11080*/  IADD3 R113, -R113, RZ, RZ ;  /* 0x000000ff71717210 */ /* 0x000fe20007ffe1ff */
[----:B------:R-:W-:Y:S01]  /*11090*/  VIADD R110, R10, 0x147 ;  /* 0x000001470a6e7836 */ /* 0x000fe20000000000 */
[----:B------:R-:W-:Y:S01]  /*110a0*/  IABS R111, R111 ;  /* 0x0000006f006f7213 */ /* 0x000fe20000000000 */
[----:B-1----:R-:W-:Y:S02]  /*110b0*/  IMAD.MOV.U32 R5, RZ, RZ, R4 ;  /* 0x000000ffff057224 */ /* 0x002fe400078e0004 */
[----:B------:R-:W-:Y:S01]  /*110c0*/  IMAD R121, R157, R113, R121 ;  /* 0x000000719d797224 */ /* 0x000fe200078e0279 */
[----:B------:R-:W-:Y:S02]  /*110d0*/  IABS R118, R110 ;  /* 0x0000006e00767213 */ /* 0x000fe40000000000 */
[----:B------:R-:W-:Y:S02]  /*110e0*/  @!P1 IADD3 R5, -R5, RZ, RZ ;  /* 0x000000ff05059210 */ /* 0x000fe40007ffe1ff */
[----:B------:R-:W-:-:S02]  /*110f0*/  ISETP.GE.AND P1, PT, R112, RZ, PT ;  /* 0x000000ff7000720c */ /* 0x000fc40003f26270 */
[----:B------:R-:W-:Y:S01]  /*11100*/  IABS R112, R112 ;  /* 0x0000007000707213 */ /* 0x000fe20000000000 */
[----:B------:R1:W-:Y:S01]  /*11110*/  STL [R1+0x544], R5 ;  /* 0x0005440501007387 */ /* 0x0003e20000100800 */
[----:B------:R-:W-:Y:S02]  /*11120*/  @!P2 IADD3 R3, R3, -R157, RZ ;  /* 0x8000009d0303a210 */ /* 0x000fe40007ffe0ff */
[----:B------:R-:W-:Y:S01]  /*11130*/  ISETP.GT.U32.AND P2, PT, R157, R114, PT ;  /* 0x000000729d00720c */ /* 0x000fe20003f44070 */
[----:B------:R-:W-:-:S05]  /*11140*/  IMAD.HI.U32 R4, R2, R112, RZ ;  /* 0x0000007002047227 */ /* 0x000fca00078e00ff */
[----:B------:R-:W-:Y:S01]  /*11150*/  IADD3 R4, -R4, RZ, RZ ;  /* 0x000000ff04047210 */ /* 0x000fe20007ffe1ff */
[----:B-1----:R-:W-:Y:S02]  /*11160*/  IMAD.MOV.U32 R5, RZ, RZ, R0 ;  /* 0x000000ffff057224 */ /* 0x002fe400078e0000 */
[----:B------:R-:W-:-:S04]  /*11170*/  IMAD.HI.U32 R0, R2, R111, RZ ;  /* 0x0000006f02007227 */ /* 0x000fc800078e00ff */
[----:B------:R-:W-:Y:S01]  /*11180*/  @!P3 IMAD.MOV R5, RZ, RZ, -R5 ;  /* 0x000000ffff05b224 */ /* 0x000fe200078e0a05 */
[C---:B------:R-:W-:Y:S01]  /*11190*/  ISETP.GT.U32.AND P3, PT, R157.reuse, R121, PT ;  /* 0x000000799d00720c */ /* 0x040fe20003f64070 */
[C---:B------:R-:W-:Y:S01]  /*111a0*/  IMAD R112, R157.reuse, R4, R112 ;  /* 0x000000049d707224 */ /* 0x040fe200078e0270 */
[----:B------:R-:W-:Y:S01]  /*111b0*/  IADD3 R4, R10, 0x146, RZ ;  /* 0x000001460a047810 */ /* 0x000fe20007ffe0ff */
[----:B------:R-:W-:Y:S01]  /*111c0*/  IMAD.MOV R0, RZ, RZ, -R0 ;  /* 0x000000ffff007224 */ /* 0x000fe200078e0a00 */
[----:B------:R1:W-:Y:S01]  /*111d0*/  STL [R1+0x540], R5 ;  /* 0x0005400501007387 */ /* 0x0003e20000100800 */
[----:B------:R-:W-:Y:S01]  /*111e0*/  @!P2 IMAD.IADD R114, R114, 0x1, -R157 ;  /* 0x000000017272a824 */ /* 0x000fe200078e0a9d */
[----:B------:R-:W-:Y:S01]  /*111f0*/  IABS R115, R4 ;  /* 0x0000000400737213 */ /* 0x000fe20000000000 */
[C---:B------:R-:W-:Y:S01]  /*11200*/  IMAD R111, R157.reuse, R0, R111 ;  /* 0x000000009d6f7224 */ /* 0x040fe200078e026f */
[----:B------:R-:W-:Y:S02]  /*11210*/  IABS R0, R120 ;  /* 0x0000007800007213 */ /* 0x000fe40000000000 */
[----:B------:R-:W-:Y:S01]  /*11220*/  ISETP.GT.U32.AND P2, PT, R157, R114, PT ;  /* 0x000000729d00720c */ /* 0x000fe20003f44070 */
[----:B------:R-:W-:-:S04]  /*11230*/  IMAD.HI.U32 R116, R2, R115, RZ ;  /* 0x0000007302747227 */ /* 0x000fc800078e00ff */
[----:B-1----:R-:W-:Y:S02]  /*11240*/  IMAD.MOV.U32 R5, RZ, RZ, R3 ;  /* 0x000000ffff057224 */ /* 0x002fe400078e0003 */
[----:B------:R-:W-:Y:S02]  /*11250*/  @!P3 IMAD.IADD R121, R121, 0x1, -R157 ;  /* 0x000000017979b824 */ /* 0x000fe400078e0a9d */
[----:B------:R-:W-:Y:S01]  /*11260*/  @!P6 IMAD.MOV R5, RZ, RZ, -R5 ;  /* 0x000000ffff05e224 */ /* 0x000fe200078e0a05 */
[C---:B------:R-:W-:Y:S01]  /*11270*/  ISETP.GT.U32.AND P6, PT, R157.reuse, R112, PT ;  /* 0x000000709d00720c */ /* 0x040fe20003fc4070 */
[C---:B------:R-:W-:Y:S01]  /*11280*/  IMAD.HI.U32 R113, R2.reuse, R0, RZ ;  /* 0x0000000002717227 */ /* 0x040fe200078e00ff */
[----:B------:R-:W-:Y:S02]  /*11290*/  ISETP.GT.U32.AND P3, PT, R157, R121, PT ;  /* 0x000000799d00720c */ /* 0x000fe40003f64070 */
[----:B------:R1:W-:Y:S01]  /*112a0*/  STL [R1+0x53c], R5 ;  /* 0x00053c0501007387 */ /* 0x0003e20000100800 */
[----:B------:R-:W-:-:S04]  /*112b0*/  IMAD.HI.U32 R3, R2, R119, RZ ;  /* 0x0000007702037227 */ /* 0x000fc800078e00ff */
[----:B------:R-:W-:Y:S02]  /*112c0*/  IMAD.MOV R113, RZ, RZ, -R113 ;  /* 0x000000ffff717224 */ /* 0x000fe400078e0a71 */
[----:B------:R-:W-:Y:S02]  /*112d0*/  IMAD.MOV R3, RZ, RZ, -R3 ;  /* 0x000000ffff037224 */ /* 0x000fe400078e0a03 */
[----:B------:R-:W-:Y:S01]  /*112e0*/  @!P6 IADD3 R112, R112, -R157, RZ ;  /* 0x8000009d7070e210 */ /* 0x000fe20007ffe0ff */
[----:B------:R-:W-:Y:S01]  /*112f0*/  IMAD R0, R157, R113, R0 ;  /* 0x000000719d007224 */ /* 0x000fe200078e0200 */
[----:B------:R-:W-:Y:S01]  /*11300*/  @!P3 IADD3 R121, R121, -R157, RZ ;  /* 0x8000009d7979b210 */ /* 0x000fe20007ffe0ff */
[C---:B------:R-:W-:Y:S01]  /*11310*/  IMAD R119, R157.reuse, R3, R119 ;  /* 0x000000039d777224 */ /* 0x040fe200078e0277 */
[C---:B------:R-:W-:Y:S01]  /*11320*/  ISETP.GT.U32.AND P6, PT, R157.reuse, R112, PT ;  /* 0x000000709d00720c */ /* 0x040fe20003fc4070 */
[----:B------:R-:W-:Y:S01]  /*11330*/  @!P2 IMAD.IADD R114, R114, 0x1, -R157 ;  /* 0x000000017272a824 */ /* 0x000fe200078e0a9d */
[C---:B------:R-:W-:Y:S01]  /*11340*/  ISETP.GT.U32.AND P3, PT, R157.reuse, R111, PT ;  /* 0x0000006f9d00720c */ /* 0x040fe20003f64070 */
[----:B------:R-:W-:Y:S01]  /*11350*/  VIADD R3, R10, 0x148 ;  /* 0x000001480a037836 */ /* 0x000fe20000000000 */
[----:B------:R-:W-:Y:S01]  /*11360*/  ISETP.GT.U32.AND P2, PT, R157, R0, PT ;  /* 0x000000009d00720c */ /* 0x000fe20003f44070 */
[----:B------:R-:W-:Y:S01]  /*11370*/  IMAD.HI.U32 R113, R2, R118, RZ ;  /* 0x0000007602717227 */ /* 0x000fe200078e00ff */
[----:B-1----:R-:W-:-:S03]  /*11380*/  MOV R5, R121 ;  /* 0x0000007900057202 */ /* 0x002fc60000000f00 */
[----:B------:R-:W-:Y:S01]  /*11390*/  IMAD.MOV R113, RZ, RZ, -R113 ;  /* 0x000000ffff717224 */ /* 0x000fe200078e0a71 */
[----:B------:R-:W-:Y:S01]  /*113a0*/  @!P4 IADD3 R5, -R5, RZ, RZ ;  /* 0x000000ff0505c210 */ /* 0x000fe20007ffe1ff */
[----:B------:R-:W-:Y:S02]  /*113b0*/  IMAD.MOV R116, RZ, RZ, -R116 ;  /* 0x000000ffff747224 */ /* 0x000fe400078e0a74 */
[--C-:B------:R-:W-:Y:S01]  /*113c0*/  @!P6 IMAD.IADD R112, R112, 0x1, -R157.reuse ;  /* 0x000000017070e824 */ /* 0x100fe200078e0a9d */
[----:B------:R-:W-:Y:S01]  /*113d0*/  ISETP.GT.U32.AND P6, PT, R157, R119, PT ;  /* 0x000000779d00720c */ /* 0x000fe20003fc4070 */
[----:B------:R-:W-:Y:S01]  /*113e0*/  @!P3 IMAD.IADD R111, R111, 0x1, -R157 ;  /* 0x000000016f6fb824 */ /* 0x000fe200078e0a9d */
[----:B------:R-:W-:Y:S01]  /*113f0*/  ISETP.GE.AND P3, PT, R120, RZ, PT ;  /* 0x000000ff7800720c */ /* 0x000fe20003f66270 */
[----:B------:R1:W-:Y:S01]  /*11400*/  STL [R1+0x538], R5 ;  /* 0x0005380501007387 */ /* 0x0003e20000100800 */
[----:B------:R-:W-:Y:S01]  /*11410*/  IABS R120, R3 ;  /* 0x0000000300787213 */ /* 0x000fe20000000000 */
[C---:B------:R-:W-:Y:S01]  /*11420*/  IMAD R118, R157.reuse, R113, R118 ;  /* 0x000000719d767224 */ /* 0x040fe200078e0276 */
[C---:B------:R-:W-:Y:S01]  /*11430*/  ISETP.GT.U32.AND P4, PT, R157.reuse, R111, PT ;  /* 0x0000006f9d00720c */ /* 0x040fe20003f84070 */
[----:B------:R-:W-:Y:S01]  /*11440*/  IMAD R115, R157, R116, R115 ;  /* 0x000000749d737224 */ /* 0x000fe200078e0273 */
[----:B------:R-:W-:-:S02]  /*11450*/  @!P2 IADD3 R0, R0, -R157, RZ ;  /* 0x8000009d0000a210 */ /* 0x000fc40007ffe0ff */
[----:B------:R-:W-:Y:S01]  /*11460*/  ISETP.GE.AND P2, PT, R117, RZ, PT ;  /* 0x000000ff7500720c */ /* 0x000fe20003f46270 */
[----:B------:R-:W-:Y:S01]  /*11470*/  IMAD.MOV.U32 R117, RZ, RZ, R120 ;  /* 0x000000ffff757224 */ /* 0x000fe200078e0078 */
[----:B------:R-:W-:Y:S01]  /*11480*/  MOV R6, R112 ;  /* 0x0000007000067202 */ /* 0x000fe20000000f00 */
[----:B-1----:R-:W-:Y:S01]  /*11490*/  IMAD.MOV.U32 R5, RZ, RZ, R114 ;  /* 0x000000ffff057224 */ /* 0x002fe200078e0072 */
[----:B------:R-:W-:Y:S01]  /*114a0*/  @!P6 IADD3 R119, R119, -R157, RZ ;  /* 0x8000009d7777e210 */ /* 0x000fe20007ffe0ff */
[----:B------:R-:W-:Y:S01]  /*114b0*/  IMAD.HI.U32 R113, R2, R117, RZ ;  /* 0x0000007502717227 */ /* 0x000fe200078e00ff */
[----:B------:R-:W-:Y:S02]  /*114c0*/  @!P1 IADD3 R6, -R6, RZ, RZ ;  /* 0x000000ff06069210 */ /* 0x000fe40007ffe1ff */
[C---:B------:R-:W-:Y:S01]  /*114d0*/  ISETP.GT.U32.AND P6, PT, R157.reuse, R119, PT ;  /* 0x000000779d00720c */ /* 0x040fe20003fc4070 */
[----:B------:R-:W-:Y:S01]  /*114e0*/  @!P5 IMAD.MOV R5, RZ, RZ, -R5 ;  /* 0x000000ffff05d224 */ /* 0x000fe200078e0a05 */
[----:B------:R-:W-:Y:S01]  /*114f0*/  ISETP.GT.U32.AND P5, PT, R157, R0, PT ;  /* 0x000000009d00720c */ /* 0x000fe20003fa4070 */
[----:B------:R-:W-:Y:S01]  /*11500*/  @!P4 IMAD.IADD R111, R111, 0x1, -R157 ;  /* 0x000000016f6fc824 */ /* 0x000fe200078e0a9d */
[----:B------:R-:W-:Y:S01]  /*11510*/  ISETP.GT.U32.AND P4, PT, R157, R115, PT ;  /* 0x000000739d00720c */ /* 0x000fe20003f84070 */
[----:B------:R-:W-:Y:S01]  /*11520*/  IMAD.MOV R113, RZ, RZ, -R113 ;  /* 0x000000ffff717224 */ /* 0x000fe200078e0a71 */
[----:B------:R1:W-:Y:S01]  /*11530*/  STL [R1+0x534], R5 ;  /* 0x0005340501007387 */ /* 0x0003e20000100800 */
[----:B------:R-:W-:Y:S01]  /*11540*/  ISETP.GE.AND P1, PT, R4, RZ, PT ;  /* 0x000000ff0400720c */ /* 0x000fe20003f26270 */
[----:B------:R-:W-:-:S02]  /*11550*/  VIADD R4, R10, 0x149 ;  /* 0x000001490a047836 */ /* 0x000fc40000000000 */
[----:B------:R-:W-:Y:S01]  /*11560*/  IMAD R117, R157, R113, R117 ;  /* 0x000000719d757224 */ /* 0x000fe200078e0275 */
[----:B------:R-:W-:Y:S02]  /*11570*/  STL [R1+0x530], R6 ;  /* 0x0005300601007387 */ /* 0x000fe40000100800 */
[----:B------:R-:W-:Y:S01]  /*11580*/  @!P6 IMAD.IADD R119, R119, 0x1, -R157 ;  /* 0x000000017777e824 */ /* 0x000fe200078e0a9d */
[----:B------:R-:W-:Y:S01]  /*11590*/  IABS R113, R4 ;  /* 0x0000000400717213 */ /* 0x000fe20000000000 */
[----:B-1----:R-:W-:Y:S01]  /*115a0*/  IMAD.MOV.U32 R5, RZ, RZ, R111 ;  /* 0x000000ffff057224 */ /* 0x002fe200078e006f */
[C---:B------:R-:W-:Y:S01]  /*115b0*/  ISETP.GT.U32.AND P6, PT, R157.reuse, R117, PT ;  /* 0x000000759d00720c */ /* 0x040fe20003fc4070 */
[----:B------:R-:W-:Y:S01]  /*115c0*/  VIADD R111, R10, 0x14b ;  /* 0x0000014b0a6f7836 */ /* 0x000fe20000000000 */
[----:B------:R-:W-:Y:S01]  /*115d0*/  @!P5 IADD3 R0, R0, -R157, RZ ;  /* 0x8000009d0000d210 */ /* 0x000fe20007ffe0ff */
[----:B------:R-:W-:Y:S01]  /*115e0*/  @!P0 IMAD.MOV R5, RZ, RZ, -R5 ;  /* 0x000000ffff058224 */ /* 0x000fe200078e0a05 */
[----:B------:R-:W-:Y:S01]  /*115f0*/  ISETP.GT.U32.AND P0, PT, R157, R118, PT ;  /* 0x000000769d00720c */ /* 0x000fe20003f04070 */
[----:B------:R-:W-:Y:S01]  /*11600*/  IMAD.HI.U32 R114, R2, R113, RZ ;  /* 0x0000007102727227 */ /* 0x000fe200078e00ff */
[----:B------:R-:W-:-:S02]  /*11610*/  ISETP.GE.AND P5, PT, R110, RZ, PT ;  /* 0x000000ff6e00720c */ /* 0x000fc40003fa6270 */
[----:B------:R-:W-:Y:S01]  /*11620*/  @!P4 IADD3 R115, R115, -R157, RZ ;  /* 0x8000009d7373c210 */ /* 0x000fe20007ffe0ff */
[----:B------:R-:W-:Y:S01]  /*11630*/  VIADD R110, R10, 0x14a ;  /* 0x0000014a0a6e7836 */ /* 0x000fe20000000000 */
[----:B------:R1:W-:Y:S01]  /*11640*/  STL [R1+0x52c], R5 ;  /* 0x00052c0501007387 */ /* 0x0003e20000100800 */
[----:B------:R-:W-:Y:S01]  /*11650*/  ISETP.GE.AND P4, PT, R3, RZ, PT ;  /* 0x000000ff0300720c */ /* 0x000fe20003f86270 */
[----:B------:R-:W-:Y:S01]  /*11660*/  IMAD.MOV R114, RZ, RZ, -R114 ;  /* 0x000000ffff727224 */ /* 0x000fe200078e0a72 */
[----:B------:R-:W-:Y:S01]  /*11670*/  IABS R116, R111 ;  /* 0x0000006f00747213 */ /* 0x000fe20000000000 */
[----:B------:R-:W-:Y:S01]  /*11680*/  @!P6 IMAD.IADD R117, R117, 0x1, -R157 ;  /* 0x000000017575e824 */ /* 0x000fe200078e0a9d */
[----:B------:R-:W-:Y:S01]  /*11690*/  IABS R3, R110 ;  /* 0x0000006e00037213 */ /* 0x000fe20000000000 */
[C---:B------:R-:W-:Y:S02]  /*116a0*/  IMAD R113, R157.reuse, R114, R113 ;  /* 0x000000729d717224 */ /* 0x040fe400078e0271 */
[----:B------:R-:W-:Y:S01]  /*116b0*/  @!P0 IMAD.IADD R118, R118, 0x1, -R157 ;  /* 0x0000000176768824 */ /* 0x000fe200078e0a9d */
[----:B------:R-:W-:Y:S01]  /*116c0*/  ISETP.GT.U32.AND P0, PT, R157, R115, PT ;  /* 0x000000739d00720c */ /* 0x000fe20003f04070 */
[----:B------:R-:W-:Y:S01]  /*116d0*/  IMAD.HI.U32 R112, R2, R3, RZ ;  /* 0x0000000302707227 */ /* 0x000fe200078e00ff */
[----:B-1----:R-:W-:-:S02]  /*116e0*/  MOV R5, R0 ;  /* 0x0000000000057202 */ /* 0x002fc40000000f00 */
[----:B------:R-:W-:Y:S01]  /*116f0*/  ISETP.GT.U32.AND P6, PT, R157, R118, PT ;  /* 0x000000769d00720c */ /* 0x000fe20003fc4070 */
[----:B------:R-:W-:Y:S01]  /*11700*/  IMAD.MOV R112, RZ, RZ, -R112 ;  /* 0x000000ffff707224 */ /* 0x000fe200078e0a70 */
[----:B------:R-:W-:Y:S01]  /*11710*/  @!P3 IADD3 R5, -R5, RZ, RZ ;  /* 0x000000ff0505b210 */ /* 0x000fe20007ffe1ff */
[----:B------:R-:W-:Y:S01]  /*11720*/  VIADD R0, R10, 0x14c ;  /* 0x0000014c0a007836 */ /* 0x000fe20000000000 */
[C---:B------:R-:W-:Y:S01]  /*11730*/  ISETP.GT.U32.AND P3, PT, R157.reuse, R117, PT ;  /* 0x000000759d00720c */ /* 0x040fe20003f64070 */
[----:B------:R-:W-:Y:S02]  /*11740*/  IMAD R3, R157, R112, R3 ;  /* 0x000000709d037224 */ /* 0x000fe400078e0203 */
[----:B------:R-:W-:Y:S01]  /*11750*/  IMAD.HI.U32 R114, R2, R116, RZ ;  /* 0x0000007402727227 */ /* 0x000fe200078e00ff */
[----:B------:R-:W-:Y:S01]  /*11760*/  IABS R121, R0 ;  /* 0x0000000000797213 */ /* 0x000fe20000000000 */
[----:B------:R1:W-:Y:S01]  /*11770*/  STL [R1+0x528], R5 ;  /* 0x0005280501007387 */ /* 0x0003e20000100800 */
[----:B------:R-:W-:Y:S01]  /*11780*/  @!P0 IADD3 R115, R115, -R157, RZ ;  /* 0x8000009d73738210 */ /* 0x000fe20007ffe0ff */
[----:B------:R-:W-:Y:S01]  /*11790*/  IMAD.MOV.U32 R6, RZ, RZ, R119 ;  /* 0x000000ffff067224 */ /* 0x000fe200078e0077 */
[----:B------:R-:W-:Y:S01]  /*117a0*/  ISETP.GT.U32.AND P0, PT, R157, R113, PT ;  /* 0x000000719d00720c */ /* 0x000fe20003f04070 */
[----:B------:R-:W-:-:S02]  /*117b0*/  IMAD.MOV R114, RZ, RZ, -R114 ;  /* 0x000000ffff727224 */ /* 0x000fc400078e0a72 */
[--C-:B------:R-:W-:Y:S01]  /*117c0*/  @!P6 IMAD.IADD R118, R118, 0x1, -R157.reuse ;  /* 0x000000017676e824 */ /* 0x100fe200078e0a9d */
[----:B------:R-:W-:Y:S01]  /*117d0*/  ISETP.GE.AND P6, PT, R4, RZ, PT ;  /* 0x000000ff0400720c */ /* 0x000fe20003fc6270 */
[----:B------:R-:W-:Y:S01]  /*117e0*/  @!P3 IMAD.IADD R117, R117, 0x1, -R157 ;  /* 0x000000017575b824 */ /* 0x000fe200078e0a9d */
[----:B------:R-:W-:Y:S01]  /*117f0*/  ISETP.GT.U32.AND P3, PT, R157, R3, PT ;  /* 0x000000039d00720c */ /* 0x000fe20003f64070 */
[----:B------:R-:W-:Y:S01]  /*11800*/  IMAD.HI.U32 R112, R2, R121, RZ ;  /* 0x0000007902707227 */ /* 0x000fe200078e00ff */
[----:B------:R-:W-:-:S03]  /*11810*/  IADD3 R4, R10, 0x14d, RZ ;  /* 0x0000014d0a047810 */ /* 0x000fc60007ffe0ff */
[----:B-1----:R-:W-:Y:S02]  /*11820*/  IMAD.MOV.U32 R5, RZ, RZ, R115 ;  /* 0x000000ffff057224 */ /* 0x002fe400078e0073 */
[----:B------:R-:W-:Y:S01]  /*11830*/  @!P0 IADD3 R113, R113, -R157, RZ ;  /* 0x8000009d71718210 */ /* 0x000fe20007ffe0ff */
[----:B------:R-:W-:Y:S01]  /*11840*/  @!P2 IMAD.MOV R6, RZ, RZ, -R6 ;  /* 0x000000ffff06a224 */ /* 0x000fe200078e0a06 */
[----:B------:R-:W-:Y:S01]  /*11850*/  ISETP.GE.AND P0, PT, R110, RZ, PT ;  /* 0x000000ff6e00720c */ /* 0x000fe20003f06270 */
[C---:B------:R-:W-:Y:S01]  /*11860*/  IMAD R116, R157.reuse, R114, R116 ;  /* 0x000000729d747224 */ /* 0x040fe200078e0274 */
[----:B------:R-:W-:Y:S01]  /*11870*/  ISETP.GT.U32.AND P2, PT, R157, R113, PT ;  /* 0x000000719d00720c */ /* 0x000fe20003f44070 */
[----:B------:R-:W-:Y:S01]  /*11880*/  IMAD.MOV R112, RZ, RZ, -R112 ;  /* 0x000000ffff707224 */ /* 0x000fe200078e0a70 */
[----:B------:R-:W-:Y:S01]  /*11890*/  @!P3 IADD3 R3, R3, -R157, RZ ;  /* 0x8000009d0303b210 */ /* 0x000fe20007ffe0ff */
[----:B------:R-:W-:Y:S01]  /*118a0*/  VIADD R110, R10, 0x14e ;  /* 0x0000014e0a6e7836 */ /* 0x000fe20000000000 */
[----:B------:R-:W-:Y:S01]  /*118b0*/  IABS R114, R4 ;  /* 0x0000000400727213 */ /* 0x000fe20000000000 */
[----:B------:R1:W-:Y:S01]  /*118c0*/  STL [R1+0x524], R6 ;  /* 0x0005240601007387 */ /* 0x0003e20000100800 */
[----:B------:R-:W-:Y:S01]  /*118d0*/  @!P1 IADD3 R5, -R5, RZ, RZ ;  /* 0x000000ff05059210 */ /* 0x000fe20007ffe1ff */
[C---:B------:R-:W-:Y:S01]  /*118e0*/  IMAD R121, R157.reuse, R112, R121 ;  /* 0x000000709d797224 */ /* 0x040fe200078e0279 */
[C---:B------:R-:W-:Y:S01]  /*118f0*/  ISETP.GT.U32.AND P1, PT, R157.reuse, R3, PT ;  /* 0x000000039d00720c */ /* 0x040fe20003f24070 */
[----:B------:R-:W-:Y:S01]  /*11900*/  IMAD.HI.U32 R115, R2, R114, RZ ;  /* 0x0000007202737227 */ /* 0x000fe200078e00ff */
[----:B------:R-:W-:Y:S01]  /*11910*/  ISETP.GT.U32.AND P3, PT, R157, R116, PT ;  /* 0x000000749d00720c */ /* 0x000fe20003f64070 */
[----:B------:R2:W-:Y:S01]  /*11920*/  STL [R1+0x520], R5 ;  /* 0x0005200501007387 */ /* 0x0005e20000100800 */
[----:B------:R-:W-:Y:S01]  /*11930*/  IABS R112, R110 ;  /* 0x0000006e00707213 */ /* 0x000fe20000000000 */
[----:B------:R-:W-:Y:S01]  /*11940*/  @!P2 IMAD.IADD R113, R113, 0x1, -R157 ;  /* 0x000000017171a824 */ /* 0x000fe200078e0a9d */
[----:B------:R-:W-:Y:S01]  /*11950*/  IADD3 R115, -R115, RZ, RZ ;  /* 0x000000ff73737210 */ /* 0x000fe20007ffe1ff */
[----:B-1----:R-:W-:Y:S01]  /*11960*/  IMAD.MOV.U32 R6, RZ, RZ, R118 ;  /* 0x000000ffff067224 */ /* 0x002fe200078e0076 */
[----:B------:R-:W-:-:S03]  /*11970*/  ISETP.GE.AND P2, PT, R0, RZ, PT ;  /* 0x000000ff0000720c */ /* 0x000fc60003f46270 */
[C---:B------:R-:W-:Y:S01]  /*11980*/  IMAD R0, R157.reuse, R115, R114 ;  /* 0x000000739d007224 */ /* 0x040fe200078e0272 */
[----:B------:R-:W-:Y:S01]  /*11990*/  @!P5 IADD3 R6, -R6, RZ, RZ ;  /* 0x000000ff0606d210 */ /* 0x000fe20007ffe1ff */
[----:B--2---:R-:W-:Y:S01]  /*119a0*/  IMAD.MOV.U32 R5, RZ, RZ, R117 ;  /* 0x000000ffff057224 */ /* 0x004fe200078e0075 */
[C---:B------:R-:W-:Y:S01]  /*119b0*/  ISETP.GT.U32.AND P5, PT, R157.reuse, R121, PT ;  /* 0x000000799d00720c */ /* 0x040fe20003fa4070 */
[----:B------:R-:W-:Y:S01]  /*119c0*/  IMAD.HI.U32 R117, R2, R112, RZ ;  /* 0x0000007002757227 */ /* 0x000fe200078e00ff */
[----:B------:R-:W-:Y:S01]  /*119d0*/  @!P3 IADD3 R116, R116, -R157, RZ ;  /* 0x8000009d7474b210 */ /* 0x000fe20007ffe0ff */
[----:B------:R1:W-:Y:S02]  /*119e0*/  STL [R1+0x51c], R6 ;  /* 0x00051c0601007387 */ /* 0x0003e40000100800 */
[----:B------:R-:W-:Y:S01]  /*119f0*/  @!P4 IMAD.MOV R5, RZ, RZ, -R5 ;  /* 0x000000ffff05c224 */ /* 0x000fe200078e0a05 */
[----:B------:R-:W-:Y:S01]  /*11a00*/  ISETP.GT.U32.AND P3, PT, R157, R116, PT ;  /* 0x000000749d00720c */ /* 0x000fe20003f64070 */
[----:B------:R-:W-:Y:S01]  /*11a10*/  IMAD.MOV R117, RZ, RZ, -R117 ;  /* 0x000000ffff757224 */ /* 0x000fe200078e0a75 */
[----:B------:R-:W-:Y:S01]  /*11a20*/  ISETP.GE.AND P4, PT, R111, RZ, PT ;  /* 0x000000ff6f00720c */ /* 0x000fe20003f86270 */
[----:B------:R-:W-:Y:S01]  /*11a30*/  @!P1 IMAD.IADD R3, R3, 0x1, -R157 ;  /* 0x0000000103039824 */ /* 0x000fe200078e0a9d */
[----:B------:R2:W-:Y:S01]  /*11a40*/  STL [R1+0x518], R5 ;  /* 0x0005180501007387 */ /* 0x0005e20000100800 */
[----:B------:R-:W-:Y:S01]  /*11a50*/  IMAD R112, R157, R117, R112 ;  /* 0x000000759d707224 */ /* 0x000fe200078e0270 */
[----:B------:R-:W-:Y:S01]  /*11a60*/  ISETP.GE.AND P1, PT, R4, RZ, PT ;  /* 0x000000ff0400720c */ /* 0x000fe20003f26270 */
[----:B-1----:R-:W-:Y:S01]  /*11a70*/  IMAD.MOV.U32 R6, RZ, RZ, R113 ;  /* 0x000000ffff067224 */ /* 0x002fe200078e0071 */
[C---:B------:R-:W-:Y:S01]  /*11a80*/  IADD3 R111, R10.reuse, 0x150, RZ ;  /* 0x000001500a6f7810 */ /* 0x040fe20007ffe0ff */
[--C-:B------:R-:W-:Y:S01]  /*11a90*/  @!P5 IMAD.IADD R121, R121, 0x1, -R157.reuse ;  /* 0x000000017979d824 */ /* 0x100fe200078e0a9d */
[C---:B------:R-:W-:Y:S01]  /*11aa0*/  IADD3 R117, R10.reuse, 0x153, RZ ;  /* 0x000001530a757810 */ /* 0x040fe20007ffe0ff */
[----:B------:R-:W-:Y:S01]  /*11ab0*/  VIADD R4, R10, 0x14f ;  /* 0x0000014f0a047836 */ /* 0x000fe20000000000 */
[----:B------:R-:W-:Y:S01]  /*11ac0*/  @!P6 IADD3 R6, -R6, RZ, RZ ;  /* 0x000000ff0606e210 */ /* 0x000fe20007ffe1ff */
[----:B------:R-:W-:Y:S01]  /*11ad0*/  @!P3 IMAD.IADD R116, R116, 0x1, -R157 ;  /* 0x000000017474b824 */ /* 0x000fe200078e0a9d */
[C---:B------:R-:W-:Y:S01]  /*11ae0*/  ISETP.GT.U32.AND P6, PT, R157.reuse, R0, PT ;  /* 0x000000009d00720c */ /* 0x040fe20003fc4070 */
[----:B--2---:R-:W-:Y:S01]  /*11af0*/  IMAD.MOV.U32 R5, RZ, RZ, R3 ;  /* 0x000000ffff057224 */ /* 0x004fe200078e0003 */
[C---:B------:R-:W-:Y:S01]  /*11b00*/  ISETP.GT.U32.AND P5, PT, R157.reuse, R121, PT ;  /* 0x000000799d00720c */ /* 0x040fe20003fa4070 */
[----:B------:R-:W-:Y:S01]  /*11b10*/  STL [R1+0x514], R6 ;  /* 0x0005140601007387 */ /* 0x000fe20000100800 */
[----:B------:R-:W-:Y:S01]  /*11b20*/  IABS R115, R4 ;  /* 0x0000000400737213 */ /* 0x000fe20000000000 */
[----:B------:R-:W-:Y:S01]  /*11b30*/  @!P0 IMAD.MOV R5, RZ, RZ, -R5 ;  /* 0x000000ffff058224 */ /* 0x000fe200078e0a05 */
[----:B------:R-:W-:-:S02]  /*11b40*/  ISETP.GT.U32.AND P0, PT, R157, R112, PT ;  /* 0x000000709d00720c */ /* 0x000fc40003f04070 */
[----:B------:R-:W-:Y:S01]  /*11b50*/  IABS R3, R111 ;  /* 0x0000006f00037213 */ /* 0x000fe20000000000 */
[----:B------:R-:W-:Y:S01]  /*11b60*/  IMAD.HI.U32 R113, R2, R115, RZ ;  /* 0x0000007302717227 */ /* 0x000fe200078e00ff */
[----:B------:R1:W-:Y:S01]  /*11b70*/  STL [R1+0x510], R5 ;  /* 0x0005100501007387 */ /* 0x0003e20000100800 */
[----:B------:R-:W-:Y:S02]  /*11b80*/  ISETP.GE.AND P3, PT, R110, RZ, PT ;  /* 0x000000ff6e00720c */ /* 0x000fe40003f66270 */
[--C-:B------:R-:W-:Y:S01]  /*11b90*/  @!P6 IMAD.IADD R0, R0, 0x1, -R157.reuse ;  /* 0x000000010000e824 */ /* 0x100fe200078e0a9d */
[----:B------:R-:W-:Y:S01]  /*11ba0*/  IADD3 R113, -R113, RZ, RZ ;  /* 0x000000ff71717210 */ /* 0x000fe20007ffe1ff */
[----:B------:R-:W-:Y:S01]  /*11bb0*/  @!P5 IMAD.IADD R121, R121, 0x1, -R157 ;  /* 0x000000017979d824 */ /* 0x000fe200078e0a9d */
[----:B------:R-:W-:Y:S01]  /*11bc0*/  ISETP.GE.AND P5, PT, R4, RZ, PT ;  /* 0x000000ff0400720c */ /* 0x000fe20003fa6270 */
[----:B------:R-:W-:Y:S01]  /*11bd0*/  IMAD.HI.U32 R4, R2, R3, RZ ;  /* 0x0000000302047227 */ /* 0x000fe200078e00ff */
[----:B------:R-:W-:-:S02]  /*11be0*/  ISETP.GT.U32.AND P6, PT, R157, R0, PT ;  /* 0x000000009d00720c */ /* 0x000fc40003fc4070 */
[----:B------:R-:W-:Y:S01]  /*11bf0*/  IADD3 R110, R10, 0x151, RZ ;  /* 0x000001510a6e7810 */ /* 0x000fe20007ffe0ff */
[----:B-1----:R-:W-:Y:S01]  /*11c00*/  IMAD.MOV.U32 R5, RZ, RZ, R116 ;  /* 0x000000ffff057224 */ /* 0x002fe200078e0074 */
[----:B------:R-:W-:Y:S01]  /*11c10*/  IADD3 R4, -R4, RZ, RZ ;  /* 0x000000ff04047210 */ /* 0x000fe20007ffe1ff */
[----:B------:R-:W-:Y:S01]  /*11c20*/  @!P0 IMAD.IADD R112, R112, 0x1, -R157 ;  /* 0x0000000170708824 */ /* 0x000fe200078e0a9d */
[----:B------:R-:W-:Y:S01]  /*11c30*/  IABS R114, R110 ;  /* 0x0000006e00727213 */ /* 0x000fe20000000000 */
[----:B------:R-:W-:Y:S01]  /*11c40*/  @!P4 IMAD.MOV R5, RZ, RZ, -R5 ;  /* 0x000000ffff05c224 */ /* 0x000fe200078e0a05 */
[----:B------:R-:W-:Y:S01]  /*11c50*/  ISETP.GE.AND P0, PT, R111, RZ, PT ;  /* 0x000000ff6f00720c */ /* 0x000fe20003f06270 */
[C---:B------:R-:W-:Y:S01]  /*11c60*/  IMAD R115, R157.reuse, R113, R115 ;  /* 0x000000719d737224 */ /* 0x040fe200078e0273 */
[C---:B------:R-:W-:Y:S01]  /*11c70*/  ISETP.GT.U32.AND P4, PT, R157.reuse, R112, PT ;  /* 0x000000709d00720c */ /* 0x040fe20003f84070 */
[C---:B------:R-:W-:Y:S01]  /*11c80*/  IMAD R3, R157.reuse, R4, R3 ;  /* 0x000000049d037224 */ /* 0x040fe200078e0203 */
[----:B------:R1:W-:Y:S01]  /*11c90*/  STL [R1+0x50c], R5 ;  /* 0x00050c0501007387 */ /* 0x0003e20000100800 */
[----:B------:R-:W-:Y:S01]  /*11ca0*/  @!P6 IMAD.IADD R0, R0, 0x1, -R157 ;  /* 0x000000010000e824 */ /* 0x000fe200078e0a9d */
[----:B------:R-:W-:Y:S01]  /*11cb0*/  ISETP.GT.U32.AND P6, PT, R157, R115, PT ;  /* 0x000000739d00720c */ /* 0x000fe20003fc4070 */
[----:B------:R-:W-:Y:S01]  /*11cc0*/  VIADD R116, R10, 0x152 ;  /* 0x000001520a747836 */ /* 0x000fe20000000000 */
[----:B------:R-:W-:Y:S01]  /*11cd0*/  IABS R118, R117 ;  /* 0x0000007500767213 */ /* 0x000fe20000000000 */
[----:B------:R-:W-:-:S03]  /*11ce0*/  IMAD.HI.U32 R111, R2, R114, RZ ;  /* 0x00000072026f7227 */ /* 0x000fc600078e00ff */
[----:B------:R-:W-:Y:S01]  /*11cf0*/  IABS R119, R116 ;  /* 0x0000007400777213 */ /* 0x000fe20000000000 */
[----:B------:R-:W-:Y:S01]  /*11d00*/  VIADD R4, R10, 0x154 ;  /* 0x000001540a047836 */ /* 0x000fe20000000000 */
[----:B------:R-:W-:Y:S01]  /*11d10*/  IADD3 R111, -R111, RZ, RZ ;  /* 0x000000ff6f6f7210 */ /* 0x000fe20007ffe1ff */
[----:B------:R-:W-:Y:S01]  /*11d20*/  @!P4 IMAD.IADD R112, R112, 0x1, -R157 ;  /* 0x000000017070c824 */ /* 0x000fe200078e0a9d */
[----:B------:R-:W-:Y:S01]  /*11d30*/  ISETP.GT.U32.AND P4, PT, R157, R3, PT ;  /* 0x000000039d00720c */ /* 0x000fe20003f84070 */
[----:B-1----:R-:W-:Y:S02]  /*11d40*/  IMAD.MOV.U32 R5, RZ, RZ, R121 ;  /* 0x000000ffff057224 */ /* 0x002fe400078e0079 */
[----:B------:R-:W-:Y:S01]  /*11d50*/  @!P6 IADD3 R115, R115, -R157, RZ ;  /* 0x8000009d7373e210 */ /* 0x000fe20007ffe0ff */
[----:B------:R-:W-:-:S04]  /*11d60*/  IMAD.HI.U32 R122, R2, R119, RZ ;  /* 0x00000077027a7227 */ /* 0x000fc800078e00ff */
[----:B------:R-:W-:Y:S01]  /*11d70*/  @!P2 IMAD.MOV R5, RZ, RZ, -R5 ;  /* 0x000000ffff05a224 */ /* 0x000fe200078e0a05 */
[----:B------:R-:W-:Y:S01]  /*11d80*/  ISETP.GE.AND P2, PT, R110, RZ, PT ;  /* 0x000000ff6e00720c */ /* 0x000fe20003f46270 */
[----:B------:R-:W-:-:S03]  /*11d90*/  IMAD.HI.U32 R120, R2, R118, RZ ;  /* 0x0000007602787227 */ /* 0x000fc600078e00ff */
[----:B------:R1:W-:Y:S01]  /*11da0*/  STL [R1+0x508], R5 ;  /* 0x0005080501007387 */ /* 0x0003e20000100800 */
[----:B------:R-:W-:Y:S01]  /*11db0*/  @!P4 IMAD.IADD R3, R3, 0x1, -R157 ;  /* 0x000000010303c824 */ /* 0x000fe200078e0a9d */
[C---:B------:R-:W-:Y:S01]  /*11dc0*/  ISETP.GT.U32.AND P4, PT, R157.reuse, R115, PT ;  /* 0x000000739d00720c */ /* 0x040fe20003f84070 */
[C---:B------:R-:W-:Y:S01]  /*11dd0*/  IMAD R114, R157.reuse, R111, R114 ;  /* 0x0000006f9d727224 */ /* 0x040fe200078e0272 */
[----:B------:R-:W-:Y:S01]  /*11de0*/  IABS R111, R4 ;  /* 0x00000004006f7213 */ /* 0x000fe20000000000 */
[----:B------:R-:W-:Y:S01]  /*11df0*/  IMAD.MOV R122, RZ, RZ, -R122 ;  /* 0x000000ffff7a7224 */ /* 0x000fe200078e0a7a */
[----:B------:R-:W-:Y:S01]  /*11e00*/  IADD3 R120, -R120, RZ, RZ ;  /* 0x000000ff78787210 */ /* 0x000fe20007ffe1ff */
[----:B------:R-:W-:Y:S01]  /*11e10*/  VIADD R113, R10, 0x155 ;  /* 0x000001550a717836 */ /* 0x000fe20000000000 */
[----:B------:R-:W-:Y:S01]  /*11e20*/  MOV R121, R111 ;  /* 0x0000006f00797202 */ /* 0x000fe20000000f00 */
[C---:B------:R-:W-:Y:S01]  /*11e30*/  IMAD R110, R157.reuse, R122, R119 ;  /* 0x0000007a9d6e7224 */ /* 0x040fe200078e0277 */
[C---:B------:R-:W-:Y:S01]  /*11e40*/  ISETP.GT.U32.AND P6, PT, R157.reuse, R114, PT ;  /* 0x000000729d00720c */ /* 0x040fe20003fc4070 */
[----:B-1----:R-:W-:Y:S01]  /*11e50*/  IMAD.MOV.U32 R5, RZ, RZ, R0 ;  /* 0x000000ffff057224 */ /* 0x002fe200078e0000 */
[----:B------:R-:W-:Y:S01]  /*11e60*/  IABS R119, R113 ;  /* 0x0000007100777213 */ /* 0x000fe20000000000 */
[----:B------:R-:W-:-:S02]  /*11e70*/  IMAD R111, R157, R120, R118 ;  /* 0x000000789d6f7224 */ /* 0x000fc400078e0276 */
[----:B------:R-:W-:Y:S01]  /*11e80*/  @!P4 IMAD.IADD R115, R115, 0x1, -R157 ;  /* 0x000000017373c824 */ /* 0x000fe200078e0a9d */
[----:B------:R-:W-:Y:S01]  /*11e90*/  @!P1 IADD3 R5, -R5, RZ, RZ ;  /* 0x000000ff05059210 */ /* 0x000fe20007ffe1ff */
[----:B------:R-:W-:Y:S01]  /*11ea0*/  IMAD.HI.U32 R0, R2, R121, RZ ;  /* 0x0000007902007227 */ /* 0x000fe200078e00ff */
[C---:B------:R-:W-:Y:S02]  /*11eb0*/  ISETP.GT.U32.AND P4, PT, R157.reuse, R110, PT ;  /* 0x0000006e9d00720c */ /* 0x040fe40003f84070 */
[C---:B------:R-:W-:Y:S01]  /*11ec0*/  ISETP.GT.U32.AND P1, PT, R157.reuse, R3, PT ;  /* 0x000000039d00720c */ /* 0x040fe20003f24070 */
[----:B------:R1:W-:Y:S01]  /*11ed0*/  STL [R1+0x504], R5 ;  /* 0x0005040501007387 */ /* 0x0003e20000100800 */
[----:B------:R-:W-:Y:S02]  /*11ee0*/  IMAD.MOV R0, RZ, RZ, -R0 ;  /* 0x000000ffff007224 */ /* 0x000fe400078e0a00 */
[----:B------:R-:W-:Y:S02]  /*11ef0*/  IMAD.MOV.U32 R6, RZ, RZ, R112 ;  /* 0x000000ffff067224 */ /* 0x000fe400078e0070 */
[----:B------:R-:W-:-:S02]  /*11f00*/  IMAD R0, R157, R0, R121 ;  /* 0x000000009d007224 */ /* 0x000fc400078e0279 */
[----:B------:R-:W-:Y:S01]  /*11f10*/  @!P3 IMAD.MOV R6, RZ, RZ, -R6 ;  /* 0x000000ffff06b224 */ /* 0x000fe200078e0a06 */
[----:B------:R-:W-:Y:S01]  /*11f20*/  ISETP.GE.AND P3, PT, R116, RZ, PT ;  /* 0x000000ff7400720c */ /* 0x000fe20003f66270 */
[----:B------:R-:W-:Y:S01]  /*11f30*/  IMAD.HI.U32 R112, R2, R119, RZ ;  /* 0x0000007702707227 */ /* 0x000fe200078e00ff */
[----:B-1----:R-:W-:Y:S02]  /*11f40*/  MOV R5, R115 ;  /* 0x0000007300057202 */ /* 0x002fe40000000f00 */
[----:B------:R-:W-:Y:S01]  /*11f50*/  STL [R1+0x500], R6 ;  /* 0x0005000601007387 */ /* 0x000fe20000100800 */
[----:B------:R-:W-:Y:S01]  /*11f60*/  @!P4 IMAD.IADD R110, R110, 0x1, -R157 ;  /* 0x000000016e6ec824 */ /* 0x000fe200078e0a9d */
[C---:B------:R-:W-:Y:S01]  /*11f70*/  ISETP.GT.U32.AND P4, PT, R157.reuse, R0, PT ;  /* 0x000000009d00720c */ /* 0x040fe20003f84070 */
[----:B------:R-:W-:Y:S01]  /*11f80*/  @!P5 IMAD.MOV R5, RZ, RZ, -R5 ;  /* 0x000000ffff05d224 */ /* 0x000fe200078e0a05 */
[----:B------:R-:W-:Y:S01]  /*11f90*/  ISETP.GT.U32.AND P5, PT, R157, R111, PT ;  /* 0x0000006f9d00720c */ /* 0x000fe20003fa4070 */
[--C-:B------:R-:W-:Y:S01]  /*11fa0*/  @!P1 IMAD.IADD R3, R3, 0x1, -R157.reuse ;  /* 0x0000000103039824 */ /* 0x100fe200078e0a9d */
[----:B------:R-:W-:Y:S01]  /*11fb0*/  ISETP.GE.AND P1, PT, R117, RZ, PT ;  /* 0x000000ff7500720c */ /* 0x000fe20003f26270 */
[----:B------:R-:W-:Y:S01]  /*11fc0*/  @!P6 IMAD.IADD R114, R114, 0x1, -R157 ;  /* 0x000000017272e824 */ /* 0x000fe200078e0a9d */
[----:B------:R1:W-:Y:S01]  /*11fd0*/  STL [R1+0x4fc], R5 ;  /* 0x0004fc0501007387 */ /* 0x0003e20000100800 */
[----:B------:R-:W-:Y:S01]  /*11fe0*/  IADD3 R112, -R112, RZ, RZ ;  /* 0x000000ff70707210 */ /* 0x000fe20007ffe1ff */
[----:B------:R-:W-:-:S02]  /*11ff0*/  VIADD R117, R10, 0x156 ;  /* 0x000001560a757836 */ /* 0x000fc40000000000 */
[C---:B------:R-:W-:Y:S02]  /*12000*/  ISETP.GT.U32.AND P6, PT, R157.reuse, R114, PT ;  /* 0x000000729d00720c */ /* 0x040fe40003fc4070 */
[----:B------:R-:W-:Y:S01]  /*12010*/  IMAD R118, R157, R112, R119 ;  /* 0x000000709d767224 */ /* 0x000fe200078e0277 */
[----:B------:R-:W-:Y:S02]  /*12020*/  IABS R120, R117 ;  /* 0x0000007500787213 */ /* 0x000fe40000000000 */
[-C--:B------:R-:W-:Y:S01]  /*12030*/  @!P5 IADD3 R111, R111, -R157.reuse, RZ ;  /* 0x8000009d6f6fd210 */ /* 0x080fe20007ffe0ff */
[----:B-1----:R-:W-:Y:S01]  /*12040*/  IMAD.MOV.U32 R5, RZ, RZ, R3 ;  /* 0x000000ffff057224 */ /* 0x002fe200078e0003 */
[C---:B------:R-:W-:Y:S01]  /*12050*/  ISETP.GT.U32.AND P5, PT, R157.reuse, R110, PT ;  /* 0x0000006e9d00720c */ /* 0x040fe20003fa4070 */
[----:B------:R-:W-:Y:S01]  /*12060*/  IMAD.HI.U32 R121, R2, R120, RZ ;  /* 0x0000007802797227 */ /* 0x000fe200078e00ff */
[----:B------:R-:W-:Y:S02]  /*12070*/  @!P4 IADD3 R0, R0, -R157, RZ ;  /* 0x8000009d0000c210 */ /* 0x000fe40007ffe0ff */
[C---:B------:R-:W-:Y:S01]  /*12080*/  IADD3 R112, R10.reuse, 0x157, RZ ;  /* 0x000001570a707810 */ /* 0x040fe20007ffe0ff */
[----:B------:R-:W-:Y:S01]  /*12090*/  @!P0 IMAD.MOV R5, RZ, RZ, -R5 ;  /* 0x000000ffff058224 */ /* 0x000fe200078e0a05 */
[C---:B------:R-:W-:Y:S01]  /*120a0*/  ISETP.GT.U32.AND P0, PT, R157.reuse, R111, PT ;  /* 0x0000006f9d00720c */ /* 0x040fe20003f04070 */
[----:B------:R-:W-:Y:S01]  /*120b0*/  VIADD R3, R10, 0x158 ;  /* 0x000001580a037836 */ /* 0x000fe20000000000 */
[C---:B------:R-:W-:Y:S01]  /*120c0*/  ISETP.GT.U32.AND P4, PT, R157.reuse, R0, PT ;  /* 0x000000009d00720c */ /* 0x040fe20003f84070 */
[----:B------:R-:W-:Y:S01]  /*120d0*/  IMAD.MOV R121, RZ, RZ, -R121 ;  /* 0x000000ffff797224 */ /* 0x000fe200078e0a79 */
[----:B------:R-:W-:Y:S01]  /*120e0*/  @!P6 IADD3 R114, R114, -R157, RZ ;  /* 0x8000009d7272e210 */ /* 0x000fe20007ffe0ff */
[----:B------:R1:W-:Y:S01]  /*120f0*/  STL [R1+0x4f8], R5 ;  /* 0x0004f80501007387 */ /* 0x0003e20000100800 */
[----:B------:R-:W-:Y:S01]  /*12100*/  ISETP.GE.AND P6, PT, R4, RZ, PT ;  /* 0x000000ff0400720c */ /* 0x000fe20003fc6270 */
[----:B------:R-:W-:Y:S01]  /*12110*/  @!P5 IMAD.IADD R110, R110, 0x1, -R157 ;  /* 0x000000016e6ed824 */ /* 0x000fe200078e0a9d */
[----:B------:R-:W-:Y:S01]  /*12120*/  ISETP.GT.U32.AND P5, PT, R157, R118, PT ;  /* 0x000000769d00720c */ /* 0x000fe20003fa4070 */
[----:B------:R-:W-:Y:S01]  /*12130*/  VIADD R4, R10, 0x159 ;  /* 0x000001590a047836 */ /* 0x000fe20000000000 */
[----:B------:R-:W-:Y:S01]  /*12140*/  IABS R116, R3 ;  /* 0x0000000300747213 */ /* 0x000fe20000000000 */
[----:B------:R-:W-:Y:S01]  /*12150*/  IMAD.MOV.U32 R6, RZ, RZ, R114 ;  /* 0x000000ffff067224 */ /* 0x000fe200078e0072 */
[----:B------:R-:W-:-:S02]  /*12160*/  IABS R119, R112 ;  /* 0x0000007000777213 */ /* 0x000fc40000000000 */
[----:B------:R-:W-:Y:S01]  /*12170*/  @!P0 IADD3 R111, R111, -R157, RZ ;  /* 0x8000009d6f6f8210 */ /* 0x000fe20007ffe0ff */
[----:B------:R-:W-:Y:S01]  /*12180*/  @!P4 IMAD.IADD R0, R0, 0x1, -R157 ;  /* 0x000000010000c824 */ /* 0x000fe200078e0a9d */
[----:B------:R-:W-:Y:S01]  /*12190*/  ISETP.GE.AND P0, PT, R113, RZ, PT ;  /* 0x000000ff7100720c */ /* 0x000fe20003f06270 */
[C---:B------:R-:W-:Y:S01]  /*121a0*/  IMAD R113, R157.reuse, R121, R120 ;  /* 0x000000799d717224 */ /* 0x040fe200078e0278 */
[----:B------:R-:W-:Y:S01]  /*121b0*/  IABS R115, R4 ;  /* 0x0000000400737213 */ /* 0x000fe20000000000 */
[----:B-1----:R-:W-:Y:S02]  /*121c0*/  IMAD.MOV.U32 R5, RZ, RZ, R110 ;  /* 0x000000ffff057224 */ /* 0x002fe400078e006e */
[----:B------:R-:W-:Y:S01]  /*121d0*/  IMAD.HI.U32 R122, R2, R116, RZ ;  /* 0x00000074027a7227 */ /* 0x000fe200078e00ff */
[----:B------:R-:W-:-:S03]  /*121e0*/  ISETP.GT.U32.AND P4, PT, R157, R113, PT ;  /* 0x000000719d00720c */ /* 0x000fc60003f84070 */
[----:B------:R-:W-:Y:S01]  /*121f0*/  @!P5 IMAD.IADD R118, R118, 0x1, -R157 ;  /* 0x000000017676d824 */ /* 0x000fe200078e0a9d */
[----:B------:R-:W-:Y:S01]  /*12200*/  IADD3 R122, -R122, RZ, RZ ;  /* 0x000000ff7a7a7210 */ /* 0x000fe20007ffe1ff */
[----:B------:R-:W-:Y:S01]  /*12210*/  @!P2 IMAD.MOV R6, RZ, RZ, -R6 ;  /* 0x000000ffff06a224 */ /* 0x000fe200078e0a06 */
[----:B------:R-:W-:Y:S01]  /*12220*/  ISETP.GE.AND P5, PT, R117, RZ, PT ;  /* 0x000000ff7500720c */ /* 0x000fe20003fa6270 */
[----:B------:R-:W-:Y:S01]  /*12230*/  @!P3 IMAD.MOV R5, RZ, RZ, -R5 ;  /* 0x000000ffff05b224 */ /* 0x000fe200078e0a05 */
[----:B------:R-:W-:Y:S01]  /*12240*/  ISETP.GT.U32.AND P2, PT, R157, R118, PT ;  /* 0x000000769d00720c */ /* 0x000fe20003f44070 */
[----:B------:R-:W-:Y:S01]  /*12250*/  IMAD.HI.U32 R120, R2, R115, RZ ;  /* 0x0000007302787227 */ /* 0x000fe200078e00ff */
[----:B------:R-:W-:Y:S01]  /*12260*/  STL [R1+0x4f4], R6 ;  /* 0x0004f40601007387 */ /* 0x000fe20000100800 */
[----:B------:R-:W-:Y:S02]  /*12270*/  IADD3 R117, R10, 0x15a, RZ ;  /* 0x0000015a0a757810 */ /* 0x000fe40007ffe0ff */
[----:B------:R-:W-:Y:S01]  /*12280*/  IMAD.HI.U32 R121, R2, R119, RZ ;  /* 0x0000007702797227 */ /* 0x000fe200078e00ff */
[----:B------:R1:W-:Y:S01]  /*12290*/  STL [R1+0x4f0], R5 ;  /* 0x0004f00501007387 */ /* 0x0003e20000100800 */
[----:B------:R-:W-:-:S02]  /*122a0*/  @!P4 IADD3 R113, R113, -R157, RZ ;  /* 0x8000009d7171c210 */ /* 0x000fc40007ffe0ff */
[----:B------:R-:W-:Y:S02]  /*122b0*/  IMAD.MOV R120, RZ, RZ, -R120 ;  /* 0x000000ffff787224 */ /* 0x000fe400078e0a78 */
[C---:B------:R-:W-:Y:S01]  /*122c0*/  IMAD R116, R157.reuse, R122, R116 ;  /* 0x0000007a9d747224 */ /* 0x040fe200078e0274 */
[C---:B------:R-:W-:Y:S01]  /*122d0*/  ISETP.GT.U32.AND P3, PT, R157.reuse, R113, PT ;  /* 0x000000719d00720c */ /* 0x040fe20003f64070 */
[----:B------:R-:W-:Y:S02]  /*122e0*/  IMAD.MOV R121, RZ, RZ, -R121 ;  /* 0x000000ffff797224 */ /* 0x000fe400078e0a79 */
[C---:B------:R-:W-:Y:S02]  /*122f0*/  IMAD R115, R157.reuse, R120, R115 ;  /* 0x000000789d737224 */ /* 0x040fe400078e0273 */
[----:B-1----:R-:W-:Y:S02]  /*12300*/  IMAD.MOV.U32 R5, RZ, RZ, R111 ;  /* 0x000000ffff057224 */ /* 0x002fe400078e006f */
[----:B------:R-:W-:Y:S01]  /*12310*/  IMAD R119, R157, R121, R119 ;  /* 0x000000799d777224 */ /* 0x000fe200078e0277 */
[----:B------:R-:W-:Y:S01]  /*12320*/  IABS R121, R117 ;  /* 0x0000007500797213 */ /* 0x000fe20000000000 */
[----:B------:R-:W-:Y:S01]  /*12330*/  VIADD R120, R10, 0x15b ;  /* 0x0000015b0a787836 */ /* 0x000fe20000000000 */
[----:B------:R-:W-:Y:S01]  /*12340*/  @!P1 IADD3 R5, -R5, RZ, RZ ;  /* 0x000000ff05059210 */ /* 0x000fe20007ffe1ff */
[--C-:B------:R-:W-:Y:S01]  /*12350*/  @!P2 IMAD.IADD R118, R118, 0x1, -R157.reuse ;  /* 0x000000017676a824 */ /* 0x100fe200078e0a9d */
[C---:B------:R-:W-:Y:S01]  /*12360*/  ISETP.GT.U32.AND P1, PT, R157.reuse, R116, PT ;  /* 0x000000749d00720c */ /* 0x040fe20003f24070 */
[----:B------:R-:W-:Y:S01]  /*12370*/  @!P6 IMAD.MOV R0, RZ, RZ, -R0 ;  /* 0x000000ffff00e224 */ /* 0x000fe200078e0a00 */
[C---:B------:R-:W-:Y:S01]  /*12380*/  ISETP.GT.U32.AND P2, PT, R157.reuse, R115, PT ;  /* 0x000000739d00720c */ /* 0x040fe20003f44070 */
[----:B------:R-:W-:Y:S01]  /*12390*/  STL [R1+0x4ec], R5 ;  /* 0x0004ec0501007387 */ /* 0x000fe20000100800 */
[----:B------:R-:W-:Y:S01]  /*123a0*/  ISETP.GT.U32.AND P4, PT, R157, R119, PT ;  /* 0x000000779d00720c */ /* 0x000fe20003f84070 */
[----:B------:R-:W-:Y:S01]  /*123b0*/  @!P3 IMAD.IADD R113, R113, 0x1, -R157 ;  /* 0x000000017171b824 */ /* 0x000fe200078e0a9d */
[----:B------:R-:W-:Y:S01]  /*123c0*/  IABS R114, R120 ;  /* 0x0000007800727213 */ /* 0x000fe20000000000 */
[----:B------:R1:W-:Y:S01]  /*123d0*/  STL [R1+0x4e8], R0 ;  /* 0x0004e80001007387 */ /* 0x0003e20000100800 */
[----:B------:R-:W-:-:S02]  /*123e0*/  MOV R110, R121 ;  /* 0x00000079006e7202 */ /* 0x000fc40000000f00 */
[----:B------:R-:W-:Y:S02]  /*123f0*/  ISETP.GE.AND P3, PT, R3, RZ, PT ;  /* 0x000000ff0300720c */ /* 0x000fe40003f66270 */
[----:B------:R-:W-:Y:S01]  /*12400*/  ISETP.GE.AND P6, PT, R112, RZ, PT ;  /* 0x000000ff7000720c */ /* 0x000fe20003fc6270 */
[----:B------:R-:W-:Y:S02]  /*12410*/  @!P1 IMAD.IADD R116, R116, 0x1, -R157 ;  /* 0x0000000174749824 */ /* 0x000fe400078e0a9d */
[----:B------:R-:W-:Y:S01]  /*12420*/  IMAD.HI.U32 R111, R2, R110, RZ ;  /* 0x0000006e026f7227 */ /* 0x000fe200078e00ff */
[----:B-1----:R-:W-:-:S03]  /*12430*/  MOV R0, R114 ;  /* 0x0000007200007202 */ /* 0x002fc60000000f00 */
[----:B------:R-:W-:Y:S01]  /*12440*/  @!P2 IMAD.IADD R115, R115, 0x1, -R157 ;  /* 0x000000017373a824 */ /* 0x000fe200078e0a9d */
[----:B------:R-:W-:Y:S01]  /*12450*/  ISETP.GT.U32.AND P2, PT, R157, R116, PT ;  /* 0x000000749d00720c */ /* 0x000fe20003f44070 */
[----:B------:R-:W-:Y:S01]  /*12460*/  IMAD.MOV R111, RZ, RZ, -R111 ;  /* 0x000000ffff6f7224 */ /* 0x000fe200078e0a6f */
[----:B------:R-:W-:Y:S01]  /*12470*/  @!P4 IADD3 R119, R119, -R157, RZ ;  /* 0x8000009d7777c210 */ /* 0x000fe20007ffe0ff */
[----:B------:R-:W-:Y:S01]  /*12480*/  IMAD.HI.U32 R3, R2, R0, RZ ;  /* 0x0000000002037227 */ /* 0x000fe200078e00ff */
[----:B------:R-:W-:Y:S02]  /*12490*/  ISETP.GE.AND P4, PT, R4, RZ, PT ;  /* 0x000000ff0400720c */ /* 0x000fe40003f86270 */
[----:B------:R-:W-:Y:S01]  /*124a0*/  ISETP.GT.U32.AND P1, PT, R157, R119, PT ;  /* 0x000000779d00720c */ /* 0x000fe20003f24070 */
[----:B------:R-:W-:Y:S01]  /*124b0*/  IMAD.MOV.U32 R4, RZ, RZ, R113 ;  /* 0x000000ffff047224 */ /* 0x000fe200078e0071 */
[----:B------:R-:W-:Y:S01]  /*124c0*/  IADD3 R3, -R3, RZ, RZ ;  /* 0x000000ff03037210 */ /* 0x000fe20007ffe1ff */
[C---:B------:R-:W-:Y:S01]  /*124d0*/  IMAD R110, R157.reuse, R111, R110 ;  /* 0x0000006f9d6e7224 */ /* 0x040fe200078e026e */
[----:B------:R-:W-:Y:S01]  /*124e0*/  IADD3 R114, R10, 0x15c, RZ ;  /* 0x0000015c0a727810 */ /* 0x000fe20007ffe0ff */
[----:B------:R-:W-:Y:S01]  /*124f0*/  IMAD.MOV.U32 R5, RZ, RZ, R118 ;  /* 0x000000ffff057224 */ /* 0x000fe200078e0076 */
[----:B------:R-:W-:Y:S01]  /*12500*/  @!P5 IADD3 R4, -R4, RZ, RZ ;  /* 0x000000ff0404d210 */ /* 0x000fe20007ffe1ff */
[C---:B------:R-:W-:Y:S01]  /*12510*/  IMAD R3, R157.reuse, R3, R0 ;  /* 0x000000039d037224 */ /* 0x040fe200078e0200 */
[C---:B------:R-:W-:Y:S01]  /*12520*/  ISETP.GT.U32.AND P5, PT, R157.reuse, R110, PT ;  /* 0x0000006e9d00720c */ /* 0x040fe20003fa4070 */
[----:B------:R-:W-:Y:S01]  /*12530*/  @!P2 IMAD.IADD R116, R116, 0x1, -R157 ;  /* 0x000000017474a824 */ /* 0x000fe200078e0a9d */
[----:B------:R-:W-:Y:S01]  /*12540*/  IABS R0, R114 ;  /* 0x0000007200007213 */ /* 0x000fe20000000000 */
[----:B------:R-:W-:Y:S01]  /*12550*/  @!P0 IMAD.MOV R5, RZ, RZ, -R5 ;  /* 0x000000ffff058224 */ /* 0x000fe200078e0a05 */
[C---:B------:R-:W-:Y:S01]  /*12560*/  ISETP.GT.U32.AND P2, PT, R157.reuse, R3, PT ;  /* 0x000000039d00720c */ /* 0x040fe20003f44070 */
[----:B------:R-:W-:Y:S01]  /*12570*/  VIADD R111, R10, 0x15d ;  /* 0x0000015d0a6f7836 */ /* 0x000fe20000000000 */
[----:B------:R-:W-:Y:S01]  /*12580*/  ISETP.GT.U32.AND P0, PT, R157, R115, PT ;  /* 0x000000739d00720c */ /* 0x000fe20003f04070 */
[----:B------:R-:W-:Y:S01]  /*12590*/  @!P1 IMAD.IADD R119, R119, 0x1, -R157 ;  /* 0x0000000177779824 */ /* 0x000fe200078e0a9d */
[----:B------:R1:W-:Y:S01]  /*125a0*/  STL [R1+0x4e4], R5 ;  /* 0x0004e40501007387 */ /* 0x0003e20000100800 */
[----:B------:R-:W-:Y:S01]  /*125b0*/  IMAD.HI.U32 R118, R2, R0, RZ ;  /* 0x0000000002767227 */ /* 0x000fe200078e00ff */
[----:B------:R-:W-:-:S02]  /*125c0*/  ISETP.GE.AND P1, PT, R117, RZ, PT ;  /* 0x000000ff7500720c */ /* 0x000fc40003f26270 */
[----:B------:R2:W-:Y:S01]  /*125d0*/  STL [R1+0x4e0], R4 ;  /* 0x0004e00401007387 */ /* 0x0005e20000100800 */
[----:B------:R-:W-:Y:S01]  /*125e0*/  @!P5 IMAD.IADD R110, R110, 0x1, -R157 ;  /* 0x000000016e6ed824 */ /* 0x000fe200078e0a9d */
[----:B------:R-:W-:Y:S01]  /*125f0*/  ISETP.GE.AND P5, PT, R114, RZ, PT ;  /* 0x000000ff7200720c */ /* 0x000fe20003fa6270 */
[----:B------:R-:W-:Y:S02]  /*12600*/  VIADD R112, R10, 0x15e ;  /* 0x0000015e0a707836 */ /* 0x000fe40000000000 */
[----:B------:R-:W-:Y:S01]  /*12610*/  @!P2 IADD3 R3, R3, -R157, RZ ;  /* 0x8000009d0303a210 */ /* 0x000fe20007ffe0ff */
[----:B------:R-:W-:Y:S01]  /*12620*/  IMAD.MOV R118, RZ, RZ, -R118 ;  /* 0x000000ffff767224 */ /* 0x000fe200078e0a76 */
[C---:B------:R-:W-:Y:S01]  /*12630*/  ISETP.GT.U32.AND P2, PT, R157.reuse, R110, PT ;  /* 0x0000006e9d00720c */ /* 0x040fe20003f44070 */
[----:B------:R-:W-:Y:S01]  /*12640*/  IMAD.MOV.U32 R6, RZ, RZ, R116 ;  /* 0x000000ffff067224 */ /* 0x000fe200078e0074 */
[----:B-1----:R-:W-:Y:S01]  /*12650*/  MOV R5, R119 ;  /* 0x0000007700057202 */ /* 0x002fe20000000f00 */
[C---:B------:R-:W-:Y:S01]  /*12660*/  IMAD R0, R157.reuse, R118, R0 ;  /* 0x000000769d007224 */ /* 0x040fe200078e0200 */
[----:B--2---:R-:W-:Y:S01]  /*12670*/  IABS R4, R111 ;  /* 0x0000006f00047213 */ /* 0x004fe20000000000 */
[----:B------:R-:W-:Y:S01]  /*12680*/  @!P3 IMAD.MOV R6, RZ, RZ, -R6 ;  /* 0x000000ffff06b224 */ /* 0x000fe200078e0a06 */
[----:B------:R-:W-:Y:S01]  /*12690*/  IABS R113, R112 ;  /* 0x0000007000717213 */ /* 0x000fe20000000000 */
[----:B------:R-:W-:Y:S01]  /*126a0*/  @!P6 IMAD.MOV R5, RZ, RZ, -R5 ;  /* 0x000000ffff05e224 */ /* 0x000fe200078e0a05 */
[----:B------:R-:W-:Y:S01]  /*126b0*/  ISETP.GT.U32.AND P6, PT, R157, R3, PT ;  /* 0x000000039d00720c */ /* 0x000fe20003fc4070 */
[----:B------:R-:W-:Y:S01]  /*126c0*/  IMAD.HI.U32 R117, R2, R4, RZ ;  /* 0x0000000402757227 */ /* 0x000fe200078e00ff */
[----:B------:R-:W-:-:S02]  /*126d0*/  @!P0 IADD3 R115, R115, -R157, RZ ;  /* 0x8000009d73738210 */ /* 0x000fc40007ffe0ff */
[----:B------:R-:W-:Y:S01]  /*126e0*/  ISETP.GE.AND P0, PT, R120, RZ, PT ;  /* 0x000000ff7800720c */ /* 0x000fe20003f06270 */
[----:B------:R-:W-:Y:S01]  /*126f0*/  IMAD.MOV R114, RZ, RZ, -R117 ;  /* 0x000000ffff727224 */ /* 0x000fe200078e0a75 */
[C---:B------:R-:W-:Y:S01]  /*12700*/  ISETP.GT.U32.AND P3, PT, R157.reuse, R0, PT ;  /* 0x000000009d00720c */ /* 0x040fe20003f64070 */
[----:B------:R1:W-:Y:S01]  /*12710*/  STL [R1+0x4d8], R5 ;  /* 0x0004d80501007387 */ /* 0x0003e20000100800 */
[----:B------:R-:W-:Y:S01]  /*12720*/  @!P2 IMAD.IADD R110, R110, 0x1, -R157 ;  /* 0x000000016e6ea824 */ /* 0x000fe200078e0a9d */
[----:B------:R-:W-:Y:S01]  /*12730*/  IADD3 R118, R10, 0x15f, RZ ;  /* 0x0000015f0a767810 */ /* 0x000fe20007ffe0ff */
[----:B------:R-:W-:Y:S01]  /*12740*/  IMAD R4, R157, R114, R4 ;  /* 0x000000729d047224 */ /* 0x000fe200078e0204 */
[----:B------:R-:W-:Y:S01]  /*12750*/  STL [R1+0x4d4], R6 ;  /* 0x0004d40601007387 */ /* 0x000fe20000100800 */
[----:B------:R-:W-:-:S03]  /*12760*/  IMAD.HI.U32 R114, R2, R113, RZ ;  /* 0x0000007102727227 */ /* 0x000fc600078e00ff */
[----:B------:R-:W-:Y:S01]  /*12770*/  ISETP.GT.U32.AND P2, PT, R157, R4, PT ;  /* 0x000000049d00720c */ /* 0x000fe20003f44070 */
[--C-:B------:R-:W-:Y:S01]  /*12780*/  @!P6 IMAD.IADD R3, R3, 0x1, -R157.reuse ;  /* 0x000000010303e824 */ /* 0x100fe200078e0a9d */
[----:B-1----:R-:W-:Y:S01]  /*12790*/  MOV R5, R115 ;  /* 0x0000007300057202 */ /* 0x002fe20000000f00 */
[----:B------:R-:W-:Y:S01]  /*127a0*/  VIADD R117, R10, 0x164 ;  /* 0x000001640a757836 */ /* 0x000fe20000000000 */
[----:B------:R-:W-:Y:S01]  /*127b0*/  IADD3 R114, -R114, RZ, RZ ;  /* 0x000000ff72727210 */ /* 0x000fe20007ffe1ff */
[----:B------:R-:W-:Y:S01]  /*127c0*/  @!P3 IMAD.IADD R0, R0, 0x1, -R157 ;  /* 0x000000010000b824 */ /* 0x000fe200078e0a9d */
[----:B------:R-:W-:Y:S01]  /*127d0*/  ISETP.GE.AND P6, PT, R112, RZ, PT ;  /* 0x000000ff7000720c */ /* 0x000fe20003fc6270 */
[----:B------:R-:W-:Y:S01]  /*127e0*/  @!P4 IMAD.MOV R5, RZ, RZ, -R5 ;  /* 0x000000ffff05c224 */ /* 0x000fe200078e0a05 */
[----:B------:R-:W-:Y:S01]  /*127f0*/  ISETP.GE.AND P4, PT, R111, RZ, PT ;  /* 0x000000ff6f00720c */ /* 0x000fe20003f86270 */
[C---:B------:R-:W-:Y:S01]  /*12800*/  IMAD R111, R157.reuse, R114, R113 ;  /* 0x000000729d6f7224 */ /* 0x040fe200078e0271 */
[C---:B------:R-:W-:Y:S01]  /*12810*/  ISETP.GT.U32.AND P3, PT, R157.reuse, R0, PT ;  /* 0x000000009d00720c */ /* 0x040fe20003f64070 */
[----:B------:R-:W-:Y:S01]  /*12820*/  @!P0 IMAD.MOV R3, RZ, RZ, -R3 ;  /* 0x000000ffff038224 */ /* 0x000fe200078e0a03 */
[----:B------:R1:W-:Y:S01]  /*12830*/  STL [R1+0x4d0], R5 ;  /* 0x0004d00501007387 */ /* 0x0003e20000100800 */
[----:B------:R-:W-:Y:S01]  /*12840*/  @!P2 IADD3 R4, R4, -R157, RZ ;  /* 0x8000009d0404a210 */ /* 0x000fe20007ffe0ff */
[C---:B------:R-:W-:Y:S01]  /*12850*/  VIADD R113, R10.reuse, 0x160 ;  /* 0x000001600a717836 */ /* 0x040fe20000000000 */
[C---:B------:R-:W-:Y:S01]  /*12860*/  ISETP.GT.U32.AND P0, PT, R157.reuse, R111, PT ;  /* 0x0000006f9d00720c */ /* 0x040fe20003f04070 */
[C---:B------:R-:W-:Y:S01]  /*12870*/  VIADD R115, R10.reuse, 0x162 ;  /* 0x000001620a737836 */ /* 0x040fe20000000000 */
[----:B------:R-:W-:Y:S01]  /*12880*/  ISETP.GT.U32.AND P2, PT, R157, R4, PT ;  /* 0x000000049d00720c */ /* 0x000fe20003f44070 */
[----:B------:R-:W-:Y:S01]  /*12890*/  VIADD R116, R10, 0x166 ;  /* 0x000001660a747836 */ /* 0x000fe20000000000 */
[----:B------:R-:W-:-:S02]  /*128a0*/  IABS R121, R113 ;  /* 0x0000007100797213 */ /* 0x000fc40000000000 */
[----:B------:R-:W-:Y:S01]  /*128b0*/  IADD3 R112, R10, 0x161, RZ ;  /* 0x000001610a707810 */ /* 0x000fe20007ffe0ff */
[----:B-1----:R-:W-:Y:S02]  /*128c0*/  IMAD.MOV.U32 R5, RZ, RZ, R110 ;  /* 0x000000ffff057224 */ /* 0x002fe400078e006e */
[----:B------:R-:W-:Y:S01]  /*128d0*/  @!P3 IMAD.IADD R0, R0, 0x1, -R157 ;  /* 0x000000010000b824 */ /* 0x000fe200078e0a9d */
[----:B------:R-:W-:Y:S01]  /*128e0*/  ISETP.GE.AND P3, PT, R113, RZ, PT ;  /* 0x000000ff7100720c */ /* 0x000fe20003f66270 */
[----:B------:R-:W-:Y:S01]  /*128f0*/  @!P1 IMAD.MOV R5, RZ, RZ, -R5 ;  /* 0x000000ffff059224 */ /* 0x000fe200078e0a05 */
[----:B------:R-:W-:Y:S01]  /*12900*/  ISETP.GE.AND P1, PT, R118, RZ, PT ;  /* 0x000000ff7600720c */ /* 0x000fe20003f26270 */
[----:B------:R-:W-:Y:S01]  /*12910*/  @!P0 IMAD.IADD R111, R111, 0x1, -R157 ;  /* 0x000000016f6f8824 */ /* 0x000fe200078e0a9d */
[----:B------:R-:W-:Y:S01]  /*12920*/  IABS R118, R118 ;  /* 0x0000007600767213 */ /* 0x000fe20000000000 */
[----:B------:R-:W-:Y:S01]  /*12930*/  IMAD.HI.U32 R110, R2, R121, RZ ;  /* 0x00000079026e7227 */ /* 0x000fe200078e00ff */
[----:B------:R-:W-:Y:S01]  /*12940*/  @!P2 IADD3 R4, R4, -R157, RZ ;  /* 0x8000009d0404a210 */ /* 0x000fe20007ffe0ff */
[----:B------:R1:W-:Y:S01]  /*12950*/  STL [R1+0x4cc], R5 ;  /* 0x0004cc0501007387 */ /* 0x0003e20000100800 */
[----:B------:R-:W-:Y:S01]  /*12960*/  ISETP.GT.U32.AND P0, PT, R157, R111, PT ;  /* 0x0000006f9d00720c */ /* 0x000fe20003f04070 */
[----:B------:R-:W-:Y:S01]  /*12970*/  IMAD.HI.U32 R114, R2, R118, RZ ;  /* 0x0000007602727227 */ /* 0x000fe200078e00ff */
[----:B------:R-:W-:Y:S01]  /*12980*/  IABS R120, R112 ;  /* 0x0000007000787213 */ /* 0x000fe20000000000 */
[----:B------:R2:W-:Y:S01]  /*12990*/  STL [R1+0x4c8], R3 ;  /* 0x0004c80301007387 */ /* 0x0005e20000100800 */
[----:B------:R-:W-:Y:S01]  /*129a0*/  ISETP.GE.AND P2, PT, R112, RZ, PT ;  /* 0x000000ff7000720c */ /* 0x000fe20003f46270 */
[----:B------:R-:W-:Y:S01]  /*129b0*/  IMAD.MOV R110, RZ, RZ, -R110 ;  /* 0x000000ffff6e7224 */ /* 0x000fe200078e0a6e */
[----:B------:R-:W-:Y:S01]  /*129c0*/  IADD3 R113, -R114, RZ, RZ ;  /* 0x000000ff72717210 */ /* 0x000fe20007ffe1ff */
[----:B------:R-:W-:Y:S01]  /*129d0*/  IMAD.MOV.U32 R6, RZ, RZ, R0 ;  /* 0x000000ffff067224 */ /* 0x000fe200078e0000 */
[----:B------:R-:W-:Y:S01]  /*129e0*/  IADD3 R0, R10, 0x165, RZ ;  /* 0x000001650a007810 */ /* 0x000fe20007ffe0ff */
[----:B-1----:R-:W-:-:S02]  /*129f0*/  IMAD.MOV.U32 R5, RZ, RZ, R4 ;  /* 0x000000ffff057224 */ /* 0x002fc400078e0004 */
[C---:B------:R-:W-:Y:S01]  /*12a00*/  IMAD R118, R157.reuse, R113, R118 ;  /* 0x000000719d767224 */ /* 0x040fe200078e0276 */
[----:B------:R-:W-:Y:S01]  /*12a10*/  IABS R4, R0 ;  /* 0x0000000000047213 */ /* 0x000fe20000000000 */
[----:B------:R-:W-:Y:S01]  /*12a20*/  IMAD R121, R157, R110, R121 ;  /* 0x0000006e9d797224 */ /* 0x000fe200078e0279 */
[----:B------:R-:W-:Y:S01]  /*12a30*/  @!P4 IADD3 R5, -R5, RZ, RZ ;  /* 0x000000ff0505c210 */ /* 0x000fe20007ffe1ff */
[----:B--2---:R-:W-:Y:S01]  /*12a40*/  IMAD.HI.U32 R3, R2, R120, RZ ;  /* 0x0000007802037227 */ /* 0x004fe200078e00ff */
[----:B------:R-:W-:Y:S02]  /*12a50*/  ISETP.GT.U32.AND P4, PT, R157, R118, PT ;  /* 0x000000769d00720c */ /* 0x000fe40003f84070 */
[----:B------:R-:W-:Y:S01]  /*12a60*/  IABS R110, R117 ;  /* 0x00000075006e7213 */ /* 0x000fe20000000000 */
[----:B------:R-:W-:Y:S01]  /*12a70*/  @!P0 IMAD.IADD R111, R111, 0x1, -R157 ;  /* 0x000000016f6f8824 */ /* 0x000fe200078e0a9d */
[----:B------:R-:W-:Y:S01]  /*12a80*/  ISETP.GT.U32.AND P0, PT, R157, R121, PT ;  /* 0x000000799d00720c */ /* 0x000fe20003f04070 */
[----:B------:R-:W-:-:S02]  /*12a90*/  IMAD.MOV R3, RZ, RZ, -R3 ;  /* 0x000000ffff037224 */ /* 0x000fc400078e0a03 */
[----:B------:R-:W-:Y:S01]  /*12aa0*/  @!P5 IMAD.MOV R6, RZ, RZ, -R6 ;  /* 0x000000ffff06d224 */ /* 0x000fe200078e0a06 */
[----:B------:R-:W-:Y:S01]  /*12ab0*/  ISETP.GE.AND P5, PT, R115, RZ, PT ;  /* 0x000000ff7300720c */ /* 0x000fe20003fa6270 */
[C---:B------:R-:W-:Y:S01]  /*12ac0*/  IMAD R120, R157.reuse, R3, R120 ;  /* 0x000000039d787224 */ /* 0x040fe200078e0278 */
[----:B------:R-:W-:Y:S01]  /*12ad0*/  IADD3 R3, R10, 0x163, RZ ;  /* 0x000001630a037810 */ /* 0x000fe20007ffe0ff */
[----:B------:R-:W-:Y:S01]  /*12ae0*/  IMAD.HI.U32 R112, R2, R110, RZ ;  /* 0x0000006e02707227 */ /* 0x000fe200078e00ff */
[----:B------:R-:W-:Y:S01]  /*12af0*/  STL [R1+0x4c4], R6 ;  /* 0x0004c40601007387 */ /* 0x000fe20000100800 */
[----:B------:R-:W-:Y:S02]  /*12b00*/  @!P4 IADD3 R118, R118, -R157, RZ ;  /* 0x8000009d7676c210 */ /* 0x000fe40007ffe0ff */
[----:B------:R-:W-:Y:S01]  /*12b10*/  ISETP.GT.U32.AND P4, PT, R157, R120, PT ;  /* 0x000000789d00720c */ /* 0x000fe20003f84070 */
[----:B------:R1:W-:Y:S01]  /*12b20*/  STL [R1+0x4c0], R5 ;  /* 0x0004c00501007387 */ /* 0x0003e20000100800 */
[----:B------:R-:W-:Y:S01]  /*12b30*/  @!P0 IMAD.IADD R121, R121, 0x1, -R157 ;  /* 0x0000000179798824 */ /* 0x000fe200078e0a9d */
[----:B------:R-:W-:-:S02]  /*12b40*/  ISETP.GT.U32.AND P0, PT, R157, R118, PT ;  /* 0x000000769d00720c */ /* 0x000fc40003f04070 */
[----:B------:R-:W-:Y:S02]  /*12b50*/  IABS R114, R3 ;  /* 0x0000000300727213 */ /* 0x000fe40000000000 */
[----:B------:R-:W-:Y:S02]  /*12b60*/  IABS R115, R115 ;  /* 0x0000007300737213 */ /* 0x000fe40000000000 */
[----:B------:R-:W-:Y:S01]  /*12b70*/  IADD3 R112, -R112, RZ, RZ ;  /* 0x000000ff70707210 */ /* 0x000fe20007ffe1ff */
[----:B------:R-:W-:-:S03]  /*12b80*/  IMAD.HI.U32 R113, R2, R114, RZ ;  /* 0x0000007202717227 */ /* 0x000fc600078e00ff */
[----:B------:R-:W-:Y:S01]  /*12b90*/  @!P4 IADD3 R120, R120, -R157, RZ ;  /* 0x8000009d7878c210 */ /* 0x000fe20007ffe0ff */
[----:B-1----:R-:W-:Y:S02]  /*12ba0*/  IMAD.MOV.U32 R5, RZ, RZ, R111 ;  /* 0x000000ffff057224 */ /* 0x002fe400078e006f */
[----:B------:R-:W-:Y:S01]  /*12bb0*/  IMAD.HI.U32 R119, R2, R115, RZ ;  /* 0x0000007302777227 */ /* 0x000fe200078e00ff */
[----:B------:R-:W-:-:S03]  /*12bc0*/  ISETP.GT.U32.AND P4, PT, R157, R120, PT ;  /* 0x000000789d00720c */ /* 0x000fc60003f84070 */
[----:B------:R-:W-:Y:S01]  /*12bd0*/  @!P6 IMAD.MOV R5, RZ, RZ, -R5 ;  /* 0x000000ffff05e224 */ /* 0x000fe200078e0a05 */
[C---:B------:R-:W-:Y:S01]  /*12be0*/  ISETP.GT.U32.AND P6, PT, R157.reuse, R121, PT ;  /* 0x000000799d00720c */ /* 0x040fe20003fc4070 */
[----:B------:R-:W-:Y:S02]  /*12bf0*/  IMAD R110, R157, R112, R110 ;  /* 0x000000709d6e7224 */ /* 0x000fe400078e026e */
[----:B------:R-:W-:Y:S01]  /*12c00*/  @!P0 IMAD.IADD R118, R118, 0x1, -R157 ;  /* 0x0000000176768824 */ /* 0x000fe200078e0a9d */
[----:B------:R1:W-:Y:S01]  /*12c10*/  STL [R1+0x4bc], R5 ;  /* 0x0004bc0501007387 */ /* 0x0003e20000100800 */
[----:B------:R-:W-:Y:S02]  /*12c20*/  IMAD.MOV R113, RZ, RZ, -R113 ;  /* 0x000000ffff717224 */ /* 0x000fe400078e0a71 */
[----:B------:R-:W-:Y:S02]  /*12c30*/  IMAD.HI.U32 R112, R2, R4, RZ ;  /* 0x0000000402707227 */ /* 0x000fe400078e00ff */
[----:B------:R-:W-:-:S02]  /*12c40*/  @!P4 IADD3 R120, R120, -R157, RZ ;  /* 0x8000009d7878c210 */ /* 0x000fc40007ffe0ff */
[----:B------:R-:W-:Y:S01]  /*12c50*/  IMAD.MOV R119, RZ, RZ, -R119 ;  /* 0x000000ffff777224 */ /* 0x000fe200078e0a77 */
[----:B------:R-:W-:Y:S01]  /*12c60*/  IADD3 R112, -R112, RZ, RZ ;  /* 0x000000ff70707210 */ /* 0x000fe20007ffe1ff */
[C---:B------:R-:W-:Y:S01]  /*12c70*/  IMAD R114, R157.reuse, R113, R114 ;  /* 0x000000719d727224 */ /* 0x040fe200078e0272 */
[----:B------:R-:W-:Y:S01]  /*12c80*/  IABS R113, R116 ;  /* 0x0000007400717213 */ /* 0x000fe20000000000 */
[----:B-1----:R-:W-:Y:S02]  /*12c90*/  IMAD.MOV.U32 R5, RZ, RZ, R118 ;  /* 0x000000ffff057224 */ /* 0x002fe400078e0076 */
[C---:B------:R-:W-:Y:S02]  /*12ca0*/  IMAD R115, R157.reuse, R119, R115 ;  /* 0x000000779d737224 */ /* 0x040fe400078e0273 */
[----:B------:R-:W-:Y:S01]  /*12cb0*/  IMAD R4, R157, R112, R4 ;  /* 0x000000709d047224 */ /* 0x000fe200078e0204 */
[----:B------:R-:W-:Y:S01]  /*12cc0*/  @!P1 IADD3 R5, -R5, RZ, RZ ;  /* 0x000000ff05059210 */ /* 0x000fe20007ffe1ff */
[----:B------:R-:W-:Y:S01]  /*12cd0*/  @!P6 IMAD.IADD R121, R121, 0x1, -R157 ;  /* 0x000000017979e824 */ /* 0x000fe200078e0a9d */
[C---:B------:R-:W-:Y:S01]  /*12ce0*/  ISETP.GT.U32.AND P1, PT, R157.reuse, R114, PT ;  /* 0x000000729d00720c */ /* 0x040fe20003f24070 */
[----:B------:R-:W-:Y:S01]  /*12cf0*/  VIADD R111, R10, 0x167 ;  /* 0x000001670a6f7836 */ /* 0x000fe20000000000 */
[C---:B------:R-:W-:Y:S01]  /*12d00*/  ISETP.GT.U32.AND P0, PT, R157.reuse, R115, PT ;  /* 0x000000739d00720c */ /* 0x040fe20003f04070 */
[----:B------:R1:W-:Y:S01]  /*12d10*/  STL [R1+0x4b8], R5 ;  /* 0x0004b80501007387 */ /* 0x0003e20000100800 */
[C---:B------:R-:W-:Y:S01]  /*12d20*/  ISETP.GT.U32.AND P6, PT, R157.reuse, R110, PT ;  /* 0x0000006e9d00720c */ /* 0x040fe20003fc4070 */
[----:B------:R-:W-:Y:S01]  /*12d30*/  IMAD.HI.U32 R119, R2, R113, RZ ;  /* 0x0000007102777227 */ /* 0x000fe200078e00ff */
[----:B------:R-:W-:-:S02]  /*12d40*/  ISETP.GT.U32.AND P4, PT, R157, R4, PT ;  /* 0x000000049d00720c */ /* 0x000fc40003f84070 */
[----:B------:R-:W-:Y:S01]  /*12d50*/  IABS R118, R111 ;  /* 0x0000006f00767213 */ /* 0x000fe20000000000 */
[----:B------:R-:W-:Y:S02]  /*12d60*/  IMAD.MOV R119, RZ, RZ, -R119 ;  /* 0x000000ffff777224 */ /* 0x000fe400078e0a77 */
[----:B------:R-:W-:Y:S02]  /*12d70*/  VIADD R112, R10, 0x168 ;  /* 0x000001680a707836 */ /* 0x000fe40000000000 */
[----:B-1----:R-:W-:Y:S01]  /*12d80*/  IMAD.MOV.U32 R5, RZ, RZ, R121 ;  /* 0x000000ffff057224 */ /* 0x002fe200078e0079 */
[-C--:B------:R-:W-:Y:S01]  /*12d90*/  @!P1 IADD3 R114, R114, -R157.reuse, RZ ;  /* 0x8000009d72729210 */ /* 0x080fe20007ffe0ff */
[--C-:B------:R-:W-:Y:S01]  /*12da0*/  @!P0 IMAD.IADD R115, R115, 0x1, -R157.reuse ;  /* 0x0000000173738824 */ /* 0x100fe200078e0a9d */
[----:B------:R-:W-:Y:S01]  /*12db0*/  ISETP.GE.AND P0, PT, R3, RZ, PT ;  /* 0x000000ff0300720c */ /* 0x000fe20003f06270 */
[----:B------:R-:W-:Y:S01]  /*12dc0*/  @!P6 IMAD.IADD R110, R110, 0x1, -R157 ;  /* 0x000000016e6ee824 */ /* 0x000fe200078e0a9d */
[C---:B------:R-:W-:Y:S01]  /*12dd0*/  ISETP.GT.U32.AND P6, PT, R157.reuse, R114, PT ;  /* 0x000000729d00720c */ /* 0x040fe20003fc4070 */
[----:B------:R-:W-:Y:S01]  /*12de0*/  @!P3 IMAD.MOV R5, RZ, RZ, -R5 ;  /* 0x000000ffff05b224 */ /* 0x000fe200078e0a05 */
[----:B------:R-:W-:Y:S01]  /*12df0*/  @!P4 IADD3 R4, R4, -R157, RZ ;  /* 0x8000009d0404c210 */ /* 0x000fe20007ffe0ff */
[C---:B------:R-:W-:Y:S01]  /*12e00*/  IMAD R3, R157.reuse, R119, R113 ;  /* 0x000000779d037224 */ /* 0x040fe200078e0271 */
[C---:B------:R-:W-:Y:S01]  /*12e10*/  ISETP.GT.U32.AND P1, PT, R157.reuse, R115, PT ;  /* 0x000000739d00720c */ /* 0x040fe20003f24070 */
[----:B------:R-:W-:Y:S01]  /*12e20*/  IMAD.HI.U32 R119, R2, R118, RZ ;  /* 0x0000007602777227 */ /* 0x000fe200078e00ff */
[----:B------:R1:W-:Y:S01]  /*12e30*/  STL [R1+0x4b4], R5 ;  /* 0x0004b40501007387 */ /* 0x0003e20000100800 */
[----:B------:R-:W-:-:S02]  /*12e40*/  ISETP.GT.U32.AND P4, PT, R157, R4, PT ;  /* 0x000000049d00720c */ /* 0x000fc40003f84070 */
[----:B------:R-:W-:Y:S02]  /*12e50*/  ISETP.GT.U32.AND P3, PT, R157, R110, PT ;  /* 0x0000006e9d00720c */ /* 0x000fe40003f64070 */
[----:B------:R-:W-:Y:S02]  /*12e60*/  IADD3 R119, -R119, RZ, RZ ;  /* 0x000000ff77777210 */ /* 0x000fe40007ffe1ff */
[----:B------:R-:W-:Y:S02]  /*12e70*/  @!P6 IADD3 R114, R114, -R157, RZ ;  /* 0x8000009d7272e210 */ /* 0x000fe40007ffe0ff */
[----:B------:R-:W-:Y:S01]  /*12e80*/  ISETP.GE.AND P6, PT, R0, RZ, PT ;  /* 0x000000ff0000720c */ /* 0x000fe20003fc6270 */
[----:B-1----:R-:W-:Y:S01]  /*12e90*/  IMAD.MOV.U32 R5, RZ, RZ, R120 ;  /* 0x000000ffff057224 */ /* 0x002fe200078e0078 */
[----:B------:R-:W-:Y:S01]  /*12ea0*/  IABS R113, R112 ;  /* 0x0000007000717213 */ /* 0x000fe20000000000 */
[C---:B------:R-:W-:Y:S01]  /*12eb0*/  IMAD R0, R157.reuse, R119, R118 ;  /* 0x000000779d007224 */ /* 0x040fe200078e0276 */
[----:B------:R-:W-:Y:S01]  /*12ec0*/  IADD3 R118, R10, 0x169, RZ ;  /* 0x000001690a767810 */ /* 0x000fe20007ffe0ff */
[----:B------:R-:W-:Y:S01]  /*12ed0*/  @!P2 IMAD.MOV R5, RZ, RZ, -R5 ;  /* 0x000000ffff05a224 */ /* 0x000fe200078e0a05 */
[----:B------:R-:W-:Y:S01]  /*12ee0*/  ISETP.GT.U32.AND P2, PT, R157, R3, PT ;  /* 0x000000039d00720c */ /* 0x000fe20003f44070 */
[--C-:B------:R-:W-:Y:S01]  /*12ef0*/  @!P1 IMAD.IADD R115, R115, 0x1, -R157.reuse ;  /* 0x0000000173739824 */ /* 0x100fe200078e0a9d */
[----:B------:R-:W-:Y:S01]  /*12f00*/  @!P4 IADD3 R4, R4, -R157, RZ ;  /* 0x8000009d0404c210 */ /* 0x000fe20007ffe0ff */
[----:B------:R-:W-:Y:S01]  /*12f10*/  @!P3 IMAD.IADD R110, R110, 0x1, -R157 ;  /* 0x000000016e6eb824 */ /* 0x000fe200078e0a9d */
[----:B------:R-:W-:Y:S01]  /*12f20*/  ISETP.GT.U32.AND P4, PT, R157, R0, PT ;  /* 0x000000009d00720c */ /* 0x000fe20003f84070 */
[----:B------:R1:W-:Y:S01]  /*12f30*/  STL [R1+0x4b0], R5 ;  /* 0x0004b00501007387 */ /* 0x0003e20000100800 */
[----:B------:R-:W-:Y:S01]  /*12f40*/  IMAD.MOV.U32 R6, RZ, RZ, R115 ;  /* 0x000000ffff067224 */ /* 0x000fe200078e0073 */
[----:B------:R-:W-:Y:S01]  /*12f50*/  ISETP.GE.AND P1, PT, R117, RZ, PT ;  /* 0x000000ff7500720c */ /* 0x000fe20003f26270 */
[----:B------:R-:W-:Y:S01]  /*12f60*/  IMAD.HI.U32 R117, R2, R113, RZ ;  /* 0x0000007102757227 */ /* 0x000fe200078e00ff */
[----:B------:R-:W-:-:S03]  /*12f70*/  ISETP.GE.AND P3, PT, R116, RZ, PT ;  /* 0x000000ff7400720c */ /* 0x000fc60003f66270 */
[----:B------:R-:W-:Y:S01]  /*12f80*/  @!P5 IMAD.MOV R6, RZ, RZ, -R6 ;  /* 0x000000ffff06d224 */ /* 0x000fe200078e0a06 */
[----:B------:R-:W-:Y:S01]  /*12f90*/  @!P2 IADD3 R3, R3, -R157, RZ ;  /* 0x8000009d0303a210 */ /* 0x000fe20007ffe0ff */
[----:B------:R-:W-:Y:S01]  /*12fa0*/  @!P6 IMAD.MOV R4, RZ, RZ, -R4 ;  /* 0x000000ffff04e224 */ /* 0x000fe200078e0a04 */
[----:B------:R-:W-:Y:S01]  /*12fb0*/  ISETP.GE.AND P2, PT, R111, RZ, PT ;  /* 0x000000ff6f00720c */ /* 0x000fe20003f46270 */
[----:B-1----:R-:W-:Y:S01]  /*12fc0*/  IMAD.MOV.U32 R5, RZ, RZ, R114 ;  /* 0x000000ffff057224 */ /* 0x002fe200078e0072 */
[----:B------:R-:W-:Y:S01]  /*12fd0*/  ISETP.GT.U32.AND P5, PT, R157, R3, PT ;  /* 0x000000039d00720c */ /* 0x000fe20003fa4070 */
[----:B------:R-:W-:Y:S01]  /*12fe0*/  STL [R1+0x4ac], R6 ;  /* 0x0004ac0601007387 */ /* 0x000fe20000100800 */
[----:B------:R-:W-:Y:S01]  /*12ff0*/  @!P4 IMAD.IADD R0, R0, 0x1, -R157 ;  /* 0x000000010000c824 */ /* 0x000fe200078e0a9d */
[----:B------:R-:W-:Y:S01]  /*13000*/  ISETP.GE.AND P4, PT, R118, RZ, PT ;  /* 0x000000ff7600720c */ /* 0x000fe20003f86270 */
[----:B------:R-:W-:Y:S01]  /*13010*/  @!P0 IMAD.MOV R5, RZ, RZ, -R5 ;  /* 0x000000ffff058224 */ /* 0x000fe200078e0a05 */
[----:B------:R-:W-:Y:S01]  /*13020*/  IABS R118, R118 ;  /* 0x0000007600767213 */ /* 0x000fe20000000000 */
[----:B------:R-:W-:Y:S01]  /*13030*/  IMAD.MOV R117, RZ, RZ, -R117 ;  /* 0x000000ffff757224 */ /* 0x000fe200078e0a75 */
[----:B------:R-:W-:Y:S01]  /*13040*/  ISETP.GE.AND P6, PT, R233, RZ, PT ;  /* 0x000000ffe900720c */ /* 0x000fe20003fc6270 */
[----:B------:R-:W-:Y:S01]  /*13050*/  VIADD R120, R10, 0x16a ;  /* 0x0000016a0a787836 */ /* 0x000fe20000000000 */
[----:B------:R1:W-:Y:S01]  /*13060*/  STL [R1+0x4a8], R5 ;  /* 0x0004a80501007387 */ /* 0x0003e20000100800 */
[----:B------:R-:W-:Y:S01]  /*13070*/  IMAD R113, R157, R117, R113 ;  /* 0x000000759d717224 */ /* 0x000fe200078e0271 */
[----:B------:R-:W-:Y:S01]  /*13080*/  ISETP.GE.AND P0, PT, R112, RZ, PT ;  /* 0x000000ff7000720c */ /* 0x000fe20003f06270 */
[----:B------:R-:W-:Y:S01]  /*13090*/  IMAD.HI.U32 R112, R2, R118, RZ ;  /* 0x0000007602707227 */ /* 0x000fe200078e00ff */
[----:B------:R-:W-:-:S02]  /*130a0*/  IABS R233, R233 ;  /* 0x000000e900e97213 */ /* 0x000fc40000000000 */
[----:B------:R-:W-:Y:S01]  /*130b0*/  IABS R117, R243 ;  /* 0x000000f300757213 */ /* 0x000fe20000000000 */
[----:B------:R-:W-:Y:S01]  /*130c0*/  @!P5 IMAD.IADD R3, R3, 0x1, -R157 ;  /* 0x000000010303d824 */ /* 0x000fe200078e0a9d */
[----:B------:R-:W-:Y:S01]  /*130d0*/  ISETP.GE.AND P5, PT, R120, RZ, PT ;  /* 0x000000ff7800720c */ /* 0x000fe20003fa6270 */
[----:B------:R-:W-:Y:S01]  /*130e0*/  IMAD.MOV R112, RZ, RZ, -R112 ;  /* 0x000000ffff707224 */ /* 0x000fe200078e0a70 */
[----:B-1----:R-:W-:Y:S01]  /*130f0*/  MOV R5, R110 ;  /* 0x0000006e00057202 */ /* 0x002fe20000000f00 */
[----:B------:R-:W-:Y:S01]  /*13100*/  IMAD.HI.U32 R110, R2, R233, RZ ;  /* 0x000000e9026e7227 */ /* 0x000fe200078e00ff */
[----:B------:R-:W-:-:S03]  /*13110*/  IABS R120, R120 ;  /* 0x0000007800787213 */ /* 0x000fc60000000000 */
[----:B------:R-:W-:Y:S01]  /*13120*/  @!P1 IMAD.MOV R5, RZ, RZ, -R5 ;  /* 0x000000ffff059224 */ /* 0x000fe200078e0a05 */
[C---:B------:R-:W-:Y:S01]  /*13130*/  ISETP.GT.U32.AND P1, PT, R157.reuse, R0, PT ;  /* 0x000000009d00720c */ /* 0x040fe20003f24070 */
[C---:B------:R-:W-:Y:S01]  /*13140*/  IMAD R118, R157.reuse, R112, R118 ;  /* 0x000000709d767224 */ /* 0x040fe200078e0276 */
[----:B------:R-:W-:Y:S01]  /*13150*/  IADD3 R110, -R110, RZ, RZ ;  /* 0x000000ff6e6e7210 */ /* 0x000fe20007ffe1ff */
[C---:B------:R-:W-:Y:S01]  /*13160*/  IMAD.HI.U32 R111, R2.reuse, R120, RZ ;  /* 0x00000078026f7227 */ /* 0x040fe200078e00ff */
[----:B------:R1:W-:Y:S03]  /*13170*/  STL [R1+0x4a4], R5 ;  /* 0x0004a40501007387 */ /* 0x0003e60000100800 */
[----:B------:R-:W-:Y:S01]  /*13180*/  IMAD R233, R157, R110, R233 ;  /* 0x0000006e9de97224 */ /* 0x000fe200078e02e9 */
[----:B------:R2:W-:Y:S01]  /*13190*/  STL [R1+0x4a0], R4 ;  /* 0x0004a00401007387 */ /* 0x0005e20000100800 */
[----:B------:R-:W-:Y:S01]  /*131a0*/  IMAD.MOV R111, RZ, RZ, -R111 ;  /* 0x000000ffff6f7224 */ /* 0x000fe200078e0a6f */
[----:B------:R-:W-:Y:S01]  /*131b0*/  IABS R110, R240 ;  /* 0x000000f0006e7213 */ /* 0x000fe20000000000 */
[----:B------:R-:W-:-:S02]  /*131c0*/  IMAD.HI.U32 R114, R2, R156, RZ ;  /* 0x0000009c02727227 */ /* 0x000fc400078e00ff */
[----:B------:R-:W-:Y:S02]  /*131d0*/  @!P1 IADD3 R0, R0, -R157, RZ ;  /* 0x8000009d00009210 */ /* 0x000fe40007ffe0ff */
[----:B-1----:R-:W-:Y:S01]  /*131e0*/  MOV R5, R3 ;  /* 0x0000000300057202 */ /* 0x002fe20000000f00 */
[----:B------:R-:W-:Y:S01]  /*131f0*/  IMAD R120, R157, R111, R120 ;  /* 0x0000006f9d787224 */ /* 0x000fe200078e0278 */
[----:B------:R-:W-:Y:S01]  /*13200*/  IADD3 R114, -R114, RZ, RZ ;  /* 0x000000ff72727210 */ /* 0x000fe20007ffe1ff */
[----:B------:R-:W-:Y:S01]  /*13210*/  VIADD R6, R10, 0x179 ;  /* 0x000001790a067836 */ /* 0x000fe20000000000 */
[----:B------:R-:W-:Y:S01]  /*13220*/  ISETP.GE.AND P1, PT, R237, RZ, PT ;  /* 0x000000ffed00720c */ /* 0x000fe20003f26270 */
[----:B------:R-:W-:Y:S01]  /*13230*/  @!P3 IMAD.MOV R5, RZ, RZ, -R5 ;  /* 0x000000ffff05b224 */ /* 0x000fe200078e0a05 */
[----:B------:R-:W-:Y:S01]  /*13240*/  ISETP.GE.AND P3, PT, R238, RZ, PT ;  /* 0x000000ffee00720c */ /* 0x000fe20003f66270 */
[----:B------:R-:W-:Y:S01]  /*13250*/  IMAD R156, R157, R114, R156 ;  /* 0x000000729d9c7224 */ /* 0x000fe200078e029c */
[----:B------:R-:W-:Y:S01]  /*13260*/  IABS R238, R238 ;  /* 0x000000ee00ee7213 */ /* 0x000fe20000000000 */
[----:B------:R-:W-:Y:S01]  /*13270*/  IMAD.HI.U32 R115, R2, R239, RZ ;  /* 0x000000ef02737227 */ /* 0x000fe200078e00ff */
[----:B------:R1:W-:Y:S01]  /*13280*/  STL [R1+0x49c], R5 ;  /* 0x00049c0501007387 */ /* 0x0003e20000100800 */
[----:B------:R-:W-:-:S02]  /*13290*/  IABS R237, R237 ;  /* 0x000000ed00ed7213 */ /* 0x000fc40000000000 */
[----:B--2---:R-:W-:Y:S01]  /*132a0*/  IMAD.HI.U32 R4, R2, R238, RZ ;  /* 0x000000ee02047227 */ /* 0x004fe200078e00ff */
[----:B------:R-:W-:-:S03]  /*132b0*/  IABS R111, R241 ;  /* 0x000000f1006f7213 */ /* 0x000fc60000000000 */
[----:B------:R-:W-:Y:S02]  /*132c0*/  IMAD.MOV R4, RZ, RZ, -R4 ;  /* 0x000000ffff047224 */ /* 0x000fe400078e0a04 */
[----:B------:R-:W-:-:S04]  /*132d0*/  IMAD.HI.U32 R3, R2, R237, RZ ;  /* 0x000000ed02037227 */ /* 0x000fc800078e00ff */
[----:B-1----:R-:W-:Y:S02]  /*132e0*/  IMAD.MOV.U32 R5, RZ, RZ, R0 ;  /* 0x000000ffff057224 */ /* 0x002fe400078e0000 */
[----:B------:R-:W-:Y:S02]  /*132f0*/  IMAD R238, R157, R4, R238 ;  /* 0x000000049dee7224 */ /* 0x000fe400078e02ee */
[----:B------:R-:W-:Y:S01]  /*13300*/  IMAD.HI.U32 R4, R2, R110, RZ ;  /* 0x0000006e02047227 */ /* 0x000fe200078e00ff */
[----:B------:R-:W-:Y:S02]  /*13310*/  @!P2 IADD3 R5, -R5, RZ, RZ ;  /* 0x000000ff0505a210 */ /* 0x000fe40007ffe1ff */
[----:B------:R-:W-:Y:S01]  /*13320*/  ISETP.GT.U32.AND P2, PT, R157, R113, PT ;  /* 0x000000719d00720c */ /* 0x000fe20003f44070 */
[----:B------:R-:W-:Y:S02]  /*13330*/  IMAD.MOV R4, RZ, RZ, -R4 ;  /* 0x000000ffff047224 */ /* 0x000fe400078e0a04 */
[----:B------:R1:W-:Y:S01]  /*13340*/  STL [R1+0x498], R5 ;  /* 0x0004980501007387 */ /* 0x0003e20000100800 */
[----:B------:R-:W-:-:S02]  /*13350*/  IMAD.MOV R3, RZ, RZ, -R3 ;  /* 0x000000ffff037224 */ /* 0x000fc400078e0a03 */
[C---:B------:R-:W-:Y:S01]  /*13360*/  IMAD R110, R157.reuse, R4, R110 ;  /* 0x000000049d6e7224 */ /* 0x040fe200078e026e */
[----:B------:R-:W-:Y:S01]  /*13370*/  IADD3 R4, R10, 0x175, RZ ;  /* 0x000001750a047810 */ /* 0x000fe20007ffe0ff */
[----:B------:R-:W-:Y:S01]  /*13380*/  IMAD R237, R157, R3, R237 ;  /* 0x000000039ded7224 */ /* 0x000fe200078e02ed */
[----:B------:R-:W-:Y:S01]  /*13390*/  IABS R3, R244 ;  /* 0x000000f400037213 */ /* 0x000fe20000000000 */
[----:B------:R-:W-:Y:S01]  /*133a0*/  IMAD.MOV R115, RZ, RZ, -R115 ;  /* 0x000000ffff737224 */ /* 0x000fe200078e0a73 */
[----:B------:R-:W-:Y:S01]  /*133b0*/  IABS R114, R4 ;  /* 0x0000000400727213 */ /* 0x000fe20000000000 */
[----:B------:R-:W-:-:S04]  /*133c0*/  IMAD.HI.U32 R0, R2, R111, RZ ;  /* 0x0000006f02007227 */ /* 0x000fc800078e00ff */
[----:B------:R-:W-:Y:S01]  /*133d0*/  @!P2 IMAD.IADD R113, R113, 0x1, -R157 ;  /* 0x000000017171a824 */ /* 0x000fe200078e0a9d */
[----:B------:R-:W-:Y:S01]  /*133e0*/  IADD3 R0, -R0, RZ, RZ ;  /* 0x000000ff00007210 */ /* 0x000fe20007ffe1ff */
[----:B-1----:R-:W-:Y:S02]  /*133f0*/  VIADD R5, R10, 0x177 ;  /* 0x000001770a057836 */ /* 0x002fe40000000000 */
[----:B------:R-:W-:Y:S01]  /*13400*/  IMAD.HI.U32 R119, R2, R114, RZ ;  /* 0x0000007202777227 */ /* 0x000fe200078e00ff */
[C---:B------:R-:W-:Y:S02]  /*13410*/  ISETP.GT.U32.AND P2, PT, R157.reuse, R113, PT ;  /* 0x000000719d00720c */ /* 0x040fe40003f44070 */
[----:B------:R1:W-:Y:S01]  /*13420*/  STL [R1+0xf4], R5 ;  /* 0x0000f40501007387 */ /* 0x0003e20000100800 */
[----:B------:R-:W-:Y:S01]  /*13430*/  IABS R116, R5 ;  /* 0x0000000500747213 */ /* 0x000fe20000000000 */
[----:B------:R-:W-:Y:S02]  /*13440*/  IMAD.MOV R119, RZ, RZ, -R119 ;  /* 0x000000ffff777224 */ /* 0x000fe400078e0a77 */
[----:B------:R-:W-:-:S02]  /*13450*/  IMAD R239, R157, R115, R239 ;  /* 0x000000739def7224 */ /* 0x000fc400078e02ef */
[----:B------:R-:W-:Y:S02]  /*13460*/  IMAD R114, R157, R119, R114 ;  /* 0x000000779d727224 */ /* 0x000fe400078e0272 */
[----:B------:R-:W-:-:S03]  /*13470*/  IMAD.HI.U32 R119, R2, R116, RZ ;  /* 0x0000007402777227 */ /* 0x000fc600078e00ff */
[----:B------:R-:W-:Y:S01]  /*13480*/  @!P2 IADD3 R113, R113, -R157, RZ ;  /* 0x8000009d7171a210 */ /* 0x000fe20007ffe0ff */
[----:B------:R-:W-:Y:S01]  /*13490*/  IMAD.HI.U32 R112, R2, R3, RZ ;  /* 0x0000000302707227 */ /* 0x000fe200078e00ff */
[----:B------:R-:W-:Y:S02]  /*134a0*/  ISETP.GT.U32.AND P2, PT, R157, R118, PT ;  /* 0x000000769d00720c */ /* 0x000fe40003f44070 */
[----:B------:R-:W-:Y:S01]  /*134b0*/  IADD3 R119, -R119, RZ, RZ ;  /* 0x000000ff77777210 */ /* 0x000fe20007ffe1ff */
[----:B-1----:R-:W-:Y:S02]  /*134c0*/  IMAD.MOV.U32 R5, RZ, RZ, R113 ;  /* 0x000000ffff057224 */ /* 0x002fe400078e0071 */
[----:B------:R-:W-:Y:S02]  /*134d0*/  IMAD.MOV R112, RZ, RZ, -R112 ;  /* 0x000000ffff707224 */ /* 0x000fe400078e0a70 */
[----:B------:R-:W-:Y:S01]  /*134e0*/  IMAD R116, R157, R119, R116 ;  /* 0x000000779d747224 */ /* 0x000fe200078e0274 */
[----:B------:R-:W-:Y:S01]  /*134f0*/  @!P0 IADD3 R5, -R5, RZ, RZ ;  /* 0x000000ff05058210 */ /* 0x000fe20007ffe1ff */
[C---:B------:R-:W-:Y:S01]  /*13500*/  IMAD R3, R157.reuse, R112, R3 ;  /* 0x000000709d037224 */ /* 0x040fe200078e0203 */
[C---:B------:R-:W-:Y:S01]  /*13510*/  ISETP.GT.U32.AND P0, PT, R157.reuse, R120, PT ;  /* 0x000000789d00720c */ /* 0x040fe20003f04070 */
[----:B------:R-:W-:Y:S01]  /*13520*/  IMAD.MOV.U32 R113, RZ, RZ, R117 ;  /* 0x000000ffff717224 */ /* 0x000fe200078e0075 */
[----:B------:R-:W-:Y:S01]  /*13530*/  IABS R112, R242 ;  /* 0x000000f200707213 */ /* 0x000fe20000000000 */
[----:B------:R-:W-:Y:S01]  /*13540*/  @!P2 IMAD.IADD R118, R118, 0x1, -R157 ;  /* 0x000000017676a824 */ /* 0x000fe200078e0a9d */
[----:B------:R1:W-:Y:S01]  /*13550*/  STL [R1+0x494], R5 ;  /* 0x0004940501007387 */ /* 0x0003e20000100800 */
[----:B------:R-:W-:-:S02]  /*13560*/  IMAD R111, R157, R0, R111 ;  /* 0x000000009d6f7224 */ /* 0x000fc400078e026f */
[C---:B------:R-:W-:Y:S01]  /*13570*/  IMAD.HI.U32 R117, R2.reuse, R112, RZ ;  /* 0x0000007002757227 */ /* 0x040fe200078e00ff */
[----:B------:R-:W-:Y:S01]  /*13580*/  ISETP.GT.U32.AND P2, PT, R157, R118, PT ;  /* 0x000000769d00720c */ /* 0x000fe20003f44070 */
[----:B------:R-:W-:Y:S02]  /*13590*/  STL [R1+0xf0], R7 ;  /* 0x0000f00701007387 */ /* 0x000fe40000100800 */
[----:B------:R-:W-:Y:S02]  /*135a0*/  IMAD.HI.U32 R121, R2, R113, RZ ;  /* 0x0000007102797227 */ /* 0x000fe400078e00ff */
[----:B------:R-:W-:Y:S02]  /*135b0*/  STL [R1+0xec], R6 ;  /* 0x0000ec0601007387 */ /* 0x000fe40000100800 */
[----:B------:R-:W-:Y:S01]  /*135c0*/  @!P0 IMAD.IADD R120, R120, 0x1, -R157 ;  /* 0x0000000178788824 */ /* 0x000fe200078e0a9d */
[----:B------:R-:W-:Y:S01]  /*135d0*/  IADD3 R121, -R121, RZ, RZ ;  /* 0x000000ff79797210 */ /* 0x000fe20007ffe1ff */
[----:B-1----:R-:W-:-:S02]  /*135e0*/  VIADD R5, R10, 0x17a ;  /* 0x0000017a0a057836 */ /* 0x002fc40000000000 */
[----:B------:R-:W-:Y:S01]  /*135f0*/  IMAD.MOV R117, RZ, RZ, -R117 ;  /* 0x000000ffff757224 */ /* 0x000fe200078e0a75 */
[C---:B------:R-:W-:Y:S01]  /*13600*/  ISETP.GT.U32.AND P0, PT, R157.reuse, R120, PT ;  /* 0x000000789d00720c */ /* 0x040fe20003f04070 */
[----:B------:R-:W-:Y:S01]  /*13610*/  @!P2 IMAD.IADD R118, R118, 0x1, -R157 ;  /* 0x000000017676a824 */ /* 0x000fe200078e0a9d */
[C---:B------:R-:W-:Y:S01]  /*13620*/  ISETP.GT.U32.AND P2, PT, R157.reuse, R233, PT ;  /* 0x000000e99d00720c */ /* 0x040fe20003f44070 */
[----:B------:R1:W-:Y:S01]  /*13630*/  STL [R1+0xe8], R5 ;  /* 0x0000e80501007387 */ /* 0x0003e20000100800 */
[----:B------:R-:W-:Y:S01]  /*13640*/  IABS R119, R5 ;  /* 0x0000000500777213 */ /* 0x000fe20000000000 */
[C---:B------:R-:W-:Y:S02]  /*13650*/  IMAD R112, R157.reuse, R117, R112 ;  /* 0x000000759d707224 */ /* 0x040fe400078e0270 */
[----:B------:R-:W-:Y:S02]  /*13660*/  VIADD R0, R10, 0x176 ;  /* 0x000001760a007836 */ /* 0x000fe40000000000 */
[----:B------:R-:W-:Y:S01]  /*13670*/  IMAD R113, R157, R121, R113 ;  /* 0x000000799d717224 */ /* 0x000fe200078e0271 */
[----:B------:R-:W-:-:S02]  /*13680*/  IABS R121, R6 ;  /* 0x0000000600797213 */ /* 0x000fc40000000000 */
[----:B------:R-:W-:Y:S01]  /*13690*/  IABS R115, R0 ;  /* 0x0000000000737213 */ /* 0x000fe20000000000 */
[----:B-1----:R-:W-:Y:S01]  /*136a0*/  IMAD.MOV.U32 R5, RZ, RZ, R118 ;  /* 0x000000ffff057224 */ /* 0x002fe200078e0076 */
[----:B------:R-:W-:Y:S01]  /*136b0*/  @!P0 IADD3 R120, R120, -R157, RZ ;  /* 0x8000009d78788210 */ /* 0x000fe20007ffe0ff */
[----:B------:R-:W-:Y:S01]  /*136c0*/  @!P2 IMAD.IADD R233, R233, 0x1, -R157 ;  /* 0x00000001e9e9a824 */ /* 0x000fe200078e0a9d */
[C---:B------:R-:W-:Y:S01]  /*136d0*/  ISETP.GT.U32.AND P0, PT, R157.reuse, R238, PT ;  /* 0x000000ee9d00720c */ /* 0x040fe20003f04070 */
[----:B------:R-:W-:Y:S01]  /*136e0*/  @!P4 IMAD.MOV R5, RZ, RZ, -R5 ;  /* 0x000000ffff05c224 */ /* 0x000fe200078e0a05 */
[C---:B------:R-:W-:Y:S01]  /*136f0*/  ISETP.GT.U32.AND P2, PT, R157.reuse, R237, PT ;  /* 0x000000ed9d00720c */ /* 0x040fe20003f44070 */
[----:B------:R-:W-:Y:S01]  /*13700*/  IMAD.HI.U32 R117, R2, R115, RZ ;  /* 0x0000007302757227 */ /* 0x000fe200078e00ff */
[----:B------:R-:W-:Y:S02]  /*13710*/  ISETP.GT.U32.AND P4, PT, R157, R233, PT ;  /* 0x000000e99d00720c */ /* 0x000fe40003f84070 */
[----:B------:R1:W-:Y:S01]  /*13720*/  STL [R1+0x47c], R5 ;  /* 0x00047c0501007387 */ /* 0x0003e20000100800 */
[----:B------:R-:W-:-:S02]  /*13730*/  MOV R118, R121 ;  /* 0x0000007900767202 */ /* 0x000fc40000000f00 */
[----:B------:R-:W-:Y:S02]  /*13740*/  IADD3 R117, -R117, RZ, RZ ;  /* 0x000000ff75757210 */ /* 0x000fe40007ffe1ff */
[----:B------:R-:W-:Y:S01]  /*13750*/  IADD3 R6, R10, 0x17c, RZ ;  /* 0x0000017c0a067810 */ /* 0x000fe20007ffe0ff */
[----:B------:R-:W-:-:S03]  /*13760*/  IMAD.HI.U32 R121, R2, R118, RZ ;  /* 0x0000007602797227 */ /* 0x000fc600078e00ff */
[----:B------:R-:W-:Y:S01]  /*13770*/  @!P2 IADD3 R237, R237, -R157, RZ ;  /* 0x8000009dededa210 */ /* 0x000fe20007ffe0ff */
[----:B-1----:R-:W-:Y:S01]  /*13780*/  IMAD.MOV.U32 R5, RZ, RZ, R120 ;  /* 0x000000ffff057224 */ /* 0x002fe200078e0078 */
[----:B------:R-:W-:Y:S01]  /*13790*/  IADD3 R121, -R121, RZ, RZ ;  /* 0x000000ff79797210 */ /* 0x000fe20007ffe1ff */
[--C-:B------:R-:W-:Y:S01]  /*137a0*/  @!P0 IMAD.IADD R238, R238, 0x1, -R157.reuse ;  /* 0x00000001eeee8824 */ /* 0x100fe200078e0a9d */
[----:B------:R-:W-:Y:S01]  /*137b0*/  ISETP.GT.U32.AND P2, PT, R157, R237, PT ;  /* 0x000000ed9d00720c */ /* 0x000fe20003f44070 */
[----:B------:R-:W-:Y:S01]  /*137c0*/  @!P4 IMAD.IADD R233, R233, 0x1, -R157 ;  /* 0x00000001e9e9c824 */ /* 0x000fe200078e0a9d */
[----:B------:R-:W-:Y:S01]  /*137d0*/  @!P5 IADD3 R5, -R5, RZ, RZ ;  /* 0x000000ff0505d210 */ /* 0x000fe20007ffe1ff */
[C---:B------:R-:W-:Y:S01]  /*137e0*/  IMAD R115, R157.reuse, R117, R115 ;  /* 0x000000759d737224 */ /* 0x040fe200078e0273 */
[C---:B------:R-:W-:Y:S01]  /*137f0*/  ISETP.GT.U32.AND P0, PT, R157.reuse, R238, PT ;  /* 0x000000ee9d00720c */ /* 0x040fe20003f04070 */
[C---:B------:R-:W-:Y:S01]  /*13800*/  IMAD.HI.U32 R120, R2.reuse, R119, RZ ;  /* 0x0000007702787227 */ /* 0x040fe200078e00ff */
[C---:B------:R-:W-:Y:S01]  /*13810*/  ISETP.GT.U32.AND P5, PT, R157.reuse, R239, PT ;  /* 0x000000ef9d00720c */ /* 0x040fe20003fa4070 */
[----:B------:R1:W-:Y:S01]  /*13820*/  STL [R1+0x478], R5 ;  /* 0x0004780501007387 */ /* 0x0003e20000100800 */
[C---:B------:R-:W-:Y:S01]  /*13830*/  ISETP.GT.U32.AND P4, PT, R157.reuse, R156, PT ;  /* 0x0000009c9d00720c */ /* 0x040fe20003f84070 */
[----:B------:R-:W-:Y:S01]  /*13840*/  IMAD R118, R157, R121, R118 ;  /* 0x000000799d767224 */ /* 0x000fe200078e0276 */
[----:B------:R-:W-:Y:S01]  /*13850*/  IABS R117, R7 ;  /* 0x0000000700757213 */ /* 0x000fe20000000000 */
[----:B------:R-:W-:Y:S01]  /*13860*/  IMAD.MOV R120, RZ, RZ, -R120 ;  /* 0x000000ffff787224 */ /* 0x000fe200078e0a78 */
[----:B------:R-:W-:Y:S01]  /*13870*/  IABS R121, R6 ;  /* 0x0000000600797213 */ /* 0x000fe20000000000 */
[----:B------:R-:W-:Y:S01]  /*13880*/  @!P2 IMAD.IADD R237, R237, 0x1, -R157 ;  /* 0x00000001ededa824 */ /* 0x000fe200078e0a9d */
[----:B------:R-:W-:Y:S01]  /*13890*/  ISETP.GT.U32.AND P2, PT, R157, R110, PT ;  /* 0x0000006e9d00720c */ /* 0x000fe20003f44070 */
[----:B------:R-:W-:-:S04]  /*138a0*/  IMAD.HI.U32 R122, R2, R117, RZ ;  /* 0x00000075027a7227 */ /* 0x000fc800078e00ff */
[--C-:B------:R-:W-:Y:S01]  /*138b0*/  @!P0 IMAD.IADD R238, R238, 0x1, -R157.reuse ;  /* 0x00000001eeee8824 */ /* 0x100fe200078e0a9d */
[----:B------:R-:W-:Y:S01]  /*138c0*/  ISETP.GT.U32.AND P0, PT, R157, R3, PT ;  /* 0x000000039d00720c */ /* 0x000fe20003f04070 */
[--C-:B------:R-:W-:Y:S01]  /*138d0*/  @!P5 IMAD.IADD R239, R239, 0x1, -R157.reuse ;  /* 0x00000001efefd824 */ /* 0x100fe200078e0a9d */
[----:B------:R-:W-:Y:S01]  /*138e0*/  @!P4 IADD3 R156, R156, -R157, RZ ;  /* 0x8000009d9c9cc210 */ /* 0x000fe20007ffe0ff */
[----:B------:R-:W-:Y:S02]  /*138f0*/  IMAD.MOV R122, RZ, RZ, -R122 ;  /* 0x000000ffff7a7224 */ /* 0x000fe400078e0a7a */
[----:B------:R-:W-:Y:S01]  /*13900*/  VIADD R7, R10, 0x17b ;  /* 0x0000017b0a077836 */ /* 0x000fe20000000000 */
[C---:B------:R-:W-:Y:S01]  /*13910*/  ISETP.GT.U32.AND P5, PT, R157.reuse, R239, PT ;  /* 0x000000ef9d00720c */ /* 0x040fe20003fa4070 */
[----:B------:R-:W-:Y:S01]  /*13920*/  @!P2 IMAD.IADD R110, R110, 0x1, -R157 ;  /* 0x000000016e6ea824 */ /* 0x000fe200078e0a9d */
[C---:B------:R-:W-:Y:S01]  /*13930*/  ISETP.GT.U32.AND P4, PT, R157.reuse, R156, PT ;  /* 0x0000009c9d00720c */ /* 0x040fe20003f84070 */
[C---:B------:R-:W-:Y:S01]  /*13940*/  IMAD R117, R157.reuse, R122, R117 ;  /* 0x0000007a9d757224 */ /* 0x040fe200078e0275 */
[----:B------:R2:W-:Y:S01]  /*13950*/  STL [R1+0xe4], R7 ;  /* 0x0000e40701007387 */ /* 0x0005e20000100800 */
[C---:B------:R-:W-:Y:S01]  /*13960*/  IMAD R119, R157.reuse, R120, R119 ;  /* 0x000000789d777224 */ /* 0x040fe200078e0277 */
[----:B------:R-:W-:Y:S01]  /*13970*/  ISETP.GT.U32.AND P2, PT, R157, R110, PT ;  /* 0x0000006e9d00720c */ /* 0x000fe20003f44070 */
[----:B-1----:R-:W-:Y:S01]  /*13980*/  VIADD R5, R10, 0x17d ;  /* 0x0000017d0a057836 */ /* 0x002fe20000000000 */
[----:B------:R-:W-:Y:S01]  /*13990*/  @!P0 IADD3 R3, R3, -R157, RZ ;  /* 0x8000009d03038210 */ /* 0x000fe20007ffe0ff */
[----:B------:R-:W-:Y:S01]  /*139a0*/  IMAD.HI.U32 R124, R2, R121, RZ ;  /* 0x00000079027c7227 */ /* 0x000fe200078e00ff */
[----:B------:R-:W-:Y:S01]  /*139b0*/  IABS R120, R7 ;  /* 0x0000000700787213 */ /* 0x000fe20000000000 */
[----:B------:R-:W-:Y:S01]  /*139c0*/  STL [R1+0xf8], R6 ;  /* 0x0000f80601007387 */ /* 0x000fe20000100800 */
[----:B------:R-:W-:Y:S01]  /*139d0*/  ISETP.GT.U32.AND P0, PT, R157, R3, PT ;  /* 0x000000039d00720c */ /* 0x000fe20003f04070 */
[--C-:B------:R-:W-:Y:S01]  /*139e0*/  @!P5 IMAD.IADD R239, R239, 0x1, -R157.reuse ;  /* 0x00000001efefd824 */ /* 0x100fe200078e0a9d */
[C---:B------:R-:W-:Y:S01]  /*139f0*/  ISETP.GT.U32.AND P5, PT, R157.reuse, R111, PT ;  /* 0x0000006f9d00720c */ /* 0x040fe20003fa4070 */
[----:B------:R-:W-:Y:S01]  /*13a00*/  @!P4 IMAD.IADD R156, R156, 0x1, -R157 ;  /* 0x000000019c9cc824 */ /* 0x000fe200078e0a9d */
[C---:B------:R-:W-:Y:S01]  /*13a10*/  ISETP.GT.U32.AND P4, PT, R157.reuse, R112, PT ;  /* 0x000000709d00720c */ /* 0x040fe20003f84070 */
[----:B------:R-:W-:Y:S01]  /*13a20*/  IMAD.HI.U32 R125, R2, R120, RZ ;  /* 0x00000078027d7227 */ /* 0x000fe200078e00ff */
[----:B------:R-:W-:Y:S01]  /*13a30*/  IABS R122, R5 ;  /* 0x00000005007a7213 */ /* 0x000fe20000000000 */
[----:B------:R1:W-:Y:S01]  /*13a40*/  STL [R1+0x110], R5 ;  /* 0x0001100501007387 */ /* 0x0003e20000100800 */
[----:B------:R-:W-:Y:S01]  /*13a50*/  @!P2 IADD3 R110, R110, -R157, RZ ;  /* 0x8000009d6e6ea210 */ /* 0x000fe20007ffe0ff */
[----:B------:R-:W-:Y:S01]  /*13a60*/  IMAD.MOV R124, RZ, RZ, -R124 ;  /* 0x000000ffff7c7224 */ /* 0x000fe200078e0a7c */
[----:B------:R-:W-:Y:S01]  /*13a70*/  ISETP.GT.U32.AND P2, PT, R157, R114, PT ;  /* 0x000000729d00720c */ /* 0x000fe20003f44070 */
[----:B------:R-:W-:Y:S01]  /*13a80*/  IMAD.HI.U32 R123, R2, R122, RZ ;  /* 0x0000007a027b7227 */ /* 0x000fe200078e00ff */
[----:B------:R-:W-:-:S02]  /*13a90*/  IADD3 R125, -R125, RZ, RZ ;  /* 0x000000ff7d7d7210 */ /* 0x000fc40007ffe1ff */
[----:B--2---:R-:W-:Y:S01]  /*13aa0*/  IADD3 R7, R10, 0x17e, RZ ;  /* 0x0000017e0a077810 */ /* 0x004fe20007ffe0ff */
[--C-:B------:R-:W-:Y:S01]  /*13ab0*/  @!P0 IMAD.IADD R3, R3, 0x1, -R157.reuse ;  /* 0x0000000103038824 */ /* 0x100fe200078e0a9d */
[----:B------:R-:W-:Y:S01]  /*13ac0*/  ISETP.GT.U32.AND P0, PT, R157, R113, PT ;  /* 0x000000719d00720c */ /* 0x000fe20003f04070 */
[----:B------:R-:W-:Y:S01]  /*13ad0*/  @!P4 IMAD.IADD R112, R112, 0x1, -R157 ;  /* 0x000000017070c824 */ /* 0x000fe200078e0a9d */
[----:B------:R-:W-:Y:S01]  /*13ae0*/  @!P5 IADD3 R111, R111, -R157, RZ ;  /* 0x8000009d6f6fd210 */ /* 0x000fe20007ffe0ff */
[C---:B------:R-:W-:Y:S01]  /*13af0*/  IMAD R120, R157.reuse, R125, R120 ;  /* 0x0000007d9d787224 */ /* 0x040fe200078e0278 */
[----:B------:R2:W-:Y:S01]  /*13b00*/  STL [R1+0x10c], R7 ;  /* 0x00010c0701007387 */ /* 0x0005e20000100800 */
[----:B------:R-:W-:Y:S01]  /*13b10*/  IMAD.MOV R123, RZ, RZ, -R123 ;  /* 0x000000ffff7b7224 */ /* 0x000fe200078e0a7b */
[C---:B------:R-:W-:Y:S01]  /*13b20*/  ISETP.GT.U32.AND P5, PT, R157.reuse, R111, PT ;  /* 0x0000006f9d00720c */ /* 0x040fe20003fa4070 */
[----:B------:R-:W-:Y:S01]  /*13b30*/  @!P2 IMAD.IADD R114, R114, 0x1, -R157 ;  /* 0x000000017272a824 */ /* 0x000fe200078e0a9d */
[C---:B------:R-:W-:Y:S01]  /*13b40*/  ISETP.GT.U32.AND P4, PT, R157.reuse, R112, PT ;  /* 0x000000709d00720c */ /* 0x040fe20003f84070 */
[----:B------:R-:W-:-:S02]  /*13b50*/  IMAD R121, R157, R124, R121 ;  /* 0x0000007c9d797224 */ /* 0x000fc400078e0279 */
[C---:B------:R-:W-:Y:S01]  /*13b60*/  IMAD R122, R157.reuse, R123, R122 ;  /* 0x0000007b9d7a7224 */ /* 0x040fe200078e027a */
[----:B------:R-:W-:Y:S01]  /*13b70*/  ISETP.GT.U32.AND P2, PT, R157, R114, PT ;  /* 0x000000729d00720c */ /* 0x000fe20003f44070 */
[--C-:B------:R-:W-:Y:S01]  /*13b80*/  @!P0 IMAD.IADD R113, R113, 0x1, -R157.reuse ;  /* 0x0000000171718824 */ /* 0x100fe200078e0a9d */
[----:B------:R-:W-:Y:S01]  /*13b90*/  IABS R123, R7 ;  /* 0x00000007007b7213 */ /* 0x000fe20000000000 */
[C---:B-1----:R-:W-:Y:S01]  /*13ba0*/  VIADD R5, R10.reuse, 0x180 ;  /* 0x000001800a057836 */ /* 0x042fe20000000000 */
[C---:B--2---:R-:W-:Y:S01]  /*13bb0*/  IADD3 R7, R10.reuse, 0x181, RZ ;  /* 0x000001810a077810 */ /* 0x044fe20007ffe0ff */
[----:B------:R-:W-:Y:S01]  /*13bc0*/  VIADD R6, R10, 0x17f ;  /* 0x0000017f0a067836 */ /* 0x000fe20000000000 */
[----:B------:R-:W-:Y:S01]  /*13bd0*/  ISETP.GT.U32.AND P0, PT, R157, R113, PT ;  /* 0x000000719d00720c */ /* 0x000fe20003f04070 */
[--C-:B------:R-:W-:Y:S01]  /*13be0*/  @!P5 IMAD.IADD R111, R111, 0x1, -R157.reuse ;  /* 0x000000016f6fd824 */ /* 0x100fe200078e0a9d */
[C---:B------:R-:W-:Y:S01]  /*13bf0*/  ISETP.GT.U32.AND P5, PT, R157.reuse, R115, PT ;  /* 0x000000739d00720c */ /* 0x040fe20003fa4070 */
[----:B------:R-:W-:Y:S01]  /*13c00*/  IMAD.HI.U32 R128, R2, R123, RZ ;  /* 0x0000007b02807227 */ /* 0x000fe200078e00ff */
[----:B------:R-:W-:Y:S01]  /*13c10*/  @!P4 IADD3 R112, R112, -R157, RZ ;  /* 0x8000009d7070c210 */ /* 0x000fe20007ffe0ff */
[----:B------:R-:W-:Y:S01]  /*13c20*/  STL [R1+0x108], R6 ;  /* 0x0001080601007387 */ /* 0x000fe20000100800 */
[C---:B------:R-:W-:Y:S01]  /*13c30*/  ISETP.GT.U32.AND P4, PT, R157.reuse, R116, PT ;  /* 0x000000749d00720c */ /* 0x040fe20003f84070 */
[----:B------:R-:W-:Y:S01]  /*13c40*/  @!P2 IMAD.IADD R114, R114, 0x1, -R157 ;  /* 0x000000017272a824 */ /* 0x000fe200078e0a9d */
[----:B------:R-:W-:Y:S01]  /*13c50*/  ISETP.GT.U32.AND P2, PT, R157, R118, PT ;  /* 0x000000769d00720c */ /* 0x000fe20003f44070 */
[----:B------:R-:W-:Y:S01]  /*13c60*/  STL [R1+0x4cf4], R110 ;  /* 0x004cf46e01007387 */ /* 0x000fe20000100800 */
[----:B------:R-:W-:-:S02]  /*13c70*/  IABS R125, R5 ;  /* 0x00000005007d7213 */ /* 0x000fc40000000000 */
[----:B------:R-:W-:Y:S01]  /*13c80*/  IABS R124, R6 ;  /* 0x00000006007c7213 */ /* 0x000fe20000000000 */
[----:B------:R1:W-:Y:S01]  /*13c90*/  STL [R1+0x104], R5 ;  /* 0x0001040501007387 */ /* 0x0003e20000100800 */
[----:B------:R-:W-:Y:S01]  /*13ca0*/  @!P0 IADD3 R113, R113, -R157, RZ ;  /* 0x8000009d71718210 */ /* 0x000fe20007ffe0ff */
[--C-:B------:R-:W-:Y:S01]  /*13cb0*/  @!P5 IMAD.IADD R115, R115, 0x1, -R157.reuse ;  /* 0x000000017373d824 */ /* 0x100fe200078e0a9d */
[C---:B------:R-:W-:Y:S01]  /*13cc0*/  ISETP.GT.U32.AND P0, PT, R157.reuse, R117, PT ;  /* 0x000000759d00720c */ /* 0x040fe20003f04070 */
[----:B------:R-:W-:Y:S01]  /*13cd0*/  IMAD.HI.U32 R126, R2, R125, RZ ;  /* 0x0000007d027e7227 */ /* 0x000fe200078e00ff */
[----:B------:R-:W-:Y:S01]  /*13ce0*/  IADD3 R128, -R128, RZ, RZ ;  /* 0x000000ff80807210 */ /* 0x000fe20007ffe1ff */
[----:B------:R-:W-:Y:S01]  /*13cf0*/  STL [R1+0x4cf8], R111 ;  /* 0x004cf86f01007387 */ /* 0x000fe20000100800 */
[C---:B------:R-:W-:Y:S01]  /*13d00*/  ISETP.GT.U32.AND P5, PT, R157.reuse, R115, PT ;  /* 0x000000739d00720c */ /* 0x040fe20003fa4070 */
[----:B------:R-:W-:Y:S01]  /*13d10*/  @!P4 IMAD.IADD R116, R116, 0x1, -R157 ;  /* 0x000000017474c824 */ /* 0x000fe200078e0a9d */
[----:B------:R-:W-:Y:S01]  /*13d20*/  @!P2 IADD3 R118, R118, -R157, RZ ;  /* 0x8000009d7676a210 */ /* 0x000fe20007ffe0ff */
[----:B------:R-:W-:Y:S01]  /*13d30*/  IMAD.MOV R126, RZ, RZ, -R126 ;  /* 0x000000ffff7e7224 */ /* 0x000fe200078e0a7e */
[----:B------:R2:W-:Y:S01]  /*13d40*/  STL [R1+0x100], R7 ;  /* 0x0001000701007387 */ /* 0x0005e20000100800 */
[----:B------:R-:W-:Y:S01]  /*13d50*/  IMAD.HI.U32 R127, R2, R124, RZ ;  /* 0x0000007c027f7227 */ /* 0x000fe200078e00ff */
[----:B------:R-:W-:-:S02]  /*13d60*/  ISETP.GT.U32.AND P4, PT, R157, R116, PT ;  /* 0x000000749d00720c */ /* 0x000fc40003f84070 */
[----:B------:R-:W-:Y:S01]  /*13d70*/  ISETP.GT.U32.AND P2, PT, R157, R118, PT ;  /* 0x000000769d00720c */ /* 0x000fe20003f44070 */
[----:B------:R-:W-:Y:S02]  /*13d80*/  @!P0 IMAD.IADD R117, R117, 0x1, -R157 ;  /* 0x0000000175758824 */ /* 0x000fe400078e0a9d */
[----:B------:R-:W-:Y:S02]  /*13d90*/  IMAD R123, R157, R128, R123 ;  /* 0x000000809d7b7224 */ /* 0x000fe400078e027b */
[----:B------:R-:W-:Y:S01]  /*13da0*/  @!P5 IADD3 R115, R115, -R157, RZ ;  /* 0x8000009d7373d210 */ /* 0x000fe20007ffe0ff */
[C---:B------:R-:W-:Y:S01]  /*13db0*/  IMAD R125, R157.reuse, R126, R125 ;  /* 0x0000007e9d7d7224 */ /* 0x040fe200078e027d */
[C---:B------:R-:W-:Y:S01]  /*13dc0*/  ISETP.GT.U32.AND P0, PT, R157.reuse, R117, PT ;  /* 0x000000759d00720c */ /* 0x040fe20003f04070 */
[----:B------:R-:W-:Y:S01]  /*13dd0*/  IMAD.MOV R127, RZ, RZ, -R127 ;  /* 0x000000ffff7f7224 */ /* 0x000fe200078e0a7f */
[C---:B------:R-:W-:Y:S01]  /*13de0*/  ISETP.GT.U32.AND P5, PT, R157.reuse, R119, PT ;  /* 0x000000779d00720c */ /* 0x040fe20003fa4070 */
[----:B-1----:R-:W-:Y:S01]  /*13df0*/  VIADD R5, R10, 0x183 ;  /* 0x000001830a057836 */ /* 0x002fe20000000000 */
[----:B------:R-:W-:Y:S01]  /*13e00*/  IABS R126, R7 ;  /* 0x00000007007e7213 */ /* 0x000fe20000000000 */
[--C-:B------:R-:W-:Y:S01]  /*13e10*/  @!P4 IMAD.IADD R116, R116, 0x1, -R157.reuse ;  /* 0x000000017474c824 */ /* 0x100fe200078e0a9d */
[C---:B------:R-:W-:Y:S01]  /*13e20*/  ISETP.GT.U32.AND P4, PT, R157.reuse, R120, PT ;  /* 0x000000789d00720c */ /* 0x040fe20003f84070 */
[----:B------:R-:W-:Y:S01]  /*13e30*/  @!P2 IMAD.IADD R118, R118, 0x1, -R157 ;  /* 0x000000017676a824 */ /* 0x000fe200078e0a9d */
[C---:B------:R-:W-:Y:S01]  /*13e40*/  ISETP.GT.U32.AND P2, PT, R157.reuse, R122, PT ;  /* 0x0000007a9d00720c */ /* 0x040fe20003f44070 */
[----:B------:R-:W-:Y:S01]  /*13e50*/  IMAD R124, R157, R127, R124 ;  /* 0x0000007f9d7c7224 */ /* 0x000fe200078e027c */
[----:B------:R-:W-:Y:S01]  /*13e60*/  IABS R128, R5 ;  /* 0x0000000500807213 */ /* 0x000fe20000000000 */
[----:B------:R-:W-:-:S04]  /*13e70*/  IMAD.HI.U32 R131, R2, R126, RZ ;  /* 0x0000007e02837227 */ /* 0x000fc800078e00ff */
[--C-:B------:R-:W-:Y:S01]  /*13e80*/  @!P0 IMAD.IADD R117, R117, 0x1, -R157.reuse ;  /* 0x0000000175758824 */ /* 0x100fe200078e0a9d */
[----:B------:R-:W-:Y:S01]  /*13e90*/  ISETP.GT.U32.AND P0, PT, R157, R121, PT ;  /* 0x000000799d00720c */ /* 0x000fe20003f04070 */
[----:B------:R-:W-:Y:S02]  /*13ea0*/  @!P5 IMAD.IADD R119, R119, 0x1, -R157 ;  /* 0x000000017777d824 */ /* 0x000fe400078e0a9d */
[----:B------:R-:W-:Y:S01]  /*13eb0*/  @!P4 IADD3 R120, R120, -R157, RZ ;  /* 0x8000009d7878c210 */ /* 0x000fe20007ffe0ff */
[----:B------:R-:W-:Y:S02]  /*13ec0*/  IMAD.MOV R131, RZ, RZ, -R131 ;  /* 0x000000ffff837224 */ /* 0x000fe400078e0a83 */
[C---:B------:R-:W-:Y:S01]  /*13ed0*/  ISETP.GT.U32.AND P5, PT, R157.reuse, R119, PT ;  /* 0x000000779d00720c */ /* 0x040fe20003fa4070 */
[----:B------:R-:W-:Y:S01]  /*13ee0*/  @!P2 IMAD.IADD R122, R122, 0x1, -R157 ;  /* 0x000000017a7aa824 */ /* 0x000fe200078e0a9d */
[----:B------:R-:W-:Y:S01]  /*13ef0*/  ISETP.GT.U32.AND P4, PT, R157, R120, PT ;  /* 0x000000789d00720c */ /* 0x000fe20003f84070 */
[----:B------:R-:W-:-:S02]  /*13f00*/  VIADD R6, R10, 0x182 ;  /* 0x000001820a067836 */ /* 0x000fc40000000000 */
[C---:B------:R-:W-:Y:S01]  /*13f10*/  IMAD R126, R157.reuse, R131, R126 ;  /* 0x000000839d7e7224 */ /* 0x040fe200078e027e */
[----:B------:R-:W-:Y:S01]  /*13f20*/  ISETP.GT.U32.AND P2, PT, R157, R122, PT ;  /* 0x0000007a9d00720c */ /* 0x000fe20003f44070 */
[----:B------:R-:W-:Y:S01]  /*13f30*/  IMAD.HI.U32 R129, R2, R128, RZ ;  /* 0x0000008002817227 */ /* 0x000fe200078e00ff */
[----:B------:R-:W-:Y:S01]  /*13f40*/  @!P0 IADD3 R121, R121, -R157, RZ ;  /* 0x8000009d79798210 */ /* 0x000fe20007ffe0ff */
[----:B------:R1:W-:Y:S01]  /*13f50*/  STL [R1+0xfc], R6 ;  /* 0x0000fc0601007387 */ /* 0x0003e20000100800 */
[----:B------:R-:W-:Y:S01]  /*13f60*/  IABS R127, R6 ;  /* 0x00000006007f7213 */ /* 0x000fe20000000000 */
[----:B--2---:R-:W-:Y:S01]  /*13f70*/  VIADD R7, R10, 0x184 ;  /* 0x000001840a077836 */ /* 0x004fe20000000000 */
[----:B------:R-:W-:Y:S01]  /*13f80*/  ISETP.GT.U32.AND P0, PT, R157, R121, PT ;  /* 0x000000799d00720c */ /* 0x000fe20003f04070 */
[--C-:B------:R-:W-:Y:S01]  /*13f90*/  @!P5 IMAD.IADD R119, R119, 0x1, -R157.reuse ;  /* 0x000000017777d824 */ /* 0x100fe200078e0a9d */
[C---:B------:R-:W-:Y:S01]  /*13fa0*/  ISETP.GT.U32.AND P5, PT, R157.reuse, R123, PT ;  /* 0x0000007b9d00720c */ /* 0x040fe20003fa4070 */
[--C-:B------:R-:W-:Y:S01]  /*13fb0*/  @!P4 IMAD.IADD R120, R120, 0x1, -R157.reuse ;  /* 0x000000017878c824 */ /* 0x100fe200078e0a9d */
[----:B------:R-:W-:Y:S01]  /*13fc0*/  ISETP.GT.U32.AND P4, PT, R157, R124, PT ;  /* 0x0000007c9d00720c */ /* 0x000fe20003f84070 */
[----:B------:R-:W-:Y:S01]  /*13fd0*/  IMAD.HI.U32 R130, R2, R127, RZ ;  /* 0x0000007f02827227 */ /* 0x000fe200078e00ff */
[----:B------:R-:W-:Y:S01]  /*13fe0*/  IADD3 R129, -R129, RZ, RZ ;  /* 0x000000ff81817210 */ /* 0x000fe20007ffe1ff */
[----:B------:R2:W-:Y:S01]  /*13ff0*/  STL [R1+0x48d0], R5 ;  /* 0x0048d00501007387 */ /* 0x0005e20000100800 */
[----:B------:R-:W-:Y:S01]  /*14000*/  @!P2 IADD3 R122, R122, -R157, RZ ;  /* 0x8000009d7a7aa210 */ /* 0x000fe20007ffe0ff */
[----:B------:R-:W-:Y:S01]  /*14010*/  IMAD.MOV R130, RZ, RZ, -R130 ;  /* 0x000000ffff827224 */ /* 0x000fe200078e0a82 */
[----:B------:R-:W-:Y:S01]  /*14020*/  ISETP.GT.U32.AND P2, PT, R157, R126, PT ;  /* 0x0000007e9d00720c */ /* 0x000fe20003f44070 */
[----:B-1----:R-:W-:Y:S01]  /*14030*/  VIADD R6, R10, 0x185 ;  /* 0x000001850a067836 */ /* 0x002fe20000000000 */
[----:B------:R-:W-:Y:S01]  /*14040*/  STL [R1+0x3d54], R7 ;  /* 0x003d540701007387 */ /* 0x000fe20000100800 */
[--C-:B------:R-:W-:Y:S01]  /*14050*/  @!P0 IMAD.IADD R121, R121, 0x1, -R157.reuse ;  /* 0x0000000179798824 */ /* 0x100fe200078e0a9d */
[C---:B------:R-:W-:Y:S01]  /*14060*/  ISETP.GT.U32.AND P0, PT, R157.reuse, R125, PT ;  /* 0x0000007d9d00720c */ /* 0x040fe20003f04070 */
[----:B------:R-:W-:Y:S01]  /*14070*/  IMAD R128, R157, R129, R128 ;  /* 0x000000819d807224 */ /* 0x000fe200078e0280 */
[----:B------:R-:W-:Y:S01]  /*14080*/  @!P5 IADD3 R123, R123, -R157, RZ ;  /* 0x8000009d7b7bd210 */ /* 0x000fe20007ffe0ff */
[----:B------:R-:W-:Y:S01]  /*14090*/  @!P4 IMAD.IADD R124, R124, 0x1, -R157 ;  /* 0x000000017c7cc824 */ /* 0x000fe200078e0a9d */
[----:B------:R-:W-:Y:S01]  /*140a0*/  IABS R129, R7 ;  /* 0x0000000700817213 */ /* 0x000fe20000000000 */
[C---:B------:R-:W-:Y:S01]  /*140b0*/  IMAD R127, R157.reuse, R130, R127 ;  /* 0x000000829d7f7224 */ /* 0x040fe200078e027f */
[C---:B------:R-:W-:Y:S01]  /*140c0*/  ISETP.GT.U32.AND P5, PT, R157.reuse, R123, PT ;  /* 0x0000007b9d00720c */ /* 0x040fe20003fa4070 */
[----:B------:R1:W-:Y:S01]  /*140d0*/  STL [R1+0x48d4], R6 ;  /* 0x0048d40601007387 */ /* 0x0003e20000100800 */
[----:B------:R-:W-:Y:S01]  /*140e0*/  ISETP.GT.U32.AND P4, PT, R157, R124, PT ;  /* 0x0000007c9d00720c */ /* 0x000fe20003f84070 */
[----:B------:R-:W-:Y:S01]  /*140f0*/  @!P2 IMAD.IADD R126, R126, 0x1, -R157 ;  /* 0x000000017e7ea824 */ /* 0x000fe200078e0a9d */
[----:B------:R-:W-:Y:S01]  /*14100*/  IABS R130, R6 ;  /* 0x0000000600827213 */ /* 0x000fe20000000000 */
[----:B------:R-:W-:Y:S01]  /*14110*/  IMAD.HI.U32 R135, R2, R129, RZ ;  /* 0x0000008102877227 */ /* 0x000fe200078e00ff */
[----:B--2---:R-:W-:-:S02]  /*14120*/  IADD3 R5, R10, 0x186, RZ ;  /* 0x000001860a057810 */ /* 0x004fc40007ffe0ff */
[----:B------:R-:W-:Y:S01]  /*14130*/  ISETP.GT.U32.AND P2, PT, R157, R126, PT ;  /* 0x0000007e9d00720c */ /* 0x000fe20003f44070 */
[--C-:B------:R-:W-:Y:S01]  /*14140*/  @!P0 IMAD.IADD R125, R125, 0x1, -R157.reuse ;  /* 0x000000017d7d8824 */ /* 0x100fe200078e0a9d */
[----:B------:R-:W-:Y:S01]  /*14150*/  IABS R131, R5 ;  /* 0x0000000500837213 */ /* 0x000fe20000000000 */
[----:B------:R-:W-:Y:S01]  /*14160*/  IMAD.HI.U32 R134, R2, R130, RZ ;  /* 0x0000008202867227 */ /* 0x000fe200078e00ff */
[----:B-1----:R-:W-:Y:S01]  /*14170*/  IADD3 R6, R10, 0x188, RZ ;  /* 0x000001880a067810 */ /* 0x002fe20007ffe0ff */
[----:B------:R1:W-:Y:S01]  /*14180*/  STL [R1+0x48dc], R5 ;  /* 0x0048dc0501007387 */ /* 0x0003e20000100800 */
[----:B------:R-:W-:Y:S01]  /*14190*/  ISETP.GT.U32.AND P0, PT, R157, R125, PT ;  /* 0x0000007d9d00720c */ /* 0x000fe20003f04070 */
[----:B------:R-:W-:Y:S01]  /*141a0*/  @!P5 IMAD.IADD R123, R123, 0x1, -R157 ;  /* 0x000000017b7bd824 */ /* 0x000fe200078e0a9d */
[C---:B------:R-:W-:Y:S01]  /*141b0*/  ISETP.GT.U32.AND P5, PT, R157.reuse, R127, PT ;  /* 0x0000007f9d00720c */ /* 0x040fe20003fa4070 */
[----:B------:R-:W-:Y:S01]  /*141c0*/  IMAD.MOV R135, RZ, RZ, -R135 ;  /* 0x000000ffff877224 */ /* 0x000fe200078e0a87 */
[----:B------:R-:W-:Y:S01]  /*141d0*/  @!P4 IADD3 R124, R124, -R157, RZ ;  /* 0x8000009d7c7cc210 */ /* 0x000fe20007ffe0ff */
[----:B------:R-:W-:Y:S01]  /*141e0*/  IMAD.MOV R134, RZ, RZ, -R134 ;  /* 0x000000ffff867224 */ /* 0x000fe200078e0a86 */
[C---:B------:R-:W-:Y:S01]  /*141f0*/  ISETP.GT.U32.AND P4, PT, R157.reuse, R128, PT ;  /* 0x000000809d00720c */ /* 0x040fe20003f84070 */
[----:B------:R-:W-:-:S02]  /*14200*/  IMAD R129, R157, R135, R129 ;  /* 0x000000879d817224 */ /* 0x000fc400078e0281 */
[----:B------:R-:W-:Y:S02]  /*14210*/  IMAD R130, R157, R134, R130 ;  /* 0x000000869d827224 */ /* 0x000fe400078e0282 */
[--C-:B------:R-:W-:Y:S02]  /*14220*/  @!P2 IMAD.IADD R126, R126, 0x1, -R157.reuse ;  /* 0x000000017e7ea824 */ /* 0x100fe400078e0a9d */
[----:B------:R-:W-:Y:S01]  /*14230*/  @!P0 IADD3 R125, R125, -R157, RZ ;  /* 0x8000009d7d7d8210 */ /* 0x000fe20007ffe0ff */
[----:B------:R-:W-:Y:S01]  /*14240*/  IMAD.HI.U32 R133, R2, R131, RZ ;  /* 0x0000008302857227 */ /* 0x000fe200078e00ff */
[C---:B------:R-:W-:Y:S02]  /*14250*/  ISETP.GT.U32.AND P0, PT, R157.reuse, R129, PT ;  /* 0x000000819d00720c */ /* 0x040fe40003f04070 */
[----:B------:R-:W-:Y:S01]  /*14260*/  ISETP.GT.U32.AND P2, PT, R157, R130, PT ;  /* 0x000000829d00720c */ /* 0x000fe20003f44070 */
[--C-:B------:R-:W-:Y:S01]  /*14270*/  @!P5 IMAD.IADD R127, R127, 0x1, -R157.reuse ;  /* 0x000000017f7fd824 */ /* 0x100fe200078e0a9d */
[----:B------:R-:W-:Y:S01]  /*14280*/  IADD3 R133, -R133, RZ, RZ ;  /* 0x000000ff85857210 */ /* 0x000fe20007ffe1ff */
[----:B------:R-:W-:-:S02]  /*14290*/  @!P4 IMAD.IADD R128, R128, 0x1, -R157 ;  /* 0x000000018080c824 */ /* 0x000fc400078e0a9d */
[C---:B------:R-:W-:Y:S01]  /*142a0*/  VIADD R7, R10.reuse, 0x187 ;  /* 0x000001870a077836 */ /* 0x040fe20000000000 */
[C---:B------:R-:W-:Y:S01]  /*142b0*/  ISETP.GT.U32.AND P5, PT, R157.reuse, R127, PT ;  /* 0x0000007f9d00720c */ /* 0x040fe20003fa4070 */
[C---:B------:R-:W-:Y:S01]  /*142c0*/  IMAD R131, R157.reuse, R133, R131 ;  /* 0x000000859d837224 */ /* 0x040fe200078e0283 */
[----:B------:R-:W-:Y:S01]  /*142d0*/  ISETP.GT.U32.AND P4, PT, R157, R128, PT ;  /* 0x000000809d00720c */ /* 0x000fe20003f84070 */
[----:B-1----:R-:W-:Y:S01]  /*142e0*/  VIADD R5, R10, 0x189 ;  /* 0x000001890a057836 */ /* 0x002fe20000000000 */
[----:B------:R-:W-:Y:S01]  /*142f0*/  IABS R137, R7 ;  /* 0x0000000700897213 */ /* 0x000fe20000000000 */
[--C-:B------:R-:W-:Y:S01]  /*14300*/  @!P0 IMAD.IADD R129, R129, 0x1, -R157.reuse ;  /* 0x0000000181818824 */ /* 0x100fe200078e0a9d */
[----:B------:R-:W-:Y:S01]  /*14310*/  IABS R133, R6 ;  /* 0x0000000600857213 */ /* 0x000fe20000000000 */
[----:B------:R1:W-:Y:S01]  /*14320*/  STL [R1+0x48d8], R7 ;  /* 0x0048d80701007387 */ /* 0x0003e20000100800 */
[----:B------:R-:W-:Y:S01]  /*14330*/  @!P2 IADD3 R130, R130, -R157, RZ ;  /* 0x8000009d8282a210 */ /* 0x000fe20007ffe0ff */
[C---:B------:R-:W-:Y:S01]  /*14340*/  IMAD.HI.U32 R138, R2.reuse, R137, RZ ;  /* 0x00000089028a7227 */ /* 0x040fe200078e00ff */
[C---:B------:R-:W-:Y:S01]  /*14350*/  ISETP.GT.U32.AND P0, PT, R157.reuse, R129, PT ;  /* 0x000000819d00720c */ /* 0x040fe20003f04070 */
[----:B------:R-:W-:Y:S01]  /*14360*/  STL [R1+0x48e0], R6 ;  /* 0x0048e00601007387 */ /* 0x000fe20000100800 */
[----:B------:R-:W-:Y:S01]  /*14370*/  ISETP.GT.U32.AND P2, PT, R157, R130, PT ;  /* 0x000000829d00720c */ /* 0x000fe20003f44070 */
[----:B------:R-:W-:Y:S01]  /*14380*/  IMAD.HI.U32 R136, R2, R133, RZ ;  /* 0x0000008502887227 */ /* 0x000fe200078e00ff */
[----:B------:R-:W-:Y:S01]  /*14390*/  @!P5 IADD3 R127, R127, -R157, RZ ;  /* 0x8000009d7f7fd210 */ /* 0x000fe20007ffe0ff */
[----:B------:R2:W-:Y:S01]  /*143a0*/  STL [R1+0x48ec], R5 ;  /* 0x0048ec0501007387 */ /* 0x0005e20000100800 */
[C---:B------:R-:W-:Y:S01]  /*143b0*/  ISETP.GT.U32.AND P5, PT, R157.reuse, R131, PT ;  /* 0x000000839d00720c */ /* 0x040fe20003fa4070 */
[----:B------:R-:W-:Y:S01]  /*143c0*/  IMAD.MOV R138, RZ, RZ, -R138 ;  /* 0x000000ffff8a7224 */ /* 0x000fe200078e0a8a */
[----:B------:R-:W-:Y:S01]  /*143d0*/  IADD3 R136, -R136, RZ, RZ ;  /* 0x000000ff88887210 */ /* 0x000fe20007ffe1ff */
[----:B------:R-:W-:Y:S01]  /*143e0*/  @!P4 IMAD.IADD R128, R128, 0x1, -R157 ;  /* 0x000000018080c824 */ /* 0x000fe200078e0a9d */
[----:B------:R-:W-:Y:S01]  /*143f0*/  ISETP.GE.AND P4, PT, R132, RZ, PT ;  /* 0x000000ff8400720c */ /* 0x000fe20003f86270 */
[C---:B------:R-:W-:Y:S01]  /*14400*/  IMAD R132, R157.reuse, R138, R137 ;  /* 0x0000008a9d847224 */ /* 0x040fe200078e0289 */
[----:B------:R-:W-:Y:S01]  /*14410*/  IABS R134, R5 ;  /* 0x0000000500867213 */ /* 0x000fe20000000000 */
[----:B------:R-:W-:Y:S01]  /*14420*/  IMAD R133, R157, R136, R133 ;  /* 0x000000889d857224 */ /* 0x000fe200078e0285 */
[----:B-1----:R-:W-:Y:S01]  /*14430*/  IADD3 R7, R10, 0x18b, RZ ;  /* 0x0000018b0a077810 */ /* 0x002fe20007ffe0ff */
[--C-:B------:R-:W-:Y:S01]  /*14440*/  @!P0 IMAD.IADD R129, R129, 0x1, -R157.reuse ;  /* 0x0000000181818824 */ /* 0x100fe200078e0a9d */
[C---:B------:R-:W-:Y:S01]  /*14450*/  ISETP.GT.U32.AND P0, PT, R157.reuse, R132, PT ;  /* 0x000000849d00720c */ /* 0x040fe20003f04070 */
[--C-:B------:R-:W-:Y:S01]  /*14460*/  @!P2 IMAD.IADD R130, R130, 0x1, -R157.reuse ;  /* 0x000000018282a824 */ /* 0x100fe200078e0a9d */
[----:B------:R-:W-:Y:S01]  /*14470*/  ISETP.GT.U32.AND P2, PT, R157, R133, PT ;  /* 0x000000859d00720c */ /* 0x000fe20003f44070 */
[----:B------:R-:W-:Y:S01]  /*14480*/  @!P5 IMAD.IADD R131, R131, 0x1, -R157 ;  /* 0x000000018383d824 */ /* 0x000fe200078e0a9d */
[----:B------:R-:W-:Y:S01]  /*14490*/  IABS R136, R7 ;  /* 0x0000000700887213 */ /* 0x000fe20000000000 */
[----:B------:R-:W-:-:S03]  /*144a0*/  IMAD.HI.U32 R135, R2, R134, RZ ;  /* 0x0000008602877227 */ /* 0x000fc600078e00ff */
[C---:B------:R-:W-:Y:S01]  /*144b0*/  ISETP.GT.U32.AND P5, PT, R157.reuse, R131, PT ;  /* 0x000000839d00720c */ /* 0x040fe20003fa4070 */
[----:B------:R-:W-:Y:S02]  /*144c0*/  IMAD.MOV R135, RZ, RZ, -R135 ;  /* 0x000000ffff877224 */ /* 0x000fe400078e0a87 */
[----:B--2---:R-:W-:Y:S02]  /*144d0*/  VIADD R5, R10, 0x18a ;  /* 0x0000018a0a057836 */ /* 0x004fe40000000000 */
[----:B------:R-:W-:Y:S01]  /*144e0*/  IMAD R134, R157, R135, R134 ;  /* 0x000000879d867224 */ /* 0x000fe200078e0286 */
[----:B------:R-:W-:Y:S01]  /*144f0*/  @!P0 IADD3 R132, R132, -R157, RZ ;  /* 0x8000009d84848210 */ /* 0x000fe20007ffe0ff */
[--C-:B------:R-:W-:Y:S01]  /*14500*/  @!P2 IMAD.IADD R133, R133, 0x1, -R157.reuse ;  /* 0x000000018585a824 */ /* 0x100fe200078e0a9d */
[----:B------:R-:W-:Y:S01]  /*14510*/  IABS R135, R5 ;  /* 0x0000000500877213 */ /* 0x000fe20000000000 */
[C---:B------:R-:W-:Y:S01]  /*14520*/  IMAD.HI.U32 R141, R2.reuse, R136, RZ ;  /* 0x00000088028d7227 */ /* 0x040fe200078e00ff */
[C---:B------:R-:W-:Y:S01]  /*14530*/  ISETP.GT.U32.AND P0, PT, R157.reuse, R132, PT ;  /* 0x000000849d00720c */ /* 0x040fe20003f04070 */
[----:B------:R1:W-:Y:S01]  /*14540*/  STL [R1+0x48e4], R5 ;  /* 0x0048e40501007387 */ /* 0x0003e20000100800 */
[----:B------:R-:W-:Y:S01]  /*14550*/  ISETP.GT.U32.AND P2, PT, R157, R133, PT ;  /* 0x000000859d00720c */ /* 0x000fe20003f44070 */
[----:B------:R-:W-:Y:S01]  /*14560*/  IMAD.HI.U32 R142, R2, R135, RZ ;  /* 0x00000087028e7227 */ /* 0x000fe200078e00ff */
[----:B------:R-:W-:Y:S01]  /*14570*/  IADD3 R141, -R141, RZ, RZ ;  /* 0x000000ff8d8d7210 */ /* 0x000fe20007ffe1ff */
[----:B------:R2:W-:Y:S02]  /*14580*/  STL [R1+0x48e8], R7 ;  /* 0x0048e80701007387 */ /* 0x0005e40000100800 */
[----:B------:R-:W-:Y:S01]  /*14590*/  @!P5 IMAD.IADD R131, R131, 0x1, -R157 ;  /* 0x000000018383d824 */ /* 0x000fe200078e0a9d */
[----:B------:R-:W-:Y:S01]  /*145a0*/  ISETP.GT.U32.AND P5, PT, R157, R134, PT ;  /* 0x000000869d00720c */ /* 0x000fe20003fa4070 */
[----:B------:R-:W-:Y:S01]  /*145b0*/  IMAD.MOV R142, RZ, RZ, -R142 ;  /* 0x000000ffff8e7224 */ /* 0x000fe200078e0a8e */
[C---:B-1----:R-:W-:Y:S01]  /*145c0*/  IADD3 R5, R10.reuse, 0x18d, RZ ;  /* 0x0000018d0a057810 */ /* 0x042fe20007ffe0ff */
[----:B------:R-:W-:-:S02]  /*145d0*/  VIADD R6, R10, 0x18c ;  /* 0x0000018c0a067836 */ /* 0x000fc40000000000 */
[C---:B------:R-:W-:Y:S01]  /*145e0*/  IMAD R135, R157.reuse, R142, R135 ;  /* 0x0000008e9d877224 */ /* 0x040fe200078e0287 */
[----:B------:R-:W-:Y:S01]  /*145f0*/  IABS R138, R5 ;  /* 0x00000005008a7213 */ /* 0x000fe20000000000 */
[C---:B------:R-:W-:Y:S01]  /*14600*/  IMAD R136, R157.reuse, R141, R136 ;  /* 0x0000008d9d887224 */ /* 0x040fe200078e0288 */
[----:B------:R-:W-:Y:S01]  /*14610*/  IABS R137, R6 ;  /* 0x0000000600897213 */ /* 0x000fe20000000000 */
[--C-:B------:R-:W-:Y:S01]  /*14620*/  @!P0 IMAD.IADD R132, R132, 0x1, -R157.reuse ;  /* 0x0000000184848824 */ /* 0x100fe200078e0a9d */
[----:B------:R-:W-:Y:S01]  /*14630*/  ISETP.GT.U32.AND P0, PT, R157, R135, PT ;  /* 0x000000879d00720c */ /* 0x000fe20003f04070 */
[--C-:B------:R-:W-:Y:S01]  /*14640*/  @!P2 IMAD.IADD R133, R133, 0x1, -R157.reuse ;  /* 0x000000018585a824 */ /* 0x100fe200078e0a9d */
[C---:B------:R-:W-:Y:S01]  /*14650*/  ISETP.GT.U32.AND P2, PT, R157.reuse, R136, PT ;  /* 0x000000889d00720c */ /* 0x040fe20003f44070 */
[----:B------:R-:W-:Y:S01]  /*14660*/  @!P5 IMAD.IADD R134, R134, 0x1, -R157 ;  /* 0x000000018686d824 */ /* 0x000fe200078e0a9d */
[----:B--2---:R-:W-:Y:S01]  /*14670*/  IADD3 R7, R10, 0x18f, RZ ;  /* 0x0000018f0a077810 */ /* 0x004fe20007ffe0ff */
[C---:B------:R-:W-:Y:S01]  /*14680*/  IMAD.HI.U32 R139, R2.reuse, R138, RZ ;  /* 0x0000008a028b7227 */ /* 0x040fe200078e00ff */
[----:B------:R-:W-:Y:S02]  /*14690*/  STL [R1+0x48f4], R6 ;  /* 0x0048f40601007387 */ /* 0x000fe40000100800 */
[----:B------:R-:W-:Y:S01]  /*146a0*/  ISETP.GT.U32.AND P5, PT, R157, R134, PT ;  /* 0x000000869d00720c */ /* 0x000fe20003fa4070 */
[----:B------:R-:W-:Y:S01]  /*146b0*/  IMAD.HI.U32 R140, R2, R137, RZ ;  /* 0x00000089028c7227 */ /* 0x000fe200078e00ff */
[----:B------:R-:W-:Y:S01]  /*146c0*/  IADD3 R139, -R139, RZ, RZ ;  /* 0x000000ff8b8b7210 */ /* 0x000fe20007ffe1ff */
[----:B------:R1:W-:Y:S02]  /*146d0*/  STL [R1+0x48f8], R5 ;  /* 0x0048f80501007387 */ /* 0x0003e40000100800 */
[----:B------:R-:W-:-:S02]  /*146e0*/  IMAD.MOV R140, RZ, RZ, -R140 ;  /* 0x000000ffff8c7224 */ /* 0x000fc400078e0a8c */
[----:B------:R-:W-:Y:S01]  /*146f0*/  @!P0 IMAD.IADD R135, R135, 0x1, -R157 ;  /* 0x0000000187878824 */ /* 0x000fe200078e0a9d */
[----:B------:R-:W-:Y:S01]  /*14700*/  @!P2 IADD3 R136, R136, -R157, RZ ;  /* 0x8000009d8888a210 */ /* 0x000fe20007ffe0ff */
[C---:B------:R-:W-:Y:S01]  /*14710*/  IMAD R137, R157.reuse, R140, R137 ;  /* 0x0000008c9d897224 */ /* 0x040fe200078e0289 */
[----:B------:R-:W-:Y:S01]  /*14720*/  IABS R140, R7 ;  /* 0x00000007008c7213 */ /* 0x000fe20000000000 */
[C---:B------:R-:W-:Y:S01]  /*14730*/  IMAD R138, R157.reuse, R139, R138 ;  /* 0x0000008b9d8a7224 */ /* 0x040fe200078e028a */
[----:B------:R-:W-:Y:S01]  /*14740*/  IABS R139, R8 ;  /* 0x00000008008b7213 */ /* 0x000fe20000000000 */
[----:B------:R-:W-:Y:S01]  /*14750*/  @!P5 IMAD.IADD R134, R134, 0x1, -R157 ;  /* 0x000000018686d824 */ /* 0x000fe200078e0a9d */
[C---:B------:R-:W-:Y:S01]  /*14760*/  ISETP.GT.U32.AND P0, PT, R157.reuse, R135, PT ;  /* 0x000000879d00720c */ /* 0x040fe20003f04070 */
[C---:B------:R-:W-:Y:S01]  /*14770*/  IMAD.HI.U32 R145, R2.reuse, R140, RZ ;  /* 0x0000008c02917227 */ /* 0x040fe200078e00ff */
[C---:B------:R-:W-:Y:S01]  /*14780*/  ISETP.GT.U32.AND P5, PT, R157.reuse, R137, PT ;  /* 0x000000899d00720c */ /* 0x040fe20003fa4070 */
[----:B------:R-:W-:Y:S01]  /*14790*/  STL [R1+0x48f0], R8 ;  /* 0x0048f00801007387 */ /* 0x000fe20000100800 */
[----:B------:R-:W-:Y:S01]  /*147a0*/  ISETP.GT.U32.AND P2, PT, R157, R136, PT ;  /* 0x000000889d00720c */ /* 0x000fe20003f44070 */
[----:B------:R-:W-:Y:S01]  /*147b0*/  IMAD.HI.U32 R146, R2, R139, RZ ;  /* 0x0000008b02927227 */ /* 0x000fe200078e00ff */
[C---:B-1----:R-:W-:Y:S01]  /*147c0*/  IADD3 R5, R10.reuse, 0x191, RZ ;  /* 0x000001910a057810 */ /* 0x042fe20007ffe0ff */
[----:B------:R1:W-:Y:S01]  /*147d0*/  STL [R1+0x48fc], R7 ;  /* 0x0048fc0701007387 */ /* 0x0003e20000100800 */
[----:B------:R-:W-:Y:S01]  /*147e0*/  IADD3 R145, -R145, RZ, RZ ;  /* 0x000000ff91917210 */ /* 0x000fe20007ffe1ff */
[----:B------:R-:W-:Y:S01]  /*147f0*/  IMAD.MOV R146, RZ, RZ, -R146 ;  /* 0x000000ffff927224 */ /* 0x000fe200078e0a92 */
[----:B------:R-:W-:Y:S01]  /*14800*/  IABS R142, R5 ;  /* 0x00000005008e7213 */ /* 0x000fe20000000000 */
[----:B------:R-:W-:-:S02]  /*14810*/  VIADD R6, R10, 0x190 ;  /* 0x000001900a067836 */ /* 0x000fc40000000000 */
[----:B------:R-:W-:Y:S02]  /*14820*/  IMAD R139, R157, R146, R139 ;  /* 0x000000929d8b7224 */ /* 0x000fe400078e028b */
[--C-:B------:R-:W-:Y:S01]  /*14830*/  @!P0 IMAD.IADD R135, R135, 0x1, -R157.reuse ;  /* 0x0000000187878824 */ /* 0x100fe200078e0a9d */
[----:B------:R-:W-:Y:S01]  /*14840*/  ISETP.GT.U32.AND P0, PT, R157, R138, PT ;  /* 0x0000008a9d00720c */ /* 0x000fe20003f04070 */
[--C-:B------:R-:W-:Y:S01]  /*14850*/  @!P5 IMAD.IADD R137, R137, 0x1, -R157.reuse ;  /* 0x000000018989d824 */ /* 0x100fe200078e0a9d */
[----:B------:R-:W-:Y:S01]  /*14860*/  IABS R141, R6 ;  /* 0x00000006008d7213 */ /* 0x000fe20000000000 */
[----:B------:R-:W-:Y:S01]  /*14870*/  @!P2 IMAD.IADD R136, R136, 0x1, -R157 ;  /* 0x000000018888a824 */ /* 0x000fe200078e0a9d */
[C---:B------:R-:W-:Y:S01]  /*14880*/  ISETP.GT.U32.AND P2, PT, R157.reuse, R139, PT ;  /* 0x0000008b9d00720c */ /* 0x040fe20003f44070 */
[C---:B------:R-:W-:Y:S01]  /*14890*/  IMAD R140, R157.reuse, R145, R140 ;  /* 0x000000919d8c7224 */ /* 0x040fe200078e028c */
[----:B------:R-:W-:Y:S01]  /*148a0*/  ISETP.GT.U32.AND P5, PT, R157, R137, PT ;  /* 0x000000899d00720c */ /* 0x000fe20003fa4070 */
[----:B------:R-:W-:Y:S01]  /*148b0*/  IMAD.HI.U32 R144, R2, R141, RZ ;  /* 0x0000008d02907227 */ /* 0x000fe200078e00ff */
[----:B-1----:R-:W-:Y:S01]  /*148c0*/  IADD3 R7, R10, 0x193, RZ ;  /* 0x000001930a077810 */ /* 0x002fe20007ffe0ff */
[----:B------:R1:W-:Y:S02]  /*148d0*/  STL [R1+0x4900], R6 ;  /* 0x0049000601007387 */ /* 0x0003e40000100800 */
[----:B------:R-:W-:-:S02]  /*148e0*/  IMAD.HI.U32 R143, R2, R142, RZ ;  /* 0x0000008e028f7227 */ /* 0x000fc400078e00ff */
[----:B------:R2:W-:Y:S02]  /*148f0*/  STL [R1+0x4908], R5 ;  /* 0x0049080501007387 */ /* 0x0005e40000100800 */
[--C-:B------:R-:W-:Y:S01]  /*14900*/  @!P0 IMAD.IADD R138, R138, 0x1, -R157.reuse ;  /* 0x000000018a8a8824 */ /* 0x100fe200078e0a9d */
[----:B------:R-:W-:Y:S01]  /*14910*/  IADD3 R143, -R143, RZ, RZ ;  /* 0x000000ff8f8f7210 */ /* 0x000fe20007ffe1ff */
[--C-:B------:R-:W-:Y:S02]  /*14920*/  @!P2 IMAD.IADD R139, R139, 0x1, -R157.reuse ;  /* 0x000000018b8ba824 */ /* 0x100fe400078e0a9d */
[----:B------:R-:W-:Y:S01]  /*14930*/  @!P5 IMAD.IADD R137, R137, 0x1, -R157 ;  /* 0x000000018989d824 */ /* 0x000fe200078e0a9d */
[C---:B------:R-:W-:Y:S01]  /*14940*/  ISETP.GT.U32.AND P0, PT, R157.reuse, R138, PT ;  /* 0x0000008a9d00720c */ /* 0x040fe20003f04070 */
[----:B------:R-:W-:Y:S01]  /*14950*/  IMAD.MOV R144, RZ, RZ, -R144 ;  /* 0x000000ffff907224 */ /* 0x000fe200078e0a90 */
[C---:B------:R-:W-:Y:S01]  /*14960*/  ISETP.GT.U32.AND P5, PT, R157.reuse, R140, PT ;  /* 0x0000008c9d00720c */ /* 0x040fe20003fa4070 */
[C---:B------:R-:W-:Y:S01]  /*14970*/  VIADD R8, R10.reuse, 0x192 ;  /* 0x000001920a087836 */ /* 0x040fe20000000000 */
[C---:B------:R-:W-:Y:S01]  /*14980*/  ISETP.GT.U32.AND P2, PT, R157.reuse, R139, PT ;  /* 0x0000008b9d00720c */ /* 0x040fe20003f44070 */
[C---:B------:R-:W-:Y:S01]  /*14990*/  IMAD R141, R157.reuse, R144, R141 ;  /* 0x000000909d8d7224 */ /* 0x040fe200078e028d */
[C---:B-1----:R-:W-:Y:S01]  /*149a0*/  IADD3 R6, R10.reuse, 0x194, RZ ;  /* 0x000001940a067810 */ /* 0x042fe20007ffe0ff */
[C---:B------:R-:W-:Y:S01]  /*149b0*/  IMAD R142, R157.reuse, R143, R142 ;  /* 0x0000008f9d8e7224 */ /* 0x040fe200078e028e */
[----:B------:R-:W-:Y:S01]  /*149c0*/  IABS R143, R8 ;  /* 0x00000008008f7213 */ /* 0x000fe20000000000 */
[----:B--2---:R-:W-:Y:S01]  /*149d0*/  VIADD R5, R10, 0x195 ;  /* 0x000001950a057836 */ /* 0x004fe20000000000 */
[----:B------:R-:W-:Y:S01]  /*149e0*/  IABS R144, R7 ;  /* 0x0000000700907213 */ /* 0x000fe20000000000 */
[----:B------:R1:W-:Y:S01]  /*149f0*/  STL [R1+0x4904], R8 ;  /* 0x0049040801007387 */ /* 0x0003e20000100800 */
[----:B------:R-:W-:Y:S01]  /*14a00*/  IABS R145, R6 ;  /* 0x0000000600917213 */ /* 0x000fe20000000000 */
[----:B------:R-:W-:Y:S01]  /*14a10*/  @!P0 IMAD.IADD R138, R138, 0x1, -R157 ;  /* 0x000000018a8a8824 */ /* 0x000fe200078e0a9d */
[----:B------:R-:W-:Y:S01]  /*14a20*/  ISETP.GT.U32.AND P0, PT, R157, R141, PT ;  /* 0x0000008d9d00720c */ /* 0x000fe20003f04070 */
[----:B------:R-:W-:Y:S01]  /*14a30*/  IMAD.HI.U32 R150, R2, R143, RZ ;  /* 0x0000008f02967227 */ /* 0x000fe200078e00ff */
[-C--:B------:R-:W-:Y:S01]  /*14a40*/  @!P5 IADD3 R140, R140, -R157.reuse, RZ ;  /* 0x8000009d8c8cd210 */ /* 0x080fe20007ffe0ff */
[----:B------:R-:W-:Y:S01]  /*14a50*/  STL [R1+0x490c], R7 ;  /* 0x00490c0701007387 */ /* 0x000fe20000100800 */
[----:B------:R-:W-:Y:S01]  /*14a60*/  @!P2 IADD3 R139, R139, -R157, RZ ;  /* 0x8000009d8b8ba210 */ /* 0x000fe20007ffe0ff */
[----:B------:R-:W-:Y:S01]  /*14a70*/  IMAD.MOV R150, RZ, RZ, -R150 ;  /* 0x000000ffff967224 */ /* 0x000fe200078e0a96 */
[C---:B------:R-:W-:Y:S01]  /*14a80*/  ISETP.GT.U32.AND P2, PT, R157.reuse, R142, PT ;  /* 0x0000008e9d00720c */ /* 0x040fe20003f44070 */
[----:B------:R-:W-:Y:S01]  /*14a90*/  IMAD.HI.U32 R149, R2, R144, RZ ;  /* 0x0000009002957227 */ /* 0x000fe200078e00ff */
[C---:B------:R-:W-:Y:S01]  /*14aa0*/  ISETP.GT.U32.AND P5, PT, R157.reuse, R140, PT ;  /* 0x0000008c9d00720c */ /* 0x040fe20003fa4070 */
[----:B------:R-:W-:Y:S01]  /*14ab0*/  STL [R1+0x4910], R6 ;  /* 0x0049100601007387 */ /* 0x000fe20000100800 */
[----:B------:R-:W-:Y:S01]  /*14ac0*/  IABS R146, R5 ;  /* 0x0000000500927213 */ /* 0x000fe20000000000 */
[----:B------:R-:W-:Y:S01]  /*14ad0*/  IMAD R143, R157, R150, R143 ;  /* 0x000000969d8f7224 */ /* 0x000fe200078e028f */
[----:B-1----:R-:W-:Y:S01]  /*14ae0*/  IADD3 R8, R10, 0x196, RZ ;  /* 0x000001960a087810 */ /* 0x002fe20007ffe0ff */
[----:B------:R-:W-:Y:S01]  /*14af0*/  @!P0 IMAD.IADD R141, R141, 0x1, -R157 ;  /* 0x000000018d8d8824 */ /* 0x000fe200078e0a9d */
[----:B------:R1:W-:Y:S01]  /*14b00*/  STL [R1+0x491c], R5 ;  /* 0x00491c0501007387 */ /* 0x0003e20000100800 */
[----:B------:R-:W-:-:S03]  /*14b10*/  IMAD.HI.U32 R148, R2, R145, RZ ;  /* 0x0000009102947227 */ /* 0x000fc600078e00ff */
[C---:B------:R-:W-:Y:S01]  /*14b20*/  ISETP.GT.U32.AND P0, PT, R157.reuse, R141, PT ;  /* 0x0000008d9d00720c */ /* 0x040fe20003f04070 */
[--C-:B------:R-:W-:Y:S01]  /*14b30*/  @!P2 IMAD.IADD R142, R142, 0x1, -R157.reuse ;  /* 0x000000018e8ea824 */ /* 0x100fe200078e0a9d */
[----:B------:R2:W-:Y:S01]  /*14b40*/  STL [R1+0x4914], R8 ;  /* 0x0049140801007387 */ /* 0x0005e20000100800 */
[----:B------:R-:W-:Y:S01]  /*14b50*/  @!P5 IMAD.IADD R140, R140, 0x1, -R157 ;  /* 0x000000018c8cd824 */ /* 0x000fe200078e0a9d */
[C---:B------:R-:W-:Y:S01]  /*14b60*/  ISETP.GT.U32.AND P5, PT, R157.reuse, R143, PT ;  /* 0x0000008f9d00720c */ /* 0x040fe20003fa4070 */
[----:B------:R-:W-:Y:S01]  /*14b70*/  IMAD.MOV R149, RZ, RZ, -R149 ;  /* 0x000000ffff957224 */ /* 0x000fe200078e0a95 */
[C---:B------:R-:W-:Y:S01]  /*14b80*/  ISETP.GT.U32.AND P2, PT, R157.reuse, R142, PT ;  /* 0x0000008e9d00720c */ /* 0x040fe20003f44070 */
[----:B------:R-:W-:Y:S01]  /*14b90*/  IMAD.MOV R148, RZ, RZ, -R148 ;  /* 0x000000ffff947224 */ /* 0x000fe200078e0a94 */
[----:B-1----:R-:W-:Y:S01]  /*14ba0*/  IADD3 R5, R10, 0x198, RZ ;  /* 0x000001980a057810 */ /* 0x002fe20007ffe0ff */
[C---:B------:R-:W-:Y:S02]  /*14bb0*/  IMAD R144, R157.reuse, R149, R144 ;  /* 0x000000959d907224 */ /* 0x040fe400078e0290 */
[----:B------:R-:W-:Y:S01]  /*14bc0*/  IMAD R145, R157, R148, R145 ;  /* 0x000000949d917224 */ /* 0x000fe200078e0291 */
[----:B------:R-:W-:Y:S01]  /*14bd0*/  IABS R149, R5 ;  /* 0x0000000500957213 */ /* 0x000fe20000000000 */
[----:B------:R-:W-:Y:S01]  /*14be0*/  IMAD.HI.U32 R147, R2, R146, RZ ;  /* 0x0000009202937227 */ /* 0x000fe200078e00ff */
[----:B------:R-:W-:-:S02]  /*14bf0*/  @!P0 IADD3 R141, R141, -R157, RZ ;  /* 0x8000009d8d8d8210 */ /* 0x000fc40007ffe0ff */
[----:B------:R-:W-:Y:S01]  /*14c00*/  ISETP.GT.U32.AND P0, PT, R157, R144, PT ;  /* 0x000000909d00720c */ /* 0x000fe20003f04070 */
[--C-:B------:R-:W-:Y:S01]  /*14c10*/  @!P5 IMAD.IADD R143, R143, 0x1, -R157.reuse ;  /* 0x000000018f8fd824 */ /* 0x100fe200078e0a9d */
[----:B------:R-:W-:Y:S01]  /*14c20*/  IADD3 R147, -R147, RZ, RZ ;  /* 0x000000ff93937210 */ /* 0x000fe20007ffe1ff */
[----:B------:R-:W-:Y:S01]  /*14c30*/  @!P2 IMAD.IADD R142, R142, 0x1, -R157 ;  /* 0x000000018e8ea824 */ /* 0x000fe200078e0a9d */
[C---:B------:R-:W-:Y:S01]  /*14c40*/  ISETP.GT.U32.AND P2, PT, R157.reuse, R145, PT ;  /* 0x000000919d00720c */ /* 0x040fe20003f44070 */
[C---:B------:R-:W-:Y:S01]  /*14c50*/  VIADD R7, R10.reuse, 0x197 ;  /* 0x000001970a077836 */ /* 0x040fe20000000000 */
[C---:B------:R-:W-:Y:S01]  /*14c60*/  ISETP.GT.U32.AND P5, PT, R157.reuse, R143, PT ;  /* 0x0000008f9d00720c */ /* 0x040fe20003fa4070 */
[----:B------:R-:W-:Y:S01]  /*14c70*/  IMAD R146, R157, R147, R146 ;  /* 0x000000939d927224 */ /* 0x000fe200078e0292 */
[----:B------:R-:W-:Y:S01]  /*14c80*/  IABS R147, R8 ;  /* 0x0000000800937213 */ /* 0x000fe20000000000 */
[----:B------:R-:W-:Y:S01]  /*14c90*/  VIADD R6, R10, 0x199 ;  /* 0x000001990a067836 */ /* 0x000fe20000000000 */
[----:B------:R-:W-:Y:S01]  /*14ca0*/  IABS R148, R7 ;  /* 0x0000000700947213 */ /* 0x000fe20000000000 */
[----:B------:R-:W-:Y:S01]  /*14cb0*/  IMAD.HI.U32 R152, R2, R149, RZ ;  /* 0x0000009502987227 */ /* 0x000fe200078e00ff */
[----:B------:R1:W-:Y:S01]  /*14cc0*/  STL [R1+0x4918], R7 ;  /* 0x0049180701007387 */ /* 0x0003e20000100800 */
[----:B--2---:R-:W-:-:S02]  /*14cd0*/  IADD3 R8, R10, 0x1fe, RZ ;  /* 0x000001fe0a087810 */ /* 0x004fc40007ffe0ff */
[--C-:B------:R-:W-:Y:S01]  /*14ce0*/  @!P0 IMAD.IADD R144, R144, 0x1, -R157.reuse ;  /* 0x0000000190908824 */ /* 0x100fe200078e0a9d */
[----:B------:R-:W-:Y:S01]  /*14cf0*/  IABS R150, R6 ;  /* 0x0000000600967213 */ /* 0x000fe20000000000 */
[----:B------:R-:W-:Y:S01]  /*14d00*/  @!P2 IMAD.IADD R145, R145, 0x1, -R157 ;  /* 0x000000019191a824 */ /* 0x000fe200078e0a9d */
[----:B------:R-:W-:Y:S01]  /*14d10*/  IADD3 R152, -R152, RZ, RZ ;  /* 0x000000ff98987210 */ /* 0x000fe20007ffe1ff */
[C---:B------:R-:W-:Y:S01]  /*14d20*/  IMAD.HI.U32 R154, R2.reuse, R147, RZ ;  /* 0x00000093029a7227 */ /* 0x040fe200078e00ff */
[----:B------:R-:W-:Y:S01]  /*14d30*/  @!P5 IADD3 R143, R143, -R157, RZ ;  /* 0x8000009d8f8fd210 */ /* 0x000fe20007ffe0ff */
[----:B------:R-:W-:Y:S01]  /*14d40*/  STL [R1+0x4920], R5 ;  /* 0x0049200501007387 */ /* 0x000fe20000100800 */
[C---:B------:R-:W-:Y:S01]  /*14d50*/  ISETP.GT.U32.AND P0, PT, R157.reuse, R144, PT ;  /* 0x000000909d00720c */ /* 0x040fe20003f04070 */
[----:B------:R-:W-:Y:S01]  /*14d60*/  IMAD.HI.U32 R153, R2, R148, RZ ;  /* 0x0000009402997227 */ /* 0x000fe200078e00ff */
[C---:B------:R-:W-:Y:S01]  /*14d70*/  ISETP.GT.U32.AND P5, PT, R157.reuse, R146, PT ;  /* 0x000000929d00720c */ /* 0x040fe20003fa4070 */
[----:B------:R-:W-:Y:S01]  /*14d80*/  STL [R1+0x4928], R6 ;  /* 0x0049280601007387 */ /* 0x000fe20000100800 */
[----:B------:R-:W-:Y:S01]  /*14d90*/  ISETP.GT.U32.AND P2, PT, R157, R145, PT ;  /* 0x000000919d00720c */ /* 0x000fe20003f44070 */
[----:B------:R-:W-:-:S02]  /*14da0*/  IMAD.MOV R154, RZ, RZ, -R154 ;  /* 0x000000ffff9a7224 */ /* 0x000fc400078e0a9a */
[----:B------:R-:W-:Y:S01]  /*14db0*/  IMAD.MOV R153, RZ, RZ, -R153 ;  /* 0x000000ffff997224 */ /* 0x000fe200078e0a99 */
[----:B------:R-:W-:Y:S01]  /*14dc0*/  STL [R1+0x4924], R11 ;  /* 0x0049240b01007387 */ /* 0x000fe20000100800 */
[C---:B------:R-:W-:Y:S01]  /*14dd0*/  IMAD R147, R157.reuse, R154, R147 ;  /* 0x0000009a9d937224 */ /* 0x040fe200078e0293 */
[----:B------:R-:W-:Y:S01]  /*14de0*/  IABS R154, R17 ;  /* 0x00000011009a7213 */ /* 0x000fe20000000000 */
[C---:B------:R-:W-:Y:S01]  /*14df0*/  IMAD R148, R157.reuse, R153, R148 ;  /* 0x000000999d947224 */ /* 0x040fe200078e0294 */
[----:B------:R-:W-:Y:S01]  /*14e00*/  IABS R153, R15 ;  /* 0x0000000f00997213 */ /* 0x000fe20000000000 */
[----:B------:R-:W-:Y:S01]  /*14e10*/  IMAD.HI.U32 R151, R2, R150, RZ ;  /* 0x0000009602977227 */ /* 0x000fe200078e00ff */
[----:B------:R-:W-:Y:S01]  /*14e20*/  @!P0 IADD3 R144, R144, -R157, RZ ;  /* 0x8000009d90908210 */ /* 0x000fe20007ffe0ff */
[----:B------:R-:W-:Y:S01]  /*14e30*/  STL [R1+0x492c], R13 ;  /* 0x00492c0d01007387 */ /* 0x000fe20000100800 */
[----:B------:R-:W-:Y:S01]  /*14e40*/  ISETP.GT.U32.AND P0, PT, R157, R147, PT ;  /* 0x000000939d00720c */ /* 0x000fe20003f04070 */
[----:B------:R-:W-:Y:S01]  /*14e50*/  @!P5 IMAD.IADD R146, R146, 0x1, -R157 ;  /* 0x000000019292d824 */ /* 0x000fe200078e0a9d */
[----:B------:R-:W-:Y:S01]  /*14e60*/  @!P2 IADD3 R145, R145, -R157, RZ ;  /* 0x8000009d9191a210 */ /* 0x000fe20007ffe0ff */
[----:B------:R-:W-:Y:S01]  /*14e70*/  IMAD.MOV R151, RZ, RZ, -R151 ;  /* 0x000000ffff977224 */ /* 0x000fe200078e0a97 */
[C---:B------:R-:W-:Y:S01]  /*14e80*/  ISETP.GT.U32.AND P2, PT, R157.reuse, R148, PT ;  /* 0x000000949d00720c */ /* 0x040fe20003f44070 */
[C---:B------:R-:W-:Y:S01]  /*14e90*/  IMAD R149, R157.reuse, R152, R149 ;  /* 0x000000989d957224 */ /* 0x040fe200078e0295 */
[C---:B------:R-:W-:Y:S01]  /*14ea0*/  ISETP.GT.U32.AND P5, PT, R157.reuse, R146, PT ;  /* 0x000000929d00720c */ /* 0x040fe20003fa4070 */
[----:B------:R-:W-:Y:S01]  /*14eb0*/  IMAD R150, R157, R151, R150 ;  /* 0x000000979d967224 */ /* 0x000fe200078e0296 */
[----:B------:R-:W-:Y:S01]  /*14ec0*/  IABS R151, R11 ;  /* 0x0000000b00977213 */ /* 0x000fe20000000000 */
[----:B------:R-:W-:Y:S01]  /*14ed0*/  IMAD.HI.U32 R155, R2, R153, RZ ;  /* 0x00000099029b7227 */ /* 0x000fe200078e00ff */
[----:B------:R-:W-:Y:S01]  /*14ee0*/  IABS R152, R13 ;  /* 0x0000000d00987213 */ /* 0x000fe20000000000 */
[----:B------:R-:W-:Y:S02]  /*14ef0*/  STL [R1+0x4930], R15 ;  /* 0x0049300f01007387 */ /* 0x000fe40000100800 */
[----:B------:R-:W-:-:S02]  /*14f00*/  @!P0 IMAD.IADD R147, R147, 0x1, -R157 ;  /* 0x0000000193938824 */ /* 0x000fc400078e0a9d */
[----:B------:R-:W-:Y:S01]  /*14f10*/  IMAD.HI.U32 R160, R2, R151, RZ ;  /* 0x0000009702a07227 */ /* 0x000fe200078e00ff */
[----:B------:R-:W-:Y:S02]  /*14f20*/  STL [R1+0x4938], R17 ;  /* 0x0049381101007387 */ /* 0x000fe40000100800 */
[C---:B------:R-:W-:Y:S01]  /*14f30*/  ISETP.GT.U32.AND P0, PT, R157.reuse, R147, PT ;  /* 0x000000939d00720c */ /* 0x040fe20003f04070 */
[--C-:B------:R-:W-:Y:S01]  /*14f40*/  @!P2 IMAD.IADD R148, R148, 0x1, -R157.reuse ;  /* 0x000000019494a824 */ /* 0x100fe200078e0a9d */
[----:B------:R-:W-:Y:S01]  /*14f50*/  IADD3 R160, -R160, RZ, RZ ;  /* 0x000000ffa0a07210 */ /* 0x000fe20007ffe1ff */
[----:B------:R-:W-:Y:S01]  /*14f60*/  @!P5 IMAD.IADD R146, R146, 0x1, -R157 ;  /* 0x000000019292d824 */ /* 0x000fe200078e0a9d */
[C---:B------:R-:W-:Y:S01]  /*14f70*/  ISETP.GT.U32.AND P5, PT, R157.reuse, R149, PT ;  /* 0x000000959d00720c */ /* 0x040fe20003fa4070 */
[C---:B------:R-:W-:Y:S01]  /*14f80*/  IMAD.HI.U32 R159, R2.reuse, R152, RZ ;  /* 0x00000098029f7227 */ /* 0x040fe200078e00ff */
[C---:B------:R-:W-:Y:S01]  /*14f90*/  ISETP.GT.U32.AND P2, PT, R157.reuse, R148, PT ;  /* 0x000000949d00720c */ /* 0x040fe20003f44070 */
[----:B------:R-:W-:Y:S02]  /*14fa0*/  STL [R1+0x4934], R109 ;  /* 0x0049346d01007387 */ /* 0x000fe40000100800 */
[----:B------:R-:W-:Y:S01]  /*14fb0*/  IMAD R151, R157, R160, R151 ;  /* 0x000000a09d977224 */ /* 0x000fe200078e0297 */
[----:B------:R-:W-:Y:S01]  /*14fc0*/  IABS R160, R106 ;  /* 0x0000006a00a07213 */ /* 0x000fe20000000000 */
[----:B------:R-:W-:Y:S01]  /*14fd0*/  IMAD.MOV R159, RZ, RZ, -R159 ;  /* 0x000000ffff9f7224 */ /* 0x000fe200078e0a9f */
[----:B------:R-:W-:Y:S01]  /*14fe0*/  STL [R1+0x493c], R108 ;  /* 0x00493c6c01007387 */ /* 0x000fe20000100800 */
[-C--:B------:R-:W-:Y:S01]  /*14ff0*/  @!P0 IADD3 R147, R147, -R157.reuse, RZ ;  /* 0x8000009d93938210 */ /* 0x080fe20007ffe0ff */
[----:B------:R-:W-:Y:S01]  /*15000*/  IMAD.HI.U32 R158, R2, R154, RZ ;  /* 0x0000009a029e7227 */ /* 0x000fe200078e00ff */
[----:B------:R-:W-:Y:S01]  /*15010*/  ISETP.GT.U32.AND P0, PT, R157, R150, PT ;  /* 0x000000969d00720c */ /* 0x000fe20003f04070 */
[----:B------:R-:W-:Y:S01]  /*15020*/  STL [R1+0x494c], R107 ;  /* 0x00494c6b01007387 */ /* 0x000fe20000100800 */
[----:B------:R-:W-:Y:S01]  /*15030*/  @!P5 IADD3 R149, R149, -R157, RZ ;  /* 0x8000009d9595d210 */ /* 0x000fe20007ffe0ff */
[C---:B------:R-:W-:Y:S01]  /*15040*/  IMAD R152, R157.reuse, R159, R152 ;  /* 0x0000009f9d987224 */ /* 0x040fe200078e0298 */
[----:B------:R-:W-:Y:S01]  /*15050*/  @!P2 IADD3 R148, R148, -R157, RZ ;  /* 0x8000009d9494a210 */ /* 0x000fe20007ffe0ff */
[----:B------:R-:W-:Y:S01]  /*15060*/  IMAD.MOV R155, RZ, RZ, -R155 ;  /* 0x000000ffff9b7224 */ /* 0x000fe200078e0a9b */
[C---:B------:R-:W-:Y:S01]  /*15070*/  ISETP.GT.U32.AND P2, PT, R157.reuse, R151, PT ;  /* 0x000000979d00720c */ /* 0x040fe20003f44070 */
[----:B------:R-:W-:Y:S01]  /*15080*/  IMAD.MOV R158, RZ, RZ, -R158 ;  /* 0x000000ffff9e7224 */ /* 0x000fe200078e0a9e */
[C---:B------:R-:W-:Y:S01]  /*15090*/  ISETP.GT.U32.AND P5, PT, R157.reuse, R149, PT ;  /* 0x000000959d00720c */ /* 0x040fe20003fa4070 */
[C---:B------:R-:W-:Y:S01]  /*150a0*/  IMAD R153, R157.reuse, R155, R153 ;  /* 0x0000009b9d997224 */ /* 0x040fe200078e0299 */
[----:B------:R-:W-:Y:S01]  /*150b0*/  IABS R155, R109 ;  /* 0x0000006d009b7213 */ /* 0x000fe20000000000 */
[C---:B------:R-:W-:Y:S01]  /*150c0*/  IMAD R154, R157.reuse, R158, R154 ;  /* 0x0000009e9d9a7224 */ /* 0x040fe200078e029a */
[----:B------:R-:W-:Y:S01]  /*150d0*/  IABS R158, R108 ;  /* 0x0000006c009e7213 */ /* 0x000fe20000000000 */
[--C-:B------:R-:W-:Y:S01]  /*150e0*/  @!P0 IMAD.IADD R150, R150, 0x1, -R157.reuse ;  /* 0x0000000196968824 */ /* 0x100fe200078e0a9d */
[----:B------:R-:W-:Y:S01]  /*150f0*/  IABS R159, R107 ;  /* 0x0000006b009f7213 */ /* 0x000fe20000000000 */
[C---:B------:R-:W-:Y:S01]  /*15100*/  IMAD.HI.U32 R164, R2.reuse, R155, RZ ;  /* 0x0000009b02a47227 */ /* 0x040fe200078e00ff */
[----:B------:R-:W-:Y:S02]  /*15110*/  STL [R1+0x495c], R106 ;  /* 0x00495c6a01007387 */ /* 0x000fe40000100800 */
[----:B------:R-:W-:Y:S01]  /*15120*/  ISETP.GT.U32.AND P0, PT, R157, R150, PT ;  /* 0x000000969d00720c */ /* 0x000fe20003f04070 */
[----:B------:R-:W-:Y:S01]  /*15130*/  @!P2 IMAD.IADD R151, R151, 0x1, -R157 ;  /* 0x000000019797a824 */ /* 0x000fe200078e0a9d */
[----:B------:R-:W-:Y:S01]  /*15140*/  STL [R1+0x4948], R105 ;  /* 0x0049486901007387 */ /* 0x000fe20000100800 */
[----:B------:R-:W-:Y:S01]  /*15150*/  @!P5 IADD3 R149, R149, -R157, RZ ;  /* 0x8000009d9595d210 */ /* 0x000fe20007ffe0ff */
[----:B------:R-:W-:Y:S01]  /*15160*/  IMAD.MOV R164, RZ, RZ, -R164 ;  /* 0x000000ffffa47224 */ /* 0x000fe200078e0aa4 */
[C---:B------:R-:W-:Y:S01]  /*15170*/  ISETP.GT.U32.AND P5, PT, R157.reuse, R152, PT ;  /* 0x000000989d00720c */ /* 0x040fe20003fa4070 */
[C---:B------:R-:W-:Y:S01]  /*15180*/  IMAD.HI.U32 R163, R2.reuse, R158, RZ ;  /* 0x0000009e02a37227 */ /* 0x040fe200078e00ff */
[C---:B------:R-:W-:Y:S01]  /*15190*/  ISETP.GT.U32.AND P2, PT, R157.reuse, R151, PT ;  /* 0x000000979d00720c */ /* 0x040fe20003f44070 */
[----:B------:R-:W-:Y:S02]  /*151a0*/  STL [R1+0x4958], R104 ;  /* 0x0049586801007387 */ /* 0x000fe40000100800 */
[----:B------:R-:W-:Y:S01]  /*151b0*/  IMAD R155, R157, R164, R155 ;  /* 0x000000a49d9b7224 */ /* 0x000fe200078e029b */
[----:B------:R-:W-:Y:S01]  /*151c0*/  IADD3 R163, -R163, RZ, RZ ;  /* 0x000000ffa3a37210 */ /* 0x000fe20007ffe1ff */
[----:B------:R-:W-:Y:S01]  /*151d0*/  IMAD.HI.U32 R162, R2, R159, RZ ;  /* 0x0000009f02a27227 */ /* 0x000fe200078e00ff */
[----:B------:R-:W-:Y:S01]  /*151e0*/  IABS R164, R102 ;  /* 0x0000006600a47213 */ /* 0x000fe20000000000 */
[----:B------:R-:W-:Y:S02]  /*151f0*/  STL [R1+0x4968], R103 ;  /* 0x0049686701007387 */ /* 0x000fe40000100800 */
[----:B------:R-:W-:Y:S01]  /*15200*/  @!P0 IMAD.IADD R150, R150, 0x1, -R157 ;  /* 0x0000000196968824 */ /* 0x000fe200078e0a9d */
[C---:B------:R-:W-:Y:S01]  /*15210*/  ISETP.GT.U32.AND P0, PT, R157.reuse, R153, PT ;  /* 0x000000999d00720c */ /* 0x040fe20003f04070 */
[----:B------:R-:W-:Y:S01]  /*15220*/  IMAD.MOV R162, RZ, RZ, -R162 ;  /* 0x000000ffffa27224 */ /* 0x000fe200078e0aa2 */
[----:B------:R-:W-:Y:S01]  /*15230*/  @!P5 IADD3 R152, R152, -R157, RZ ;  /* 0x8000009d9898d210 */ /* 0x000fe20007ffe0ff */
[----:B------:R-:W-:Y:S01]  /*15240*/  IMAD R158, R157, R163, R158 ;  /* 0x000000a39d9e7224 */ /* 0x000fe200078e029e */
[----:B------:R-:W-:Y:S01]  /*15250*/  @!P2 IADD3 R151, R151, -R157, RZ ;  /* 0x8000009d9797a210 */ /* 0x000fe20007ffe0ff */
[C---:B------:R-:W-:Y:S01]  /*15260*/  IMAD R159, R157.reuse, R162, R159 ;  /* 0x000000a29d9f7224 */ /* 0x040fe200078e029f */
        /* <DEDUP_REMOVED lines=8> */
[----:B------:R-:W-:Y:S01]  /*152f0*/  @!P0 IADD3 R153, R153, -R157, RZ ;  /* 0x8000009d99998210 */ /* 0x000fe20007ffe0ff */
[----:B------:R-:W-:Y:S02]  /*15300*/  STL [R1+0x4964], R101 ;  /* 0x0049646501007387 */ /* 0x000fe40000100800 */
[C---:B------:R-:W-:Y:S01]  /*15310*/  IMAD R160, R157.reuse, R161, R160 ;  /* 0x000000a19da07224 */ /* 0x040fe200078e02a0 */
[C---:B------:R-:W-:Y:S01]  /*15320*/  ISETP.GT.U32.AND P0, PT, R157.reuse, R153, PT ;  /* 0x000000999d00720c */ /* 0x040fe20003f04070 */
[--C-:B------:R-:W-:Y:S01]  /*15330*/  @!P2 IMAD.IADD R154, R154, 0x1, -R157.reuse ;  /* 0x000000019a9aa824 */ /* 0x100fe200078e0a9d */
[----:B------:R-:W-:Y:S01]  /*15340*/  IABS R161, R105 ;  /* 0x0000006900a17213 */ /* 0x000fe20000000000 */
[--C-:B------:R-:W-:Y:S01]  /*15350*/  @!P5 IMAD.IADD R152, R152, 0x1, -R157.reuse ;  /* 0x000000019898d824 */ /* 0x100fe200078e0a9d */
[C---:B------:R-:W-:Y:S01]  /*15360*/  ISETP.GT.U32.AND P5, PT, R157.reuse, R155, PT ;  /* 0x0000009b9d00720c */ /* 0x040fe20003fa4070 */
[C---:B------:R-:W-:Y:S01]  /*15370*/  IMAD.HI.U32 R167, R2.reuse, R162, RZ ;  /* 0x000000a202a77227 */ /* 0x040fe200078e00ff */
[----:B------:R-:W-:Y:S01]  /*15380*/  ISETP.GT.U32.AND P2, PT, R157, R154, PT ;  /* 0x0000009a9d00720c */ /* 0x000fe20003f44070 */
[----:B------:R-:W-:Y:S02]  /*15390*/  STL [R1+0x4970], R100 ;  /* 0x0049706401007387 */ /* 0x000fe40000100800 */
[----:B------:R-:W-:Y:S01]  /*153a0*/  IMAD.HI.U32 R168, R2, R161, RZ ;  /* 0x000000a102a87227 */ /* 0x000fe200078e00ff */
[----:B------:R-:W-:Y:S01]  /*153b0*/  IADD3 R167, -R167, RZ, RZ ;  /* 0x000000ffa7a77210 */ /* 0x000fe20007ffe1ff */
[----:B------:R-:W-:Y:S02]  /*153c0*/  STL [R1+0x4974], R99 ;  /* 0x0049746301007387 */ /* 0x000fe40000100800 */
[----:B------:R-:W-:Y:S01]  /*153d0*/  @!P0 IADD3 R153, R153, -R157, RZ ;  /* 0x8000009d99998210 */ /* 0x000fe20007ffe0ff */
[----:B------:R-:W-:Y:S01]  /*153e0*/  IMAD.MOV R168, RZ, RZ, -R168 ;  /* 0x000000ffffa87224 */ /* 0x000fe200078e0aa8 */
[C---:B------:R-:W-:Y:S01]  /*153f0*/  ISETP.GT.U32.AND P0, PT, R157.reuse, R158, PT ;  /* 0x0000009e9d00720c */ /* 0x040fe20003f04070 */
[----:B------:R-:W-:Y:S01]  /*15400*/  IMAD R162, R157, R167, R162 ;  /* 0x000000a79da27224 */ /* 0x000fe200078e02a2 */
[----:B------:R-:W-:Y:S01]  /*15410*/  IABS R167, R99 ;  /* 0x0000006300a77213 */ /* 0x000fe20000000000 */
[--C-:B------:R-:W-:Y:S01]  /*15420*/  @!P5 IMAD.IADD R155, R155, 0x1, -R157.reuse ;  /* 0x000000019b9bd824 */ /* 0x100fe200078e0a9d */
[----:B------:R-:W-:Y:S01]  /*15430*/  STL [R1+0x4994], R98 ;  /* 0x0049946201007387 */ /* 0x000fe20000100800 */
[----:B------:R-:W-:Y:S01]  /*15440*/  @!P2 IMAD.IADD R154, R154, 0x1, -R157 ;  /* 0x000000019a9aa824 */ /* 0x000fe200078e0a9d */
[C---:B------:R-:W-:Y:S01]  /*15450*/  ISETP.GT.U32.AND P2, PT, R157.reuse, R159, PT ;  /* 0x0000009f9d00720c */ /* 0x040fe20003f44070 */
[C---:B------:R-:W-:Y:S01]  /*15460*/  IMAD R161, R157.reuse, R168, R161 ;  /* 0x000000a89da17224 */ /* 0x040fe200078e02a1 */
[----:B------:R-:W-:Y:S01]  /*15470*/  ISETP.GT.U32.AND P5, PT, R157, R155, PT ;  /* 0x0000009b9d00720c */ /* 0x000fe20003fa4070 */
[----:B------:R-:W-:Y:S01]  /*15480*/  IMAD.HI.U32 R166, R2, R163, RZ ;  /* 0x000000a302a67227 */ /* 0x000fe200078e00ff */
[----:B------:R-:W-:Y:S01]  /*15490*/  IABS R168, R98 ;  /* 0x0000006200a87213 */ /* 0x000fe20000000000 */
[----:B------:R-:W-:Y:S02]  /*154a0*/  STL [R1+0x498c], R97 ;  /* 0x00498c6101007387 */ /* 0x000fe40000100800 */
[----:B------:R-:W-:-:S02]  /*154b0*/  @!P0 IMAD.IADD R158, R158, 0x1, -R157 ;  /* 0x000000019e9e8824 */ /* 0x000fc400078e0a9d */
[----:B------:R-:W-:Y:S01]  /*154c0*/  IMAD.MOV R166, RZ, RZ, -R166 ;  /* 0x000000ffffa67224 */ /* 0x000fe200078e0aa6 */
[----:B------:R-:W-:Y:S01]  /*154d0*/  STL [R1+0x4990], R96 ;  /* 0x0049906001007387 */ /* 0x000fe20000100800 */
[----:B------:R-:W-:Y:S01]  /*154e0*/  IMAD.MOV R165, RZ, RZ, -R165 ;  /* 0x000000ffffa57224 */ /* 0x000fe200078e0aa5 */
[----:B------:R-:W-:Y:S01]  /*154f0*/  ISETP.GT.U32.AND P0, PT, R157, R158, PT ;  /* 0x0000009e9d00720c */ /* 0x000fe20003f04070 */
[----:B------:R-:W-:Y:S01]  /*15500*/  @!P2 IMAD.IADD R159, R159, 0x1, -R157 ;  /* 0x000000019f9fa824 */ /* 0x000fe200078e0a9d */
[----:B------:R-:W-:Y:S01]  /*15510*/  STL [R1+0x4998], R95 ;  /* 0x0049985f01007387 */ /* 0x000fe20000100800 */
[----:B------:R-:W-:Y:S01]  /*15520*/  @!P5 IADD3 R155, R155, -R157, RZ ;  /* 0x8000009d9b9bd210 */ /* 0x000fe20007ffe0ff */
[C---:B------:R-:W-:Y:S01]  /*15530*/  IMAD R163, R157.reuse, R166, R163 ;  /* 0x000000a69da37224 */ /* 0x040fe200078e02a3 */
[C---:B------:R-:W-:Y:S01]  /*15540*/  ISETP.GT.U32.AND P5, PT, R157.reuse, R160, PT ;  /* 0x000000a09d00720c */ /* 0x040fe20003fa4070 */
[C---:B------:R-:W-:Y:S01]  /*15550*/  IMAD R164, R157.reuse, R165, R164 ;  /* 0x000000a59da47224 */ /* 0x040fe200078e02a4 */
[----:B------:R-:W-:Y:S01]  /*15560*/  ISETP.GT.U32.AND P2, PT, R157, R159, PT ;  /* 0x0000009f9d00720c */ /* 0x000fe20003f44070 */
[C---:B------:R-:W-:Y:S01]  /*15570*/  IMAD.HI.U32 R169, R2.reuse, R167, RZ ;  /* 0x000000a702a97227 */ /* 0x040fe200078e00ff */
[----:B------:R-:W-:Y:S01]  /*15580*/  IABS R165, R101 ;  /* 0x0000006500a57213 */ /* 0x000fe20000000000 */
[----:B------:R-:W-:Y:S01]  /*15590*/  STL [R1+0x49a8], R94 ;  /* 0x0049a85e01007387 */ /* 0x000fe20000100800 */
[----:B------:R-:W-:Y:S01]  /*155a0*/  IABS R166, R100 ;  /* 0x0000006400a67213 */ /* 0x000fe20000000000 */
[----:B------:R-:W-:Y:S01]  /*155b0*/  IMAD.HI.U32 R170, R2, R168, RZ ;  /* 0x000000a802aa7227 */ /* 0x000fe200078e00ff */
[----:B------:R-:W-:Y:S01]  /*155c0*/  IADD3 R169, -R169, RZ, RZ ;  /* 0x000000ffa9a97210 */ /* 0x000fe20007ffe1ff */
[----:B------:R-:W-:Y:S02]  /*155d0*/  STL [R1+0x499c], R93 ;  /* 0x00499c5d01007387 */ /* 0x000fe40000100800 */
[----:B------:R-:W-:Y:S01]  /*155e0*/  @!P0 IMAD.IADD R158, R158, 0x1, -R157 ;  /* 0x000000019e9e8824 */ /* 0x000fe200078e0a9d */
[----:B------:R-:W-:Y:S01]  /*155f0*/  ISETP.GT.U32.AND P0, PT, R157, R161, PT ;  /* 0x000000a19d00720c */ /* 0x000fe20003f04070 */
[----:B------:R-:W-:Y:S01]  /*15600*/  IMAD.HI.U32 R172, R2, R165, RZ ;  /* 0x000000a502ac7227 */ /* 0x000fe200078e00ff */
[-C--:B------:R-:W-:Y:S01]  /*15610*/  @!P5 IADD3 R160, R160, -R157.reuse, RZ ;  /* 0x8000009da0a0d210 */ /* 0x080fe20007ffe0ff */
[----:B------:R-:W-:Y:S01]  /*15620*/  STL [R1+0x49a0], R92 ;  /* 0x0049a05c01007387 */ /* 0x000fe20000100800 */
[-C--:B------:R-:W-:Y:S01]  /*15630*/  @!P2 IADD3 R159, R159, -R157.reuse, RZ ;  /* 0x8000009d9f9fa210 */ /* 0x080fe20007ffe0ff */
[----:B------:R-:W-:Y:S01]  /*15640*/  IMAD.MOV R172, RZ, RZ, -R172 ;  /* 0x000000ffffac7224 */ /* 0x000fe200078e0aac */
[C---:B------:R-:W-:Y:S01]  /*15650*/  ISETP.GT.U32.AND P5, PT, R157.reuse, R160, PT ;  /* 0x000000a09d00720c */ /* 0x040fe20003fa4070 */
[----:B------:R-:W-:Y:S01]  /*15660*/  IMAD.HI.U32 R171, R2, R166, RZ ;  /* 0x000000a602ab7227 */ /* 0x000fe200078e00ff */
[C---:B------:R-:W-:Y:S01]  /*15670*/  ISETP.GT.U32.AND P2, PT, R157.reuse, R162, PT ;  /* 0x000000a29d00720c */ /* 0x040fe20003f44070 */
[----:B------:R-:W-:Y:S02]  /*15680*/  STL [R1+0x49b0], R91 ;  /* 0x0049b05b01007387 */ /* 0x000fe40000100800 */
[----:B------:R-:W-:Y:S01]  /*15690*/  IMAD R165, R157, R172, R165 ;  /* 0x000000ac9da57224 */ /* 0x000fe200078e02a5 */
[----:B------:R-:W-:Y:S01]  /*156a0*/  IABS R172, R94 ;  /* 0x0000005e00ac7213 */ /* 0x000fe20000000000 */
[----:B------:R-:W-:Y:S01]  /*156b0*/  IMAD.MOV R171, RZ, RZ, -R171 ;  /* 0x000000ffffab7224 */ /* 0x000fe200078e0aab */
[----:B------:R-:W-:Y:S01]  /*156c0*/  @!P0 IADD3 R161, R161, -R157, RZ ;  /* 0x8000009da1a18210 */ /* 0x000fe20007ffe0ff */
[----:B------:R-:W-:Y:S01]  /*156d0*/  IMAD.MOV R170, RZ, RZ, -R170 ;  /* 0x000000ffffaa7224 */ /* 0x000fe200078e0aaa */
[----:B------:R-:W-:Y:S01]  /*156e0*/  STL [R1+0x49b4], R90 ;  /* 0x0049b45a01007387 */ /* 0x000fe20000100800 */
[C---:B------:R-:W-:Y:S01]  /*156f0*/  IMAD R166, R157.reuse, R171, R166 ;  /* 0x000000ab9da67224 */ /* 0x040fe200078e02a6 */
[C---:B------:R-:W-:Y:S01]  /*15700*/  ISETP.GT.U32.AND P0, PT, R157.reuse, R161, PT ;  /* 0x000000a19d00720c */ /* 0x040fe20003f04070 */
[--C-:B------:R-:W-:Y:S01]  /*15710*/  @!P5 IMAD.IADD R160, R160, 0x1, -R157.reuse ;  /* 0x00000001a0a0d824 */ /* 0x100fe200078e0a9d */
[C---:B------:R-:W-:Y:S01]  /*15720*/  ISETP.GT.U32.AND P5, PT, R157.reuse, R163, PT ;  /* 0x000000a39d00720c */ /* 0x040fe20003fa4070 */
[----:B------:R-:W-:Y:S01]  /*15730*/  @!P2 IMAD.IADD R162, R162, 0x1, -R157 ;  /* 0x00000001a2a2a824 */ /* 0x000fe200078e0a9d */
[----:B------:R-:W-:Y:S01]  /*15740*/  IABS R171, R95 ;  /* 0x0000005f00ab7213 */ /* 0x000fe20000000000 */
[C---:B------:R-:W-:Y:S01]  /*15750*/  IMAD R167, R157.reuse, R169, R167 ;  /* 0x000000a99da77224 */ /* 0x040fe200078e02a7 */
[----:B------:R-:W-:Y:S01]  /*15760*/  IABS R169, R97 ;  /* 0x0000006100a97213 */ /* 0x000fe20000000000 */
[C---:B------:R-:W-:Y:S01]  /*15770*/  IMAD R168, R157.reuse, R170, R168 ;  /* 0x000000aa9da87224 */ /* 0x040fe200078e02a8 */
[----:B------:R-:W-:Y:S01]  /*15780*/  ISETP.GT.U32.AND P2, PT, R157, R162, PT ;  /* 0x000000a29d00720c */ /* 0x000fe20003f44070 */
[C---:B------:R-:W-:Y:S01]  /*15790*/  IMAD.HI.U32 R174, R2.reuse, R171, RZ ;  /* 0x000000ab02ae7227 */ /* 0x040fe200078e00ff */
[----:B------:R-:W-:Y:S01]  /*157a0*/  IABS R170, R96 ;  /* 0x0000006000aa7213 */ /* 0x000fe20000000000 */
[----:B------:R-:W-:Y:S02]  /*157b0*/  STL [R1+0x49ac], R89 ;  /* 0x0049ac5901007387 */ /* 0x000fe40000100800 */
[--C-:B------:R-:W-:Y:S01]  /*157c0*/  @!P0 IMAD.IADD R161, R161, 0x1, -R157.reuse ;  /* 0x00000001a1a18824 */ /* 0x100fe200078e0a9d */
[----:B------:R-:W-:Y:S01]  /*157d0*/  ISETP.GT.U32.AND P0, PT, R157, R164, PT ;  /* 0x000000a49d00720c */ /* 0x000fe20003f04070 */
[----:B------:R-:W-:Y:S01]  /*157e0*/  IMAD.HI.U32 R176, R2, R169, RZ ;  /* 0x000000a902b07227 */ /* 0x000fe200078e00ff */
[----:B------:R-:W-:Y:S01]  /*157f0*/  @!P5 IADD3 R163, R163, -R157, RZ ;  /* 0x8000009da3a3d210 */ /* 0x000fe20007ffe0ff */
[----:B------:R-:W-:Y:S01]  /*15800*/  STL [R1+0x49c4], R88 ;  /* 0x0049c45801007387 */ /* 0x000fe20000100800 */
[----:B------:R-:W-:Y:S01]  /*15810*/  IADD3 R174, -R174, RZ, RZ ;  /* 0x000000ffaeae7210 */ /* 0x000fe20007ffe1ff */
[----:B------:R-:W-:Y:S01]  /*15820*/  IMAD.MOV R176, RZ, RZ, -R176 ;  /* 0x000000ffffb07224 */ /* 0x000fe200078e0ab0 */
[C---:B------:R-:W-:Y:S01]  /*15830*/  ISETP.GT.U32.AND P5, PT, R157.reuse, R163, PT ;  /* 0x000000a39d00720c */ /* 0x040fe20003fa4070 */
[----:B------:R-:W-:Y:S01]  /*15840*/  @!P2 IMAD.IADD R162, R162, 0x1, -R157 ;  /* 0x00000001a2a2a824 */ /* 0x000fe200078e0a9d */
[C---:B------:R-:W-:Y:S01]  /*15850*/  ISETP.GT.U32.AND P2, PT, R157.reuse, R165, PT ;  /* 0x000000a59d00720c */ /* 0x040fe20003f44070 */
[----:B------:R-:W-:Y:S01]  /*15860*/  IMAD R169, R157, R176, R169 ;  /* 0x000000b09da97224 */ /* 0x000fe200078e02a9 */
[----:B------:R-:W-:Y:S01]  /*15870*/  IABS R176, R90 ;  /* 0x0000005a00b07213 */ /* 0x000fe20000000000 */
[----:B------:R-:W-:Y:S01]  /*15880*/  IMAD.HI.U32 R175, R2, R170, RZ ;  /* 0x000000aa02af7227 */ /* 0x000fe200078e00ff */
[----:B------:R-:W-:Y:S03]  /*15890*/  STL [R1+0x49c8], R87 ;  /* 0x0049c85701007387 */ /* 0x000fe60000100800 */
[----:B------:R-:W-:Y:S01]  /*158a0*/  @!P0 IMAD.IADD R164, R164, 0x1, -R157 ;  /* 0x00000001a4a48824 */ /* 0x000fe200078e0a9d */
[----:B------:R-:W-:Y:S01]  /*158b0*/  STL [R1+0x49d8], R86 ;  /* 0x0049d85601007387 */ /* 0x000fe20000100800 */
[----:B------:R-:W-:-:S02]  /*158c0*/  IMAD.MOV R175, RZ, RZ, -R175 ;  /* 0x000000ffffaf7224 */ /* 0x000fc400078e0aaf */
[----:B------:R-:W-:Y:S01]  /*158d0*/  @!P5 IADD3 R163, R163, -R157, RZ ;  /* 0x8000009da3a3d210 */ /* 0x000fe20007ffe0ff */
[C---:B------:R-:W-:Y:S01]  /*158e0*/  IMAD R171, R157.reuse, R174, R171 ;  /* 0x000000ae9dab7224 */ /* 0x040fe200078e02ab */
[C---:B------:R-:W-:Y:S01]  /*158f0*/  ISETP.GT.U32.AND P5, PT, R157.reuse, R166, PT ;  /* 0x000000a69d00720c */ /* 0x040fe20003fa4070 */
[----:B------:R-:W-:Y:S01]  /*15900*/  IMAD R170, R157, R175, R170 ;  /* 0x000000af9daa7224 */ /* 0x000fe200078e02aa */
[----:B------:R-:W-:Y:S01]  /*15910*/  @!P2 IADD3 R165, R165, -R157, RZ ;  /* 0x8000009da5a5a210 */ /* 0x000fe20007ffe0ff */
[C---:B------:R-:W-:Y:S01]  /*15920*/  IMAD.HI.U32 R173, R2.reuse, R172, RZ ;  /* 0x000000ac02ad7227 */ /* 0x040fe200078e00ff */
[C---:B------:R-:W-:Y:S01]  /*15930*/  ISETP.GT.U32.AND P0, PT, R157.reuse, R164, PT ;  /* 0x000000a49d00720c */ /* 0x040fe20003f04070 */
[----:B------:R-:W-:Y:S01]  /*15940*/  STL [R1+0x49cc], R85 ;  /* 0x0049cc5501007387 */ /* 0x000fe20000100800 */
[----:B------:R-:W-:Y:S01]  /*15950*/  ISETP.GT.U32.AND P2, PT, R157, R165, PT ;  /* 0x000000a59d00720c */ /* 0x000fe20003f44070 */
[----:B------:R-:W-:Y:S01]  /*15960*/  IMAD.MOV R173, RZ, RZ, -R173 ;  /* 0x000000ffffad7224 */ /* 0x000fe200078e0aad */
[----:B------:R-:W-:Y:S01]  /*15970*/  IABS R174, R92 ;  /* 0x0000005c00ae7213 */ /* 0x000fe20000000000 */
[----:B------:R-:W-:Y:S01]  /*15980*/  IMAD.HI.U32 R177, R2, R176, RZ ;  /* 0x000000b002b17227 */ /* 0x000fe200078e00ff */
[----:B------:R-:W-:Y:S01]  /*15990*/  IABS R175, R91 ;  /* 0x0000005b00af7213 */ /* 0x000fe20000000000 */
[----:B------:R-:W-:Y:S02]  /*159a0*/  STL [R1+0x49dc], R84 ;  /* 0x0049dc5401007387 */ /* 0x000fe40000100800 */
[----:B------:R-:W-:-:S02]  /*159b0*/  @!P5 IMAD.IADD R166, R166, 0x1, -R157 ;  /* 0x00000001a6a6d824 */ /* 0x000fc400078e0a9d */
[C---:B------:R-:W-:Y:S01]  /*159c0*/  IMAD R172, R157.reuse, R173, R172 ;  /* 0x000000ad9dac7224 */ /* 0x040fe200078e02ac */
[----:B------:R-:W-:Y:S01]  /*159d0*/  IABS R173, R93 ;  /* 0x0000005d00ad7213 */ /* 0x000fe20000000000 */
[--C-:B------:R-:W-:Y:S01]  /*159e0*/  @!P0 IMAD.IADD R164, R164, 0x1, -R157.reuse ;  /* 0x00000001a4a48824 */ /* 0x100fe200078e0a9d */
[----:B------:R-:W-:Y:S01]  /*159f0*/  ISETP.GT.U32.AND P0, PT, R157, R167, PT ;  /* 0x000000a79d00720c */ /* 0x000fe20003f04070 */
[----:B------:R-:W-:Y:S01]  /*15a00*/  @!P2 IMAD.IADD R165, R165, 0x1, -R157 ;  /* 0x00000001a5a5a824 */ /* 0x000fe200078e0a9d */
[C---:B------:R-:W-:Y:S01]  /*15a10*/  ISETP.GT.U32.AND P5, PT, R157.reuse, R166, PT ;  /* 0x000000a69d00720c */ /* 0x040fe20003fa4070 */
[C---:B------:R-:W-:Y:S01]  /*15a20*/  IMAD.HI.U32 R180, R2.reuse, R173, RZ ;  /* 0x000000ad02b47227 */ /* 0x040fe200078e00ff */
[----:B------:R-:W-:Y:S01]  /*15a30*/  ISETP.GT.U32.AND P2, PT, R157, R168, PT ;  /* 0x000000a89d00720c */ /* 0x000fe20003f44070 */
[----:B------:R-:W-:Y:S02]  /*15a40*/  STL [R1+0x49e0], R83 ;  /* 0x0049e05301007387 */ /* 0x000fe40000100800 */
[----:B------:R-:W-:-:S02]  /*15a50*/  IMAD.HI.U32 R179, R2, R174, RZ ;  /* 0x000000ae02b37227 */ /* 0x000fc400078e00ff */
[----:B------:R-:W-:Y:S02]  /*15a60*/  STL [R1+0x49f4], R82 ;  /* 0x0049f45201007387 */ /* 0x000fe40000100800 */
[----:B------:R-:W-:Y:S02]  /*15a70*/  IMAD.MOV R180, RZ, RZ, -R180 ;  /* 0x000000ffffb47224 */ /* 0x000fe400078e0ab4 */
[----:B------:R-:W-:Y:S01]  /*15a80*/  @!P0 IADD3 R167, R167, -R157, RZ ;  /* 0x8000009da7a78210 */ /* 0x000fe20007ffe0ff */
[----:B------:R-:W-:Y:S01]  /*15a90*/  IMAD.MOV R179, RZ, RZ, -R179 ;  /* 0x000000ffffb37224 */ /* 0x000fe200078e0ab3 */
[----:B------:R-:W-:Y:S01]  /*15aa0*/  STL [R1+0x49e4], R81 ;  /* 0x0049e45101007387 */ /* 0x000fe20000100800 */
[--C-:B------:R-:W-:Y:S01]  /*15ab0*/  @!P5 IMAD.IADD R166, R166, 0x1, -R157.reuse ;  /* 0x00000001a6a6d824 */ /* 0x100fe200078e0a9d */
[C---:B------:R-:W-:Y:S01]  /*15ac0*/  ISETP.GT.U32.AND P5, PT, R157.reuse, R169, PT ;  /* 0x000000a99d00720c */ /* 0x040fe20003fa4070 */
[----:B------:R-:W-:Y:S01]  /*15ad0*/  @!P2 IMAD.IADD R168, R168, 0x1, -R157 ;  /* 0x00000001a8a8a824 */ /* 0x000fe200078e0a9d */
[C---:B------:R-:W-:Y:S01]  /*15ae0*/  ISETP.GT.U32.AND P0, PT, R157.reuse, R167, PT ;  /* 0x000000a79d00720c */ /* 0x040fe20003f04070 */
[C---:B------:R-:W-:Y:S01]  /*15af0*/  IMAD R173, R157.reuse, R180, R173 ;  /* 0x000000b49dad7224 */ /* 0x040fe200078e02ad */
[----:B------:R-:W-:Y:S01]  /*15b00*/  IABS R180, R86 ;  /* 0x0000005600b47213 */ /* 0x000fe20000000000 */
[C---:B------:R-:W-:Y:S01]  /*15b10*/  IMAD R174, R157.reuse, R179, R174 ;  /* 0x000000b39dae7224 */ /* 0x040fe200078e02ae */
[----:B------:R-:W-:Y:S01]  /*15b20*/  ISETP.GT.U32.AND P2, PT, R157, R168, PT ;  /* 0x000000a89d00720c */ /* 0x000fe20003f44070 */
[----:B------:R-:W-:Y:S01]  /*15b30*/  IMAD.HI.U32 R178, R2, R175, RZ ;  /* 0x000000af02b27227 */ /* 0x000fe200078e00ff */
[----:B------:R-:W-:Y:S01]  /*15b40*/  IABS R179, R87 ;  /* 0x0000005700b37213 */ /* 0x000fe20000000000 */
[----:B------:R-:W-:Y:S02]  /*15b50*/  STL [R1+0x49f0], R80 ;  /* 0x0049f05001007387 */ /* 0x000fe40000100800 */
[----:B------:R-:W-:Y:S01]  /*15b60*/  IMAD.MOV R177, RZ, RZ, -R177 ;  /* 0x000000ffffb17224 */ /* 0x000fe200078e0ab1 */
[----:B------:R-:W-:Y:S01]  /*15b70*/  IADD3 R178, -R178, RZ, RZ ;  /* 0x000000ffb2b27210 */ /* 0x000fe20007ffe1ff */
[----:B------:R-:W-:Y:S01]  /*15b80*/  @!P5 IMAD.IADD R169, R169, 0x1, -R157 ;  /* 0x00000001a9a9d824 */ /* 0x000fe200078e0a9d */
[----:B------:R-:W-:Y:S01]  /*15b90*/  STL [R1+0x49fc], R79 ;  /* 0x0049fc4f01007387 */ /* 0x000fe20000100800 */
[----:B------:R-:W-:Y:S01]  /*15ba0*/  @!P0 IADD3 R167, R167, -R157, RZ ;  /* 0x8000009da7a78210 */ /* 0x000fe20007ffe0ff */
[C---:B------:R-:W-:Y:S01]  /*15bb0*/  IMAD R176, R157.reuse, R177, R176 ;  /* 0x000000b19db07224 */ /* 0x040fe200078e02b0 */
[C---:B------:R-:W-:Y:S01]  /*15bc0*/  ISETP.GT.U32.AND P0, PT, R157.reuse, R170, PT ;  /* 0x000000aa9d00720c */ /* 0x040fe20003f04070 */
[C---:B------:R-:W-:Y:S01]  /*15bd0*/  IMAD R175, R157.reuse, R178, R175 ;  /* 0x000000b29daf7224 */ /* 0x040fe200078e02af */
[C---:B------:R-:W-:Y:S01]  /*15be0*/  ISETP.GT.U32.AND P5, PT, R157.reuse, R169, PT ;  /* 0x000000a99d00720c */ /* 0x040fe20003fa4070 */
[--C-:B------:R-:W-:Y:S01]  /*15bf0*/  @!P2 IMAD.IADD R168, R168, 0x1, -R157.reuse ;  /* 0x00000001a8a8a824 */ /* 0x100fe200078e0a9d */
        /* <DEDUP_REMOVED lines=9> */
[----:B------:R-:W-:Y:S01]  /*15c90*/  IADD3 R181, -R181, RZ, RZ ;  /* 0x000000ffb5b57210 */ /* 0x000fe20007ffe1ff */
[C---:B------:R-:W-:Y:S01]  /*15ca0*/  IMAD.HI.U32 R184, R2.reuse, R177, RZ ;  /* 0x000000b102b87227 */ /* 0x040fe200078e00ff */
        /* <DEDUP_REMOVED lines=8> */
[C---:B------:R-:W-:Y:S01]  /*15d30*/  ISETP.GT.U32.AND P2, PT, R157.reuse, R171, PT ;  /* 0x000000ab9d00720c */ /* 0x040fe20003f44070 */
[C---:B------:R-:W-:Y:S01]  /*15d40*/  IMAD R177, R157.reuse, R184, R177 ;  /* 0x000000b89db17224 */ /* 0x040fe200078e02b1 */
[----:B------:R-:W-:Y:S01]  /*15d50*/  IABS R184, R82 ;  /* 0x0000005200b87213 */ /* 0x000fe20000000000 */
[----:B------:R-:W-:Y:S01]  /*15d60*/  IMAD.MOV R183, RZ, RZ, -R183 ;  /* 0x000000ffffb77224 */ /* 0x000fe200078e0ab7 */
[----:B------:R-:W-:Y:S01]  /*15d70*/  STL [R1+0x4a1c], R74 ;  /* 0x004a1c4a01007387 */ /* 0x000fe20000100800 */
[C---:B------:R-:W-:Y:S01]  /*15d80*/  IMAD R179, R157.reuse, R182, R179 ;  /* 0x000000b69db37224 */ /* 0x040fe200078e02b3 */
[----:B------:R-:W-:Y:S01]  /*15d90*/  IABS R182, R84 ;  /* 0x0000005400b67213 */ /* 0x000fe20000000000 */
[C---:B------:R-:W-:Y:S01]  /*15da0*/  IMAD R178, R157.reuse, R183, R178 ;  /* 0x000000b79db27224 */ /* 0x040fe200078e02b2 */
[----:B------:R-:W-:Y:S01]  /*15db0*/  IABS R183, R83 ;  /* 0x0000005300b77213 */ /* 0x000fe20000000000 */
[--C-:B------:R-:W-:Y:S01]  /*15dc0*/  @!P5 IMAD.IADD R172, R172, 0x1, -R157.reuse ;  /* 0x00000001acacd824 */ /* 0x100fe200078e0a9d */
[----:B------:R-:W-:Y:S01]  /*15dd0*/  STL [R1+0x4a18], R73 ;  /* 0x004a184901007387 */ /* 0x000fe20000100800 */
[----:B------:R-:W-:Y:S01]  /*15de0*/  @!P0 IMAD.IADD R170, R170, 0x1, -R157 ;  /* 0x00000001aaaa8824 */ /* 0x000fe200078e0a9d */
[C---:B------:R-:W-:Y:S01]  /*15df0*/  ISETP.GT.U32.AND P0, PT, R157.reuse, R173, PT ;  /* 0x000000ad9d00720c */ /* 0x040fe20003f04070 */
[----:B------:R-:W-:Y:S01]  /*15e00*/  IMAD R180, R157, R181, R180 ;  /* 0x000000b59db47224 */ /* 0x000fe200078e02b4 */
[----:B------:R-:W-:Y:S01]  /*15e10*/  @!P2 IADD3 R171, R171, -R157, RZ ;  /* 0x8000009dababa210 */ /* 0x000fe20007ffe0ff */
[C---:B------:R-:W-:Y:S01]  /*15e20*/  IMAD.HI.U32 R187, R2.reuse, R182, RZ ;  /* 0x000000b602bb7227 */ /* 0x040fe200078e00ff */
[C---:B------:R-:W-:Y:S01]  /*15e30*/  ISETP.GT.U32.AND P2, PT, R157.reuse, R174, PT ;  /* 0x000000ae9d00720c */ /* 0x040fe20003f44070 */
[----:B------:R-:W-:Y:S01]  /*15e40*/  STL [R1+0x4a24], R72 ;  /* 0x004a244801007387 */ /* 0x000fe20000100800 */
[----:B------:R-:W-:Y:S01]  /*15e50*/  ISETP.GT.U32.AND P5, PT, R157, R172, PT ;  /* 0x000000ac9d00720c */ /* 0x000fe20003fa4070 */
[----:B------:R-:W-:Y:S01]  /*15e60*/  IMAD.HI.U32 R186, R2, R183, RZ ;  /* 0x000000b702ba7227 */ /* 0x000fe200078e00ff */
[----:B------:R-:W-:Y:S01]  /*15e70*/  IABS R181, R85 ;  /* 0x0000005500b57213 */ /* 0x000fe20000000000 */
[----:B------:R-:W-:Y:S01]  /*15e80*/  STL [R1+0x4a2c], R71 ;  /* 0x004a2c4701007387 */ /* 0x000fe20000100800 */
[----:B------:R-:W-:Y:S01]  /*15e90*/  IADD3 R187, -R187, RZ, RZ ;  /* 0x000000ffbbbb7210 */ /* 0x000fe20007ffe1ff */
[----:B------:R-:W-:-:S02]  /*15ea0*/  IMAD.MOV R186, RZ, RZ, -R186 ;  /* 0x000000ffffba7224 */ /* 0x000fc400078e0aba */
[----:B------:R-:W-:Y:S01]  /*15eb0*/  @!P0 IMAD.IADD R173, R173, 0x1, -R157 ;  /* 0x00000001adad8824 */ /* 0x000fe200078e0a9d */
[----:B------:R-:W-:Y:S01]  /*15ec0*/  STL [R1+0x4a40], R70 ;  /* 0x004a404601007387 */ /* 0x000fe20000100800 */
[----:B------:R-:W-:-:S03]  /*15ed0*/  IMAD.HI.U32 R188, R2, R181, RZ ;  /* 0x000000b502bc7227 */ /* 0x000fc600078e00ff */
[C---:B------:R-:W-:Y:S01]  /*15ee0*/  ISETP.GT.U32.AND P0, PT, R157.reuse, R173, PT ;  /* 0x000000ad9d00720c */ /* 0x040fe20003f04070 */
[--C-:B------:R-:W-:Y:S01]  /*15ef0*/  @!P2 IMAD.IADD R174, R174, 0x1, -R157.reuse ;  /* 0x00000001aeaea824 */ /* 0x100fe200078e0a9d */
[----:B------:R-:W-:Y:S01]  /*15f00*/  STL [R1+0x4a28], R69 ;  /* 0x004a284501007387 */ /* 0x000fe20000100800 */
[----:B------:R-:W-:Y:S01]  /*15f10*/  @!P5 IMAD.IADD R172, R172, 0x1, -R157 ;  /* 0x00000001acacd824 */ /* 0x000fe200078e0a9d */
[C---:B------:R-:W-:Y:S01]  /*15f20*/  ISETP.GT.U32.AND P5, PT, R157.reuse, R175, PT ;  /* 0x000000af9d00720c */ /* 0x040fe20003fa4070 */
[----:B------:R-:W-:Y:S01]  /*15f30*/  IMAD.MOV R188, RZ, RZ, -R188 ;  /* 0x000000ffffbc7224 */ /* 0x000fe200078e0abc */
[C---:B------:R-:W-:Y:S01]  /*15f40*/  ISETP.GT.U32.AND P2, PT, R157.reuse, R174, PT ;  /* 0x000000ae9d00720c */ /* 0x040fe20003f44070 */
[C---:B------:R-:W-:Y:S01]  /*15f50*/  IMAD R182, R157.reuse, R187, R182 ;  /* 0x000000bb9db67224 */ /* 0x040fe200078e02b6 */
[----:B------:R-:W-:Y:S01]  /*15f60*/  IABS R187, R79 ;  /* 0x0000004f00bb7213 */ /* 0x000fe20000000000 */
[C---:B------:R-:W-:Y:S01]  /*15f70*/  IMAD R181, R157.reuse, R188, R181 ;  /* 0x000000bc9db57224 */ /* 0x040fe200078e02b5 */
[----:B------:R-:W-:Y:S01]  /*15f80*/  IABS R188, R78 ;  /* 0x0000004e00bc7213 */ /* 0x000fe20000000000 */
[----:B------:R-:W-:Y:S01]  /*15f90*/  IMAD R183, R157, R186, R183 ;  /* 0x000000ba9db77224 */ /* 0x000fe200078e02b7 */
[----:B------:R-:W-:Y:S01]  /*15fa0*/  IABS R186, R80 ;  /* 0x0000005000ba7213 */ /* 0x000fe20000000000 */
[--C-:B------:R-:W-:Y:S01]  /*15fb0*/  @!P0 IMAD.IADD R173, R173, 0x1, -R157.reuse ;  /* 0x00000001adad8824 */ /* 0x100fe200078e0a9d */
[----:B------:R-:W-:Y:S01]  /*15fc0*/  ISETP.GT.U32.AND P0, PT, R157, R176, PT ;  /* 0x000000b09d00720c */ /* 0x000fe20003f04070 */
[----:B------:R-:W-:Y:S01]  /*15fd0*/  IMAD.HI.U32 R185, R2, R184, RZ ;  /* 0x000000b802b97227 */ /* 0x000fe200078e00ff */
[----:B------:R-:W-:Y:S03]  /*15fe0*/  STL [R1+0x4a3c], R68 ;  /* 0x004a3c4401007387 */ /* 0x000fe60000100800 */
[--C-:B------:R-:W-:Y:S01]  /*15ff0*/  @!P5 IMAD.IADD R175, R175, 0x1, -R157.reuse ;  /* 0x00000001afafd824 */ /* 0x100fe200078e0a9d */
[----:B------:R-:W-:Y:S01]  /*16000*/  IADD3 R185, -R185, RZ, RZ ;  /* 0x000000ffb9b97210 */ /* 0x000fe20007ffe1ff */
[--C-:B------:R-:W-:Y:S01]  /*16010*/  @!P2 IMAD.IADD R174, R174, 0x1, -R157.reuse ;  /* 0x00000001aeaea824 */ /* 0x100fe200078e0a9d */
[C---:B------:R-:W-:Y:S01]  /*16020*/  ISETP.GT.U32.AND P2, PT, R157.reuse, R177, PT ;  /* 0x000000b19d00720c */ /* 0x040fe20003f44070 */
[----:B------:R-:W-:Y:S01]  /*16030*/  IMAD.HI.U32 R191, R2, R186, RZ ;  /* 0x000000ba02bf7227 */ /* 0x000fe200078e00ff */
[----:B------:R-:W-:Y:S01]  /*16040*/  ISETP.GT.U32.AND P5, PT, R157, R175, PT ;  /* 0x000000af9d00720c */ /* 0x000fe20003fa4070 */
[----:B------:R-:W-:Y:S02]  /*16050*/  STL [R1+0x4a4c], R67 ;  /* 0x004a4c4301007387 */ /* 0x000fe40000100800 */
[----:B------:R-:W-:-:S02]  /*16060*/  @!P0 IMAD.IADD R176, R176, 0x1, -R157 ;  /* 0x00000001b0b08824 */ /* 0x000fc400078e0a9d */
[C---:B------:R-:W-:Y:S01]  /*16070*/  IMAD R184, R157.reuse, R185, R184 ;  /* 0x000000b99db87224 */ /* 0x040fe200078e02b8 */
[----:B------:R-:W-:Y:S01]  /*16080*/  IABS R185, R81 ;  /* 0x0000005100b97213 */ /* 0x000fe20000000000 */
[----:B------:R-:W-:Y:S01]  /*16090*/  IMAD.MOV R191, RZ, RZ, -R191 ;  /* 0x000000ffffbf7224 */ /* 0x000fe200078e0abf */
[----:B------:R-:W-:Y:S01]  /*160a0*/  ISETP.GT.U32.AND P0, PT, R157, R176, PT ;  /* 0x000000b09d00720c */ /* 0x000fe20003f04070 */
[C---:B------:R-:W-:Y:S01]  /*160b0*/  IMAD.HI.U32 R189, R2.reuse, R188, RZ ;  /* 0x000000bc02bd7227 */ /* 0x040fe200078e00ff */
[----:B------:R-:W-:Y:S03]  /*160c0*/  STL [R1+0x4a50], R66 ;  /* 0x004a504201007387 */ /* 0x000fe60000100800 */
[----:B------:R-:W-:Y:S01]  /*160d0*/  @!P2 IMAD.IADD R177, R177, 0x1, -R157 ;  /* 0x00000001b1b1a824 */ /* 0x000fe200078e0a9d */
[----:B------:R-:W-:Y:S01]  /*160e0*/  @!P5 IADD3 R175, R175, -R157, RZ ;  /* 0x8000009dafafd210 */ /* 0x000fe20007ffe0ff */
[----:B------:R-:W-:Y:S01]  /*160f0*/  IMAD.HI.U32 R192, R2, R185, RZ ;  /* 0x000000b902c07227 */ /* 0x000fe200078e00ff */
[C---:B------:R-:W-:Y:S01]  /*16100*/  ISETP.GT.U32.AND P5, PT, R157.reuse, R178, PT ;  /* 0x000000b29d00720c */ /* 0x040fe20003fa4070 */
[----:B------:R-:W-:Y:S01]  /*16110*/  STL [R1+0x4a48], R65 ;  /* 0x004a484101007387 */ /* 0x000fe20000100800 */
[----:B------:R-:W-:Y:S01]  /*16120*/  ISETP.GT.U32.AND P2, PT, R157, R177, PT ;  /* 0x000000b19d00720c */ /* 0x000fe20003f44070 */
[----:B------:R-:W-:Y:S01]  /*16130*/  IMAD.MOV R192, RZ, RZ, -R192 ;  /* 0x000000ffffc07224 */ /* 0x000fe200078e0ac0 */
[----:B------:R-:W-:Y:S01]  /*16140*/  IADD3 R189, -R189, RZ, RZ ;  /* 0x000000ffbdbd7210 */ /* 0x000fe20007ffe1ff */
[C---:B------:R-:W-:Y:S01]  /*16150*/  IMAD R186, R157.reuse, R191, R186 ;  /* 0x000000bf9dba7224 */ /* 0x040fe200078e02ba */
[----:B------:R-:W-:Y:S01]  /*16160*/  @!P0 IADD3 R176, R176, -R157, RZ ;  /* 0x8000009db0b08210 */ /* 0x000fe20007ffe0ff */
[C---:B------:R-:W-:Y:S01]  /*16170*/  IMAD R185, R157.reuse, R192, R185 ;  /* 0x000000c09db97224 */ /* 0x040fe200078e02b9 */
[----:B------:R-:W-:Y:S01]  /*16180*/  ISETP.GT.U32.AND P0, PT, R157, R179, PT ;  /* 0x000000b39d00720c */ /* 0x000fe20003f04070 */
[----:B------:R-:W-:Y:S01]  /*16190*/  IMAD.HI.U32 R190, R2, R187, RZ ;  /* 0x000000bb02be7227 */ /* 0x000fe200078e00ff */
[----:B------:R-:W-:Y:S01]  /*161a0*/  IABS R191, R75 ;  /* 0x0000004b00bf7213 */ /* 0x000fe20000000000 */
[----:B------:R-:W-:Y:S01]  /*161b0*/  STL [R1+0x4a54], R64 ;  /* 0x004a544001007387 */ /* 0x000fe20000100800 */
[----:B------:R-:W-:Y:S01]  /*161c0*/  IABS R192, R74 ;  /* 0x0000004a00c07213 */ /* 0x000fe20000000000 */
[----:B------:R-:W-:-:S02]  /*161d0*/  @!P5 IMAD.IADD R178, R178, 0x1, -R157 ;  /* 0x00000001b2b2d824 */ /* 0x000fc400078e0a9d */
[----:B------:R-:W-:Y:S01]  /*161e0*/  @!P2 IMAD.IADD R177, R177, 0x1, -R157 ;  /* 0x00000001b1b1a824 */ /* 0x000fe200078e0a9d */
[C---:B------:R-:W-:Y:S01]  /*161f0*/  ISETP.GT.U32.AND P2, PT, R157.reuse, R180, PT ;  /* 0x000000b49d00720c */ /* 0x040fe20003f44070 */
[----:B------:R-:W-:Y:S01]  /*16200*/  IMAD.MOV R190, RZ, RZ, -R190 ;  /* 0x000000ffffbe7224 */ /* 0x000fe200078e0abe */
[C---:B------:R-:W-:Y:S01]  /*16210*/  ISETP.GT.U32.AND P5, PT, R157.reuse, R178, PT ;  /* 0x000000b29d00720c */ /* 0x040fe20003fa4070 */
[C---:B------:R-:W-:Y:S01]  /*16220*/  IMAD R188, R157.reuse, R189, R188 ;  /* 0x000000bd9dbc7224 */ /* 0x040fe200078e02bc */
[----:B------:R-:W-:Y:S01]  /*16230*/  IABS R189, R77 ;  /* 0x0000004d00bd7213 */ /* 0x000fe20000000000 */
[----:B------:R-:W-:Y:S01]  /*16240*/  IMAD R187, R157, R190, R187 ;  /* 0x000000be9dbb7224 */ /* 0x000fe200078e02bb */
[----:B------:R-:W-:Y:S01]  /*16250*/  @!P0 IADD3 R179, R179, -R157, RZ ;  /* 0x8000009db3b38210 */ /* 0x000fe20007ffe0ff */
[C---:B------:R-:W-:Y:S01]  /*16260*/  IMAD.HI.U32 R194, R2.reuse, R191, RZ ;  /* 0x000000bf02c27227 */ /* 0x040fe200078e00ff */
[----:B------:R-:W-:Y:S01]  /*16270*/  IABS R190, R76 ;  /* 0x0000004c00be7213 */ /* 0x000fe20000000000 */
[----:B------:R-:W-:Y:S01]  /*16280*/  STL [R1+0x4a58], R63 ;  /* 0x004a583f01007387 */ /* 0x000fe20000100800 */
[----:B------:R-:W-:Y:S01]  /*16290*/  ISETP.GT.U32.AND P0, PT, R157, R179, PT ;  /* 0x000000b39d00720c */ /* 0x000fe20003f04070 */
[----:B------:R-:W-:-:S02]  /*162a0*/  IMAD.HI.U32 R196, R2, R189, RZ ;  /* 0x000000bd02c47227 */ /* 0x000fc400078e00ff */
[----:B------:R-:W-:Y:S02]  /*162b0*/  STL [R1+0x4a74], R62 ;  /* 0x004a743e01007387 */ /* 0x000fe40000100800 */
[--C-:B------:R-:W-:Y:S01]  /*162c0*/  @!P2 IMAD.IADD R180, R180, 0x1, -R157.reuse ;  /* 0x00000001b4b4a824 */ /* 0x100fe200078e0a9d */
[----:B------:R-:W-:Y:S01]  /*162d0*/  IADD3 R196, -R196, RZ, RZ ;  /* 0x000000ffc4c47210 */ /* 0x000fe20007ffe1ff */
[--C-:B------:R-:W-:Y:S01]  /*162e0*/  @!P5 IMAD.IADD R178, R178, 0x1, -R157.reuse ;  /* 0x00000001b2b2d824 */ /* 0x100fe200078e0a9d */
[C---:B------:R-:W-:Y:S01]  /*162f0*/  ISETP.GT.U32.AND P5, PT, R157.reuse, R181, PT ;  /* 0x000000b59d00720c */ /* 0x040fe20003fa4070 */
[C---:B------:R-:W-:Y:S01]  /*16300*/  IMAD.HI.U32 R195, R2.reuse, R190, RZ ;  /* 0x000000be02c37227 */ /* 0x040fe200078e00ff */
[----:B------:R-:W-:Y:S01]  /*16310*/  ISETP.GT.U32.AND P2, PT, R157, R180, PT ;  /* 0x000000b49d00720c */ /* 0x000fe20003f44070 */
[----:B------:R-:W-:Y:S02]  /*16320*/  STL [R1+0x4a60], R61 ;  /* 0x004a603d01007387 */ /* 0x000fe40000100800 */
[----:B------:R-:W-:Y:S01]  /*16330*/  @!P0 IMAD.IADD R179, R179, 0x1, -R157 ;  /* 0x00000001b3b38824 */ /* 0x000fe200078e0a9d */
[C---:B------:R-:W-:Y:S01]  /*16340*/  ISETP.GT.U32.AND P0, PT, R157.reuse, R182, PT ;  /* 0x000000b69d00720c */ /* 0x040fe20003f04070 */
[----:B------:R-:W-:Y:S01]  /*16350*/  IMAD R189, R157, R196, R189 ;  /* 0x000000c49dbd7224 */ /* 0x000fe200078e02bd */
[----:B------:R-:W-:Y:S01]  /*16360*/  IABS R196, R70 ;  /* 0x0000004600c47213 */ /* 0x000fe20000000000 */
[----:B------:R-:W-:Y:S01]  /*16370*/  IMAD.MOV R195, RZ, RZ, -R195 ;  /* 0x000000ffffc37224 */ /* 0x000fe200078e0ac3 */
[----:B------:R-:W-:Y:S01]  /*16380*/  STL [R1+0x4a70], R60 ;  /* 0x004a703c01007387 */ /* 0x000fe20000100800 */
[----:B------:R-:W-:-:S02]  /*16390*/  IMAD.HI.U32 R193, R2, R192, RZ ;  /* 0x000000c002c17227 */ /* 0x000fc400078e00ff */
[----:B------:R-:W-:Y:S01]  /*163a0*/  @!P5 IADD3 R181, R181, -R157, RZ ;  /* 0x8000009db5b5d210 */ /* 0x000fe20007ffe0ff */
[----:B------:R-:W-:Y:S01]  /*163b0*/  STL [R1+0x4a78], R59 ;  /* 0x004a783b01007387 */ /* 0x000fe20000100800 */
[--C-:B------:R-:W-:Y:S01]  /*163c0*/  @!P2 IMAD.IADD R180, R180, 0x1, -R157.reuse ;  /* 0x00000001b4b4a824 */ /* 0x100fe200078e0a9d */
[C---:B------:R-:W-:Y:S01]  /*163d0*/  ISETP.GT.U32.AND P2, PT, R157.reuse, R183, PT ;  /* 0x000000b79d00720c */ /* 0x040fe20003f44070 */
[C---:B------:R-:W-:Y:S01]  /*163e0*/  IMAD R190, R157.reuse, R195, R190 ;  /* 0x000000c39dbe7224 */ /* 0x040fe200078e02be */
[C---:B------:R-:W-:Y:S01]  /*163f0*/  ISETP.GT.U32.AND P5, PT, R157.reuse, R181, PT ;  /* 0x000000b59d00720c */ /* 0x040fe20003fa4070 */
[----:B------:R-:W-:Y:S01]  /*16400*/  @!P0 IMAD.IADD R182, R182, 0x1, -R157 ;  /* 0x00000001b6b68824 */ /* 0x000fe200078e0a9d */
[----:B------:R-:W-:Y:S01]  /*16410*/  IABS R195, R71 ;  /* 0x0000004700c37213 */ /* 0x000fe20000000000 */
[----:B------:R-:W-:Y:S01]  /*16420*/  IMAD.MOV R194, RZ, RZ, -R194 ;  /* 0x000000ffffc27224 */ /* 0x000fe200078e0ac2 */
[----:B------:R-:W-:Y:S01]  /*16430*/  STL [R1+0x4a88], R58 ;  /* 0x004a883a01007387 */ /* 0x000fe20000100800 */
[----:B------:R-:W-:Y:S01]  /*16440*/  IMAD.MOV R193, RZ, RZ, -R193 ;  /* 0x000000ffffc17224 */ /* 0x000fe200078e0ac1 */
[C---:B------:R-:W-:Y:S01]  /*16450*/  ISETP.GT.U32.AND P0, PT, R157.reuse, R182, PT ;  /* 0x000000b69d00720c */ /* 0x040fe20003f04070 */
[C---:B------:R-:W-:Y:S01]  /*16460*/  IMAD R191, R157.reuse, R194, R191 ;  /* 0x000000c29dbf7224 */ /* 0x040fe200078e02bf */
[----:B------:R-:W-:Y:S01]  /*16470*/  IABS R194, R72 ;  /* 0x0000004800c27213 */ /* 0x000fe20000000000 */
[----:B------:R-:W-:Y:S01]  /*16480*/  IMAD R192, R157, R193, R192 ;  /* 0x000000c19dc07224 */ /* 0x000fe200078e02c0 */
[----:B------:R-:W-:Y:S01]  /*16490*/  IABS R193, R73 ;  /* 0x0000004900c17213 */ /* 0x000fe20000000000 */
[C---:B------:R-:W-:Y:S01]  /*164a0*/  IMAD.HI.U32 R198, R2.reuse, R195, RZ ;  /* 0x000000c302c67227 */ /* 0x040fe200078e00ff */
[----:B------:R-:W-:Y:S01]  /*164b0*/  @!P2 IADD3 R183, R183, -R157, RZ ;  /* 0x8000009db7b7a210 */ /* 0x000fe20007ffe0ff */
[----:B------:R-:W-:Y:S02]  /*164c0*/  STL [R1+0x4a7c], R57 ;  /* 0x004a7c3901007387 */ /* 0x000fe40000100800 */
[--C-:B------:R-:W-:Y:S01]  /*164d0*/  @!P5 IMAD.IADD R181, R181, 0x1, -R157.reuse ;  /* 0x00000001b5b5d824 */ /* 0x100fe200078e0a9d */
[C---:B------:R-:W-:Y:S01]  /*164e0*/  ISETP.GT.U32.AND P5, PT, R157.reuse, R184, PT ;  /* 0x000000b89d00720c */ /* 0x040fe20003fa4070 */
[----:B------:R-:W-:Y:S01]  /*164f0*/  IMAD.HI.U32 R200, R2, R193, RZ ;  /* 0x000000c102c87227 */ /* 0x000fe200078e00ff */
[C---:B------:R-:W-:Y:S01]  /*16500*/  ISETP.GT.U32.AND P2, PT, R157.reuse, R183, PT ;  /* 0x000000b79d00720c */ /* 0x040fe20003f44070 */
[----:B------:R-:W-:Y:S02]  /*16510*/  STL [R1+0x4a80], R56 ;  /* 0x004a803801007387 */ /* 0x000fe40000100800 */
[----:B------:R-:W-:Y:S01]  /*16520*/  @!P0 IMAD.IADD R182, R182, 0x1, -R157 ;  /* 0x00000001b6b68824 */ /* 0x000fe200078e0a9d */
[----:B------:R-:W-:Y:S01]  /*16530*/  ISETP.GT.U32.AND P0, PT, R157, R185, PT ;  /* 0x000000b99d00720c */ /* 0x000fe20003f04070 */
[----:B------:R-:W-:Y:S01]  /*16540*/  IMAD.HI.U32 R199, R2, R194, RZ ;  /* 0x000000c202c77227 */ /* 0x000fe200078e00ff */
[----:B------:R-:W-:Y:S01]  /*16550*/  IADD3 R200, -R200, RZ, RZ ;  /* 0x000000ffc8c87210 */ /* 0x000fe20007ffe1ff */
[----:B------:R-:W-:Y:S02]  /*16560*/  STL [R1+0x4a9c], R55 ;  /* 0x004a9c3701007387 */ /* 0x000fe40000100800 */
[----:B------:R-:W-:-:S02]  /*16570*/  IMAD.MOV R199, RZ, RZ, -R199 ;  /* 0x000000ffffc77224 */ /* 0x000fc400078e0ac7 */
[----:B------:R-:W-:Y:S01]  /*16580*/  @!P5 IMAD.IADD R184, R184, 0x1, -R157 ;  /* 0x00000001b8b8d824 */ /* 0x000fe200078e0a9d */
[----:B------:R-:W-:Y:S01]  /*16590*/  STL [R1+0x4aa0], R54 ;  /* 0x004aa03601007387 */ /* 0x000fe20000100800 */
[----:B------:R-:W-:Y:S01]  /*165a0*/  @!P2 IADD3 R183, R183, -R157, RZ ;  /* 0x8000009db7b7a210 */ /* 0x000fe20007ffe0ff */
[C---:B------:R-:W-:Y:S01]  /*165b0*/  IMAD R193, R157.reuse, R200, R193 ;  /* 0x000000c89dc17224 */ /* 0x040fe200078e02c1 */
[C---:B------:R-:W-:Y:S01]  /*165c0*/  ISETP.GT.U32.AND P2, PT, R157.reuse, R186, PT ;  /* 0x000000ba9d00720c */ /* 0x040fe20003f44070 */
[C---:B------:R-:W-:Y:S01]  /*165d0*/  IMAD R194, R157.reuse, R199, R194 ;  /* 0x000000c79dc27224 */ /* 0x040fe200078e02c2 */
[----:B------:R-:W-:Y:S01]  /*165e0*/  ISETP.GT.U32.AND P5, PT, R157, R184, PT ;  /* 0x000000b89d00720c */ /* 0x000fe20003fa4070 */
[----:B------:R-:W-:Y:S01]  /*165f0*/  IMAD.MOV R198, RZ, RZ, -R198 ;  /* 0x000000ffffc67224 */ /* 0x000fe200078e0ac6 */
[----:B------:R-:W-:Y:S01]  /*16600*/  @!P0 IADD3 R185, R185, -R157, RZ ;  /* 0x8000009db9b98210 */ /* 0x000fe20007ffe0ff */
[----:B------:R-:W-:Y:S01]  /*16610*/  IMAD.HI.U32 R197, R2, R196, RZ ;  /* 0x000000c402c57227 */ /* 0x000fe200078e00ff */
[----:B------:R-:W-:Y:S01]  /*16620*/  IABS R199, R67 ;  /* 0x0000004300c77213 */ /* 0x000fe20000000000 */
[----:B------:R-:W-:Y:S01]  /*16630*/  STL [R1+0x4a98], R53 ;  /* 0x004a983501007387 */ /* 0x000fe20000100800 */
[C---:B------:R-:W-:Y:S01]  /*16640*/  ISETP.GT.U32.AND P0, PT, R157.reuse, R185, PT ;  /* 0x000000b99d00720c */ /* 0x040fe20003f04070 */
[C---:B------:R-:W-:Y:S01]  /*16650*/  IMAD R195, R157.reuse, R198, R195 ;  /* 0x000000c69dc37224 */ /* 0x040fe200078e02c3 */
[----:B------:R-:W-:Y:S01]  /*16660*/  IABS R198, R68 ;  /* 0x0000004400c67213 */ /* 0x000fe20000000000 */
[----:B------:R-:W-:Y:S01]  /*16670*/  IMAD.MOV R197, RZ, RZ, -R197 ;  /* 0x000000ffffc57224 */ /* 0x000fe200078e0ac5 */
[----:B------:R-:W-:Y:S01]  /*16680*/  IABS R200, R66 ;  /* 0x0000004200c87213 */ /* 0x000fe20000000000 */
[--C-:B------:R-:W-:Y:S01]  /*16690*/  @!P2 IMAD.IADD R186, R186, 0x1, -R157.reuse ;  /* 0x00000001babaa824 */ /* 0x100fe200078e0a9d */
[----:B------:R-:W-:Y:S01]  /*166a0*/  STL [R1+0x4aa4], R52 ;  /* 0x004aa43401007387 */ /* 0x000fe20000100800 */
[--C-:B------:R-:W-:Y:S01]  /*166b0*/  @!P5 IMAD.IADD R184, R184, 0x1, -R157.reuse ;  /* 0x00000001b8b8d824 */ /* 0x100fe200078e0a9d */
[C---:B------:R-:W-:Y:S01]  /*166c0*/  ISETP.GT.U32.AND P5, PT, R157.reuse, R187, PT ;  /* 0x000000bb9d00720c */ /* 0x040fe20003fa4070 */
        /* <DEDUP_REMOVED lines=8> */
[----:B------:R-:W-:Y:S01]  /*16750*/  IADD3 R203, -R203, RZ, RZ ;  /* 0x000000ffcbcb7210 */ /* 0x000fe20007ffe1ff */
[----:B------:R-:W-:Y:S02]  /*16760*/  STL [R1+0x4ab8], R50 ;  /* 0x004ab83201007387 */ /* 0x000fe40000100800 */
[----:B------:R-:W-:Y:S01]  /*16770*/  @!P5 IADD3 R187, R187, -R157, RZ ;  /* 0x8000009dbbbbd210 */ /* 0x000fe20007ffe0ff */
[----:B------:R-:W-:Y:S01]  /*16780*/  IMAD.MOV R204, RZ, RZ, -R204 ;  /* 0x000000ffffcc7224 */ /* 0x000fe200078e0acc */
[----:B------:R-:W-:Y:S01]  /*16790*/  STL [R1+0x4ab0], R49 ;  /* 0x004ab03101007387 */ /* 0x000fe20000100800 */
[----:B------:R-:W-:Y:S01]  /*167a0*/  @!P2 IMAD.IADD R186, R186, 0x1, -R157 ;  /* 0x00000001babaa824 */ /* 0x000fe200078e0a9d */
[C---:B------:R-:W-:Y:S01]  /*167b0*/  ISETP.GT.U32.AND P5, PT, R157.reuse, R187, PT ;  /* 0x000000bb9d00720c */ /* 0x040fe20003fa4070 */
[C---:B------:R-:W-:Y:S01]  /*167c0*/  IMAD R197, R157.reuse, R204, R197 ;  /* 0x000000cc9dc57224 */ /* 0x040fe200078e02c5 */
[C---:B------:R-:W-:Y:S01]  /*167d0*/  ISETP.GT.U32.AND P2, PT, R157.reuse, R189, PT ;  /* 0x000000bd9d00720c */ /* 0x040fe20003f44070 */
[C---:B------:R-:W-:Y:S01]  /*167e0*/  IMAD R198, R157.reuse, R203, R198 ;  /* 0x000000cb9dc67224 */ /* 0x040fe200078e02c6 */
[----:B------:R-:W-:Y:S01]  /*167f0*/  @!P0 IADD3 R188, R188, -R157, RZ ;  /* 0x8000009dbcbc8210 */ /* 0x000fe20007ffe0ff */
[C---:B------:R-:W-:Y:S01]  /*16800*/  IMAD.HI.U32 R202, R2.reuse, R199, RZ ;  /* 0x000000c702ca7227 */ /* 0x040fe200078e00ff */
[----:B------:R-:W-:Y:S01]  /*16810*/  IABS R203, R63 ;  /* 0x0000003f00cb7213 */ /* 0x000fe20000000000 */
[----:B------:R-:W-:Y:S01]  /*16820*/  STL [R1+0x4ab4], R48 ;  /* 0x004ab43001007387 */ /* 0x000fe20000100800 */
[----:B------:R-:W-:Y:S01]  /*16830*/  ISETP.GT.U32.AND P0, PT, R157, R188, PT ;  /* 0x000000bc9d00720c */ /* 0x000fe20003f04070 */
[----:B------:R-:W-:Y:S01]  /*16840*/  IMAD.HI.U32 R201, R2, R200, RZ ;  /* 0x000000c802c97227 */ /* 0x000fe200078e00ff */
[----:B------:R-:W-:Y:S01]  /*16850*/  IABS R204, R62 ;  /* 0x0000003e00cc7213 */ /* 0x000fe20000000000 */
[----:B------:R-:W-:Y:S02]  /*16860*/  STL [R1+0x4aac], R47 ;  /* 0x004aac2f01007387 */ /* 0x000fe40000100800 */
[----:B------:R-:W-:Y:S01]  /*16870*/  @!P5 IMAD.IADD R187, R187, 0x1, -R157 ;  /* 0x00000001bbbbd824 */ /* 0x000fe200078e0a9d */
[----:B------:R-:W-:Y:S01]  /*16880*/  ISETP.GT.U32.AND P5, PT, R157, R190, PT ;  /* 0x000000be9d00720c */ /* 0x000fe20003fa4070 */
[----:B------:R-:W-:Y:S01]  /*16890*/  IMAD.MOV R202, RZ, RZ, -R202 ;  /* 0x000000ffffca7224 */ /* 0x000fe200078e0aca */
[----:B------:R-:W-:Y:S01]  /*168a0*/  @!P2 IADD3 R189, R189, -R157, RZ ;  /* 0x8000009dbdbda210 */ /* 0x000fe20007ffe0ff */
[----:B------:R-:W-:Y:S01]  /*168b0*/  IMAD.MOV R201, RZ, RZ, -R201 ;  /* 0x000000ffffc97224 */ /* 0x000fe200078e0ac9 */
[----:B------:R-:W-:Y:S01]  /*168c0*/  STL [R1+0x4abc], R46 ;  /* 0x004abc2e01007387 */ /* 0x000fe20000100800 */
[C---:B------:R-:W-:Y:S01]  /*168d0*/  IMAD R199, R157.reuse, R202, R199 ;  /* 0x000000ca9dc77224 */ /* 0x040fe200078e02c7 */
[C---:B------:R-:W-:Y:S01]  /*168e0*/  ISETP.GT.U32.AND P2, PT, R157.reuse, R189, PT ;  /* 0x000000bd9d00720c */ /* 0x040fe20003f44070 */
[C---:B------:R-:W-:Y:S01]  /*168f0*/  IMAD R200, R157.reuse, R201, R200 ;  /* 0x000000c99dc87224 */ /* 0x040fe200078e02c8 */
[----:B------:R-:W-:Y:S01]  /*16900*/  @!P0 IADD3 R188, R188, -R157, RZ ;  /* 0x8000009dbcbc8210 */ /* 0x000fe20007ffe0ff */
[C---:B------:R-:W-:Y:S01]  /*16910*/  IMAD.HI.U32 R206, R2.reuse, R203, RZ ;  /* 0x000000cb02ce7227 */ /* 0x040fe200078e00ff */
[C---:B------:R-:W-:Y:S01]  /*16920*/  ISETP.GT.U32.AND P0, PT, R157.reuse, R191, PT ;  /* 0x000000bf9d00720c */ /* 0x040fe20003f04070 */
[----:B------:R-:W-:Y:S01]  /*16930*/  STL [R1+0x4a94], R45 ;  /* 0x004a942d01007387 */ /* 0x000fe20000100800 */
[----:B------:R-:W-:Y:S01]  /*16940*/  IABS R201, R65 ;  /* 0x0000004100c97213 */ /* 0x000fe20000000000 */
[----:B------:R-:W-:Y:S01]  /*16950*/  IMAD.HI.U32 R205, R2, R204, RZ ;  /* 0x000000cc02cd7227 */ /* 0x000fe200078e00ff */
[----:B------:R-:W-:Y:S01]  /*16960*/  @!P5 IADD3 R190, R190, -R157, RZ ;  /* 0x8000009dbebed210 */ /* 0x000fe20007ffe0ff */
[----:B------:R-:W-:Y:S01]  /*16970*/  STL [R1+0x4a90], R44 ;  /* 0x004a902c01007387 */ /* 0x000fe20000100800 */
[----:B------:R-:W-:Y:S01]  /*16980*/  IABS R202, R64 ;  /* 0x0000004000ca7213 */ /* 0x000fe20000000000 */
[C---:B------:R-:W-:Y:S01]  /*16990*/  IMAD.HI.U32 R208, R2.reuse, R201, RZ ;  /* 0x000000c902d07227 */ /* 0x040fe200078e00ff */
[----:B------:R-:W-:Y:S01]  /*169a0*/  ISETP.GT.U32.AND P5, PT, R157, R190, PT ;  /* 0x000000be9d00720c */ /* 0x000fe20003fa4070 */
[----:B------:R-:W-:Y:S01]  /*169b0*/  STL [R1+0x4a8c], R43 ;  /* 0x004a8c2b01007387 */ /* 0x000fe20000100800 */
[----:B------:R-:W-:Y:S01]  /*169c0*/  IADD3 R205, -R205, RZ, RZ ;  /* 0x000000ffcdcd7210 */ /* 0x000fe20007ffe1ff */
[----:B------:R-:W-:Y:S01]  /*169d0*/  @!P2 IMAD.IADD R189, R189, 0x1, -R157 ;  /* 0x00000001bdbda824 */ /* 0x000fe200078e0a9d */
[----:B------:R-:W-:Y:S01]  /*169e0*/  ISETP.GT.U32.AND P2, PT, R157, R192, PT ;  /* 0x000000c09d00720c */ /* 0x000fe20003f44070 */
[----:B------:R-:W-:Y:S01]  /*169f0*/  IMAD.MOV R208, RZ, RZ, -R208 ;  /* 0x000000ffffd07224 */ /* 0x000fe200078e0ad0 */
[----:B------:R-:W-:Y:S01]  /*16a00*/  @!P0 IADD3 R191, R191, -R157, RZ ;  /* 0x8000009dbfbf8210 */ /* 0x000fe20007ffe0ff */
[----:B------:R-:W-:Y:S01]  /*16a10*/  IMAD.HI.U32 R207, R2, R202, RZ ;  /* 0x000000ca02cf7227 */ /* 0x000fe200078e00ff */
[----:B------:R-:W-:Y:S02]  /*16a20*/  STL [R1+0x4a84], R42 ;  /* 0x004a842a01007387 */ /* 0x000fe40000100800 */
[C---:B------:R-:W-:Y:S01]  /*16a30*/  ISETP.GT.U32.AND P0, PT, R157.reuse, R191, PT ;  /* 0x000000bf9d00720c */ /* 0x040fe20003f04070 */
[----:B------:R-:W-:Y:S01]  /*16a40*/  IMAD R201, R157, R208, R201 ;  /* 0x000000d09dc97224 */ /* 0x000fe200078e02c9 */
[----:B------:R-:W-:Y:S01]  /*16a50*/  IADD3 R207, -R207, RZ, RZ ;  /* 0x000000ffcfcf7210 */ /* 0x000fe20007ffe1ff */
[--C-:B------:R-:W-:Y:S01]  /*16a60*/  @!P5 IMAD.IADD R190, R190, 0x1, -R157.reuse ;  /* 0x00000001bebed824 */ /* 0x100fe200078e0a9d */
[C---:B------:R-:W-:Y:S01]  /*16a70*/  ISETP.GT.U32.AND P5, PT, R157.reuse, R193, PT ;  /* 0x000000c19d00720c */ /* 0x040fe20003fa4070 */
[----:B------:R-:W-:Y:S01]  /*16a80*/  IMAD.MOV R206, RZ, RZ, -R206 ;  /* 0x000000ffffce7224 */ /* 0x000fe200078e0ace */
[----:B------:R-:W-:Y:S01]  /*16a90*/  IABS R208, R58 ;  /* 0x0000003a00d07213 */ /* 0x000fe20000000000 */
[----:B------:R-:W-:Y:S01]  /*16aa0*/  @!P2 IMAD.IADD R192, R192, 0x1, -R157 ;  /* 0x00000001c0c0a824 */ /* 0x000fe200078e0a9d */
[----:B------:R-:W-:Y:S01]  /*16ab0*/  STL [R1+0x4a6c], R41 ;  /* 0x004a6c2901007387 */ /* 0x000fe20000100800 */
[C---:B------:R-:W-:Y:S01]  /*16ac0*/  IMAD R202, R157.reuse, R207, R202 ;  /* 0x000000cf9dca7224 */ /* 0x040fe200078e02ca */
[----:B------:R-:W-:Y:S01]  /*16ad0*/  IABS R207, R59 ;  /* 0x0000003b00cf7213 */ /* 0x000fe20000000000 */
[C---:B------:R-:W-:Y:S01]  /*16ae0*/  IMAD R203, R157.reuse, R206, R203 ;  /* 0x000000ce9dcb7224 */ /* 0x040fe200078e02cb */
[----:B------:R-:W-:Y:S01]  /*16af0*/  ISETP.GT.U32.AND P2, PT, R157, R192, PT ;  /* 0x000000c09d00720c */ /* 0x000fe20003f44070 */
[--C-:B------:R-:W-:Y:S01]  /*16b00*/  @!P0 IMAD.IADD R191, R191, 0x1, -R157.reuse ;  /* 0x00000001bfbf8824 */ /* 0x100fe200078e0a9d */
[C---:B------:R-:W-:Y:S01]  /*16b10*/  ISETP.GT.U32.AND P0, PT, R157.reuse, R194, PT ;  /* 0x000000c29d00720c */ /* 0x040fe20003f04070 */
[----:B------:R-:W-:Y:S01]  /*16b20*/  IMAD R204, R157, R205, R204 ;  /* 0x000000cd9dcc7224 */ /* 0x000fe200078e02cc */
[----:B------:R-:W-:Y:S01]  /*16b30*/  IABS R205, R61 ;  /* 0x0000003d00cd7213 */ /* 0x000fe20000000000 */
[C---:B------:R-:W-:Y:S01]  /*16b40*/  IMAD.HI.U32 R209, R2.reuse, R207, RZ ;  /* 0x000000cf02d17227 */ /* 0x040fe200078e00ff */
[----:B------:R-:W-:Y:S01]  /*16b50*/  @!P5 IADD3 R193, R193, -R157, RZ ;  /* 0x8000009dc1c1d210 */ /* 0x000fe20007ffe0ff */
[----:B------:R-:W-:Y:S01]  /*16b60*/  STL [R1+0x4a68], R40 ;  /* 0x004a682801007387 */ /* 0x000fe20000100800 */
[----:B------:R-:W-:Y:S01]  /*16b70*/  IABS R206, R60 ;  /* 0x0000003c00ce7213 */ /* 0x000fe20000000000 */
[----:B------:R-:W-:Y:S01]  /*16b80*/  IMAD.HI.U32 R212, R2, R205, RZ ;  /* 0x000000cd02d47227 */ /* 0x000fe200078e00ff */
[C---:B------:R-:W-:Y:S01]  /*16b90*/  ISETP.GT.U32.AND P5, PT, R157.reuse, R193, PT ;  /* 0x000000c19d00720c */ /* 0x040fe20003fa4070 */
[----:B------:R-:W-:Y:S02]  /*16ba0*/  STL [R1+0x4a64], R39 ;  /* 0x004a642701007387 */ /* 0x000fe40000100800 */
[----:B------:R-:W-:Y:S01]  /*16bb0*/  @!P2 IADD3 R192, R192, -R157, RZ ;  /* 0x8000009dc0c0a210 */ /* 0x000fe20007ffe0ff */
[----:B------:R-:W-:Y:S01]  /*16bc0*/  IMAD.MOV R212, RZ, RZ, -R212 ;  /* 0x000000ffffd47224 */ /* 0x000fe200078e0ad4 */
[C---:B------:R-:W-:Y:S01]  /*16bd0*/  ISETP.GT.U32.AND P2, PT, R157.reuse, R195, PT ;  /* 0x000000c39d00720c */ /* 0x040fe20003f44070 */
[----:B------:R-:W-:Y:S01]  /*16be0*/  @!P0 IMAD.IADD R194, R194, 0x1, -R157 ;  /* 0x00000001c2c28824 */ /* 0x000fe200078e0a9d */
[----:B------:R-:W-:Y:S01]  /*16bf0*/  STL [R1+0x4a5c], R38 ;  /* 0x004a5c2601007387 */ /* 0x000fe20000100800 */
[C---:B------:R-:W-:Y:S01]  /*16c00*/  IMAD R205, R157.reuse, R212, R205 ;  /* 0x000000d49dcd7224 */ /* 0x040fe200078e02cd */
[----:B------:R-:W-:Y:S01]  /*16c10*/  IABS R212, R54 ;  /* 0x0000003600d47213 */ /* 0x000fe20000000000 */
[C---:B------:R-:W-:Y:S01]  /*16c20*/  IMAD.HI.U32 R211, R2.reuse, R206, RZ ;  /* 0x000000ce02d37227 */ /* 0x040fe200078e00ff */
[----:B------:R-:W-:Y:S01]  /*16c30*/  ISETP.GT.U32.AND P0, PT, R157, R194, PT ;  /* 0x000000c29d00720c */ /* 0x000fe20003f04070 */
[----:B------:R-:W-:Y:S02]  /*16c40*/  STL [R1+0x4a44], R37 ;  /* 0x004a442501007387 */ /* 0x000fe40000100800 */
[----:B------:R-:W-:Y:S01]  /*16c50*/  @!P5 IMAD.IADD R193, R193, 0x1, -R157 ;  /* 0x00000001c1c1d824 */ /* 0x000fe200078e0a9d */
[----:B------:R-:W-:Y:S01]  /*16c60*/  ISETP.GT.U32.AND P5, PT, R157, R196, PT ;  /* 0x000000c49d00720c */ /* 0x000fe20003fa4070 */
[----:B------:R-:W-:Y:S01]  /*16c70*/  IMAD.MOV R209, RZ, RZ, -R209 ;  /* 0x000000ffffd17224 */ /* 0x000fe200078e0ad1 */
[----:B------:R-:W-:Y:S01]  /*16c80*/  IADD3 R211, -R211, RZ, RZ ;  /* 0x000000ffd3d37210 */ /* 0x000fe20007ffe1ff */
[----:B------:R-:W-:Y:S01]  /*16c90*/  IMAD.HI.U32 R210, R2, R208, RZ ;  /* 0x000000d002d27227 */ /* 0x000fe200078e00ff */
[----:B------:R-:W-:Y:S01]  /*16ca0*/  @!P2 IADD3 R195, R195, -R157, RZ ;  /* 0x8000009dc3c3a210 */ /* 0x000fe20007ffe0ff */
[----:B------:R-:W-:Y:S02]  /*16cb0*/  STL [R1+0x4a38], R36 ;  /* 0x004a382401007387 */ /* 0x000fe40000100800 */
[C---:B------:R-:W-:Y:S01]  /*16cc0*/  IMAD R206, R157.reuse, R211, R206 ;  /* 0x000000d39dce7224 */ /* 0x040fe200078e02ce */
[C---:B------:R-:W-:Y:S01]  /*16cd0*/  ISETP.GT.U32.AND P2, PT, R157.reuse, R195, PT ;  /* 0x000000c39d00720c */ /* 0x040fe20003f44070 */
[----:B------:R-:W-:Y:S01]  /*16ce0*/  @!P0 IMAD.IADD R194, R194, 0x1, -R157 ;  /* 0x00000001c2c28824 */ /* 0x000fe200078e0a9d */
[C---:B------:R-:W-:Y:S01]  /*16cf0*/  ISETP.GT.U32.AND P0, PT, R157.reuse, R197, PT ;  /* 0x000000c59d00720c */ /* 0x040fe20003f04070 */
[C---:B------:R-:W-:Y:S01]  /*16d00*/  IMAD R207, R157.reuse, R209, R207 ;  /* 0x000000d19dcf7224 */ /* 0x040fe200078e02cf */
[----:B------:R-:W-:Y:S01]  /*16d10*/  IADD3 R210, -R210, RZ, RZ ;  /* 0x000000ffd2d27210 */ /* 0x000fe20007ffe1ff */
[--C-:B------:R-:W-:Y:S01]  /*16d20*/  @!P5 IMAD.IADD R196, R196, 0x1, -R157.reuse ;  /* 0x00000001c4c4d824 */ /* 0x100fe200078e0a9d */
[----:B------:R-:W-:Y:S01]  /*16d30*/  IABS R209, R57 ;  /* 0x0000003900d17213 */ /* 0x000fe20000000000 */
[C---:B------:R-:W-:Y:S01]  /*16d40*/  IMAD.HI.U32 R213, R2.reuse, R212, RZ ;  /* 0x000000d402d57227 */ /* 0x040fe200078e00ff */
[----:B------:R-:W-:Y:S01]  /*16d50*/  IABS R211, R55 ;  /* 0x0000003700d37213 */ /* 0x000fe20000000000 */
[----:B------:R-:W-:Y:S01]  /*16d60*/  STL [R1+0x4a34], R35 ;  /* 0x004a342301007387 */ /* 0x000fe20000100800 */
[C---:B------:R-:W-:Y:S01]  /*16d70*/  ISETP.GT.U32.AND P5, PT, R157.reuse, R196, PT ;  /* 0x000000c49d00720c */ /* 0x040fe20003fa4070 */
[----:B------:R-:W-:Y:S01]  /*16d80*/  IMAD R208, R157, R210, R208 ;  /* 0x000000d29dd07224 */ /* 0x000fe200078e02d0 */
[----:B------:R-:W-:Y:S01]  /*16d90*/  IABS R210, R56 ;  /* 0x0000003800d27213 */ /* 0x000fe20000000000 */
[--C-:B------:R-:W-:Y:S01]  /*16da0*/  @!P2 IMAD.IADD R195, R195, 0x1, -R157.reuse ;  /* 0x00000001c3c3a824 */ /* 0x100fe200078e0a9d */
[----:B------:R-:W-:Y:S01]  /*16db0*/  ISETP.GT.U32.AND P2, PT, R157, R198, PT ;  /* 0x000000c69d00720c */ /* 0x000fe20003f44070 */
[C---:B------:R-:W-:Y:S01]  /*16dc0*/  IMAD.HI.U32 R216, R2.reuse, R209, RZ ;  /* 0x000000d102d87227 */ /* 0x040fe200078e00ff */
[----:B------:R-:W-:Y:S01]  /*16dd0*/  @!P0 IADD3 R197, R197, -R157, RZ ;  /* 0x8000009dc5c58210 */ /* 0x000fe20007ffe0ff */
[----:B------:R-:W-:Y:S02]  /*16de0*/  STL [R1+0x4a30], R34 ;  /* 0x004a302201007387 */ /* 0x000fe40000100800 */
[----:B------:R-:W-:Y:S01]  /*16df0*/  IMAD.MOV R216, RZ, RZ, -R216 ;  /* 0x000000ffffd87224 */ /* 0x000fe200078e0ad8 */
[C---:B------:R-:W-:Y:S01]  /*16e00*/  ISETP.GT.U32.AND P0, PT, R157.reuse, R197, PT ;  /* 0x000000c59d00720c */ /* 0x040fe20003f04070 */
[----:B------:R-:W-:Y:S01]  /*16e10*/  IMAD.HI.U32 R215, R2, R210, RZ ;  /* 0x000000d202d77227 */ /* 0x000fe200078e00ff */
[----:B------:R-:W-:Y:S03]  /*16e20*/  STL [R1+0x4a20], R33 ;  /* 0x004a202101007387 */ /* 0x000fe60000100800 */
[--C-:B------:R-:W-:Y:S01]  /*16e30*/  @!P5 IMAD.IADD R196, R196, 0x1, -R157.reuse ;  /* 0x00000001c4c4d824 */ /* 0x100fe200078e0a9d */
[C---:B------:R-:W-:Y:S01]  /*16e40*/  ISETP.GT.U32.AND P5, PT, R157.reuse, R199, PT ;  /* 0x000000c79d00720c */ /* 0x040fe20003fa4070 */
[----:B------:R-:W-:Y:S01]  /*16e50*/  @!P2 IMAD.IADD R198, R198, 0x1, -R157 ;  /* 0x00000001c6c6a824 */ /* 0x000fe200078e0a9d */
[----:B------:R-:W-:Y:S01]  /*16e60*/  STL [R1+0x4a10], R32 ;  /* 0x004a102001007387 */ /* 0x000fe20000100800 */
[C---:B------:R-:W-:Y:S01]  /*16e70*/  IMAD R209, R157.reuse, R216, R209 ;  /* 0x000000d89dd17224 */ /* 0x040fe200078e02d1 */
[----:B------:R-:W-:Y:S01]  /*16e80*/  IABS R216, R50 ;  /* 0x0000003200d87213 */ /* 0x000fe20000000000 */
[----:B------:R-:W-:Y:S01]  /*16e90*/  IMAD.MOV R215, RZ, RZ, -R215 ;  /* 0x000000ffffd77224 */ /* 0x000fe200078e0ad7 */
[----:B------:R-:W-:Y:S01]  /*16ea0*/  ISETP.GT.U32.AND P2, PT, R157, R198, PT ;  /* 0x000000c69d00720c */ /* 0x000fe20003f44070 */
[----:B------:R-:W-:Y:S01]  /*16eb0*/  @!P0 IMAD.IADD R197, R197, 0x1, -R157 ;  /* 0x00000001c5c58824 */ /* 0x000fe200078e0a9d */
[C---:B------:R-:W-:Y:S01]  /*16ec0*/  ISETP.GT.U32.AND P0, PT, R157.reuse, R200, PT ;  /* 0x000000c89d00720c */ /* 0x040fe20003f04070 */
[----:B------:R-:W-:Y:S01]  /*16ed0*/  IMAD R210, R157, R215, R210 ;  /* 0x000000d79dd27224 */ /* 0x000fe200078e02d2 */
[----:B------:R-:W-:Y:S01]  /*16ee0*/  IABS R215, R51 ;  /* 0x0000003300d77213 */ /* 0x000fe20000000000 */
[----:B------:R-:W-:Y:S01]  /*16ef0*/  IMAD.HI.U32 R214, R2, R211, RZ ;  /* 0x000000d302d67227 */ /* 0x000fe200078e00ff */
[----:B------:R-:W-:Y:S01]  /*16f00*/  STL [R1+0x4a0c], R31 ;  /* 0x004a0c1f01007387 */ /* 0x000fe20000100800 */
[----:B------:R-:W-:-:S02]  /*16f10*/  @!P5 IADD3 R199, R199, -R157, RZ ;  /* 0x8000009dc7c7d210 */ /* 0x000fc40007ffe0ff */
[----:B------:R-:W-:Y:S01]  /*16f20*/  IMAD.MOV R213, RZ, RZ, -R213 ;  /* 0x000000ffffd57224 */ /* 0x000fe200078e0ad5 */
[----:B------:R-:W-:Y:S01]  /*16f30*/  IADD3 R214, -R214, RZ, RZ ;  /* 0x000000ffd6d67210 */ /* 0x000fe20007ffe1ff */
[----:B------:R-:W-:Y:S01]  /*16f40*/  IMAD.HI.U32 R218, R2, R215, RZ ;  /* 0x000000d702da7227 */ /* 0x000fe200078e00ff */
[C---:B------:R-:W-:Y:S01]  /*16f50*/  ISETP.GT.U32.AND P5, PT, R157.reuse, R199, PT ;  /* 0x000000c79d00720c */ /* 0x040fe20003fa4070 */
[----:B------:R-:W-:Y:S02]  /*16f60*/  STL [R1+0x4a04], R30 ;  /* 0x004a041e01007387 */ /* 0x000fe40000100800 */
[--C-:B------:R-:W-:Y:S01]  /*16f70*/  @!P2 IMAD.IADD R198, R198, 0x1, -R157.reuse ;  /* 0x00000001c6c6a824 */ /* 0x100fe200078e0a9d */
[C---:B------:R-:W-:Y:S01]  /*16f80*/  ISETP.GT.U32.AND P2, PT, R157.reuse, R201, PT ;  /* 0x000000c99d00720c */ /* 0x040fe20003f44070 */
[----:B------:R-:W-:Y:S01]  /*16f90*/  @!P0 IMAD.IADD R200, R200, 0x1, -R157 ;  /* 0x00000001c8c88824 */ /* 0x000fe200078e0a9d */
[----:B------:R-:W-:Y:S01]  /*16fa0*/  IADD3 R218, -R218, RZ, RZ ;  /* 0x000000ffdada7210 */ /* 0x000fe20007ffe1ff */
[C---:B------:R-:W-:Y:S01]  /*16fb0*/  IMAD R211, R157.reuse, R214, R211 ;  /* 0x000000d69dd37224 */ /* 0x040fe200078e02d3 */
[----:B------:R-:W-:Y:S01]  /*16fc0*/  IABS R214, R52 ;  /* 0x0000003400d67213 */ /* 0x000fe20000000000 */
[C---:B------:R-:W-:Y:S01]  /*16fd0*/  IMAD R212, R157.reuse, R213, R212 ;  /* 0x000000d59dd47224 */ /* 0x040fe200078e02d4 */
[----:B------:R-:W-:Y:S01]  /*16fe0*/  ISETP.GT.U32.AND P0, PT, R157, R200, PT ;  /* 0x000000c89d00720c */ /* 0x000fe20003f04070 */
[----:B------:R-:W-:Y:S01]  /*16ff0*/  IMAD.HI.U32 R217, R2, R216, RZ ;  /* 0x000000d802d97227 */ /* 0x000fe200078e00ff */
[----:B------:R-:W-:-:S03]  /*17000*/  IABS R213, R53 ;  /* 0x0000003500d57213 */ /* 0x000fc60000000000 */
[--C-:B------:R-:W-:Y:S01]  /*17010*/  @!P5 IMAD.IADD R199, R199, 0x1, -R157.reuse ;  /* 0x00000001c7c7d824 */ /* 0x100fe200078e0a9d */
[----:B------:R-:W-:Y:S01]  /*17020*/  ISETP.GT.U32.AND P5, PT, R157, R202, PT ;  /* 0x000000ca9d00720c */ /* 0x000fe20003fa4070 */
[----:B------:R-:W-:Y:S02]  /*17030*/  @!P2 IMAD.IADD R201, R201, 0x1, -R157 ;  /* 0x00000001c9c9a824 */ /* 0x000fe400078e0a9d */
[----:B------:R-:W-:-:S03]  /*17040*/  IMAD.HI.U32 R220, R2, R213, RZ ;  /* 0x000000d502dc7227 */ /* 0x000fc600078e00ff */
[C---:B------:R-:W-:Y:S01]  /*17050*/  ISETP.GT.U32.AND P2, PT, R157.reuse, R201, PT ;  /* 0x000000c99d00720c */ /* 0x040fe20003f44070 */
[----:B------:R-:W-:Y:S01]  /*17060*/  IMAD.HI.U32 R219, R2, R214, RZ ;  /* 0x000000d602db7227 */ /* 0x000fe200078e00ff */
[----:B------:R-:W-:Y:S02]  /*17070*/  @!P0 IADD3 R200, R200, -R157, RZ ;  /* 0x8000009dc8c88210 */ /* 0x000fe40007ffe0ff */
[C---:B------:R-:W-:Y:S01]  /*17080*/  ISETP.GT.U32.AND P0, PT, R157.reuse, R203, PT ;  /* 0x000000cb9d00720c */ /* 0x040fe20003f04070 */
[----:B------:R-:W-:Y:S01]  /*17090*/  IMAD.MOV R219, RZ, RZ, -R219 ;  /* 0x000000ffffdb7224 */ /* 0x000fe200078e0adb */
[----:B------:R-:W-:Y:S01]  /*170a0*/  IADD3 R220, -R220, RZ, RZ ;  /* 0x000000ffdcdc7210 */ /* 0x000fe20007ffe1ff */
[----:B------:R-:W-:Y:S02]  /*170b0*/  @!P5 IMAD.IADD R202, R202, 0x1, -R157 ;  /* 0x00000001cacad824 */ /* 0x000fe400078e0a9d */
[C---:B------:R-:W-:Y:S01]  /*170c0*/  IMAD R214, R157.reuse, R219, R214 ;  /* 0x000000db9dd67224 */ /* 0x040fe200078e02d6 */
[----:B------:R-:W-:Y:S01]  /*170d0*/  IABS R219, R47 ;  /* 0x0000002f00db7213 */ /* 0x000fe20000000000 */
[C---:B------:R-:W-:Y:S01]  /*170e0*/  IMAD R213, R157.reuse, R220, R213 ;  /* 0x000000dc9dd57224 */ /* 0x040fe200078e02d5 */
[----:B------:R-:W-:Y:S01]  /*170f0*/  ISETP.GT.U32.AND P5, PT, R157, R202, PT ;  /* 0x000000ca9d00720c */ /* 0x000fe20003fa4070 */
[----:B------:R-:W-:Y:S01]  /*17100*/  @!P2 IMAD.IADD R201, R201, 0x1, -R157 ;  /* 0x00000001c9c9a824 */ /* 0x000fe200078e0a9d */
[----:B------:R-:W-:Y:S01]  /*17110*/  ISETP.GT.U32.AND P2, PT, R157, R204, PT ;  /* 0x000000cc9d00720c */ /* 0x000fe20003f44070 */
[----:B------:R-:W-:Y:S01]  /*17120*/  IMAD.MOV R217, RZ, RZ, -R217 ;  /* 0x000000ffffd97224 */ /* 0x000fe200078e0ad9 */
[----:B------:R-:W-:Y:S01]  /*17130*/  IABS R220, R46 ;  /* 0x0000002e00dc7213 */ /* 0x000fe20000000000 */
[----:B------:R-:W-:-:S02]  /*17140*/  @!P0 IMAD.IADD R203, R203, 0x1, -R157 ;  /* 0x00000001cbcb8824 */ /* 0x000fc400078e0a9d */
[C---:B------:R-:W-:Y:S01]  /*17150*/  IMAD R215, R157.reuse, R218, R215 ;  /* 0x000000da9dd77224 */ /* 0x040fe200078e02d7 */
[----:B------:R-:W-:Y:S01]  /*17160*/  IABS R218, R48 ;  /* 0x0000003000da7213 */ /* 0x000fe20000000000 */
[C---:B------:R-:W-:Y:S01]  /*17170*/  IMAD R216, R157.reuse, R217, R216 ;  /* 0x000000d99dd87224 */ /* 0x040fe200078e02d8 */
[C---:B------:R-:W-:Y:S01]  /*17180*/  ISETP.GT.U32.AND P0, PT, R157.reuse, R203, PT ;  /* 0x000000cb9d00720c */ /* 0x040fe20003f04070 */
[----:B------:R-:W-:Y:S01]  /*17190*/  IMAD.HI.U32 R222, R2, R219, RZ ;  /* 0x000000db02de7227 */ /* 0x000fe200078e00ff */
[----:B------:R-:W-:Y:S02]  /*171a0*/  IABS R217, R49 ;  /* 0x0000003100d97213 */ /* 0x000fe40000000000 */
[----:B------:R-:W-:Y:S01]  /*171b0*/  @!P5 IADD3 R202, R202, -R157, RZ ;  /* 0x8000009dcacad210 */ /* 0x000fe20007ffe0ff */
[----:B------:R-:W-:Y:S01]  /*171c0*/  @!P2 IMAD.IADD R204, R204, 0x1, -R157 ;  /* 0x00000001cccca824 */ /* 0x000fe200078e0a9d */
[----:B------:R-:W-:Y:S01]  /*171d0*/  ISETP.GT.U32.AND P5, PT, R157, R205, PT ;  /* 0x000000cd9d00720c */ /* 0x000fe20003fa4070 */
[----:B------:R-:W-:-:S03]  /*171e0*/  IMAD.HI.U32 R224, R2, R217, RZ ;  /* 0x000000d902e07227 */ /* 0x000fc600078e00ff */
[----:B------:R-:W-:Y:S01]  /*171f0*/  ISETP.GT.U32.AND P2, PT, R157, R204, PT ;  /* 0x000000cc9d00720c */ /* 0x000fe20003f44070 */
[----:B------:R-:W-:Y:S02]  /*17200*/  IMAD.MOV R224, RZ, RZ, -R224 ;  /* 0x000000ffffe07224 */ /* 0x000fe400078e0ae0 */
[----:B------:R-:W-:Y:S01]  /*17210*/  @!P0 IMAD.IADD R203, R203, 0x1, -R157 ;  /* 0x00000001cbcb8824 */ /* 0x000fe200078e0a9d */
[C---:B------:R-:W-:Y:S01]  /*17220*/  ISETP.GT.U32.AND P0, PT, R157.reuse, R206, PT ;  /* 0x000000ce9d00720c */ /* 0x040fe20003f04070 */
[----:B------:R-:W-:Y:S01]  /*17230*/  IMAD R217, R157, R224, R217 ;  /* 0x000000e09dd97224 */ /* 0x000fe200078e02d9 */
[----:B------:R-:W-:Y:S01]  /*17240*/  IABS R224, R42 ;  /* 0x0000002a00e07213 */ /* 0x000fe20000000000 */
[----:B------:R-:W-:-:S04]  /*17250*/  IMAD.HI.U32 R223, R2, R218, RZ ;  /* 0x000000da02df7227 */ /* 0x000fc800078e00ff */
[----:B------:R-:W-:Y:S02]  /*17260*/  @!P5 IMAD.IADD R205, R205, 0x1, -R157 ;  /* 0x00000001cdcdd824 */ /* 0x000fe400078e0a9d */
[----:B------:R-:W-:Y:S01]  /*17270*/  @!P2 IADD3 R204, R204, -R157, RZ ;  /* 0x8000009dcccca210 */ /* 0x000fe20007ffe0ff */
[----:B------:R-:W-:Y:S01]  /*17280*/  IMAD.MOV R223, RZ, RZ, -R223 ;  /* 0x000000ffffdf7224 */ /* 0x000fe200078e0adf */
[C---:B------:R-:W-:Y:S01]  /*17290*/  ISETP.GT.U32.AND P2, PT, R157.reuse, R207, PT ;  /* 0x000000cf9d00720c */ /* 0x040fe20003f44070 */
[----:B------:R-:W-:Y:S01]  /*172a0*/  IMAD.MOV R222, RZ, RZ, -R222 ;  /* 0x000000ffffde7224 */ /* 0x000fe200078e0ade */
[C---:B------:R-:W-:Y:S01]  /*172b0*/  ISETP.GT.U32.AND P5, PT, R157.reuse, R205, PT ;  /* 0x000000cd9d00720c */ /* 0x040fe20003fa4070 */
[----:B------:R-:W-:Y:S02]  /*172c0*/  @!P0 IMAD.IADD R206, R206, 0x1, -R157 ;  /* 0x00000001cece8824 */ /* 0x000fe400078e0a9d */
[C---:B------:R-:W-:Y:S01]  /*172d0*/  IMAD R218, R157.reuse, R223, R218 ;  /* 0x000000df9dda7224 */ /* 0x040fe200078e02da */
[----:B------:R-:W-:Y:S01]  /*172e0*/  IABS R223, R43 ;  /* 0x0000002b00df7213 */ /* 0x000fe20000000000 */
[C---:B------:R-:W-:Y:S01]  /*172f0*/  IMAD R219, R157.reuse, R222, R219 ;  /* 0x000000de9ddb7224 */ /* 0x040fe200078e02db */
[----:B------:R-:W-:Y:S01]  /*17300*/  ISETP.GT.U32.AND P0, PT, R157, R206, PT ;  /* 0x000000ce9d00720c */ /* 0x000fe20003f04070 */
[----:B------:R-:W-:Y:S01]  /*17310*/  IMAD.HI.U32 R221, R2, R220, RZ ;  /* 0x000000dc02dd7227 */ /* 0x000fe200078e00ff */
[----:B------:R-:W-:-:S03]  /*17320*/  IABS R222, R44 ;  /* 0x0000002c00de7213 */ /* 0x000fc60000000000 */
[--C-:B------:R-:W-:Y:S02]  /*17330*/  @!P2 IMAD.IADD R207, R207, 0x1, -R157.reuse ;  /* 0x00000001cfcfa824 */ /* 0x100fe400078e0a9d */
[----:B------:R-:W-:Y:S01]  /*17340*/  @!P5 IMAD.IADD R205, R205, 0x1, -R157 ;  /* 0x00000001cdcdd824 */ /* 0x000fe200078e0a9d */
[C---:B------:R-:W-:Y:S01]  /*17350*/  ISETP.GT.U32.AND P5, PT, R157.reuse, R208, PT ;  /* 0x000000d09d00720c */ /* 0x040fe20003fa4070 */
[----:B------:R-:W-:Y:S01]  /*17360*/  IMAD.MOV R221, RZ, RZ, -R221 ;  /* 0x000000ffffdd7224 */ /* 0x000fe200078e0add */
[C---:B------:R-:W-:Y:S01]  /*17370*/  ISETP.GT.U32.AND P2, PT, R157.reuse, R207, PT ;  /* 0x000000cf9d00720c */ /* 0x040fe20003f44070 */
[----:B------:R-:W-:Y:S02]  /*17380*/  IMAD.HI.U32 R227, R2, R222, RZ ;  /* 0x000000de02e37227 */ /* 0x000fe400078e00ff */
[----:B------:R-:W-:Y:S02]  /*17390*/  @!P0 IADD3 R206, R206, -R157, RZ ;  /* 0x8000009dcece8210 */ /* 0x000fe40007ffe0ff */
[C---:B------:R-:W-:Y:S01]  /*173a0*/  ISETP.GT.U32.AND P0, PT, R157.reuse, R209, PT ;  /* 0x000000d19d00720c */ /* 0x040fe20003f04070 */
[----:B------:R-:W-:Y:S01]  /*173b0*/  IMAD R220, R157, R221, R220 ;  /* 0x000000dd9ddc7224 */ /* 0x000fe200078e02dc */
[----:B------:R-:W-:Y:S01]  /*173c0*/  IABS R221, R45 ;  /* 0x0000002d00dd7213 */ /* 0x000fe20000000000 */
[----:B------:R-:W-:Y:S01]  /*173d0*/  IMAD.HI.U32 R226, R2, R223, RZ ;  /* 0x000000df02e27227 */ /* 0x000fe200078e00ff */
[----:B------:R-:W-:-:S03]  /*173e0*/  IADD3 R227, -R227, RZ, RZ ;  /* 0x000000ffe3e37210 */ /* 0x000fc60007ffe1ff */
[--C-:B------:R-:W-:Y:S02]  /*173f0*/  @!P5 IMAD.IADD R208, R208, 0x1, -R157.reuse ;  /* 0x00000001d0d0d824 */ /* 0x100fe400078e0a9d */
[----:B------:R-:W-:Y:S01]  /*17400*/  @!P2 IMAD.IADD R207, R207, 0x1, -R157 ;  /* 0x00000001cfcfa824 */ /* 0x000fe200078e0a9d */
[C---:B------:R-:W-:Y:S01]  /*17410*/  ISETP.GT.U32.AND P2, PT, R157.reuse, R210, PT ;  /* 0x000000d29d00720c */ /* 0x040fe20003f44070 */
[----:B------:R-:W-:Y:S01]  /*17420*/  IMAD.HI.U32 R228, R2, R221, RZ ;  /* 0x000000dd02e47227 */ /* 0x000fe200078e00ff */
[----:B------:R-:W-:-:S03]  /*17430*/  ISETP.GT.U32.AND P5, PT, R157, R208, PT ;  /* 0x000000d09d00720c */ /* 0x000fc60003fa4070 */
[----:B------:R-:W-:Y:S02]  /*17440*/  @!P0 IMAD.IADD R209, R209, 0x1, -R157 ;  /* 0x00000001d1d18824 */ /* 0x000fe400078e0a9d */
[----:B------:R-:W-:Y:S02]  /*17450*/  IMAD.MOV R228, RZ, RZ, -R228 ;  /* 0x000000ffffe47224 */ /* 0x000fe400078e0ae4 */
[C---:B------:R-:W-:Y:S01]  /*17460*/  IMAD R222, R157.reuse, R227, R222 ;  /* 0x000000e39dde7224 */ /* 0x040fe200078e02de */
[C---:B------:R-:W-:Y:S01]  /*17470*/  ISETP.GT.U32.AND P0, PT, R157.reuse, R209, PT ;  /* 0x000000d19d00720c */ /* 0x040fe20003f04070 */
[----:B------:R-:W-:Y:S01]  /*17480*/  IMAD R221, R157, R228, R221 ;  /* 0x000000e49ddd7224 */ /* 0x000fe200078e02dd */
[----:B------:R-:W-:Y:S01]  /*17490*/  IABS R228, R38 ;  /* 0x0000002600e47213 */ /* 0x000fe20000000000 */
[----:B------:R-:W-:Y:S01]  /*174a0*/  @!P2 IMAD.IADD R210, R210, 0x1, -R157 ;  /* 0x00000001d2d2a824 */ /* 0x000fe200078e0a9d */
[----:B------:R-:W-:Y:S01]  /*174b0*/  IABS R227, R39 ;  /* 0x0000002700e37213 */ /* 0x000fe20000000000 */
[----:B------:R-:W-:Y:S01]  /*174c0*/  IMAD.HI.U32 R225, R2, R224, RZ ;  /* 0x000000e002e17227 */ /* 0x000fe200078e00ff */
[----:B------:R-:W-:-:S02]  /*174d0*/  @!P5 IADD3 R208, R208, -R157, RZ ;  /* 0x8000009dd0d0d210 */ /* 0x000fc40007ffe0ff */
[C---:B------:R-:W-:Y:S01]  /*174e0*/  ISETP.GT.U32.AND P5, PT, R157.reuse, R211, PT ;  /* 0x000000d39d00720c */ /* 0x040fe20003fa4070 */
[----:B------:R-:W-:Y:S01]  /*174f0*/  IMAD.MOV R226, RZ, RZ, -R226 ;  /* 0x000000ffffe27224 */ /* 0x000fe200078e0ae2 */
[----:B------:R-:W-:Y:S01]  /*17500*/  ISETP.GT.U32.AND P2, PT, R157, R210, PT ;  /* 0x000000d29d00720c */ /* 0x000fe20003f44070 */
[----:B------:R-:W-:Y:S02]  /*17510*/  IMAD.MOV R225, RZ, RZ, -R225 ;  /* 0x000000ffffe17224 */ /* 0x000fe400078e0ae1 */
[----:B------:R-:W-:Y:S01]  /*17520*/  @!P0 IADD3 R209, R209, -R157, RZ ;  /* 0x8000009dd1d18210 */ /* 0x000fe20007ffe0ff */
[C---:B------:R-:W-:Y:S01]  /*17530*/  IMAD R223, R157.reuse, R226, R223 ;  /* 0x000000e29ddf7224 */ /* 0x040fe200078e02df */
[C---:B------:R-:W-:Y:S01]  /*17540*/  ISETP.GT.U32.AND P0, PT, R157.reuse, R212, PT ;  /* 0x000000d49d00720c */ /* 0x040fe20003f04070 */
[----:B------:R-:W-:Y:S01]  /*17550*/  IMAD R224, R157, R225, R224 ;  /* 0x000000e19de07224 */ /* 0x000fe200078e02e0 */
[----:B------:R-:W-:Y:S01]  /*17560*/  IABS R225, R41 ;  /* 0x0000002900e17213 */ /* 0x000fe20000000000 */
[----:B------:R-:W-:Y:S01]  /*17570*/  IMAD.HI.U32 R229, R2, R228, RZ ;  /* 0x000000e402e57227 */ /* 0x000fe200078e00ff */
[----:B------:R-:W-:-:S02]  /*17580*/  IABS R226, R40 ;  /* 0x0000002800e27213 */ /* 0x000fc40000000000 */
[----:B------:R-:W-:Y:S01]  /*17590*/  @!P5 IADD3 R211, R211, -R157, RZ ;  /* 0x8000009dd3d3d210 */ /* 0x000fe20007ffe0ff */
[----:B------:R-:W-:Y:S01]  /*175a0*/  IMAD.HI.U32 R232, R2, R225, RZ ;  /* 0x000000e102e87227 */ /* 0x000fe200078e00ff */
[----:B------:R-:W-:Y:S02]  /*175b0*/  @!P2 IADD3 R210, R210, -R157, RZ ;  /* 0x8000009dd2d2a210 */ /* 0x000fe40007ffe0ff */
[C---:B------:R-:W-:Y:S01]  /*175c0*/  ISETP.GT.U32.AND P5, PT, R157.reuse, R211, PT ;  /* 0x000000d39d00720c */ /* 0x040fe20003fa4070 */
[----:B------:R-:W-:Y:S01]  /*175d0*/  IMAD.MOV R232, RZ, RZ, -R232 ;  /* 0x000000ffffe87224 */ /* 0x000fe200078e0ae8 */
[C---:B------:R-:W-:Y:S01]  /*175e0*/  ISETP.GT.U32.AND P2, PT, R157.reuse, R213, PT ;  /* 0x000000d59d00720c */ /* 0x040fe20003f44070 */
[----:B------:R-:W-:Y:S02]  /*175f0*/  @!P0 IMAD.IADD R212, R212, 0x1, -R157 ;  /* 0x00000001d4d48824 */ /* 0x000fe400078e0a9d */
[C---:B------:R-:W-:Y:S01]  /*17600*/  IMAD R225, R157.reuse, R232, R225 ;  /* 0x000000e89de17224 */ /* 0x040fe200078e02e1 */
[----:B------:R-:W-:Y:S01]  /*17610*/  IABS R232, R34 ;  /* 0x0000002200e87213 */ /* 0x000fe20000000000 */
[----:B------:R-:W-:Y:S01]  /*17620*/  IMAD.HI.U32 R231, R2, R226, RZ ;  /* 0x000000e202e77227 */ /* 0x000fe200078e00ff */
[----:B------:R-:W-:-:S03]  /*17630*/  ISETP.GT.U32.AND P0, PT, R157, R212, PT ;  /* 0x000000d49d00720c */ /* 0x000fc60003f04070 */
[----:B------:R-:W-:Y:S02]  /*17640*/  IMAD.MOV R231, RZ, RZ, -R231 ;  /* 0x000000ffffe77224 */ /* 0x000fe400078e0ae7 */
[----:B------:R-:W-:Y:S01]  /*17650*/  @!P5 IADD3 R211, R211, -R157, RZ ;  /* 0x8000009dd3d3d210 */ /* 0x000fe20007ffe0ff */
[----:B------:R-:W-:Y:S01]  /*17660*/  IMAD.MOV R229, RZ, RZ, -R229 ;  /* 0x000000ffffe57224 */ /* 0x000fe200078e0ae5 */
[----:B------:R-:W-:Y:S01]  /*17670*/  ISETP.GT.U32.AND P5, PT, R157, R214, PT ;  /* 0x000000d69d00720c */ /* 0x000fe20003fa4070 */
[----:B------:R-:W-:Y:S02]  /*17680*/  @!P2 IMAD.IADD R213, R213, 0x1, -R157 ;  /* 0x00000001d5d5a824 */ /* 0x000fe400078e0a9d */
[C---:B------:R-:W-:Y:S01]  /*17690*/  IMAD R226, R157.reuse, R231, R226 ;  /* 0x000000e79de27224 */ /* 0x040fe200078e02e2 */
[----:B------:R-:W-:Y:S01]  /*176a0*/  IABS R231, R35 ;  /* 0x0000002300e77213 */ /* 0x000fe20000000000 */
[C---:B------:R-:W-:Y:S01]  /*176b0*/  IMAD R228, R157.reuse, R229, R228 ;  /* 0x000000e59de47224 */ /* 0x040fe200078e02e4 */
[----:B------:R-:W-:Y:S01]  /*176c0*/  ISETP.GT.U32.AND P2, PT, R157, R213, PT ;  /* 0x000000d59d00720c */ /* 0x000fe20003f44070 */
[----:B------:R-:W-:Y:S01]  /*176d0*/  IMAD.HI.U32 R230, R2, R227, RZ ;  /* 0x000000e302e67227 */ /* 0x000fe200078e00ff */
[----:B------:R-:W-:-:S02]  /*176e0*/  @!P0 IADD3 R212, R212, -R157, RZ ;  /* 0x8000009dd4d48210 */ /* 0x000fc40007ffe0ff */
[----:B------:R-:W-:Y:S01]  /*176f0*/  ISETP.GT.U32.AND P0, PT, R157, R215, PT ;  /* 0x000000d79d00720c */ /* 0x000fe20003f04070 */
[----:B------:R-:W-:Y:S01]  /*17700*/  IMAD.HI.U32 R236, R2, R232, RZ ;  /* 0x000000e802ec7227 */ /* 0x000fe200078e00ff */
[----:B------:R-:W-:-:S03]  /*17710*/  IABS R229, R37 ;  /* 0x0000002500e57213 */ /* 0x000fc60000000000 */
[----:B------:R-:W-:Y:S02]  /*17720*/  @!P5 IMAD.IADD R214, R214, 0x1, -R157 ;  /* 0x00000001d6d6d824 */ /* 0x000fe400078e0a9d */
[----:B------:R-:W-:-:S03]  /*17730*/  IMAD.HI.U32 R235, R2, R229, RZ ;  /* 0x000000e502eb7227 */ /* 0x000fc600078e00ff */
[----:B------:R-:W-:Y:S01]  /*17740*/  ISETP.GT.U32.AND P5, PT, R157, R214, PT ;  /* 0x000000d69d00720c */ /* 0x000fe20003fa4070 */
[--C-:B------:R-:W-:Y:S01]  /*17750*/  @!P2 IMAD.IADD R213, R213, 0x1, -R157.reuse ;  /* 0x00000001d5d5a824 */ /* 0x100fe200078e0a9d */
[----:B------:R-:W-:Y:S01]  /*17760*/  ISETP.GT.U32.AND P2, PT, R157, R216, PT ;  /* 0x000000d89d00720c */ /* 0x000fe20003f44070 */
[----:B------:R-:W-:Y:S02]  /*17770*/  @!P0 IMAD.IADD R215, R215, 0x1, -R157 ;  /* 0x00000001d7d78824 */ /* 0x000fe400078e0a9d */
[----:B------:R-:W-:Y:S02]  /*17780*/  IMAD.MOV R235, RZ, RZ, -R235 ;  /* 0x000000ffffeb7224 */ /* 0x000fe400078e0aeb */
[----:B------:R-:W-:Y:S01]  /*17790*/  IMAD.MOV R230, RZ, RZ, -R230 ;  /* 0x000000ffffe67224 */ /* 0x000fe200078e0ae6 */
[C---:B------:R-:W-:Y:S01]  /*177a0*/  ISETP.GT.U32.AND P0, PT, R157.reuse, R215, PT ;  /* 0x000000d79d00720c */ /* 0x040fe20003f04070 */
[C---:B------:R-:W-:Y:S02]  /*177b0*/  IMAD R229, R157.reuse, R235, R229 ;  /* 0x000000eb9de57224 */ /* 0x040fe400078e02e5 */
[----:B------:R-:W-:Y:S01]  /*177c0*/  IMAD.MOV R235, RZ, RZ, -R236 ;  /* 0x000000ffffeb7224 */ /* 0x000fe200078e0aec */
[----:B------:R-:W-:Y:S01]  /*177d0*/  IABS R236, R30 ;  /* 0x0000001e00ec7213 */ /* 0x000fe20000000000 */
[C---:B------:R-:W-:Y:S01]  /*177e0*/  IMAD R227, R157.reuse, R230, R227 ;  /* 0x000000e69de37224 */ /* 0x040fe200078e02e3 */
[----:B------:R-:W-:Y:S01]  /*177f0*/  @!P5 IADD3 R214, R214, -R157, RZ ;  /* 0x8000009dd6d6d210 */ /* 0x000fe20007ffe0ff */
[C---:B------:R-:W-:Y:S01]  /*17800*/  IMAD R232, R157.reuse, R235, R232 ;  /* 0x000000eb9de87224 */ /* 0x040fe200078e02e8 */
[----:B------:R-:W-:Y:S01]  /*17810*/  ISETP.GT.U32.AND P5, PT, R157, R217, PT ;  /* 0x000000d99d00720c */ /* 0x000fe20003fa4070 */
[----:B-1----:R-:W-:Y:S01]  /*17820*/  IMAD.MOV.U32 R7, RZ, RZ, R233 ;  /* 0x000000ffff077224 */ /* 0x002fe200078e00e9 */
[----:B------:R-:W-:Y:S01]  /*17830*/  @!P2 IADD3 R216, R216, -R157, RZ ;  /* 0x8000009dd8d8a210 */ /* 0x000fe20007ffe0ff */
[----:B------:R-:W-:Y:S01]  /*17840*/  IMAD.HI.U32 R246, R2, R231, RZ ;  /* 0x000000e702f67227 */ /* 0x000fe200078e00ff */
[----:B------:R-:W-:-:S02]  /*17850*/  IABS R230, R36 ;  /* 0x0000002400e67213 */ /* 0x000fc40000000000 */
[----:B------:R-:W-:Y:S01]  /*17860*/  ISETP.GT.U32.AND P2, PT, R157, R216, PT ;  /* 0x000000d89d00720c */ /* 0x000fe20003f44070 */
[----:B------:R-:W-:Y:S01]  /*17870*/  @!P0 IMAD.IADD R215, R215, 0x1, -R157 ;  /* 0x00000001d7d78824 */ /* 0x000fe200078e0a9d */
[----:B------:R-:W-:Y:S01]  /*17880*/  ISETP.GT.U32.AND P0, PT, R157, R218, PT ;  /* 0x000000da9d00720c */ /* 0x000fe20003f04070 */
[----:B------:R-:W-:Y:S01]  /*17890*/  IMAD.HI.U32 R234, R2, R230, RZ ;  /* 0x000000e602ea7227 */ /* 0x000fe200078e00ff */
[----:B------:R-:W-:-:S03]  /*178a0*/  IABS R235, R31 ;  /* 0x0000001f00eb7213 */ /* 0x000fc60000000000 */
[----:B------:R-:W-:Y:S02]  /*178b0*/  @!P5 IMAD.IADD R217, R217, 0x1, -R157 ;  /* 0x00000001d9d9d824 */ /* 0x000fe400078e0a9d */
[----:B------:R-:W-:Y:S02]  /*178c0*/  IMAD.MOV R234, RZ, RZ, -R234 ;  /* 0x000000ffffea7224 */ /* 0x000fe400078e0aea */
[----:B------:R-:W-:Y:S01]  /*178d0*/  @!P6 IMAD.MOV R7, RZ, RZ, -R7 ;  /* 0x000000ffff07e224 */ /* 0x000fe200078e0a07 */
[C---:B------:R-:W-:Y:S01]  /*178e0*/  ISETP.GT.U32.AND P5, PT, R157.reuse, R217, PT ;  /* 0x000000d99d00720c */ /* 0x040fe20003fa4070 */
[C---:B------:R-:W-:Y:S01]  /*178f0*/  IMAD R230, R157.reuse, R234, R230 ;  /* 0x000000ea9de67224 */ /* 0x040fe200078e02e6 */
[----:B------:R-:W-:Y:S02]  /*17900*/  @!P2 IADD3 R216, R216, -R157, RZ ;  /* 0x8000009dd8d8a210 */ /* 0x000fe40007ffe0ff */
[----:B------:R-:W-:Y:S01]  /*17910*/  ISETP.GT.U32.AND P2, PT, R157, R219, PT ;  /* 0x000000db9d00720c */ /* 0x000fe20003f44070 */
[----:B------:R1:W-:Y:S01]  /*17920*/  STL [R1+0x150], R7 ;  /* 0x0001500701007387 */ /* 0x0003e20000100800 */
[----:B------:R-:W-:-:S02]  /*17930*/  @!P0 IADD3 R218, R218, -R157, RZ ;  /* 0x8000009ddada8210 */ /* 0x000fc40007ffe0ff */
[----:B------:R-:W-:Y:S01]  /*17940*/  IADD3 R234, -R246, RZ, RZ ;  /* 0x000000fff6ea7210 */ /* 0x000fe20007ffe1ff */
[----:B------:R-:W-:Y:S01]  /*17950*/  STL [R1+0x49ec], R29 ;  /* 0x0049ec1d01007387 */ /* 0x000fe20000100800 */
[----:B------:R-:W-:Y:S02]  /*17960*/  ISETP.GT.U32.AND P0, PT, R157, R218, PT ;  /* 0x000000da9d00720c */ /* 0x000fe40003f04070 */
[----:B------:R-:W-:Y:S01]  /*17970*/  IABS R246, R33 ;  /* 0x0000002100f67213 */ /* 0x000fe20000000000 */
[----:B------:R-:W-:Y:S01]  /*17980*/  @!P5 IMAD.IADD R217, R217, 0x1, -R157 ;  /* 0x00000001d9d9d824 */ /* 0x000fe200078e0a9d */
[----:B------:R-:W-:Y:S01]  /*17990*/  ISETP.GT.U32.AND P5, PT, R157, R220, PT ;  /* 0x000000dc9d00720c */ /* 0x000fe20003fa4070 */
[----:B-1----:R-:W-:Y:S01]  /*179a0*/  IMAD.MOV.U32 R7, RZ, RZ, R238 ;  /* 0x000000ffff077224 */ /* 0x002fe200078e00ee */
[----:B------:R-:W-:Y:S01]  /*179b0*/  STL [R1+0x49e8], R28 ;  /* 0x0049e81c01007387 */ /* 0x000fe20000100800 */
[----:B------:R-:W-:Y:S01]  /*179c0*/  @!P2 IADD3 R219, R219, -R157, RZ ;  /* 0x8000009ddbdba210 */ /* 0x000fe20007ffe0ff */
[----:B------:R-:W-:Y:S01]  /*179d0*/  IMAD.HI.U32 R247, R2, R246, RZ ;  /* 0x000000f602f77227 */ /* 0x000fe200078e00ff */
[----:B------:R-:W-:-:S02]  /*179e0*/  IABS R238, R28 ;  /* 0x0000001c00ee7213 */ /* 0x000fc40000000000 */
[----:B------:R-:W-:Y:S01]  /*179f0*/  ISETP.GT.U32.AND P2, PT, R157, R219, PT ;  /* 0x000000db9d00720c */ /* 0x000fe20003f44070 */
[----:B------:R-:W-:Y:S01]  /*17a00*/  @!P3 IMAD.MOV R7, RZ, RZ, -R7 ;  /* 0x000000ffff07b224 */ /* 0x000fe200078e0a07 */
[----:B------:R-:W-:Y:S01]  /*17a10*/  IADD3 R233, -R247, RZ, RZ ;  /* 0x000000fff7e97210 */ /* 0x000fe20007ffe1ff */
[----:B------:R-:W-:Y:S01]  /*17a20*/  @!P0 IMAD.IADD R218, R218, 0x1, -R157 ;  /* 0x00000001dada8824 */ /* 0x000fe200078e0a9d */
[C---:B------:R-:W-:Y:S01]  /*17a30*/  ISETP.GT.U32.AND P0, PT, R157.reuse, R221, PT ;  /* 0x000000dd9d00720c */ /* 0x040fe20003f04070 */
[C---:B------:R-:W-:Y:S01]  /*17a40*/  IMAD R231, R157.reuse, R234, R231 ;  /* 0x000000ea9de77224 */ /* 0x040fe200078e02e7 */
[----:B------:R-:W-:Y:S01]  /*17a50*/  @!P5 IADD3 R220, R220, -R157, RZ ;  /* 0x8000009ddcdcd210 */ /* 0x000fe20007ffe0ff */
[----:B------:R1:W-:Y:S01]  /*17a60*/  STL [R1+0x140], R7 ;  /* 0x0001400701007387 */ /* 0x0003e20000100800 */
[C---:B------:R-:W-:Y:S01]  /*17a70*/  IMAD R233, R157.reuse, R233, R246 ;  /* 0x000000e99de97224 */ /* 0x040fe200078e02f6 */
[----:B------:R-:W-:Y:S01]  /*17a80*/  IABS R234, R32 ;  /* 0x0000002000ea7213 */ /* 0x000fe20000000000 */
[----:B------:R-:W-:Y:S01]  /*17a90*/  IMAD.HI.U32 R247, R2, R235, RZ ;  /* 0x000000eb02f77227 */ /* 0x000fe200078e00ff */
[----:B------:R-:W-:-:S03]  /*17aa0*/  ISETP.GT.U32.AND P5, PT, R157, R220, PT ;  /* 0x000000dc9d00720c */ /* 0x000fc60003fa4070 */
[----:B------:R-:W-:Y:S01]  /*17ab0*/  @!P2 IMAD.IADD R219, R219, 0x1, -R157 ;  /* 0x00000001dbdba824 */ /* 0x000fe200078e0a9d */
[----:B------:R-:W-:Y:S01]  /*17ac0*/  ISETP.GT.U32.AND P2, PT, R157, R222, PT ;  /* 0x000000de9d00720c */ /* 0x000fe20003f44070 */
[----:B------:R-:W-:Y:S01]  /*17ad0*/  IMAD.HI.U32 R246, R2, R236, RZ ;  /* 0x000000ec02f67227 */ /* 0x000fe200078e00ff */
[----:B-1----:R-:W-:-:S03]  /*17ae0*/  MOV R7, R237 ;  /* 0x000000ed00077202 */ /* 0x002fc60000000f00 */
[----:B------:R-:W-:Y:S01]  /*17af0*/  @!P0 IMAD.IADD R221, R221, 0x1, -R157 ;  /* 0x00000001dddd8824 */ /* 0x000fe200078e0a9d */
[----:B------:R-:W-:Y:S01]  /*17b00*/  IADD3 R246, -R246, RZ, RZ ;  /* 0x000000fff6f67210 */ /* 0x000fe20007ffe1ff */
[----:B------:R-:W-:Y:S02]  /*17b10*/  @!P1 IMAD.MOV R7, RZ, RZ, -R7 ;  /* 0x000000ffff079224 */ /* 0x000fe400078e0a07 */
[----:B------:R-:W-:Y:S01]  /*17b20*/  @!P5 IADD3 R220, R220, -R157, RZ ;  /* 0x8000009ddcdcd210 */ /* 0x000fe20007ffe0ff */
[----:B------:R-:W-:Y:S01]  /*17b30*/  IMAD.MOV R247, RZ, RZ, -R247 ;  /* 0x000000fffff77224 */ /* 0x000fe200078e0af7 */
[C---:B------:R-:W-:Y:S01]  /*17b40*/  ISETP.GT.U32.AND P5, PT, R157.reuse, R223, PT ;  /* 0x000000df9d00720c */ /* 0x040fe20003fa4070 */
[----:B------:R1:W-:Y:S01]  /*17b50*/  STL [R1+0x134], R7 ;  /* 0x0001340701007387 */ /* 0x0003e20000100800 */
[----:B------:R-:W-:Y:S01]  /*17b60*/  @!P2 IADD3 R222, R222, -R157, RZ ;  /* 0x8000009ddedea210 */ /* 0x000fe20007ffe0ff */
[----:B------:R-:W-:Y:S01]  /*17b70*/  IMAD.HI.U32 R248, R2, R234, RZ ;  /* 0x000000ea02f87227 */ /* 0x000fe200078e00ff */
[C---:B------:R-:W-:Y:S01]  /*17b80*/  ISETP.GT.U32.AND P0, PT, R157.reuse, R221, PT ;  /* 0x000000dd9d00720c */ /* 0x040fe20003f04070 */
[----:B------:R-:W-:Y:S01]  /*17b90*/  STL [R1+0x49d4], R27 ;  /* 0x0049d41b01007387 */ /* 0x000fe20000100800 */
[C---:B------:R-:W-:Y:S01]  /*17ba0*/  ISETP.GT.U32.AND P2, PT, R157.reuse, R222, PT ;  /* 0x000000de9d00720c */ /* 0x040fe20003f44070 */
[----:B------:R-:W-:-:S02]  /*17bb0*/  IMAD R235, R157, R247, R235 ;  /* 0x000000f79deb7224 */ /* 0x000fc400078e02eb */
[----:B------:R-:W-:Y:S01]  /*17bc0*/  STL [R1+0x49d0], R26 ;  /* 0x0049d01a01007387 */ /* 0x000fe20000100800 */
[----:B------:R-:W-:Y:S02]  /*17bd0*/  IMAD.MOV R248, RZ, RZ, -R248 ;  /* 0x000000fffff87224 */ /* 0x000fe400078e0af8 */
[----:B-1----:R-:W-:Y:S02]  /*17be0*/  IMAD.MOV.U32 R7, RZ, RZ, R239 ;  /* 0x000000ffff077224 */ /* 0x002fe400078e00ef */
[--C-:B------:R-:W-:Y:S02]  /*17bf0*/  @!P5 IMAD.IADD R223, R223, 0x1, -R157.reuse ;  /* 0x00000001dfdfd824 */ /* 0x100fe400078e0a9d */
[----:B------:R-:W-:Y:S01]  /*17c00*/  IMAD R236, R157, R246, R236 ;  /* 0x000000f69dec7224 */ /* 0x000fe200078e02ec */
[----:B------:R-:W-:Y:S01]  /*17c10*/  @!P4 IADD3 R7, -R7, RZ, RZ ;  /* 0x000000ff0707c210 */ /* 0x000fe20007ffe1ff */
[--C-:B------:R-:W-:Y:S01]  /*17c20*/  @!P0 IMAD.IADD R221, R221, 0x1, -R157.reuse ;  /* 0x00000001dddd8824 */ /* 0x100fe200078e0a9d */
[C---:B------:R-:W-:Y:S01]  /*17c30*/  ISETP.GT.U32.AND P0, PT, R157.reuse, R224, PT ;  /* 0x000000e09d00720c */ /* 0x040fe20003f04070 */
[----:B------:R-:W-:Y:S01]  /*17c40*/  @!P2 IMAD.IADD R222, R222, 0x1, -R157 ;  /* 0x00000001dedea824 */ /* 0x000fe200078e0a9d */
[C---:B------:R-:W-:Y:S01]  /*17c50*/  ISETP.GT.U32.AND P5, PT, R157.reuse, R223, PT ;  /* 0x000000df9d00720c */ /* 0x040fe20003fa4070 */
[----:B------:R1:W-:Y:S01]  /*17c60*/  STL [R1+0x12c], R7 ;  /* 0x00012c0701007387 */ /* 0x0003e20000100800 */
[C---:B------:R-:W-:Y:S01]  /*17c70*/  ISETP.GT.U32.AND P2, PT, R157.reuse, R225, PT ;  /* 0x000000e19d00720c */ /* 0x040fe20003f44070 */
[----:B------:R-:W-:Y:S01]  /*17c80*/  IMAD R234, R157, R248, R234 ;  /* 0x000000f89dea7224 */ /* 0x000fe200078e02ea */
[----:B------:R-:W-:-:S02]  /*17c90*/  IABS R246, R29 ;  /* 0x0000001d00f67213 */ /* 0x000fc40000000000 */
[----:B------:R-:W-:Y:S02]  /*17ca0*/  ISETP.GE.AND P4, PT, R242, RZ, PT ;  /* 0x000000fff200720c */ /* 0x000fe40003f86270 */
[----:B------:R-:W-:Y:S01]  /*17cb0*/  IABS R242, R24 ;  /* 0x0000001800f27213 */ /* 0x000fe20000000000 */
[----:B------:R-:W-:Y:S01]  /*17cc0*/  IMAD.HI.U32 R247, R2, R246, RZ ;  /* 0x000000f602f77227 */ /* 0x000fe200078e00ff */
[----:B------:R-:W-:Y:S02]  /*17cd0*/  IABS R248, R18 ;  /* 0x0000001200f87213 */ /* 0x000fe40000000000 */
[----:B------:R-:W-:Y:S01]  /*17ce0*/  @!P0 IADD3 R224, R224, -R157, RZ ;  /* 0x8000009de0e08210 */ /* 0x000fe20007ffe0ff */
[--C-:B------:R-:W-:Y:S01]  /*17cf0*/  @!P5 IMAD.IADD R223, R223, 0x1, -R157.reuse ;  /* 0x00000001dfdfd824 */ /* 0x100fe200078e0a9d */
[----:B------:R-:W-:Y:S01]  /*17d00*/  ISETP.GT.U32.AND P5, PT, R157, R226, PT ;  /* 0x000000e29d00720c */ /* 0x000fe20003fa4070 */
[----:B------:R-:W-:Y:S01]  /*17d10*/  @!P2 IMAD.IADD R225, R225, 0x1, -R157 ;  /* 0x00000001e1e1a824 */ /* 0x000fe200078e0a9d */
[C---:B------:R-:W-:Y:S01]  /*17d20*/  ISETP.GT.U32.AND P2, PT, R157.reuse, R224, PT ;  /* 0x000000e09d00720c */ /* 0x040fe20003f44070 */
[----:B-1----:R-:W-:Y:S01]  /*17d30*/  IMAD.MOV.U32 R7, RZ, RZ, R156 ;  /* 0x000000ffff077224 */ /* 0x002fe200078e009c */
[----:B------:R-:W-:Y:S01]  /*17d40*/  ISETP.GT.U32.AND P0, PT, R157, R227, PT ;  /* 0x000000e39d00720c */ /* 0x000fe20003f04070 */
[----:B------:R-:W-:-:S08]  /*17d50*/  IMAD.HI.U32 R249, R2, R248, RZ ;  /* 0x000000f802f97227 */ /* 0x000fd000078e00ff */
[----:B------:R-:W-:Y:S02]  /*17d60*/  @!P5 IADD3 R226, R226, -R157, RZ ;  /* 0x8000009de2e2d210 */ /* 0x000fe40007ffe0ff */
[--C-:B------:R-:W-:Y:S01]  /*17d70*/  @!P2 IMAD.IADD R224, R224, 0x1, -R157.reuse ;  /* 0x00000001e0e0a824 */ /* 0x100fe200078e0a9d */
[----:B------:R-:W-:Y:S01]  /*17d80*/  ISETP.GT.U32.AND P5, PT, R157, R225, PT ;  /* 0x000000e19d00720c */ /* 0x000fe20003fa4070 */
[----:B------:R-:W-:Y:S01]  /*17d90*/  @!P0 IMAD.IADD R227, R227, 0x1, -R157 ;  /* 0x00000001e3e38824 */ /* 0x000fe200078e0a9d */
[C---:B------:R-:W-:Y:S02]  /*17da0*/  ISETP.GT.U32.AND P2, PT, R157.reuse, R228, PT ;  /* 0x000000e49d00720c */ /* 0x040fe40003f44070 */
[C---:B------:R-:W-:Y:S02]  /*17db0*/  ISETP.GT.U32.AND P0, PT, R157.reuse, R226, PT ;  /* 0x000000e29d00720c */ /* 0x040fe40003f04070 */
[----:B------:R-:W-:-:S07]  /*17dc0*/  ISETP.GT.U32.AND P6, PT, R157, R227, PT ;  /* 0x000000e39d00720c */ /* 0x000fce0003fc4070 */
[----:B------:R-:W-:Y:S02]  /*17dd0*/  @!P5 IADD3 R225, R225, -R157, RZ ;  /* 0x8000009de1e1d210 */ /* 0x000fe40007ffe0ff */
[--C-:B------:R-:W-:Y:S01]  /*17de0*/  @!P2 IMAD.IADD R228, R228, 0x1, -R157.reuse ;  /* 0x00000001e4e4a824 */ /* 0x100fe200078e0a9d */
[C---:B------:R-:W-:Y:S01]  /*17df0*/  ISETP.GT.U32.AND P5, PT, R157.reuse, R229, PT ;  /* 0x000000e59d00720c */ /* 0x040fe20003fa4070 */
[--C-:B------:R-:W-:Y:S01]  /*17e00*/  @!P0 IMAD.IADD R226, R226, 0x1, -R157.reuse ;  /* 0x00000001e2e28824 */ /* 0x100fe200078e0a9d */
[----:B------:R-:W-:Y:S01]  /*17e10*/  ISETP.GT.U32.AND P2, PT, R157, R232, PT ;  /* 0x000000e89d00720c */ /* 0x000fe20003f44070 */
[----:B------:R-:W-:Y:S01]  /*17e20*/  @!P6 IMAD.IADD R227, R227, 0x1, -R157 ;  /* 0x00000001e3e3e824 */ /* 0x000fe200078e0a9d */
[C---:B------:R-:W-:Y:S02]  /*17e30*/  ISETP.GT.U32.AND P0, PT, R157.reuse, R230, PT ;  /* 0x000000e69d00720c */ /* 0x040fe40003f04070 */
[----:B------:R-:W-:-:S07]  /*17e40*/  ISETP.GT.U32.AND P6, PT, R157, R231, PT ;  /* 0x000000e79d00720c */ /* 0x000fce0003fc4070 */
[--C-:B------:R-:W-:Y:S01]  /*17e50*/  @!P5 IMAD.IADD R229, R229, 0x1, -R157.reuse ;  /* 0x00000001e5e5d824 */ /* 0x100fe200078e0a9d */
[----:B------:R-:W-:Y:S02]  /*17e60*/  ISETP.GT.U32.AND P5, PT, R157, R228, PT ;  /* 0x000000e49d00720c */ /* 0x000fe40003fa4070 */
[-C--:B------:R-:W-:Y:S02]  /*17e70*/  @!P2 IADD3 R232, R232, -R157.reuse, RZ ;  /* 0x8000009de8e8a210 */ /* 0x080fe40007ffe0ff */
[----:B------:R-:W-:Y:S01]  /*17e80*/  @!P0 IADD3 R230, R230, -R157, RZ ;  /* 0x8000009de6e68210 */ /* 0x000fe20007ffe0ff */
[----:B------:R-:W-:Y:S01]  /*17e90*/  @!P6 IMAD.IADD R231, R231, 0x1, -R157 ;  /* 0x00000001e7e7e824 */ /* 0x000fe200078e0a9d */
[C---:B------:R-:W-:Y:S02]  /*17ea0*/  ISETP.GT.U32.AND P3, PT, R157.reuse, R232, PT ;  /* 0x000000e89d00720c */ /* 0x040fe40003f64070 */
[C---:B------:R-:W-:Y:S02]  /*17eb0*/  ISETP.GT.U32.AND P6, PT, R157.reuse, R230, PT ;  /* 0x000000e69d00720c */ /* 0x040fe40003fc4070 */
[----:B------:R-:W-:-:S02]  /*17ec0*/  ISETP.GT.U32.AND P2, PT, R157, R231, PT ;  /* 0x000000e79d00720c */ /* 0x000fc40003f44070 */
[C---:B------:R-:W-:Y:S01]  /*17ed0*/  ISETP.GT.U32.AND P0, PT, R157.reuse, R229, PT ;  /* 0x000000e59d00720c */ /* 0x040fe20003f04070 */
[----:B------:R-:W-:Y:S01]  /*17ee0*/  @!P5 IMAD.IADD R228, R228, 0x1, -R157 ;  /* 0x00000001e4e4d824 */ /* 0x000fe200078e0a9d */
[----:B------:R-:W-:-:S05]  /*17ef0*/  ISETP.GT.U32.AND P5, PT, R157, R233, PT ;  /* 0x000000e99d00720c */ /* 0x000fca0003fa4070 */
[----:B------:R-:W-:Y:S02]  /*17f00*/  @!P3 IADD3 R232, R232, -R157, RZ ;  /* 0x8000009de8e8b210 */ /* 0x000fe40007ffe0ff */
[----:B------:R-:W-:Y:S01]  /*17f10*/  ISETP.GE.AND P3, PT, R245, RZ, PT ;  /* 0x000000fff500720c */ /* 0x000fe20003f66270 */
[--C-:B------:R-:W-:Y:S01]  /*17f20*/  @!P6 IMAD.IADD R230, R230, 0x1, -R157.reuse ;  /* 0x00000001e6e6e824 */ /* 0x100fe200078e0a9d */
[----:B------:R-:W-:Y:S01]  /*17f30*/  ISETP.GT.U32.AND P6, PT, R157, R235, PT ;  /* 0x000000eb9d00720c */ /* 0x000fe20003fc4070 */
[--C-:B------:R-:W-:Y:S01]  /*17f40*/  @!P2 IMAD.IADD R231, R231, 0x1, -R157.reuse ;  /* 0x00000001e7e7a824 */ /* 0x100fe200078e0a9d */
[----:B------:R-:W-:Y:S01]  /*17f50*/  ISETP.GT.U32.AND P2, PT, R157, R236, PT ;  /* 0x000000ec9d00720c */ /* 0x000fe20003f44070 */
[----:B------:R-:W-:Y:S01]  /*17f60*/  IMAD.HI.U32 R245, R2, R238, RZ ;  /* 0x000000ee02f57227 */ /* 0x000fe200078e00ff */
[----:B------:R-:W-:Y:S02]  /*17f70*/  @!P0 IADD3 R229, R229, -R157, RZ ;  /* 0x8000009de5e58210 */ /* 0x000fe40007ffe0ff */
[----:B------:R-:W-:Y:S01]  /*17f80*/  ISETP.GT.U32.AND P0, PT, R157, R234, PT ;  /* 0x000000ea9d00720c */ /* 0x000fe20003f04070 */
[----:B------:R-:W-:Y:S01]  /*17f90*/  @!P5 IMAD.IADD R233, R233, 0x1, -R157 ;  /* 0x00000001e9e9d824 */ /* 0x000fe200078e0a9d */
[----:B------:R-:W-:Y:S01]  /*17fa0*/  ISETP.GE.AND P5, PT, R244, RZ, PT ;  /* 0x000000fff400720c */ /* 0x000fe20003fa6270 */
[----:B------:R-:W-:-:S02]  /*17fb0*/  IMAD.MOV R245, RZ, RZ, -R245 ;  /* 0x000000fffff57224 */ /* 0x000fc400078e0af5 */
[----:B------:R-:W-:Y:S02]  /*17fc0*/  @!P3 IMAD.MOV R7, RZ, RZ, -R7 ;  /* 0x000000ffff07b224 */ /* 0x000fe400078e0a07 */
[--C-:B------:R-:W-:Y:S02]  /*17fd0*/  @!P6 IMAD.IADD R235, R235, 0x1, -R157.reuse ;  /* 0x00000001ebebe824 */ /* 0x100fe400078e0a9d */
[----:B------:R-:W-:Y:S01]  /*17fe0*/  @!P2 IMAD.IADD R236, R236, 0x1, -R157 ;  /* 0x00000001ececa824 */ /* 0x000fe200078e0a9d */
[----:B------:R1:W-:Y:S01]  /*17ff0*/  STL [R1+0x128], R7 ;  /* 0x0001280701007387 */ /* 0x0003e20000100800 */
[----:B------:R-:W-:Y:S01]  /*18000*/  IMAD.MOV R244, RZ, RZ, -R247 ;  /* 0x000000fffff47224 */ /* 0x000fe200078e0af7 */
[C---:B------:R-:W-:Y:S01]  /*18010*/  ISETP.GT.U32.AND P2, PT, R157.reuse, R235, PT ;  /* 0x000000eb9d00720c */ /* 0x040fe20003f44070 */
[C---:B------:R-:W-:Y:S01]  /*18020*/  IMAD R238, R157.reuse, R245, R238 ;  /* 0x000000f59dee7224 */ /* 0x040fe200078e02ee */
[----:B------:R-:W-:Y:S01]  /*18030*/  STL [R1+0x49c0], R25 ;  /* 0x0049c01901007387 */ /* 0x000fe20000100800 */
[----:B------:R-:W-:Y:S01]  /*18040*/  @!P0 IADD3 R234, R234, -R157, RZ ;  /* 0x8000009deaea8210 */ /* 0x000fe20007ffe0ff */
[C---:B------:R-:W-:Y:S01]  /*18050*/  IMAD R237, R157.reuse, R244, R246 ;  /* 0x000000f49ded7224 */ /* 0x040fe200078e02f6 */
[C---:B------:R-:W-:Y:S01]  /*18060*/  ISETP.GT.U32.AND P0, PT, R157.reuse, R233, PT ;  /* 0x000000e99d00720c */ /* 0x040fe20003f04070 */
[----:B------:R-:W-:Y:S01]  /*18070*/  STL [R1+0x49bc], R24 ;  /* 0x0049bc1801007387 */ /* 0x000fe20000100800 */
[C---:B------:R-:W-:Y:S01]  /*18080*/  ISETP.GT.U32.AND P6, PT, R157.reuse, R234, PT ;  /* 0x000000ea9d00720c */ /* 0x040fe20003fc4070 */
[----:B-1----:R-:W-:Y:S01]  /*18090*/  IMAD.MOV.U32 R7, RZ, RZ, R3 ;  /* 0x000000ffff077224 */ /* 0x002fe200078e0003 */
[----:B------:R-:W-:Y:S01]  /*180a0*/  ISETP.GT.U32.AND P1, PT, R157, R236, PT ;  /* 0x000000ec9d00720c */ /* 0x000fe20003f24070 */
[----:B------:R-:W-:Y:S01]  /*180b0*/  STL [R1+0x49b8], R23 ;  /* 0x0049b81701007387 */ /* 0x000fe20000100800 */
[----:B------:R-:W-:-:S02]  /*180c0*/  IABS R245, R26 ;  /* 0x0000001a00f57213 */ /* 0x000fc40000000000 */
[----:B------:R-:W-:Y:S01]  /*180d0*/  @!P5 IADD3 R7, -R7, RZ, RZ ;  /* 0x000000ff0707d210 */ /* 0x000fe20007ffe1ff */
[----:B------:R-:W-:Y:S01]  /*180e0*/  STL [R1+0x49a4], R22 ;  /* 0x0049a41601007387 */ /* 0x000fe20000100800 */
[--C-:B------:R-:W-:Y:S01]  /*180f0*/  @!P2 IMAD.IADD R235, R235, 0x1, -R157.reuse ;  /* 0x00000001ebeba824 */ /* 0x100fe200078e0a9d */
[----:B------:R-:W-:Y:S02]  /*18100*/  ISETP.GT.U32.AND P2, PT, R157, R238, PT ;  /* 0x000000ee9d00720c */ /* 0x000fe40003f44070 */
[----:B------:R1:W-:Y:S01]  /*18110*/  STL [R1+0xd0], R7 ;  /* 0x0000d00701007387 */ /* 0x0003e20000100800 */
[----:B------:R-:W-:Y:S01]  /*18120*/  @!P0 IMAD.IADD R233, R233, 0x1, -R157 ;  /* 0x00000001e9e98824 */ /* 0x000fe200078e0a9d */
[----:B------:R-:W-:Y:S02]  /*18130*/  ISETP.GT.U32.AND P0, PT, R157, R237, PT ;  /* 0x000000ed9d00720c */ /* 0x000fe40003f04070 */
[----:B------:R-:W-:Y:S01]  /*18140*/  STL [R1+0x4988], R21 ;  /* 0x0049881501007387 */ /* 0x000fe20000100800 */
[----:B------:R-:W-:-:S02]  /*18150*/  @!P6 IADD3 R234, R234, -R157, RZ ;  /* 0x8000009deaeae210 */ /* 0x000fc40007ffe0ff */
[----:B------:R-:W-:Y:S01]  /*18160*/  ISETP.GE.AND P6, PT, R240, RZ, PT ;  /* 0x000000fff000720c */ /* 0x000fe20003fc6270 */
[----:B------:R-:W-:Y:S01]  /*18170*/  STL [R1+0x4984], R20 ;  /* 0x0049841401007387 */ /* 0x000fe20000100800 */
[----:B------:R-:W-:Y:S01]  /*18180*/  IMAD.MOV.U32 R240, RZ, RZ, R245 ;  /* 0x000000fffff07224 */ /* 0x000fe200078e00f5 */
[----:B------:R-:W-:Y:S01]  /*18190*/  @!P1 IADD3 R236, R236, -R157, RZ ;  /* 0x8000009decec9210 */ /* 0x000fe20007ffe0ff */
[----:B-1----:R-:W-:Y:S01]  /*181a0*/  VIADD R7, R10, 0x1ff ;  /* 0x000001ff0a077836 */ /* 0x002fe20000000000 */
[----:B------:R-:W-:Y:S01]  /*181b0*/  STL [R1+0x4980], R19 ;  /* 0x0049801301007387 */ /* 0x000fe20000100800 */
[--C-:B------:R-:W-:Y:S01]  /*181c0*/  @!P2 IMAD.IADD R238, R238, 0x1, -R157.reuse ;  /* 0x00000001eeeea824 */ /* 0x100fe200078e0a9d */
[----:B------:R-:W-:Y:S01]  /*181d0*/  IABS R244, R27 ;  /* 0x0000001b00f47213 */ /* 0x000fe20000000000 */
[----:B------:R-:W-:Y:S01]  /*181e0*/  @!P0 IMAD.IADD R237, R237, 0x1, -R157 ;  /* 0x00000001eded8824 */ /* 0x000fe200078e0a9d */
[----:B------:R-:W-:Y:S01]  /*181f0*/  STL [R1+0x497c], R18 ;  /* 0x00497c1201007387 */ /* 0x000fe20000100800 */
[----:B------:R-:W-:Y:S01]  /*18200*/  ISETP.GE.AND P1, PT, R241, RZ, PT ;  /* 0x000000fff100720c */ /* 0x000fe20003f26270 */
[C---:B------:R-:W-:Y:S01]  /*18210*/  IMAD.HI.U32 R241, R2.reuse, R240, RZ ;  /* 0x000000f002f17227 */ /* 0x040fe200078e00ff */
[C---:B------:R-:W-:Y:S01]  /*18220*/  ISETP.GT.U32.AND P3, PT, R157.reuse, R238, PT ;  /* 0x000000ee9d00720c */ /* 0x040fe20003f64070 */
[----:B------:R-:W-:Y:S01]  /*18230*/  STL [R1+0x4978], R16 ;  /* 0x0049781001007387 */ /* 0x000fe20000100800 */
[----:B------:R-:W-:Y:S01]  /*18240*/  ISETP.GT.U32.AND P0, PT, R157, R237, PT ;  /* 0x000000ed9d00720c */ /* 0x000fe20003f04070 */
[----:B------:R-:W-:Y:S01]  /*18250*/  IMAD.HI.U32 R239, R2, R244, RZ ;  /* 0x000000f402ef7227 */ /* 0x000fe200078e00ff */
[----:B------:R-:W-:Y:S01]  /*18260*/  IADD3 R156, -R241, RZ, RZ ;  /* 0x000000fff19c7210 */ /* 0x000fe20007ffe1ff */
[----:B------:R-:W-:Y:S01]  /*18270*/  STL [R1+0x4960], R14 ;  /* 0x0049600e01007387 */ /* 0x000fe20000100800 */
[----:B------:R-:W-:Y:S01]  /*18280*/  ISETP.GE.AND P2, PT, R243, RZ, PT ;  /* 0x000000fff300720c */ /* 0x000fe20003f46270 */
[----:B------:R-:W-:Y:S01]  /*18290*/  IMAD.MOV R239, RZ, RZ, -R239 ;  /* 0x000000ffffef7224 */ /* 0x000fe200078e0aef */
[----:B------:R-:W-:Y:S01]  /*182a0*/  IABS R241, R25 ;  /* 0x0000001900f17213 */ /* 0x000fe20000000000 */
[----:B------:R-:W-:Y:S01]  /*182b0*/  STL [R1+0x4954], R12 ;  /* 0x0049540c01007387 */ /* 0x000fe20000100800 */
[C---:B------:R-:W-:Y:S01]  /*182c0*/  IMAD R240, R157.reuse, R156, R240 ;  /* 0x0000009c9df07224 */ /* 0x040fe200078e02f0 */
[----:B------:R-:W-:Y:S01]  /*182d0*/  IABS R243, R23 ;  /* 0x0000001700f37213 */ /* 0x000fe20000000000 */
[C---:B------:R-:W-:Y:S01]  /*182e0*/  IMAD R239, R157.reuse, R239, R244 ;  /* 0x000000ef9def7224 */ /* 0x040fe200078e02f4 */
[----:B------:R1:W-:Y:S01]  /*182f0*/  STL [R1+0x4ad4], R10 ;  /* 0x004ad40a01007387 */ /* 0x0003e20000100800 */
[----:B------:R-:W-:Y:S01]  /*18300*/  @!P3 IMAD.IADD R238, R238, 0x1, -R157 ;  /* 0x00000001eeeeb824 */ /* 0x000fe200078e0a9d */
[----:B------:R-:W-:Y:S01]  /*18310*/  ISETP.GT.U32.AND P3, PT, R157, R240, PT ;  /* 0x000000f09d00720c */ /* 0x000fe20003f64070 */
[----:B------:R-:W-:Y:S01]  /*18320*/  IMAD.HI.U32 R245, R2, R241, RZ ;  /* 0x000000f102f57227 */ /* 0x000fe200078e00ff */
[----:B------:R-:W-:-:S02]  /*18330*/  @!P0 IADD3 R237, R237, -R157, RZ ;  /* 0x8000009deded8210 */ /* 0x000fc40007ffe0ff */
[----:B------:R-:W-:Y:S01]  /*18340*/  ISETP.GT.U32.AND P0, PT, R157, R239, PT ;  /* 0x000000ef9d00720c */ /* 0x000fe20003f04070 */
[C---:B------:R-:W-:Y:S01]  /*18350*/  IMAD.HI.U32 R156, R2.reuse, R243, RZ ;  /* 0x000000f3029c7227 */ /* 0x040fe200078e00ff */
[----:B------:R-:W-:Y:S01]  /*18360*/  IABS R244, R22 ;  /* 0x0000001600f47213 */ /* 0x000fe20000000000 */
[----:B-1----:R-:W2:Y:S02]  /*18370*/  LDL.LU R10, [R1+0x114] ;  /* 0x00011400010a7983 */ /* 0x002ea40000300800 */
[----:B------:R-:W-:Y:S01]  /*18380*/  IMAD.MOV R245, RZ, RZ, -R245 ;  /* 0x000000fffff57224 */ /* 0x000fe200078e0af5 */
[----:B------:R-:W-:Y:S01]  /*18390*/  IABS R247, R19 ;  /* 0x0000001300f77213 */ /* 0x000fe20000000000 */
[----:B------:R-:W-:-:S04]  /*183a0*/  IMAD.HI.U32 R246, R2, R244, RZ ;  /* 0x000000f402f67227 */ /* 0x000fc800078e00ff */
[----:B------:R-:W-:Y:S02]  /*183b0*/  @!P3 IMAD.IADD R240, R240, 0x1, -R157 ;  /* 0x00000001f0f0b824 */ /* 0x000fe400078e0a9d */
[----:B------:R-:W-:Y:S01]  /*183c0*/  @!P0 IADD3 R239, R239, -R157, RZ ;  /* 0x8000009defef8210 */ /* 0x000fe20007ffe0ff */
[C---:B------:R-:W-:Y:S01]  /*183d0*/  IMAD R241, R157.reuse, R245, R241 ;  /* 0x000000f59df17224 */ /* 0x040fe200078e02f1 */
[----:B------:R-:W-:Y:S01]  /*183e0*/  ISETP.GE.AND P0, PT, R4, RZ, PT ;  /* 0x000000ff0400720c */ /* 0x000fe20003f06270 */
[----:B------:R-:W-:Y:S01]  /*183f0*/  IMAD.HI.U32 R4, R2, R242, RZ ;  /* 0x000000f202047227 */ /* 0x000fe200078e00ff */
[C---:B------:R-:W-:Y:S02]  /*18400*/  ISETP.GT.U32.AND P3, PT, R157.reuse, R240, PT ;  /* 0x000000f09d00720c */ /* 0x040fe40003f64070 */
[----:B------:R-:W-:Y:S02]  /*18410*/  IABS R245, R21 ;  /* 0x0000001500f57213 */ /* 0x000fe40000000000 */
[----:B------:R-:W-:Y:S01]  /*18420*/  IADD3 R3, -R4, RZ, RZ ;  /* 0x000000ff04037210 */ /* 0x000fe20007ffe1ff */
[----:B------:R-:W-:Y:S01]  /*18430*/  IMAD.MOV R4, RZ, RZ, -R156 ;  /* 0x000000ffff047224 */ /* 0x000fe200078e0a9c */
[----:B------:R-:W-:Y:S01]  /*18440*/  IABS R252, R12 ;  /* 0x0000000c00fc7213 */ /* 0x000fe20000000000 */
[----:B------:R-:W-:Y:S01]  /*18450*/  IMAD.MOV R156, RZ, RZ, -R246 ;  /* 0x000000ffff9c7224 */ /* 0x000fe200078e0af6 */
[----:B------:R-:W-:Y:S01]  /*18460*/  IABS R246, R20 ;  /* 0x0000001400f67213 */ /* 0x000fe20000000000 */
[C---:B------:R-:W-:Y:S01]  /*18470*/  IMAD R242, R157.reuse, R3, R242 ;  /* 0x000000039df27224 */ /* 0x040fe200078e02f2 */
[----:B------:R-:W-:Y:S01]  /*18480*/  STL [R1+0x4950], R9 ;  /* 0x0049500901007387 */ /* 0x000fe20000100800 */
[C---:B------:R-:W-:Y:S01]  /*18490*/  IMAD R244, R157.reuse, R156, R244 ;  /* 0x0000009c9df47224 */ /* 0x040fe200078e02f4 */
[C---:B------:R-:W-:Y:S01]  /*184a0*/  ISETP.GT.U32.AND P5, PT, R157.reuse, R239, PT ;  /* 0x000000ef9d00720c */ /* 0x040fe20003fa4070 */
[----:B------:R-:W-:Y:S01]  /*184b0*/  @!P3 IMAD.IADD R240, R240, 0x1, -R157 ;  /* 0x00000001f0f0b824 */ /* 0x000fe200078e0a9d */
[----:B------:R-:W-:Y:S01]  /*184c0*/  ISETP.GT.U32.AND P3, PT, R157, R242, PT ;  /* 0x000000f29d00720c */ /* 0x000fe20003f64070 */
[----:B------:R-:W-:-:S04]  /*184d0*/  IMAD.HI.U32 R3, R2, R245, RZ ;  /* 0x000000f502037227 */ /* 0x000fc800078e00ff */
[----:B------:R-:W-:Y:S02]  /*184e0*/  IMAD R243, R157, R4, R243 ;  /* 0x000000049df37224 */ /* 0x000fe400078e02f3 */
[----:B------:R-:W-:Y:S02]  /*184f0*/  IMAD.MOV R3, RZ, RZ, -R3 ;  /* 0x000000ffff037224 */ /* 0x000fe400078e0a03 */
[----:B------:R-:W-:-:S04]  /*18500*/  IMAD.HI.U32 R4, R2, R246, RZ ;  /* 0x000000f602047227 */ /* 0x000fc800078e00ff */
[----:B------:R-:W-:Y:S01]  /*18510*/  @!P3 IMAD.IADD R242, R242, 0x1, -R157 ;  /* 0x00000001f2f2b824 */ /* 0x000fe200078e0a9d */
[----:B------:R-:W-:Y:S01]  /*18520*/  ISETP.GT.U32.AND P3, PT, R157, R244, PT ;  /* 0x000000f49d00720c */ /* 0x000fe20003f64070 */
[----:B------:R-:W-:-:S04]  /*18530*/  IMAD.HI.U32 R156, R2, R247, RZ ;  /* 0x000000f7029c7227 */ /* 0x000fc800078e00ff */
[----:B------:R-:W-:Y:S01]  /*18540*/  IMAD R245, R157, R3, R245 ;  /* 0x000000039df57224 */ /* 0x000fe200078e02f5 */
[----:B------:R-:W-:Y:S01]  /*18550*/  IADD3 R3, -R4, RZ, RZ ;  /* 0x000000ff04037210 */ /* 0x000fe20007ffe1ff */
[----:B------:R-:W-:Y:S02]  /*18560*/  IMAD.MOV R4, RZ, RZ, -R156 ;  /* 0x000000ffff047224 */ /* 0x000fe400078e0a9c */
[----:B------:R-:W-:Y:S01]  /*18570*/  IMAD.MOV R156, RZ, RZ, -R249 ;  /* 0x000000ffff9c7224 */ /* 0x000fe200078e0af9 */
[----:B------:R-:W-:Y:S01]  /*18580*/  IADD3 R249, -R251, RZ, RZ ;  /* 0x000000fffbf97210 */ /* 0x000fe20007ffe1ff */
[----:B------:R-:W-:Y:S01]  /*18590*/  IMAD R246, R157, R3, R246 ;  /* 0x000000039df67224 */ /* 0x000fe200078e02f6 */
[----:B------:R-:W-:Y:S01]  /*185a0*/  IABS R251, R14 ;  /* 0x0000000e00fb7213 */ /* 0x000fe20000000000 */
[----:B------:R-:W-:Y:S01]  /*185b0*/  @!P3 IMAD.IADD R244, R244, 0x1, -R157 ;  /* 0x00000001f4f4b824 */ /* 0x000fe200078e0a9d */
[----:B------:R-:W-:Y:S01]  /*185c0*/  ISETP.GE.AND P3, PT, R0, RZ, PT ;  /* 0x000000ff0000720c */ /* 0x000fe20003f66270 */
[----:B------:R-:W-:Y:S01]  /*185d0*/  IMAD.HI.U32 R110, R2, R252, RZ ;  /* 0x000000fc026e7227 */ /* 0x000fe200078e00ff */
[----:B------:R-:W-:-:S02]  /*185e0*/  IABS R0, R9 ;  /* 0x0000000900007213 */ /* 0x000fc40000000000 */
[----:B------:R-:W-:Y:S01]  /*185f0*/  IABS R3, R8 ;  /* 0x0000000800037213 */ /* 0x000fe20000000000 */
[----:B------:R-:W-:Y:S02]  /*18600*/  IMAD R248, R157, R156, R248 ;  /* 0x0000009c9df87224 */ /* 0x000fe400078e02f8 */
[----:B------:R-:W-:-:S04]  /*18610*/  IMAD.HI.U32 R156, R2, R251, RZ ;  /* 0x000000fb029c7227 */ /* 0x000fc800078e00ff */
[----:B------:R-:W-:Y:S02]  /*18620*/  IMAD R250, R157, R249, R250 ;  /* 0x000000f99dfa7224 */ /* 0x000fe400078e02fa */
[----:B------:R-:W-:Y:S01]  /*18630*/  IMAD.HI.U32 R249, R2, R0, RZ ;  /* 0x0000000002f97227 */ /* 0x000fe200078e00ff */
[----:B------:R-:W-:-:S03]  /*18640*/  MOV R2, R110 ;  /* 0x0000006e00027202 */ /* 0x000fc60000000f00 */
[----:B------:R-:W-:Y:S01]  /*18650*/  IMAD.MOV R110, RZ, RZ, -R156 ;  /* 0x000000ffff6e7224 */ /* 0x000fe200078e0a9c */
[----:B------:R-:W-:Y:S01]  /*18660*/  STL [R1+0x4944], R8 ;  /* 0x0049440801007387 */ /* 0x000fe20000100800 */
[----:B------:R-:W-:Y:S02]  /*18670*/  IMAD.MOV R156, RZ, RZ, -R249 ;  /* 0x000000ffff9c7224 */ /* 0x000fe400078e0af9 */
[C---:B------:R-:W-:Y:S01]  /*18680*/  IMAD R251, R157.reuse, R110, R251 ;  /* 0x0000006e9dfb7224 */ /* 0x040fe200078e02fb */
[----:B------:R-:W-:Y:S01]  /*18690*/  STL [R1+0x4940], R7 ;  /* 0x0049400701007387 */ /* 0x000fe20000100800 */
[----:B------:R-:W-:Y:S02]  /*186a0*/  IMAD R247, R157, R4, R247 ;  /* 0x000000049df77224 */ /* 0x000fe400078e02f7 */
[----:B------:R-:W-:Y:S02]  /*186b0*/  @!P4 IMAD.MOV R112, RZ, RZ, -R112 ;  /* 0x000000ffff70c224 */ /* 0x000fe400078e0a70 */
[----:B------:R-:W-:-:S02]  /*186c0*/  @!P5 IMAD.IADD R239, R239, 0x1, -R157 ;  /* 0x00000001efefd824 */ /* 0x000fc400078e0a9d */
[----:B--2---:R-:W-:Y:S01]  /*186d0*/  IMAD.HI.U32 R111, R10, R3, RZ ;  /* 0x000000030a6f7227 */ /* 0x004fe200078e00ff */
[----:B------:R-:W-:Y:S02]  /*186e0*/  IABS R4, R7 ;  /* 0x0000000700047213 */ /* 0x000fe40000000000 */
[----:B------:R-:W-:Y:S01]  /*186f0*/  IADD3 R2, -R2, RZ, RZ ;  /* 0x000000ff02027210 */ /* 0x000fe20007ffe1ff */
[----:B------:R-:W-:Y:S01]  /*18700*/  IMAD.MOV R249, RZ, RZ, -R111 ;  /* 0x000000fffff97224 */ /* 0x000fe200078e0a6f */
[----:B------:R-:W-:Y:S01]  /*18710*/  ISETP.GT.U32.AND P5, PT, R157, R241, PT ;  /* 0x000000f19d00720c */ /* 0x000fe20003fa4070 */
[----:B------:R-:W2:Y:S04]  /*18720*/  LDL.LU R111, [R1+0x4cf8] ;  /* 0x004cf800016f7983 */ /* 0x000ea80000300800 */
[----:B------:R-:W3:Y:S01]  /*18730*/  LDL.LU R110, [R1+0x4cf4] ;  /* 0x004cf400016e7983 */ /* 0x000ee20000300800 */
[----:B------:R-:W-:-:S04]  /*18740*/  IMAD.HI.U32 R10, R10, R4, RZ ;  /* 0x000000040a0a7227 */ /* 0x000fc800078e00ff */
[C---:B------:R-:W-:Y:S02]  /*18750*/  IMAD R3, R157.reuse, R249, R3 ;  /* 0x000000f99d037224 */ /* 0x040fe400078e0203 */
[C---:B------:R-:W-:Y:S01]  /*18760*/  IMAD R252, R157.reuse, R2, R252 ;  /* 0x000000029dfc7224 */ /* 0x040fe200078e02fc */
[----:B------:R-:W4:Y:S01]  /*18770*/  LDL.LU R249, [R1+0xe8] ;  /* 0x0000e80001f97983 */ /* 0x000f220000300800 */
[----:B------:R-:W-:Y:S01]  /*18780*/  IMAD R0, R157, R156, R0 ;  /* 0x0000009c9d007224 */ /* 0x000fe200078e0200 */
[----:B------:R-:W-:Y:S02]  /*18790*/  IADD3 R2, -R10, RZ, RZ ;  /* 0x000000ff0a027210 */ /* 0x000fe40007ffe1ff */
[----:B------:R-:W4:Y:S01]  /*187a0*/  LDL.LU R156, [R1+0xe4] ;  /* 0x0000e400019c7983 */ /* 0x000f220000300800 */
[----:B------:R-:W-:Y:S02]  /*187b0*/  @!P5 IADD3 R241, R241, -R157, RZ ;  /* 0x8000009df1f1d210 */ /* 0x000fe40007ffe0ff */
[----:B------:R-:W-:Y:S01]  /*187c0*/  ISETP.GT.U32.AND P5, PT, R157, R243, PT ;  /* 0x000000f39d00720c */ /* 0x000fe20003fa4070 */
[----:B------:R-:W4:-:S12]  /*187d0*/  LDL.LU R10, [R1+0xf8] ;  /* 0x0000f800010a7983 */ /* 0x000f180000300800 */
[----:B------:R-:W-:Y:S01]  /*187e0*/  @!P5 IMAD.IADD R243, R243, 0x1, -R157 ;  /* 0x00000001f3f3d824 */ /* 0x000fe200078e0a9d */
[----:B------:R-:W-:-:S13]  /*187f0*/  ISETP.GT.U32.AND P5, PT, R157, R245, PT ;  /* 0x000000f59d00720c */ /* 0x000fda0003fa4070 */
[----:B------:R-:W-:Y:S01]  /*18800*/  @!P5 IMAD.IADD R245, R245, 0x1, -R157 ;  /* 0x00000001f5f5d824 */ /* 0x000fe200078e0a9d */
[----:B------:R-:W-:Y:S02]  /*18810*/  ISETP.GT.U32.AND P5, PT, R157, R246, PT ;  /* 0x000000f69d00720c */ /* 0x000fe40003fa4070 */
[----:B--2---:R-:W-:Y:S01]  /*18820*/  @!P1 IADD3 R111, -R111, RZ, RZ ;  /* 0x000000ff6f6f9210 */ /* 0x004fe20007ffe1ff */
[----:B---3--:R-:W-:-:S05]  /*18830*/  @!P6 IMAD.MOV R110, RZ, RZ, -R110 ;  /* 0x000000ffff6ee224 */ /* 0x008fca00078e0a6e */
[----:B------:R1:W-:Y:S04]  /*18840*/  STL [R1+0x4ad8], R110 ;  /* 0x004ad86e01007387 */ /* 0x0003e80000100800 */
[----:B-1----:R-:W2:Y:S04]  /*18850*/  LDL.LU R110, [R1+0xec] ;  /* 0x0000ec00016e7983 */ /* 0x002ea80000300800 */
[----:B------:R1:W-:Y:S04]  /*18860*/  STL [R1+0x4adc], R111 ;  /* 0x004adc6f01007387 */ /* 0x0003e80000100800 */
[----:B-1----:R-:W3:Y:S04]  /*18870*/  LDL.LU R111, [R1+0xf0] ;  /* 0x0000f000016f7983 */ /* 0x002ee80000300800 */
[----:B------:R1:W-:Y:S04]  /*18880*/  STL [R1+0x4ae0], R112 ;  /* 0x004ae07001007387 */ /* 0x0003e80000100800 */
[----:B-1----:R-:W3:Y:S01]  /*18890*/  LDL.LU R112, [R1+0xf4] ;  /* 0x0000f40001707983 */ /* 0x002ee20000300800 */
[----:B------:R-:W-:Y:S01]  /*188a0*/  @!P5 IMAD.IADD R246, R246, 0x1, -R157 ;  /* 0x00000001f6f6d824 */ /* 0x000fe200078e0a9d */
[----:B------:R-:W-:-:S02]  /*188b0*/  ISETP.GT.U32.AND P5, PT, R157, R247, PT ;  /* 0x000000f79d00720c */ /* 0x000fc40003fa4070 */
[C---:B------:R-:W-:Y:S02]  /*188c0*/  ISETP.GT.U32.AND P1, PT, R157.reuse, R242, PT ;  /* 0x000000f29d00720c */ /* 0x040fe40003f24070 */
[----:B------:R-:W-:-:S09]  /*188d0*/  ISETP.GT.U32.AND P4, PT, R157, R243, PT ;  /* 0x000000f39d00720c */ /* 0x000fd20003f84070 */
[----:B------:R-:W-:Y:S01]  /*188e0*/  @!P5 IMAD.IADD R247, R247, 0x1, -R157 ;  /* 0x00000001f7f7d824 */ /* 0x000fe200078e0a9d */
[C---:B------:R-:W-:Y:S01]  /*188f0*/  ISETP.GT.U32.AND P5, PT, R157.reuse, R241, PT ;  /* 0x000000f19d00720c */ /* 0x040fe20003fa4070 */
[----:B------:R-:W-:Y:S01]  /*18900*/  @!P3 IMAD.MOV R115, RZ, RZ, -R115 ;  /* 0x000000ffff73b224 */ /* 0x000fe200078e0a73 */
[----:B------:R-:W-:Y:S02]  /*18910*/  @!P0 IADD3 R114, -R114, RZ, RZ ;  /* 0x000000ff72728210 */ /* 0x000fe40007ffe1ff */
[C---:B------:R-:W-:Y:S02]  /*18920*/  ISETP.GT.U32.AND P0, PT, R157.reuse, R245, PT ;  /* 0x000000f59d00720c */ /* 0x040fe40003f04070 */
[C---:B------:R-:W-:Y:S02]  /*18930*/  ISETP.GT.U32.AND P3, PT, R157.reuse, R246, PT ;  /* 0x000000f69d00720c */ /* 0x040fe40003f64070 */
[----:B------:R-:W-:Y:S02]  /*18940*/  @!P1 IADD3 R242, R242, -R157, RZ ;  /* 0x8000009df2f29210 */ /* 0x000fe40007ffe0ff */
[----:B------:R-:W-:-:S03]  /*18950*/  ISETP.GT.U32.AND P1, PT, R157, R250, PT ;  /* 0x000000fa9d00720c */ /* 0x000fc60003f24070 */
[--C-:B------:R-:W-:Y:S01]  /*18960*/  @!P5 IMAD.IADD R241, R241, 0x1, -R157.reuse ;  /* 0x00000001f1f1d824 */ /* 0x100fe200078e0a9d */
[----:B------:R-:W-:Y:S01]  /*18970*/  ISETP.GT.U32.AND P5, PT, R157, R248, PT ;  /* 0x000000f89d00720c */ /* 0x000fe20003fa4070 */
[----:B------:R-:W-:Y:S01]  /*18980*/  @!P4 IMAD.IADD R243, R243, 0x1, -R157 ;  /* 0x00000001f3f3c824 */ /* 0x000fe200078e0a9d */
[----:B------:R-:W-:Y:S01]  /*18990*/  ISETP.GT.U32.AND P4, PT, R157, R251, PT ;  /* 0x000000fb9d00720c */ /* 0x000fe20003f84070 */
[----:B------:R-:W-:Y:S01]  /*189a0*/  @!P2 IMAD.MOV R113, RZ, RZ, -R113 ;  /* 0x000000ffff71a224 */ /* 0x000fe200078e0a71 */
[----:B------:R-:W-:Y:S01]  /*189b0*/  @!P0 IADD3 R245, R245, -R157, RZ ;  /* 0x8000009df5f58210 */ /* 0x000fe20007ffe0ff */
[----:B------:R-:W-:-:S03]  /*189c0*/  @!P3 IMAD.IADD R246, R246, 0x1, -R157 ;  /* 0x00000001f6f6b824 */ /* 0x000fc600078e0a9d */
[----:B------:R1:W-:Y:S01]  /*189d0*/  STL [R1+0x4ae4], R113 ;  /* 0x004ae47101007387 */ /* 0x0003e20000100800 */
[----:B------:R-:W-:-:S03]  /*189e0*/  ISETP.GT.U32.AND P0, PT, R157, R0, PT ;  /* 0x000000009d00720c */ /* 0x000fc60003f04070 */
[----:B------:R-:W-:Y:S01]  /*189f0*/  STL [R1+0x4ae8], R114 ;  /* 0x004ae87201007387 */ /* 0x000fe20000100800 */
[----:B------:R-:W-:Y:S01]  /*18a00*/  @!P5 IADD3 R248, R248, -R157, RZ ;  /* 0x8000009df8f8d210 */ /* 0x000fe20007ffe0ff */
[----:B------:R-:W-:Y:S02]  /*18a10*/  @!P1 IMAD.IADD R250, R250, 0x1, -R157 ;  /* 0x00000001fafa9824 */ /* 0x000fe400078e0a9d */
[----:B------:R-:W-:Y:S01]  /*18a20*/  STL [R1+0x4aec], R115 ;  /* 0x004aec7301007387 */ /* 0x000fe20000100800 */
[----:B------:R-:W-:-:S03]  /*18a30*/  ISETP.GT.U32.AND P3, PT, R157, R3, PT ;  /* 0x000000039d00720c */ /* 0x000fc60003f64070 */
[----:B-1----:R-:W3:Y:S01]  /*18a40*/  LDL.LU R113, [R1+0x110] ;  /* 0x0001100001717983 */ /* 0x002ee20000300800 */
[--C-:B------:R-:W-:Y:S02]  /*18a50*/  @!P4 IMAD.IADD R251, R251, 0x1, -R157.reuse ;  /* 0x00000001fbfbc824 */ /* 0x100fe400078e0a9d */
[----:B------:R-:W-:Y:S01]  /*18a60*/  @!P0 IMAD.IADD R0, R0, 0x1, -R157 ;  /* 0x0000000100008824 */ /* 0x000fe200078e0a9d */
[----:B----4-:R-:W-:-:S06]  /*18a70*/  ISETP.GE.AND P0, PT, R156, RZ, PT ;  /* 0x000000ff9c00720c */ /* 0x010fcc0003f06270 */
[----:B------:R-:W-:Y:S01]  /*18a80*/  @!P3 IMAD.IADD R3, R3, 0x1, -R157 ;  /* 0x000000010303b824 */ /* 0x000fe200078e0a9d */
[----:B------:R-:W-:Y:S02]  /*18a90*/  ISETP.GE.AND P3, PT, R10, RZ, PT ;  /* 0x000000ff0a00720c */ /* 0x000fe40003f66270 */
[----:B--2---:R-:W-:Y:S02]  /*18aa0*/  ISETP.GE.AND P4, PT, R110, RZ, PT ;  /* 0x000000ff6e00720c */ /* 0x004fe40003f86270 */
[----:B---3--:R-:W-:Y:S02]  /*18ab0*/  ISETP.GE.AND P1, PT, R111, RZ, PT ;  /* 0x000000ff6f00720c */ /* 0x008fe40003f26270 */
[----:B------:R-:W-:Y:S02]  /*18ac0*/  ISETP.GE.AND P5, PT, R112, RZ, PT ;  /* 0x000000ff7000720c */ /* 0x000fe40003fa6270 */
[----:B------:R-:W2:Y:S04]  /*18ad0*/  LDL.LU R112, [R1+0x10c] ;  /* 0x00010c0001707983 */ /* 0x000ea80000300800 */
[----:B------:R-:W3:Y:S04]  /*18ae0*/  LDL.LU R111, [R1+0x108] ;  /* 0x00010800016f7983 */ /* 0x000ee80000300800 */
[----:B------:R-:W4:Y:S04]  /*18af0*/  LDL.LU R110, [R1+0x104] ;  /* 0x00010400016e7983 */ /* 0x000f280000300800 */
[----:B------:R-:W4:Y:S04]  /*18b00*/  LDL.LU R156, [R1+0x100] ;  /* 0x00010000019c7983 */ /* 0x000f280000300800 */
[----:B------:R-:W4:Y:S01]  /*18b10*/  LDL.LU R10, [R1+0xfc] ;  /* 0x0000fc00010a7983 */ /* 0x000f220000300800 */
[----:B------:R-:W-:-:S02]  /*18b20*/  ISETP.GT.U32.AND P2, PT, R157, R244, PT ;  /* 0x000000f49d00720c */ /* 0x000fc40003f44070 */
[----:B------:R-:W-:-:S11]  /*18b30*/  ISETP.GT.U32.AND P6, PT, R157, R247, PT ;  /* 0x000000f79d00720c */ /* 0x000fd60003fc4070 */
[----:B------:R-:W-:Y:S01]  /*18b40*/  @!P2 IMAD.IADD R244, R244, 0x1, -R157 ;  /* 0x00000001f4f4a824 */ /* 0x000fe200078e0a9d */
[C---:B------:R-:W-:Y:S01]  /*18b50*/  ISETP.GT.U32.AND P2, PT, R157.reuse, R252, PT ;  /* 0x000000fc9d00720c */ /* 0x040fe20003f44070 */
[----:B------:R-:W-:Y:S02]  /*18b60*/  IMAD R4, R157, R2, R4 ;  /* 0x000000029d047224 */ /* 0x000fe400078e0204 */
[----:B------:R-:W-:-:S10]  /*18b70*/  @!P1 IMAD.MOV R117, RZ, RZ, -R117 ;  /* 0x000000ffff759224 */ /* 0x000fd400078e0a75 */
[----:B------:R-:W-:Y:S02]  /*18b80*/  @!P2 IADD3 R252, R252, -R157, RZ ;  /* 0x8000009dfcfca210 */ /* 0x000fe40007ffe0ff */
[----:B------:R-:W-:Y:S01]  /*18b90*/  ISETP.GE.AND P2, PT, R249, RZ, PT ;  /* 0x000000fff900720c */ /* 0x000fe20003f46270 */
[----:B------:R-:W-:Y:S01]  /*18ba0*/  @!P6 IMAD.IADD R247, R247, 0x1, -R157 ;  /* 0x00000001f7f7e824 */ /* 0x000fe200078e0a9d */
[C---:B------:R-:W-:Y:S02]  /*18bb0*/  ISETP.GT.U32.AND P1, PT, R157.reuse, R250, PT ;  /* 0x000000fa9d00720c */ /* 0x040fe40003f24070 */
[----:B------:R-:W-:Y:S01]  /*18bc0*/  @!P4 IADD3 R118, -R118, RZ, RZ ;  /* 0x000000ff7676c210 */ /* 0x000fe20007ffe1ff */
[----:B------:R-:W-:Y:S01]  /*18bd0*/  @!P5 IMAD.MOV R116, RZ, RZ, -R116 ;  /* 0x000000ffff74d224 */ /* 0x000fe200078e0a74 */
[C---:B------:R-:W-:Y:S01]  /*18be0*/  ISETP.GT.U32.AND P6, PT, R157.reuse, R4, PT ;  /* 0x000000049d00720c */ /* 0x040fe20003fc4070 */
[----:B------:R-:W-:Y:S01]  /*18bf0*/  @!P0 IMAD.MOV R120, RZ, RZ, -R120 ;  /* 0x000000ffff788224 */ /* 0x000fe200078e0a78 */
[C---:B------:R-:W-:Y:S01]  /*18c00*/  ISETP.GT.U32.AND P4, PT, R157.reuse, R251, PT ;  /* 0x000000fb9d00720c */ /* 0x040fe20003f84070 */
[----:B------:R-:W1:Y:S04]  /*18c10*/  LDC R249, c[0x0][0x22c] ;  /* 0x00008b00fff97b82 */ /* 0x000e680000000800 */
[----:B------:R-:W-:Y:S01]  /*18c20*/  @!P2 IMAD.MOV R119, RZ, RZ, -R119 ;  /* 0x000000ffff77a224 */ /* 0x000fe200078e0a77 */
[----:B------:R-:W-:Y:S01]  /*18c30*/  ISETP.GT.U32.AND P2, PT, R157, R252, PT ;  /* 0x000000fc9d00720c */ /* 0x000fe20003f44070 */
[----:B------:R-:W-:Y:S01]  /*18c40*/  STL [R1+0x4af0], R116 ;  /* 0x004af07401007387 */ /* 0x000fe20000100800 */
[----:B------:R-:W-:-:S03]  /*18c50*/  @!P3 IADD3 R121, -R121, RZ, RZ ;  /* 0x000000ff7979b210 */ /* 0x000fc60007ffe1ff */
[----:B------:R1:W-:Y:S01]  /*18c60*/  STL [R1+0x4af4], R117 ;  /* 0x004af47501007387 */ /* 0x0003e20000100800 */
[----:B------:R-:W-:-:S03]  /*18c70*/  @!P1 IMAD.IADD R250, R250, 0x1, -R157 ;  /* 0x00000001fafa9824 */ /* 0x000fc600078e0a9d */
[----:B------:R4:W-:Y:S01]  /*18c80*/  STL [R1+0x4af8], R118 ;  /* 0x004af87601007387 */ /* 0x0009e20000100800 */
[----:B------:R-:W-:-:S03]  /*18c90*/  @!P6 IADD3 R4, R4, -R157, RZ ;  /* 0x8000009d0404e210 */ /* 0x000fc60007ffe0ff */
[----:B------:R-:W-:Y:S01]  /*18ca0*/  STL [R1+0x4afc], R119 ;  /* 0x004afc7701007387 */ /* 0x000fe20000100800 */
[----:B------:R-:W-:Y:S02]  /*18cb0*/  ISETP.GT.U32.AND P6, PT, R157, R3, PT ;  /* 0x000000039d00720c */ /* 0x000fe40003fc4070 */
[----:B------:R-:W-:Y:S01]  /*18cc0*/  @!P4 IADD3 R251, R251, -R157, RZ ;  /* 0x8000009dfbfbc210 */ /* 0x000fe20007ffe0ff */
[----:B------:R-:W-:Y:S01]  /*18cd0*/  STL [R1+0x4b00], R120 ;  /* 0x004b007801007387 */ /* 0x000fe20000100800 */
[----:B------:R-:W-:Y:S01]  /*18ce0*/  @!P2 IMAD.IADD R252, R252, 0x1, -R157 ;  /* 0x00000001fcfca824 */ /* 0x000fe200078e0a9d */
[----:B------:R-:W-:Y:S01]  /*18cf0*/  ISETP.GT.U32.AND P0, PT, R157, R0, PT ;  /* 0x000000009d00720c */ /* 0x000fe20003f04070 */
[----:B-1----:R-:W1:Y:S01]  /*18d00*/  LDC.64 R116, c[0x0][0x218] ;  /* 0x00008600ff747b82 */ /* 0x002e620000000a00 */
[----:B------:R-:W-:Y:S01]  /*18d10*/  STL [R1+0x4b04], R121 ;  /* 0x004b047901007387 */ /* 0x000fe20000100800 */
[----:B--2---:R-:W-:Y:S02]  /*18d20*/  ISETP.GE.AND P1, PT, R112, RZ, PT ;  /* 0x000000ff7000720c */ /* 0x004fe40003f26270 */
[----:B---3--:R-:W-:Y:S01]  /*18d30*/  ISETP.GE.AND P4, PT, R111, RZ, PT ;  /* 0x000000ff6f00720c */ /* 0x008fe20003f86270 */
[----:B------:R-:W2:Y:S04]  /*18d40*/  LDL R112, [R1+0x48d0] ;  /* 0x0048d00001707983 */ /* 0x000ea80000100800 */
[----:B------:R-:W3:Y:S01]  /*18d50*/  LDL R111, [R1+0x3d54] ;  /* 0x003d5400016f7983 */ /* 0x000ee20000100800 */
[----:B----4-:R-:W-:-:S03]  /*18d60*/  ISETP.GE.AND P2, PT, R110, RZ, PT ;  /* 0x000000ff6e00720c */ /* 0x010fc60003f46270 */
[----:B------:R-:W4:Y:S01]  /*18d70*/  LDL R110, [R1+0x48dc] ;  /* 0x0048dc00016e7983 */ /* 0x000f220000100800 */
[----:B------:R-:W-:Y:S02]  /*18d80*/  @!P6 IADD3 R3, R3, -R157, RZ ;  /* 0x8000009d0303e210 */ /* 0x000fe40007ffe0ff */
[----:B------:R-:W-:Y:S02]  /*18d90*/  ISETP.GE.AND P6, PT, R10, RZ, PT ;  /* 0x000000ff0a00720c */ /* 0x000fe40003fc6270 */
[C---:B------:R-:W-:Y:S01]  /*18da0*/  ISETP.GT.U32.AND P5, PT, R157.reuse, R248, PT ;  /* 0x000000f89d00720c */ /* 0x040fe20003fa4070 */
[----:B------:R-:W4:Y:S01]  /*18db0*/  LDL R10, [R1+0x48d8] ;  /* 0x0048d800010a7983 */ /* 0x000f220000100800 */
[----:B------:R-:W-:Y:S01]  /*18dc0*/  ISETP.GT.U32.AND P3, PT, R157, R4, PT ;  /* 0x000000049d00720c */ /* 0x000fe20003f64070 */
[--C-:B------:R-:W-:Y:S01]  /*18dd0*/  @!P0 IMAD.IADD R0, R0, 0x1, -R157.reuse ;  /* 0x0000000100008824 */ /* 0x100fe200078e0a9d */
[----:B------:R-:W-:Y:S01]  /*18de0*/  ISETP.GE.AND P0, PT, R156, RZ, PT ;  /* 0x000000ff9c00720c */ /* 0x000fe20003f06270 */
[----:B------:R-:W4:Y:S08]  /*18df0*/  LDL R115, [R1+0x48d4] ;  /* 0x0048d40001737983 */ /* 0x000f300000100800 */
[----:B------:R-:W-:-:S02]  /*18e00*/  @!P5 IMAD.IADD R248, R248, 0x1, -R157 ;  /* 0x00000001f8f8d824 */ /* 0x000fc400078e0a9d */
[----:B------:R-:W-:Y:S02]  /*18e10*/  @!P3 IMAD.IADD R4, R4, 0x1, -R157 ;  /* 0x000000010404b824 */ /* 0x000fe400078e0a9d */
[----:B------:R-:W1:Y:S01]  /*18e20*/  LDC.64 R156, c[0x0][0x210] ;  /* 0x00008400ff9c7b82 */ /* 0x000e620000000a00 */
[----:B------:R-:W-:Y:S01]  /*18e30*/  ISETP.GE.AND P5, PT, R113, RZ, PT ;  /* 0x000000ff7100720c */ /* 0x000fe20003fa6270 */
[----:B-1----:R-:W-:Y:S02]  /*18e40*/  IMAD.MOV.U32 R2, RZ, RZ, R117 ;  /* 0x000000ffff027224 */ /* 0x002fe400078e0075 */
[----:B------:R-:W-:Y:S02]  /*18e50*/  @!P1 IMAD.MOV R123, RZ, RZ, -R123 ;  /* 0x000000ffff7b9224 */ /* 0x000fe400078e0a7b */
[----:B------:R-:W-:Y:S01]  /*18e60*/  @!P4 IMAD.MOV R124, RZ, RZ, -R124 ;  /* 0x000000ffff7cc224 */ /* 0x000fe200078e0a7c */
[----:B------:R-:W-:Y:S01]  /*18e70*/  @!P2 IADD3 R125, -R125, RZ, RZ ;  /* 0x000000ff7d7da210 */ /* 0x000fe20007ffe1ff */
[----:B------:R-:W-:-:S06]  /*18e80*/  @!P0 IMAD.MOV R126, RZ, RZ, -R126 ;  /* 0x000000ffff7e8224 */ /* 0x000fcc00078e0a7e */
[----:B------:R-:W-:Y:S01]  /*18e90*/  @!P5 IADD3 R122, -R122, RZ, RZ ;  /* 0x000000ff7a7ad210 */ /* 0x000fe20007ffe1ff */
[----:B------:R-:W-:Y:S04]  /*18ea0*/  STL [R1+0x4b0c], R156 ;  /* 0x004b0c9c01007387 */ /* 0x000fe80000100800 */
[----:B------:R-:W-:Y:S04]  /*18eb0*/  STL [R1+0x4b08], R157 ;  /* 0x004b089d01007387 */ /* 0x000fe80000100800 */
[----:B------:R1:W-:Y:S04]  /*18ec0*/  STL [R1+0x200], R116 ;  /* 0x0002007401007387 */ /* 0x0003e80000100800 */
[----:B------:R-:W4:Y:S04]  /*18ed0*/  LDL R114, [R1+0x48e0] ;  /* 0x0048e00001727983 */ /* 0x000f280000100800 */
[----:B------:R-:W4:Y:S04]  /*18ee0*/  LDL R113, [R1+0x48ec] ;  /* 0x0048ec0001717983 */ /* 0x000f280000100800 */
[----:B------:R1:W-:Y:S04]  /*18ef0*/  STL [R1+0x4b10], R2 ;  /* 0x004b100201007387 */ /* 0x0003e80000100800 */
[----:B------:R-:W-:Y:S04]  /*18f00*/  STL [R1+0x4b14], R122 ;  /* 0x004b147a01007387 */ /* 0x000fe80000100800 */
[----:B------:R-:W-:Y:S01]  /*18f10*/  STL [R1+0x4b18], R123 ;  /* 0x004b187b01007387 */ /* 0x000fe20000100800 */
[----:B------:R-:W-:Y:S01]  /*18f20*/  @!P6 IMAD.MOV R127, RZ, RZ, -R127 ;  /* 0x000000ffff7fe224 */ /* 0x000fe200078e0a7f */
[----:B--2---:R-:W-:-:S02]  /*18f30*/  ISETP.GE.AND P1, PT, R112, RZ, PT ;  /* 0x000000ff7000720c */ /* 0x004fc40003f26270 */
[----:B------:R-:W2:Y:S01]  /*18f40*/  LDL R112, [R1+0x48e4] ;  /* 0x0048e40001707983 */ /* 0x000ea20000100800 */
[----:B---3--:R-:W-:-:S03]  /*18f50*/  ISETP.GE.AND P4, PT, R111, RZ, PT ;  /* 0x000000ff6f00720c */ /* 0x008fc60003f86270 */
[----:B------:R-:W-:Y:S01]  /*18f60*/  STL [R1+0x4b1c], R124 ;  /* 0x004b1c7c01007387 */ /* 0x000fe20000100800 */
[----:B----4-:R-:W-:-:S03]  /*18f70*/  ISETP.GE.AND P0, PT, R110, RZ, PT ;  /* 0x000000ff6e00720c */ /* 0x010fc60003f06270 */
[----:B------:R-:W3:Y:S04]  /*18f80*/  LDL R111, [R1+0x48e8] ;  /* 0x0048e800016f7983 */ /* 0x000ee80000100800 */
[----:B------:R-:W-:Y:S04]  /*18f90*/  STL [R1+0x4b20], R125 ;  /* 0x004b207d01007387 */ /* 0x000fe80000100800 */
[----:B------:R-:W-:Y:S04]  /*18fa0*/  STL [R1+0x4b24], R126 ;  /* 0x004b247e01007387 */ /* 0x000fe80000100800 */
[----:B------:R-:W4:Y:S01]  /*18fb0*/  LDL R110, [R1+0x48f4] ;  /* 0x0048f400016e7983 */ /* 0x000f220000100800 */
[----:B------:R-:W-:-:S03]  /*18fc0*/  ISETP.GE.AND P5, PT, R10, RZ, PT ;  /* 0x000000ff0a00720c */ /* 0x000fc60003fa6270 */
[----:B------:R-:W-:Y:S04]  /*18fd0*/  STL [R1+0x4b28], R127 ;  /* 0x004b287f01007387 */ /* 0x000fe80000100800 */
[----:B------:R-:W4:Y:S01]  /*18fe0*/  LDL R10, [R1+0x48f8] ;  /* 0x0048f800010a7983 */ /* 0x000f220000100800 */
[----:B------:R-:W-:Y:S02]  /*18ff0*/  ISETP.GE.AND P2, PT, R115, RZ, PT ;  /* 0x000000ff7300720c */ /* 0x000fe40003f46270 */
[----:B------:R-:W-:Y:S01]  /*19000*/  @!P1 IADD3 R128, -R128, RZ, RZ ;  /* 0x000000ff80809210 */ /* 0x000fe20007ffe1ff */
[----:B------:R-:W-:-:S04]  /*19010*/  @!P4 IMAD.MOV R129, RZ, RZ, -R129 ;  /* 0x000000ffff81c224 */ /* 0x000fc800078e0a81 */
[----:B------:R-:W-:Y:S04]  /*19020*/  STL [R1+0x4b2c], R128 ;  /* 0x004b2c8001007387 */ /* 0x000fe80000100800 */
[----:B------:R-:W4:Y:S02]  /*19030*/  LDL R118, [R1+0x48f0] ;  /* 0x0048f00001767983 */ /* 0x000f240000100800 */
[----:B------:R-:W-:Y:S02]  /*19040*/  @!P2 IMAD.MOV R130, RZ, RZ, -R130 ;  /* 0x000000ffff82a224 */ /* 0x000fe400078e0a82 */
[----:B------:R-:W-:Y:S04]  /*19050*/  STL [R1+0x4b30], R129 ;  /* 0x004b308101007387 */ /* 0x000fe80000100800 */
[----:B------:R-:W4:Y:S04]  /*19060*/  LDL R117, [R1+0x48fc] ;  /* 0x0048fc0001757983 */ /* 0x000f280000100800 */
[----:B------:R-:W-:Y:S04]  /*19070*/  STL [R1+0x4b34], R130 ;  /* 0x004b348201007387 */ /* 0x000fe80000100800 */
[----:B-1----:R-:W4:Y:S04]  /*19080*/  LDL R116, [R1+0x4900] ;  /* 0x0049000001747983 */ /* 0x002f280000100800 */
[----:B------:R-:W4:Y:S01]  /*19090*/  LDL R115, [R1+0x4908] ;  /* 0x0049080001737983 */ /* 0x000f220000100800 */
[----:B------:R-:W-:-:S02]  /*190a0*/  ISETP.GE.AND P1, PT, R114, RZ, PT ;  /* 0x000000ff7200720c */ /* 0x000fc40003f26270 */
[----:B------:R-:W-:Y:S01]  /*190b0*/  @!P0 IADD3 R131, -R131, RZ, RZ ;  /* 0x000000ff83838210 */ /* 0x000fe20007ffe1ff */
[----:B------:R-:W-:Y:S01]  /*190c0*/  @!P5 IMAD.MOV R132, RZ, RZ, -R132 ;  /* 0x000000ffff84d224 */ /* 0x000fe200078e0a84 */
[----:B------:R-:W-:-:S03]  /*190d0*/  ISETP.GE.AND P4, PT, R113, RZ, PT ;  /* 0x000000ff7100720c */ /* 0x000fc60003f86270 */
[----:B------:R-:W-:Y:S04]  /*190e0*/  STL [R1+0x4b38], R131 ;  /* 0x004b388301007387 */ /* 0x000fe80000100800 */
[----:B------:R-:W4:Y:S02]  /*190f0*/  LDL R114, [R1+0x4904] ;  /* 0x0049040001727983 */ /* 0x000f240000100800 */
[----:B------:R-:W-:Y:S02]  /*19100*/  @!P1 IMAD.MOV R133, RZ, RZ, -R133 ;  /* 0x000000ffff859224 */ /* 0x000fe400078e0a85 */
[----:B------:R-:W4:Y:S04]  /*19110*/  LDL R113, [R1+0x490c] ;  /* 0x00490c0001717983 */ /* 0x000f280000100800 */
[----:B------:R-:W-:Y:S01]  /*19120*/  STL [R1+0x4b3c], R132 ;  /* 0x004b3c8401007387 */ /* 0x000fe20000100800 */
[----:B--2---:R-:W-:-:S03]  /*19130*/  ISETP.GE.AND P2, PT, R112, RZ, PT ;  /* 0x000000ff7000720c */ /* 0x004fc60003f46270 */
[----:B------:R-:W2:Y:S01]  /*19140*/  LDL R112, [R1+0x4910] ;  /* 0x0049100001707983 */ /* 0x000ea20000100800 */
[----:B---3--:R-:W-:-:S03]  /*19150*/  ISETP.GE.AND P0, PT, R111, RZ, PT ;  /* 0x000000ff6f00720c */ /* 0x008fc60003f06270 */
[----:B------:R-:W3:Y:S04]  /*19160*/  LDL R111, [R1+0x491c] ;  /* 0x00491c00016f7983 */ /* 0x000ee80000100800 */
[----:B------:R-:W-:Y:S01]  /*19170*/  STL [R1+0x4b40], R133 ;  /* 0x004b408501007387 */ /* 0x000fe20000100800 */
[----:B----4-:R-:W-:-:S03]  /*19180*/  ISETP.GE.AND P5, PT, R110, RZ, PT ;  /* 0x000000ff6e00720c */ /* 0x010fc60003fa6270 */
[----:B------:R-:W4:Y:S01]  /*19190*/  LDL R110, [R1+0x4914] ;  /* 0x00491400016e7983 */ /* 0x000f220000100800 */
[----:B------:R-:W-:-:S03]  /*191a0*/  ISETP.GE.AND P1, PT, R10, RZ, PT ;  /* 0x000000ff0a00720c */ /* 0x000fc60003f26270 */
[----:B------:R-:W4:Y:S01]  /*191b0*/  LDL R10, [R1+0x4918] ;  /* 0x00491800010a7983 */ /* 0x000f220000100800 */
[----:B------:R-:W-:Y:S01]  /*191c0*/  @!P4 IADD3 R134, -R134, RZ, RZ ;  /* 0x000000ff8686c210 */ /* 0x000fe20007ffe1ff */
[----:B------:R-:W-:-:S04]  /*191d0*/  @!P2 IMAD.MOV R135, RZ, RZ, -R135 ;  /* 0x000000ffff87a224 */ /* 0x000fc800078e0a87 */
[----:B------:R-:W-:Y:S01]  /*191e0*/  @!P5 IADD3 R137, -R137, RZ, RZ ;  /* 0x000000ff8989d210 */ /* 0x000fe20007ffe1ff */
[----:B------:R-:W-:Y:S01]  /*191f0*/  @!P0 IMAD.MOV R136, RZ, RZ, -R136 ;  /* 0x000000ffff888224 */ /* 0x000fe200078e0a88 */
[----:B------:R-:W-:Y:S02]  /*19200*/  ISETP.GE.AND P4, PT, R118, RZ, PT ;  /* 0x000000ff7600720c */ /* 0x000fe40003f86270 */
[----:B------:R-:W-:Y:S02]  /*19210*/  ISETP.GE.AND P2, PT, R117, RZ, PT ;  /* 0x000000ff7500720c */ /* 0x000fe40003f46270 */
[----:B------:R-:W-:Y:S02]  /*19220*/  ISETP.GE.AND P0, PT, R116, RZ, PT ;  /* 0x000000ff7400720c */ /* 0x000fe40003f06270 */
[----:B------:R-:W-:Y:S01]  /*19230*/  ISETP.GE.AND P5, PT, R115, RZ, PT ;  /* 0x000000ff7300720c */ /* 0x000fe20003fa6270 */
[----:B------:R-:W-:-:S08]  /*19240*/  @!P1 IMAD.MOV R138, RZ, RZ, -R138 ;  /* 0x000000ffff8a9224 */ /* 0x000fd000078e0a8a */
[----:B------:R-:W-:Y:S01]  /*19250*/  @!P2 IADD3 R140, -R140, RZ, RZ ;  /* 0x000000ff8c8ca210 */ /* 0x000fe20007ffe1ff */
[----:B------:R-:W-:Y:S02]  /*19260*/  @!P4 IMAD.MOV R139, RZ, RZ, -R139 ;  /* 0x000000ffff8bc224 */ /* 0x000fe400078e0a8b */
[----:B------:R-:W-:Y:S01]  /*19270*/  @!P0 IMAD.MOV R141, RZ, RZ, -R141 ;  /* 0x000000ffff8d8224 */ /* 0x000fe200078e0a8d */
[----:B------:R-:W-:Y:S01]  /*19280*/  ISETP.GE.AND P1, PT, R114, RZ, PT ;  /* 0x000000ff7200720c */ /* 0x000fe20003f26270 */
[----:B------:R-:W-:Y:S01]  /*19290*/  @!P5 IMAD.MOV R142, RZ, RZ, -R142 ;  /* 0x000000ffff8ed224 */ /* 0x000fe200078e0a8e */
[----:B------:R-:W-:-:S11]  /*192a0*/  ISETP.GE.AND P4, PT, R113, RZ, PT ;  /* 0x000000ff7100720c */ /* 0x000fd60003f86270 */
[----:B------:R-:W-:Y:S02]  /*192b0*/  @!P1 IADD3 R143, -R143, RZ, RZ ;  /* 0x000000ff8f8f9210 */ /* 0x000fe40007ffe1ff */
[----:B------:R-:W-:Y:S01]  /*192c0*/  @!P4 IMAD.MOV R144, RZ, RZ, -R144 ;  /* 0x000000ffff90c224 */ /* 0x000fe200078e0a90 */
[----:B------:R-:W-:-:S13]  /*192d0*/  ISETP.GE.AND P4, PT, R5, RZ, PT ;  /* 0x000000ff0500720c */ /* 0x000fda0003f86270 */
[----:B------:R-:W-:Y:S02]  /*192e0*/  @!P4 IADD3 R149, -R149, RZ, RZ ;  /* 0x000000ff9595c210 */ /* 0x000fe40007ffe1ff */
[----:B------:R-:W-:-:S13]  /*192f0*/  ISETP.GE.AND P4, PT, R17, RZ, PT ;  /* 0x000000ff1100720c */ /* 0x000fda0003f86270 */
[----:B------:R-:W-:Y:S01]  /*19300*/  @!P4 IMAD.MOV R154, RZ, RZ, -R154 ;  /* 0x000000ffff9ac224 */ /* 0x000fe200078e0a9a */
[----:B------:R-:W-:-:S13]  /*19310*/  ISETP.GE.AND P4, PT, R105, RZ, PT ;  /* 0x000000ff6900720c */ /* 0x000fda0003f86270 */
        /* <DEDUP_REMOVED lines=9> */
[----:B--2---:R-:W-:Y:S02]  /*193b0*/  ISETP.GE.AND P2, PT, R112, RZ, PT ;  /* 0x000000ff7000720c */ /* 0x004fe40003f46270 */
[----:B---3--:R-:W-:Y:S02]  /*193c0*/  ISETP.GE.AND P0, PT, R111, RZ, PT ;  /* 0x000000ff6f00720c */ /* 0x008fe40003f06270 */
[----:B----4-:R-:W-:-:S09]  /*193d0*/  ISETP.GE.AND P5, PT, R110, RZ, PT ;  /* 0x000000ff6e00720c */ /* 0x010fd20003fa6270 */
[----:B------:R-:W-:Y:S01]  /*193e0*/  @!P2 IMAD.MOV R145, RZ, RZ, -R145 ;  /* 0x000000ffff91a224 */ /* 0x000fe200078e0a91 */
[----:B------:R-:W-:Y:S02]  /*193f0*/  ISETP.GE.AND P2, PT, R6, RZ, PT ;  /* 0x000000ff0600720c */ /* 0x000fe40003f46270 */
[----:B------:R-:W-:Y:S02]  /*19400*/  @!P0 IADD3 R146, -R146, RZ, RZ ;  /* 0x000000ff92928210 */ /* 0x000fe40007ffe1ff */
[----:B------:R-:W-:Y:S02]  /*19410*/  ISETP.GE.AND P1, PT, R10, RZ, PT ;  /* 0x000000ff0a00720c */ /* 0x000fe40003f26270 */
[----:B------:R-:W-:Y:S01]  /*19420*/  ISETP.GE.AND P0, PT, R11, RZ, PT ;  /* 0x000000ff0b00720c */ /* 0x000fe20003f06270 */
[----:B------:R-:W-:Y:S01]  /*19430*/  @!P5 IMAD.MOV R147, RZ, RZ, -R147 ;  /* 0x000000ffff93d224 */ /* 0x000fe200078e0a93 */
[----:B------:R-:W-:-:S05]  /*19440*/  ISETP.GE.AND P5, PT, R13, RZ, PT ;  /* 0x000000ff0d00720c */ /* 0x000fca0003fa6270 */
[----:B------:R-:W-:Y:S01]  /*19450*/  @!P2 IMAD.MOV R150, RZ, RZ, -R150 ;  /* 0x000000ffff96a224 */ /* 0x000fe200078e0a96 */
[----:B------:R-:W-:-:S03]  /*19460*/  ISETP.GE.AND P2, PT, R109, RZ, PT ;  /* 0x000000ff6d00720c */ /* 0x000fc60003f46270 */
[----:B------:R-:W-:Y:S01]  /*19470*/  @!P1 IMAD.MOV R148, RZ, RZ, -R148 ;  /* 0x000000ffff949224 */ /* 0x000fe200078e0a94 */
[----:B------:R-:W-:Y:S01]  /*19480*/  ISETP.GE.AND P1, PT, R15, RZ, PT ;  /* 0x000000ff0f00720c */ /* 0x000fe20003f26270 */
[----:B------:R-:W-:Y:S01]  /*19490*/  @!P0 IMAD.MOV R151, RZ, RZ, -R151 ;  /* 0x000000ffff978224 */ /* 0x000fe200078e0a97 */
[----:B------:R-:W-:Y:S02]  /*194a0*/  ISETP.GE.AND P0, PT, R108, RZ, PT ;  /* 0x000000ff6c00720c */ /* 0x000fe40003f06270 */
[----:B------:R-:W-:Y:S02]  /*194b0*/  @!P5 IADD3 R152, -R152, RZ, RZ ;  /* 0x000000ff9898d210 */ /* 0x000fe40007ffe1ff */
[----:B------:R-:W-:-:S03]  /*194c0*/  ISETP.GE.AND P5, PT, R107, RZ, PT ;  /* 0x000000ff6b00720c */ /* 0x000fc60003fa6270 */
[----:B------:R-:W-:-:S04]  /*194d0*/  @!P2 IADD3 R155, -R155, RZ, RZ ;  /* 0x000000ff9b9ba210 */ /* 0x000fc80007ffe1ff */
[----:B------:R-:W-:Y:S01]  /*194e0*/  @!P1 IMAD.MOV R153, RZ, RZ, -R153 ;  /* 0x000000ffff999224 */ /* 0x000fe200078e0a99 */
[----:B------:R-:W-:Y:S01]  /*194f0*/  ISETP.GE.AND P1, PT, R106, RZ, PT ;  /* 0x000000ff6a00720c */ /* 0x000fe20003f26270 */
[----:B------:R-:W-:Y:S01]  /*19500*/  @!P0 IMAD.MOV R158, RZ, RZ, -R158 ;  /* 0x000000ffff9e8224 */ /* 0x000fe200078e0a9e */
[----:B------:R-:W-:Y:S02]  /*19510*/  ISETP.GE.AND P2, PT, R104, RZ, PT ;  /* 0x000000ff6800720c */ /* 0x000fe40003f46270 */
[----:B------:R-:W-:Y:S01]  /*19520*/  ISETP.GE.AND P0, PT, R103, RZ, PT ;  /* 0x000000ff6700720c */ /* 0x000fe20003f06270 */
[----:B------:R-:W-:Y:S01]  /*19530*/  @!P5 IMAD.MOV R159, RZ, RZ, -R159 ;  /* 0x000000ffff9fd224 */ /* 0x000fe200078e0a9f */
[----:B------:R-:W-:-:S07]  /*19540*/  ISETP.GE.AND P5, PT, R102, RZ, PT ;  /* 0x000000ff6600720c */ /* 0x000fce0003fa6270 */
[----:B------:R-:W-:Y:S02]  /*19550*/  @!P1 IADD3 R160, -R160, RZ, RZ ;  /* 0x000000ffa0a09210 */ /* 0x000fe40007ffe1ff */
[----:B------:R-:W-:Y:S01]  /*19560*/  ISETP.GE.AND P1, PT, R101, RZ, PT ;  /* 0x000000ff6500720c */ /* 0x000fe20003f26270 */
[----:B------:R-:W-:Y:S01]  /*19570*/  @!P2 IMAD.MOV R162, RZ, RZ, -R162 ;  /* 0x000000ffffa2a224 */ /* 0x000fe200078e0aa2 */
[----:B------:R-:W-:Y:S02]  /*19580*/  ISETP.GE.AND P2, PT, R99, RZ, PT ;  /* 0x000000ff6300720c */ /* 0x000fe40003f46270 */
[----:B------:R-:W-:Y:S01]  /*19590*/  @!P0 IADD3 R163, -R163, RZ, RZ ;  /* 0x000000ffa3a38210 */ /* 0x000fe20007ffe1ff */
[----:B------:R-:W-:Y:S01]  /*195a0*/  @!P5 IMAD.MOV R164, RZ, RZ, -R164 ;  /* 0x000000ffffa4d224 */ /* 0x000fe200078e0aa4 */
[----:B------:R-:W-:Y:S02]  /*195b0*/  ISETP.GE.AND P0, PT, R98, RZ, PT ;  /* 0x000000ff6200720c */ /* 0x000fe40003f06270 */
[----:B------:R-:W-:-:S05]  /*195c0*/  ISETP.GE.AND P5, PT, R97, RZ, PT ;  /* 0x000000ff6100720c */ /* 0x000fca0003fa6270 */
[----:B------:R-:W-:Y:S01]  /*195d0*/  @!P1 IMAD.MOV R165, RZ, RZ, -R165 ;  /* 0x000000ffffa59224 */ /* 0x000fe200078e0aa5 */
[----:B------:R-:W-:Y:S01]  /*195e0*/  ISETP.GE.AND P1, PT, R96, RZ, PT ;  /* 0x000000ff6000720c */ /* 0x000fe20003f26270 */
[----:B------:R-:W-:Y:S01]  /*195f0*/  @!P2 IMAD.MOV R167, RZ, RZ, -R167 ;  /* 0x000000ffffa7a224 */ /* 0x000fe200078e0aa7 */
[----:B------:R-:W-:-:S03]  /*19600*/  ISETP.GE.AND P2, PT, R94, RZ, PT ;  /* 0x000000ff5e00720c */ /* 0x000fc60003f46270 */
[----:B------:R-:W-:Y:S01]  /*19610*/  @!P0 IMAD.MOV R168, RZ, RZ, -R168 ;  /* 0x000000ffffa88224 */ /* 0x000fe200078e0aa8 */
[----:B------:R-:W-:Y:S02]  /*19620*/  ISETP.GE.AND P0, PT, R93, RZ, PT ;  /* 0x000000ff5d00720c */ /* 0x000fe40003f06270 */
[----:B------:R-:W-:Y:S02]  /*19630*/  @!P5 IADD3 R169, -R169, RZ, RZ ;  /* 0x000000ffa9a9d210 */ /* 0x000fe40007ffe1ff */
[----:B------:R-:W-:-:S03]  /*19640*/  ISETP.GE.AND P5, PT, R92, RZ, PT ;  /* 0x000000ff5c00720c */ /* 0x000fc60003fa6270 */
[----:B------:R-:W-:Y:S01]  /*19650*/  @!P1 IMAD.MOV R170, RZ, RZ, -R170 ;  /* 0x000000ffffaa9224 */ /* 0x000fe200078e0aaa */
[----:B------:R-:W-:Y:S02]  /*19660*/  ISETP.GE.AND P1, PT, R91, RZ, PT ;  /* 0x000000ff5b00720c */ /* 0x000fe40003f26270 */
[----:B------:R-:W-:Y:S02]  /*19670*/  @!P2 IADD3 R172, -R172, RZ, RZ ;  /* 0x000000ffacaca210 */ /* 0x000fe40007ffe1ff */
[----:B------:R-:W-:Y:S01]  /*19680*/  ISETP.GE.AND P2, PT, R89, RZ, PT ;  /* 0x000000ff5900720c */ /* 0x000fe20003f46270 */
[----:B------:R-:W-:Y:S01]  /*19690*/  @!P0 IMAD.MOV R173, RZ, RZ, -R173 ;  /* 0x000000ffffad8224 */ /* 0x000fe200078e0aad */
[----:B------:R-:W-:-:S03]  /*196a0*/  ISETP.GE.AND P0, PT, R88, RZ, PT ;  /* 0x000000ff5800720c */ /* 0x000fc60003f06270 */
[----:B------:R-:W-:Y:S01]  /*196b0*/  @!P5 IMAD.MOV R174, RZ, RZ, -R174 ;  /* 0x000000ffffaed224 */ /* 0x000fe200078e0aae */
[----:B------:R-:W-:-:S03]  /*196c0*/  ISETP.GE.AND P5, PT, R87, RZ, PT ;  /* 0x000000ff5700720c */ /* 0x000fc60003fa6270 */
[----:B------:R-:W-:Y:S02]  /*196d0*/  @!P1 IADD3 R175, -R175, RZ, RZ ;  /* 0x000000ffafaf9210 */ /* 0x000fe40007ffe1ff */
[----:B------:R-:W-:Y:S02]  /*196e0*/  ISETP.GE.AND P1, PT, R86, RZ, PT ;  /* 0x000000ff5600720c */ /* 0x000fe40003f26270 */
[----:B------:R-:W-:Y:S01]  /*196f0*/  @!P2 IMAD.MOV R177, RZ, RZ, -R177 ;  /* 0x000000ffffb1a224 */ /* 0x000fe200078e0ab1 */
[----:B------:R-:W-:Y:S02]  /*19700*/  ISETP.GE.AND P2, PT, R84, RZ, PT ;  /* 0x000000ff5400720c */ /* 0x000fe40003f46270 */
[----:B------:R-:W-:Y:S02]  /*19710*/  @!P0 IADD3 R178, -R178, RZ, RZ ;  /* 0x000000ffb2b28210 */ /* 0x000fe40007ffe1ff */
[----:B------:R-:W-:Y:S01]  /*19720*/  ISETP.GE.AND P0, PT, R83, RZ, PT ;  /* 0x000000ff5300720c */ /* 0x000fe20003f06270 */
[----:B------:R-:W-:Y:S01]  /*19730*/  @!P5 IMAD.MOV R179, RZ, RZ, -R179 ;  /* 0x000000ffffb3d224 */ /* 0x000fe200078e0ab3 */
[----:B------:R-:W-:-:S02]  /*19740*/  ISETP.GE.AND P5, PT, R82, RZ, PT ;  /* 0x000000ff5200720c */ /* 0x000fc40003fa6270 */
[----:B------:R-:W-:Y:S02]  /*19750*/  ISETP.GE.AND P4, PT, R80, RZ, PT ;  /* 0x000000ff5000720c */ /* 0x000fe40003f86270 */
[----:B------:R-:W-:Y:S01]  /*19760*/  @!P1 IMAD.MOV R180, RZ, RZ, -R180 ;  /* 0x000000ffffb49224 */ /* 0x000fe200078e0ab4 */
[----:B------:R-:W-:Y:S02]  /*19770*/  ISETP.GE.AND P1, PT, R81, RZ, PT ;  /* 0x000000ff5100720c */ /* 0x000fe40003f26270 */
[----:B------:R-:W-:Y:S01]  /*19780*/  @!P2 IMAD.MOV R182, RZ, RZ, -R182 ;  /* 0x000000ffffb6a224 */ /* 0x000fe200078e0ab6 */
[----:B------:R-:W-:-:S03]  /*19790*/  ISETP.GE.AND P2, PT, R79, RZ, PT ;  /* 0x000000ff4f00720c */ /* 0x000fc60003f46270 */
[----:B------:R-:W-:Y:S01]  /*197a0*/  @!P0 IMAD.MOV R183, RZ, RZ, -R183 ;  /* 0x000000ffffb78224 */ /* 0x000fe200078e0ab7 */
[----:B------:R-:W-:Y:S02]  /*197b0*/  ISETP.GE.AND P0, PT, R78, RZ, PT ;  /* 0x000000ff4e00720c */ /* 0x000fe40003f06270 */
[----:B------:R-:W-:Y:S02]  /*197c0*/  @!P5 IADD3 R184, -R184, RZ, RZ ;  /* 0x000000ffb8b8d210 */ /* 0x000fe40007ffe1ff */
[----:B------:R-:W-:Y:S01]  /*197d0*/  ISETP.GE.AND P5, PT, R77, RZ, PT ;  /* 0x000000ff4d00720c */ /* 0x000fe20003fa6270 */
[----:B------:R-:W-:Y:S02]  /*197e0*/  @!P4 IMAD.MOV R186, RZ, RZ, -R186 ;  /* 0x000000ffffbac224 */ /* 0x000fe400078e0aba */
[----:B------:R-:W-:Y:S01]  /*197f0*/  @!P1 IMAD.MOV R185, RZ, RZ, -R185 ;  /* 0x000000ffffb99224 */ /* 0x000fe200078e0ab9 */
[----:B------:R-:W-:Y:S02]  /*19800*/  ISETP.GE.AND P1, PT, R76, RZ, PT ;  /* 0x000000ff4c00720c */ /* 0x000fe40003f26270 */
[----:B------:R-:W-:-:S02]  /*19810*/  ISETP.GE.AND P4, PT, R75, RZ, PT ;  /* 0x000000ff4b00720c */ /* 0x000fc40003f86270 */
[----:B------:R-:W-:Y:S01]  /*19820*/  @!P2 IADD3 R187, -R187, RZ, RZ ;  /* 0x000000ffbbbba210 */ /* 0x000fe20007ffe1ff */
[----:B------:R-:W-:Y:S01]  /*19830*/  @!P0 IMAD.MOV R188, RZ, RZ, -R188 ;  /* 0x000000ffffbc8224 */ /* 0x000fe200078e0abc */
[----:B------:R-:W-:Y:S02]  /*19840*/  ISETP.GE.AND P2, PT, R74, RZ, PT ;  /* 0x000000ff4a00720c */ /* 0x000fe40003f46270 */
[----:B------:R-:W-:Y:S01]  /*19850*/  ISETP.GE.AND P0, PT, R73, RZ, PT ;  /* 0x000000ff4900720c */ /* 0x000fe20003f06270 */
[----:B------:R-:W-:Y:S01]  /*19860*/  @!P5 IMAD.MOV R189, RZ, RZ, -R189 ;  /* 0x000000ffffbdd224 */ /* 0x000fe200078e0abd */
[----:B------:R-:W-:-:S03]  /*19870*/  ISETP.GE.AND P5, PT, R72, RZ, PT ;  /* 0x000000ff4800720c */ /* 0x000fc60003fa6270 */
[----:B------:R-:W-:Y:S02]  /*19880*/  @!P1 IADD3 R190, -R190, RZ, RZ ;  /* 0x000000ffbebe9210 */ /* 0x000fe40007ffe1ff */
[----:B------:R-:W-:Y:S01]  /*19890*/  ISETP.GE.AND P1, PT, R71, RZ, PT ;  /* 0x000000ff4700720c */ /* 0x000fe20003f26270 */
[----:B------:R-:W-:Y:S01]  /*198a0*/  @!P4 IMAD.MOV R191, RZ, RZ, -R191 ;  /* 0x000000ffffbfc224 */ /* 0x000fe200078e0abf */
[----:B------:R-:W-:Y:S02]  /*198b0*/  ISETP.GE.AND P4, PT, R70, RZ, PT ;  /* 0x000000ff4600720c */ /* 0x000fe40003f86270 */
[----:B------:R-:W-:Y:S01]  /*198c0*/  @!P2 IMAD.MOV R192, RZ, RZ, -R192 ;  /* 0x000000ffffc0a224 */ /* 0x000fe200078e0ac0 */
[----:B------:R-:W-:Y:S02]  /*198d0*/  ISETP.GE.AND P2, PT, R69, RZ, PT ;  /* 0x000000ff4500720c */ /* 0x000fe40003f46270 */
[----:B------:R-:W-:Y:S01]  /*198e0*/  @!P0 IADD3 R193, -R193, RZ, RZ ;  /* 0x000000ffc1c18210 */ /* 0x000fe20007ffe1ff */
[----:B------:R-:W-:Y:S01]  /*198f0*/  @!P5 IMAD.MOV R194, RZ, RZ, -R194 ;  /* 0x000000ffffc2d224 */ /* 0x000fe200078e0ac2 */
[----:B------:R-:W-:-:S02]  /*19900*/  ISETP.GE.AND P0, PT, R68, RZ, PT ;  /* 0x000000ff4400720c */ /* 0x000fc40003f06270 */
[----:B------:R-:W-:Y:S02]  /*19910*/  ISETP.GE.AND P5, PT, R67, RZ, PT ;  /* 0x000000ff4300720c */ /* 0x000fe40003fa6270 */
[----:B------:R-:W-:Y:S01]  /*19920*/  @!P1 IMAD.MOV R195, RZ, RZ, -R195 ;  /* 0x000000ffffc39224 */ /* 0x000fe200078e0ac3 */
[----:B------:R-:W-:Y:S02]  /*19930*/  ISETP.GE.AND P1, PT, R66, RZ, PT ;  /* 0x000000ff4200720c */ /* 0x000fe40003f26270 */
[----:B------:R-:W-:Y:S02]  /*19940*/  @!P4 IADD3 R196, -R196, RZ, RZ ;  /* 0x000000ffc4c4c210 */ /* 0x000fe40007ffe1ff */
[----:B------:R-:W-:Y:S01]  /*19950*/  ISETP.GE.AND P4, PT, R65, RZ, PT ;  /* 0x000000ff4100720c */ /* 0x000fe20003f86270 */
[----:B------:R-:W-:Y:S01]  /*19960*/  @!P2 IMAD.MOV R197, RZ, RZ, -R197 ;  /* 0x000000ffffc5a224 */ /* 0x000fe200078e0ac5 */
[----:B------:R-:W-:Y:S02]  /*19970*/  ISETP.GE.AND P2, PT, R64, RZ, PT ;  /* 0x000000ff4000720c */ /* 0x000fe40003f46270 */
[----:B------:R-:W-:Y:S01]  /*19980*/  @!P0 IMAD.MOV R198, RZ, RZ, -R198 ;  /* 0x000000ffffc68224 */ /* 0x000fe200078e0ac6 */
[----:B------:R-:W-:-:S02]  /*19990*/  ISETP.GE.AND P0, PT, R63, RZ, PT ;  /* 0x000000ff3f00720c */ /* 0x000fc40003f06270 */
[----:B------:R-:W-:Y:S02]  /*199a0*/  @!P5 IADD3 R199, -R199, RZ, RZ ;  /* 0x000000ffc7c7d210 */ /* 0x000fe40007ffe1ff */
[----:B------:R-:W-:Y:S01]  /*199b0*/  ISETP.GE.AND P5, PT, R62, RZ, PT ;  /* 0x000000ff3e00720c */ /* 0x000fe20003fa6270 */
[----:B------:R-:W-:Y:S01]  /*199c0*/  @!P1 IMAD.MOV R200, RZ, RZ, -R200 ;  /* 0x000000ffffc89224 */ /* 0x000fe200078e0ac8 */
[----:B------:R-:W-:Y:S02]  /*199d0*/  ISETP.GE.AND P1, PT, R61, RZ, PT ;  /* 0x000000ff3d00720c */ /* 0x000fe40003f26270 */
[----:B------:R-:W-:Y:S01]  /*199e0*/  @!P4 IMAD.MOV R201, RZ, RZ, -R201 ;  /* 0x000000ffffc9c224 */ /* 0x000fe200078e0ac9 */
[----:B------:R-:W-:Y:S02]  /*199f0*/  ISETP.GE.AND P4, PT, R60, RZ, PT ;  /* 0x000000ff3c00720c */ /* 0x000fe40003f86270 */
[----:B------:R-:W-:Y:S02]  /*19a00*/  @!P2 IADD3 R202, -R202, RZ, RZ ;  /* 0x000000ffcacaa210 */ /* 0x000fe40007ffe1ff */
[----:B------:R-:W-:Y:S01]  /*19a10*/  ISETP.GE.AND P2, PT, R59, RZ, PT ;  /* 0x000000ff3b00720c */ /* 0x000fe20003f46270 */
[----:B------:R-:W-:Y:S01]  /*19a20*/  @!P0 IMAD.MOV R203, RZ, RZ, -R203 ;  /* 0x000000ffffcb8224 */ /* 0x000fe200078e0acb */
[----:B------:R-:W-:-:S02]  /*19a30*/  ISETP.GE.AND P0, PT, R58, RZ, PT ;  /* 0x000000ff3a00720c */ /* 0x000fc40003f06270 */
[----:B------:R-:W-:Y:S01]  /*19a40*/  @!P5 IMAD.MOV R204, RZ, RZ, -R204 ;  /* 0x000000ffffccd224 */ /* 0x000fe200078e0acc */
[----:B------:R-:W-:Y:S02]  /*19a50*/  ISETP.GE.AND P5, PT, R57, RZ, PT ;  /* 0x000000ff3900720c */ /* 0x000fe40003fa6270 */
[----:B------:R-:W-:Y:S02]  /*19a60*/  @!P1 IADD3 R205, -R205, RZ, RZ ;  /* 0x000000ffcdcd9210 */ /* 0x000fe40007ffe1ff */
[----:B------:R-:W-:Y:S01]  /*19a70*/  ISETP.GE.AND P1, PT, R56, RZ, PT ;  /* 0x000000ff3800720c */ /* 0x000fe20003f26270 */
[----:B------:R-:W-:Y:S01]  /*19a80*/  @!P4 IMAD.MOV R206, RZ, RZ, -R206 ;  /* 0x000000ffffcec224 */ /* 0x000fe200078e0ace */
[----:B------:R-:W-:Y:S01]  /*19a90*/  ISETP.GE.AND P4, PT, R55, RZ, PT ;  /* 0x000000ff3700720c */ /* 0x000fe20003f86270 */
[----:B------:R-:W-:Y:S01]  /*19aa0*/  STL [R1+0x4b44], R134 ;  /* 0x004b448601007387 */ /* 0x000fe20000100800 */
[----:B------:R-:W-:Y:S01]  /*19ab0*/  @!P2 IMAD.MOV R207, RZ, RZ, -R207 ;  /* 0x000000ffffcfa224 */ /* 0x000fe200078e0acf */
[----:B------:R-:W-:-:S02]  /*19ac0*/  ISETP.GE.AND P2, PT, R54, RZ, PT ;  /* 0x000000ff3600720c */ /* 0x000fc40003f46270 */
[----:B------:R-:W-:Y:S01]  /*19ad0*/  @!P0 IADD3 R208, -R208, RZ, RZ ;  /* 0x000000ffd0d08210 */ /* 0x000fe20007ffe1ff */
[----:B------:R-:W-:Y:S01]  /*19ae0*/  STL [R1+0x4b48], R135 ;  /* 0x004b488701007387 */ /* 0x000fe20000100800 */
[----:B------:R-:W-:Y:S01]  /*19af0*/  ISETP.GE.AND P0, PT, R53, RZ, PT ;  /* 0x000000ff3500720c */ /* 0x000fe20003f06270 */
[----:B------:R-:W-:Y:S01]  /*19b00*/  @!P5 IMAD.MOV R209, RZ, RZ, -R209 ;  /* 0x000000ffffd1d224 */ /* 0x000fe200078e0ad1 */
[----:B------:R-:W-:Y:S01]  /*19b10*/  ISETP.GE.AND P5, PT, R52, RZ, PT ;  /* 0x000000ff3400720c */ /* 0x000fe20003fa6270 */
[----:B------:R1:W-:Y:S04]  /*19b20*/  STL [R1+0x4b4c], R136 ;  /* 0x004b4c8801007387 */ /* 0x0003e80000100800 */
[----:B------:R-:W2:Y:S04]  /*19b30*/  LDL.LU R5, [R1+0x4cf0] ;  /* 0x004cf00001057983 */ /* 0x000ea80000300800 */
[----:B------:R-:W3:Y:S04]  /*19b40*/  LDL.LU R6, [R1+0x4cec] ;  /* 0x004cec0001067983 */ /* 0x000ee80000300800 */
[----:B------:R-:W4:Y:S04]  /*19b50*/  LDL.LU R11, [R1+0x4ce8] ;  /* 0x004ce800010b7983 */ /* 0x000f280000300800 */
[----:B------:R-:W3:Y:S04]  /*19b60*/  LDL.LU R13, [R1+0x4ce4] ;  /* 0x004ce400010d7983 */ /* 0x000ee80000300800 */
[----:B------:R-:W4:Y:S01]  /*19b70*/  LDL.LU R15, [R1+0x4ce0] ;  /* 0x004ce000010f7983 */ /* 0x000f220000300800 */
[----:B------:R-:W-:-:S03]  /*19b80*/  @!P1 IMAD.MOV R210, RZ, RZ, -R210 ;  /* 0x000000ffffd29224 */ /* 0x000fc600078e0ad2 */
[----:B------:R-:W3:Y:S01]  /*19b90*/  LDL.LU R17, [R1+0x4cdc] ;  /* 0x004cdc0001117983 */ /* 0x000ee20000300800 */
[----:B------:R-:W-:-:S03]  /*19ba0*/  ISETP.GE.AND P1, PT, R51, RZ, PT ;  /* 0x000000ff3300720c */ /* 0x000fc60003f26270 */
[----:B------:R-:W4:Y:S01]  /*19bb0*/  LDL.LU R109, [R1+0x4cd8] ;  /* 0x004cd800016d7983 */ /* 0x000f220000300800 */
[----:B------:R-:W-:-:S03]  /*19bc0*/  @!P4 IADD3 R211, -R211, RZ, RZ ;  /* 0x000000ffd3d3c210 */ /* 0x000fc60007ffe1ff */
[----:B------:R-:W3:Y:S01]  /*19bd0*/  LDL.LU R108, [R1+0x4cd4] ;  /* 0x004cd400016c7983 */ /* 0x000ee20000300800 */
[----:B------:R-:W-:Y:S01]  /*19be0*/  ISETP.GE.AND P4, PT, R50, RZ, PT ;  /* 0x000000ff3200720c */ /* 0x000fe20003f86270 */
[----:B------:R-:W-:Y:S02]  /*19bf0*/  @!P2 IMAD.MOV R212, RZ, RZ, -R212 ;  /* 0x000000ffffd4a224 */ /* 0x000fe400078e0ad4 */
[----:B------:R-:W4:Y:S01]  /*19c00*/  LDL.LU R107, [R1+0x4cd0] ;  /* 0x004cd000016b7983 */ /* 0x000f220000300800 */
[----:B------:R-:W-:Y:S01]  /*19c10*/  ISETP.GE.AND P2, PT, R49, RZ, PT ;  /* 0x000000ff3100720c */ /* 0x000fe20003f46270 */
[----:B------:R-:W-:Y:S02]  /*19c20*/  @!P0 IMAD.MOV R213, RZ, RZ, -R213 ;  /* 0x000000ffffd58224 */ /* 0x000fe400078e0ad5 */
[----:B------:R-:W3:Y:S01]  /*19c30*/  LDL.LU R106, [R1+0x4ccc] ;  /* 0x004ccc00016a7983 */ /* 0x000ee20000300800 */
[----:B------:R-:W-:-:S03]  /*19c40*/  ISETP.GE.AND P0, PT, R48, RZ, PT ;  /* 0x000000ff3000720c */ /* 0x000fc60003f06270 */
[----:B------:R-:W4:Y:S01]  /*19c50*/  LDL.LU R105, [R1+0x4cc8] ;  /* 0x004cc80001697983 */ /* 0x000f220000300800 */
[----:B------:R-:W-:-:S03]  /*19c60*/  @!P5 IADD3 R214, -R214, RZ, RZ ;  /* 0x000000ffd6d6d210 */ /* 0x000fc60007ffe1ff */
[----:B------:R-:W3:Y:S01]  /*19c70*/  LDL.LU R104, [R1+0x4cc4] ;  /* 0x004cc40001687983 */ /* 0x000ee20000300800 */
[----:B------:R-:W-:-:S03]  /*19c80*/  ISETP.GE.AND P5, PT, R47, RZ, PT ;  /* 0x000000ff2f00720c */ /* 0x000fc60003fa6270 */
[----:B------:R-:W4:Y:S04]  /*19c90*/  LDL.LU R103, [R1+0x4cc0] ;  /* 0x004cc00001677983 */ /* 0x000f280000300800 */
[----:B------:R-:W3:Y:S04]  /*19ca0*/  LDL.LU R102, [R1+0x4cbc] ;  /* 0x004cbc0001667983 */ /* 0x000ee80000300800 */
[----:B------:R-:W4:Y:S04]  /*19cb0*/  LDL.LU R101, [R1+0x4cb8] ;  /* 0x004cb80001657983 */ /* 0x000f280000300800 */
        /* <DEDUP_REMOVED lines=8> */
[----:B------:R-:W-:-:S03]  /*19d40*/  @!P4 IMAD.MOV R216, RZ, RZ, -R216 ;  /* 0x000000ffffd8c224 */ /* 0x000fc600078e0ad8 */
[----:B------:R-:W3:Y:S01]  /*19d50*/  LDL.LU R94, [R1+0x4c9c] ;  /* 0x004c9c00015e7983 */ /* 0x000ee20000300800 */
[----:B------:R-:W-:-:S03]  /*19d60*/  ISETP.GE.AND P4, PT, R45, RZ, PT ;  /* 0x000000ff2d00720c */ /* 0x000fc60003f86270 */
[----:B------:R-:W4:Y:S01]  /*19d70*/  LDL.LU R93, [R1+0x4c98] ;  /* 0x004c9800015d7983 */ /* 0x000f220000300800 */
[----:B------:R-:W-:Y:S01]  /*19d80*/  @!P2 IADD3 R217, -R217, RZ, RZ ;  /* 0x000000ffd9d9a210 */ /* 0x000fe20007ffe1ff */
[----:B------:R-:W-:Y:S02]  /*19d90*/  @!P0 IMAD.MOV R218, RZ, RZ, -R218 ;  /* 0x000000ffffda8224 */ /* 0x000fe400078e0ada */
[----:B------:R-:W3:Y:S01]  /*19da0*/  LDL.LU R92, [R1+0x4c94] ;  /* 0x004c9400015c7983 */ /* 0x000ee20000300800 */
[----:B------:R-:W-:Y:S01]  /*19db0*/  ISETP.GE.AND P2, PT, R44, RZ, PT ;  /* 0x000000ff2c00720c */ /* 0x000fe20003f46270 */
[----:B------:R-:W-:Y:S02]  /*19dc0*/  @!P5 IMAD.MOV R219, RZ, RZ, -R219 ;  /* 0x000000ffffdbd224 */ /* 0x000fe400078e0adb */
[----:B------:R-:W4:Y:S01]  /*19dd0*/  LDL.LU R91, [R1+0x4c90] ;  /* 0x004c9000015b7983 */ /* 0x000f220000300800 */
[----:B------:R-:W-:-:S03]  /*19de0*/  ISETP.GE.AND P0, PT, R43, RZ, PT ;  /* 0x000000ff2b00720c */ /* 0x000fc60003f06270 */
        /* <DEDUP_REMOVED lines=9> */
[----:B------:R-:W-:-:S03]  /*19e80*/  @!P1 IADD3 R220, -R220, RZ, RZ ;  /* 0x000000ffdcdc9210 */ /* 0x000fc60007ffe1ff */
[----:B------:R-:W3:Y:S01]  /*19e90*/  LDL.LU R82, [R1+0x4c6c] ;  /* 0x004c6c0001527983 */ /* 0x000ee20000300800 */
[----:B------:R-:W-:-:S03]  /*19ea0*/  ISETP.GE.AND P1, PT, R41, RZ, PT ;  /* 0x000000ff2900720c */ /* 0x000fc60003f26270 */
[----:B------:R-:W4:Y:S01]  /*19eb0*/  LDL.LU R81, [R1+0x4c68] ;  /* 0x004c680001517983 */ /* 0x000f220000300800 */
[----:B------:R-:W-:-:S03]  /*19ec0*/  @!P4 IMAD.MOV R221, RZ, RZ, -R221 ;  /* 0x000000ffffddc224 */ /* 0x000fc600078e0add */
[----:B------:R-:W3:Y:S01]  /*19ed0*/  LDL.LU R80, [R1+0x4c64] ;  /* 0x004c640001507983 */ /* 0x000ee20000300800 */
[----:B------:R-:W-:Y:S01]  /*19ee0*/  ISETP.GE.AND P4, PT, R40, RZ, PT ;  /* 0x000000ff2800720c */ /* 0x000fe20003f86270 */
[----:B------:R-:W-:Y:S02]  /*19ef0*/  @!P2 IMAD.MOV R222, RZ, RZ, -R222 ;  /* 0x000000ffffdea224 */ /* 0x000fe400078e0ade */
[----:B------:R-:W4:Y:S01]  /*19f00*/  LDL.LU R79, [R1+0x4c60] ;  /* 0x004c6000014f7983 */ /* 0x000f220000300800 */
[----:B------:R-:W-:-:S03]  /*19f10*/  ISETP.GE.AND P2, PT, R39, RZ, PT ;  /* 0x000000ff2700720c */ /* 0x000fc60003f46270 */
[----:B------:R-:W3:Y:S01]  /*19f20*/  LDL.LU R78, [R1+0x4c5c] ;  /* 0x004c5c00014e7983 */ /* 0x000ee20000300800 */
[----:B------:R-:W-:Y:S01]  /*19f30*/  @!P0 IADD3 R223, -R223, RZ, RZ ;  /* 0x000000ffdfdf8210 */ /* 0x000fe20007ffe1ff */
        /* <DEDUP_REMOVED lines=106> */
[----:B------:R-:W4:Y:S04]  /*1a5e0*/  LDL.LU R111, [R1+0x90] ;  /* 0x00009000016f7983 */ /* 0x000f280000300800 */
[----:B------:R-:W4:Y:S04]  /*1a5f0*/  LDL.LU R110, [R1+0x8c] ;  /* 0x00008c00016e7983 */ /* 0x000f280000300800 */
[----:B------:R-:W4:Y:S01]  /*1a600*/  LDL.LU R10, [R1+0x88] ;  /* 0x00008800010a7983 */ /* 0x000f220000300800 */
[----:B------:R-:W-:Y:S01]  /*1a610*/  ISETP.NE.AND P3, PT, R249, RZ, PT ;  /* 0x000000fff900720c */ /* 0x000fe20003f65270 */
[----:B------:R-:W-:Y:S01]  /*1a620*/  @!P1 IMAD.MOV R245, RZ, RZ, -R245 ;  /* 0x000000fffff59224 */ /* 0x000fe200078e0af5 */
[----:B------:R-:W-:Y:S01]  /*1a630*/  LOP3.LUT R249, RZ, R249, RZ, 0x33, !PT ;  /* 0x000000f9fff97212 */ /* 0x000fe200078e33ff */
[----:B------:R-:W-:Y:S01]  /*1a640*/  @!P4 IMAD.MOV R246, RZ, RZ, -R246 ;  /* 0x000000fffff6c224 */ /* 0x000fe200078e0af6 */
[----:B------:R-:W-:Y:S01]  /*1a650*/  ISETP.GE.AND P1, PT, R14, RZ, PT ;  /* 0x000000ff0e00720c */ /* 0x000fe20003f26270 */
[----:B------:R-:W-:Y:S01]  /*1a660*/  @!P0 IMAD.MOV R248, RZ, RZ, -R248 ;  /* 0x000000fffff88224 */ /* 0x000fe200078e0af8 */
[----:B------:R-:W4:Y:S01]  /*1a670*/  LDL.LU R14, [R1+0x4b64] ;  /* 0x004b6400010e7983 */ /* 0x000f220000300800 */
[----:B------:R-:W-:-:S02]  /*1a680*/  ISETP.GE.AND P4, PT, R12, RZ, PT ;  /* 0x000000ff0c00720c */ /* 0x000fc40003f86270 */
[----:B------:R-:W-:Y:S01]  /*1a690*/  @!P2 IADD3 R247, -R247, RZ, RZ ;  /* 0x000000fff7f7a210 */ /* 0x000fe20007ffe1ff */
[----:B------:R-:W4:Y:S01]  /*1a6a0*/  LDL.LU R12, [R1+0x4b60] ;  /* 0x004b6000010c7983 */ /* 0x000f220000300800 */
[----:B------:R-:W-:Y:S02]  /*1a6b0*/  ISETP.GE.AND P2, PT, R9, RZ, PT ;  /* 0x000000ff0900720c */ /* 0x000fe40003f46270 */
[----:B--2---:R-:W-:Y:S01]  /*1a6c0*/  SEL R114, R249, R5, !P3 ;  /* 0x00000005f9727207 */ /* 0x004fe20005800000 */
[----:B------:R-:W2:Y:S01]  /*1a6d0*/  LDL.LU R9, [R1+0x4b5c] ;  /* 0x004b5c0001097983 */ /* 0x000ea20000300800 */
[----:B------:R-:W-:Y:S02]  /*1a6e0*/  ISETP.GE.AND P0, PT, R8, RZ, PT ;  /* 0x000000ff0800720c */ /* 0x000fe40003f06270 */
[----:B------:R-:W-:Y:S01]  /*1a6f0*/  ISETP.GE.AND P6, PT, R7, RZ, PT ;  /* 0x000000ff0700720c */ /* 0x000fe20003fc6270 */
[----:B------:R-:W2:Y:S04]  /*1a700*/  LDL.LU R8, [R1+0x4b58] ;  /* 0x004b580001087983 */ /* 0x000ea80000300800 */
[----:B------:R-:W2:Y:S04]  /*1a710*/  LDL.LU R7, [R1+0x4b54] ;  /* 0x004b540001077983 */ /* 0x000ea80000300800 */
[----:B------:R-:W2:Y:S04]  /*1a720*/  LDL.LU R5, [R1+0x4b50] ;  /* 0x004b500001057983 */ /* 0x000ea80000300800 */
[----:B------:R-:W-:Y:S01]  /*1a730*/  STL [R1+0x48c], R114 ;  /* 0x00048c7201007387 */ /* 0x000fe20000100800 */
[----:B---3--:R-:W-:-:S02]  /*1a740*/  SEL R113, R249, R113, !P3 ;  /* 0x00000071f9717207 */ /* 0x008fc40005800000 */
[----:B----4-:R-:W-:-:S03]  /*1a750*/  SEL R2, R249, R112, !P3 ;  /* 0x00000070f9027207 */ /* 0x010fc60005800000 */
[----:B------:R-:W-:Y:S01]  /*1a760*/  STL [R1+0x490], R113 ;  /* 0x0004907101007387 */ /* 0x000fe20000100800 */
[----:B------:R-:W-:-:S03]  /*1a770*/  SEL R111, R249, R111, !P3 ;  /* 0x0000006ff96f7207 */ /* 0x000fc60005800000 */
[----:B------:R3:W-:Y:S01]  /*1a780*/  STL [R1+0x488], R2 ;  /* 0x0004880201007387 */ /* 0x0007e20000100800 */
[----:B------:R-:W-:-:S03]  /*1a790*/  SEL R110, R249, R110, !P3 ;  /* 0x0000006ef96e7207 */ /* 0x000fc60005800000 */
[----:B------:R-:W-:Y:S04]  /*1a7a0*/  STL [R1+0x484], R111 ;  /* 0x0004846f01007387 */ /* 0x000fe80000100800 */
[----:B-1----:R-:W4:Y:S01]  /*1a7b0*/  LDL.LU R136, [R1+0x84] ;  /* 0x0000840001887983 */ /* 0x002f220000300800 */
[----:B---3--:R-:W-:-:S03]  /*1a7c0*/  SEL R2, R249, R10, !P3 ;  /* 0x0000000af9027207 */ /* 0x008fc60005800000 */
[----:B------:R-:W-:Y:S04]  /*1a7d0*/  STL [R1+0x480], R110 ;  /* 0x0004806e01007387 */ /* 0x000fe80000100800 */
[----:B------:R-:W3:Y:S04]  /*1a7e0*/  LDL.LU R135, [R1+0x80] ;  /* 0x0000800001877983 */ /* 0x000ee80000300800 */
[----:B------:R1:W-:Y:S04]  /*1a7f0*/  STL [R1+0x474], R2 ;  /* 0x0004740201007387 */ /* 0x0003e80000100800 */
[----:B------:R-:W3:Y:S04]  /*1a800*/  LDL.LU R134, [R1+0x7c] ;  /* 0x00007c0001867983 */ /* 0x000ee80000300800 */
        /* <DEDUP_REMOVED lines=12> */
[----:B-1----:R-:W3:Y:S04]  /*1a8d0*/  LDL.LU R2, [R1+0x48] ;  /* 0x0000480001027983 */ /* 0x002ee80000300800 */
        /* <DEDUP_REMOVED lines=14> */
[----:B------:R-:W3:Y:S01]  /*1a9c0*/  LDL.LU R10, [R1] ;  /* 0x00000000010a7983 */ /* 0x000ee20000300800 */
[----:B--2---:R-:W-:-:S02]  /*1a9d0*/  SEL R7, R249, R7, !P3 ;  /* 0x00000007f9077207 */ /* 0x004fc40005800000 */
[----:B----4-:R-:W-:-:S05]  /*1a9e0*/  SEL R136, R249, R136, !P3 ;  /* 0x00000088f9887207 */ /* 0x010fca0005800000 */
[----:B------:R3:W-:Y:S02]  /*1a9f0*/  STL [R1+0x46c], R136 ;  /* 0x00046c8801007387 */ /* 0x0007e40000100800 */
[C---:B---3--:R-:W-:Y:S02]  /*1aa00*/  SEL R136, R249.reuse, R135, !P3 ;  /* 0x00000087f9887207 */ /* 0x048fe40005800000 */
[C---:B------:R-:W-:Y:S02]  /*1aa10*/  SEL R135, R249.reuse, R134, !P3 ;  /* 0x00000086f9877207 */ /* 0x040fe40005800000 */
[C---:B------:R-:W-:Y:S01]  /*1aa20*/  SEL R134, R249.reuse, R133, !P3 ;  /* 0x00000085f9867207 */ /* 0x040fe20005800000 */
[----:B------:R-:W-:Y:S01]  /*1aa30*/  STL [R1+0x468], R136 ;  /* 0x0004688801007387 */ /* 0x000fe20000100800 */
[----:B------:R-:W-:-:S03]  /*1aa40*/  SEL R133, R249, R132, !P3 ;  /* 0x00000084f9857207 */ /* 0x000fc60005800000 */
        /* <DEDUP_REMOVED lines=24> */
[----:B------:R1:W-:Y:S04]  /*1abd0*/  STL [R1+0x424], R122 ;  /* 0x0004247a01007387 */ /* 0x0003e80000100800 */
[----:B------:R-:W-:Y:S01]  /*1abe0*/  STL [R1+0x420], R123 ;  /* 0x0004207b01007387 */ /* 0x000fe20000100800 */
[----:B------:R-:W-:-:S03]  /*1abf0*/  SEL R121, R249, R121, !P3 ;  /* 0x00000079f9797207 */ /* 0x000fc60005800000 */
[----:B------:R2:W-:Y:S01]  /*1ac00*/  STL [R1+0x41c], R2 ;  /* 0x00041c0201007387 */ /* 0x0005e20000100800 */
[----:B-1----:R-:W-:-:S05]  /*1ac10*/  SEL R122, R249, R156, !P3 ;  /* 0x0000009cf97a7207 */ /* 0x002fca0005800000 */
[----:B------:R-:W-:Y:S01]  /*1ac20*/  STL [R1+0x404], R122 ;  /* 0x0004047a01007387 */ /* 0x000fe20000100800 */
[----:B--2---:R-:W-:-:S03]  /*1ac30*/  SEL R2, R249, R120, !P3 ;  /* 0x00000078f9027207 */ /* 0x004fc60005800000 */
[----:B------:R-:W-:Y:S01]  /*1ac40*/  STL [R1+0x3f8], R121 ;  /* 0x0003f87901007387 */ /* 0x000fe20000100800 */
[C---:B------:R-:W-:Y:S02]  /*1ac50*/  SEL R119, R249.reuse, R119, !P3 ;  /* 0x00000077f9777207 */ /* 0x040fe40005800000 */
[C---:B------:R-:W-:Y:S01]  /*1ac60*/  SEL R118, R249.reuse, R118, !P3 ;  /* 0x00000076f9767207 */ /* 0x040fe20005800000 */
[----:B------:R1:W-:Y:S04]  /*1ac70*/  STL [R1+0x3f4], R2 ;  /* 0x0003f40201007387 */ /* 0x0003e80000100800 */
[----:B------:R-:W-:Y:S01]  /*1ac80*/  STL [R1+0x3f0], R119 ;  /* 0x0003f07701007387 */ /* 0x000fe20000100800 */
[C---:B------:R-:W-:Y:S02]  /*1ac90*/  SEL R116, R249.reuse, R116, !P3 ;  /* 0x00000074f9747207 */ /* 0x040fe40005800000 */
[C---:B-1----:R-:W-:Y:S01]  /*1aca0*/  SEL R2, R249.reuse, R117, !P3 ;  /* 0x00000075f9027207 */ /* 0x042fe20005800000 */
[----:B------:R-:W-:Y:S01]  /*1acb0*/  STL [R1+0x3ec], R118 ;  /* 0x0003ec7601007387 */ /* 0x000fe20000100800 */
[----:B------:R-:W-:-:S03]  /*1acc0*/  SEL R115, R249, R115, !P3 ;  /* 0x00000073f9737207 */ /* 0x000fc60005800000 */
[----:B------:R1:W-:Y:S01]  /*1acd0*/  STL [R1+0x3e8], R2 ;  /* 0x0003e80201007387 */ /* 0x0003e20000100800 */
[----:B------:R-:W-:-:S03]  /*1ace0*/  SEL R113, R249, R113, !P3 ;  /* 0x00000071f9717207 */ /* 0x000fc60005800000 */
[----:B------:R-:W-:Y:S01]  /*1acf0*/  STL [R1+0x3dc], R116 ;  /* 0x0003dc7401007387 */ /* 0x000fe20000100800 */
[C---:B------:R-:W-:Y:S02]  /*1ad00*/  SEL R112, R249.reuse, R112, !P3 ;  /* 0x00000070f9707207 */ /* 0x040fe40005800000 */
[C---:B-1----:R-:W-:Y:S01]  /*1ad10*/  SEL R2, R249.reuse, R114, !P3 ;  /* 0x00000072f9027207 */ /* 0x042fe20005800000 */
[----:B------:R-:W-:Y:S04]  /*1ad20*/  STL [R1+0x3d4], R115 ;  /* 0x0003d47301007387 */ /* 0x000fe80000100800 */
[----:B------:R1:W-:Y:S01]  /*1ad30*/  STL [R1+0x3d0], R2 ;  /* 0x0003d00201007387 */ /* 0x0003e20000100800 */
[----:B------:R-:W-:-:S03]  /*1ad40*/  SEL R110, R249, R110, !P3 ;  /* 0x0000006ef96e7207 */ /* 0x000fc60005800000 */
[----:B------:R-:W-:Y:S01]  /*1ad50*/  STL [R1+0x3c8], R113 ;  /* 0x0003c87101007387 */ /* 0x000fe20000100800 */
[C---:B------:R-:W-:Y:S02]  /*1ad60*/  SEL R10, R249.reuse, R10, !P3 ;  /* 0x0000000af90a7207 */ /* 0x040fe40005800000 */
[C---:B-1----:R-:W-:Y:S01]  /*1ad70*/  SEL R2, R249.reuse, R111, !P3 ;  /* 0x0000006ff9027207 */ /* 0x042fe20005800000 */
[----:B------:R-:W-:Y:S04]  /*1ad80*/  STL [R1+0x3c4], R112 ;  /* 0x0003c47001007387 */ /* 0x000fe80000100800 */
[----:B------:R1:W-:Y:S04]  /*1ad90*/  STL [R1+0x3c0], R2 ;  /* 0x0003c00201007387 */ /* 0x0003e80000100800 */
[----:B------:R-:W-:Y:S01]  /*1ada0*/  STL [R1+0x3b4], R110 ;  /* 0x0003b46e01007387 */ /* 0x000fe20000100800 */
[----:B-1----:R-:W-:-:S03]  /*1adb0*/  SEL R2, R249, R5, !P3 ;  /* 0x00000005f9027207 */ /* 0x002fc60005800000 */
[----:B------:R-:W-:Y:S01]  /*1adc0*/  STL [R1+0x3a4], R10 ;  /* 0x0003a40a01007387 */ /* 0x000fe20000100800 */
[----:B------:R-:W-:-:S03]  /*1add0*/  SEL R5, R249, R8, !P3 ;  /* 0x00000008f9057207 */ /* 0x000fc60005800000 */
[----:B------:R1:W-:Y:S04]  /*1ade0*/  STL [R1+0x3a0], R2 ;  /* 0x0003a00201007387 */ /* 0x0003e80000100800 */
[----:B------:R2:W-:Y:S01]  /*1adf0*/  STL [R1+0x39c], R7 ;  /* 0x00039c0701007387 */ /* 0x0005e20000100800 */
[----:B-1----:R-:W-:-:S03]  /*1ae00*/  SEL R2, R249, R9, !P3 ;  /* 0x00000009f9027207 */ /* 0x002fc60005800000 */
[----:B------:R1:W-:Y:S01]  /*1ae10*/  STL [R1+0x398], R5 ;  /* 0x0003980501007387 */ /* 0x0003e20000100800 */
[----:B--2---:R-:W-:-:S03]  /*1ae20*/  SEL R7, R249, R12, !P3 ;  /* 0x0000000cf9077207 */ /* 0x004fc60005800000 */
        /* <DEDUP_REMOVED lines=146> */
[----:B------:R-:W-:Y:S01]  /*1b750*/  STL [R1+0x1a0], R7 ;  /* 0x0001a00701007387 */ /* 0x000fe20000100800 */
[----:B--2---:R-:W-:-:S03]  /*1b760*/  SEL R2, R249, R89, !P3 ;  /* 0x00000059f9027207 */ /* 0x004fc60005800000 */
[----:B------:R-:W2:Y:S04]  /*1b770*/  LDL.LU R118, [R1+0xa0] ;  /* 0x0000a00001767983 */ /* 0x000ea80000300800 */
[----:B------:R1:W-:Y:S04]  /*1b780*/  STL [R1+0x18c], R5 ;  /* 0x00018c0501007387 */ /* 0x0003e80000100800 */
[----:B------:R-:W3:Y:S04]  /*1b790*/  LDL.LU R117, [R1+0xa4] ;  /* 0x0000a40001757983 */ /* 0x000ee80000300800 */
[----:B------:R4:W-:Y:S04]  /*1b7a0*/  STL [R1+0x188], R2 ;  /* 0x0001880201007387 */ /* 0x0009e80000100800 */
[----:B------:R-:W3:Y:S04]  /*1b7b0*/  LDL.LU R116, [R1+0xa8] ;  /* 0x0000a80001747983 */ /* 0x000ee80000300800 */
[----:B------:R-:W3:Y:S04]  /*1b7c0*/  LDL.LU R115, [R1+0xac] ;  /* 0x0000ac0001737983 */ /* 0x000ee80000300800 */
[----:B------:R-:W3:Y:S01]  /*1b7d0*/  LDL.LU R10, [R1+0xb0] ;  /* 0x0000b000010a7983 */ /* 0x000ee20000300800 */
[----:B-1----:R-:W-:-:S02]  /*1b7e0*/  SEL R5, R249, R90, !P3 ;  /* 0x0000005af9057207 */ /* 0x002fc40005800000 */
[C---:B----4-:R-:W-:Y:S02]  /*1b7f0*/  SEL R2, R249.reuse, R91, !P3 ;  /* 0x0000005bf9027207 */ /* 0x050fe40005800000 */
[C---:B------:R-:W-:Y:S01]  /*1b800*/  SEL R7, R249.reuse, R92, !P3 ;  /* 0x0000005cf9077207 */ /* 0x040fe20005800000 */
[----:B------:R1:W-:Y:S04]  /*1b810*/  STL [R1+0x184], R5 ;  /* 0x0001840501007387 */ /* 0x0003e80000100800 */
[----:B------:R4:W-:Y:S01]  /*1b820*/  STL [R1+0x180], R2 ;  /* 0x0001800201007387 */ /* 0x0009e20000100800 */
[----:B-1----:R-:W-:-:S03]  /*1b830*/  SEL R5, R249, R93, !P3 ;  /* 0x0000005df9057207 */ /* 0x002fc60005800000 */
[----:B------:R-:W-:Y:S01]  /*1b840*/  STL [R1+0x17c], R7 ;  /* 0x00017c0701007387 */ /* 0x000fe20000100800 */
[----:B----4-:R-:W-:-:S03]  /*1b850*/  SEL R2, R249, R94, !P3 ;  /* 0x0000005ef9027207 */ /* 0x010fc60005800000 */
[----:B------:R-:W4:Y:S04]  /*1b860*/  LDL.LU R119, [R1+0xb4] ;  /* 0x0000b40001777983 */ /* 0x000f280000300800 */
[----:B------:R1:W-:Y:S04]  /*1b870*/  STL [R1+0x178], R5 ;  /* 0x0001780501007387 */ /* 0x0003e80000100800 */
[----:B------:R-:W4:Y:S04]  /*1b880*/  LDL.LU R114, [R1+0xb8] ;  /* 0x0000b80001727983 */ /* 0x000f280000300800 */
[----:B------:R1:W-:Y:S04]  /*1b890*/  STL [R1+0x174], R2 ;  /* 0x0001740201007387 */ /* 0x0003e80000100800 */
[----:B------:R-:W4:Y:S04]  /*1b8a0*/  LDL.LU R113, [R1+0xbc] ;  /* 0x0000bc0001717983 */ /* 0x000f280000300800 */
[----:B------:R-:W4:Y:S04]  /*1b8b0*/  LDL.LU R112, [R1+0xc0] ;  /* 0x0000c00001707983 */ /* 0x000f280000300800 */
[----:B------:R-:W4:Y:S04]  /*1b8c0*/  LDL.LU R111, [R1+0xc4] ;  /* 0x0000c400016f7983 */ /* 0x000f280000300800 */
[----:B------:R-:W4:Y:S01]  /*1b8d0*/  LDL.LU R110, [R1+0xc8] ;  /* 0x0000c800016e7983 */ /* 0x000f220000300800 */
[----:B-1----:R-:W-:-:S02]  /*1b8e0*/  SEL R5, R249, R95, !P3 ;  /* 0x0000005ff9057207 */ /* 0x002fc40005800000 */
[C---:B------:R-:W-:Y:S02]  /*1b8f0*/  SEL R2, R249.reuse, R96, !P3 ;  /* 0x00000060f9027207 */ /* 0x040fe40005800000 */
[C---:B------:R-:W-:Y:S01]  /*1b900*/  SEL R7, R249.reuse, R97, !P3 ;  /* 0x00000061f9077207 */ /* 0x040fe20005800000 */
[----:B------:R1:W-:Y:S04]  /*1b910*/  STL [R1+0x170], R5 ;  /* 0x0001700501007387 */ /* 0x0003e80000100800 */
[----:B------:R1:W-:Y:S02]  /*1b920*/  STL [R1+0x16c], R2 ;  /* 0x00016c0201007387 */ /* 0x0003e40000100800 */
[C---:B-1----:R-:W-:Y:S02]  /*1b930*/  SEL R5, R249.reuse, R98, !P3 ;  /* 0x00000062f9057207 */ /* 0x042fe40005800000 */
[----:B------:R1:W-:Y:S01]  /*1b940*/  STL [R1+0x168], R7 ;  /* 0x0001680701007387 */ /* 0x0003e20000100800 */
[----:B------:R-:W-:-:S03]  /*1b950*/  SEL R2, R249, R99, !P3 ;  /* 0x00000063f9027207 */ /* 0x000fc60005800000 */
        /* <DEDUP_REMOVED lines=20> */
[----:B------:R3:W-:Y:S04]  /*1baa0*/  STL [R1+0x130], R2 ;  /* 0x0001300201007387 */ /* 0x0007e80000100800 */
[----:B------:R1:W-:Y:S01]  /*1bab0*/  STL [R1+0x124], R7 ;  /* 0x0001240701007387 */ /* 0x0003e20000100800 */
[----:B--2---:R-:W-:-:S05]  /*1bac0*/  SEL R5, R249, R118, !P3 ;  /* 0x00000076f9057207 */ /* 0x004fca0005800000 */
[----:B------:R2:W-:Y:S01]  /*1bad0*/  STL [R1+0x120], R5 ;  /* 0x0001200501007387 */ /* 0x0005e20000100800 */
[----:B---3--:R-:W-:-:S05]  /*1bae0*/  SEL R2, R249, R117, !P3 ;  /* 0x00000075f9027207 */ /* 0x008fca0005800000 */
[----:B------:R3:W-:Y:S01]  /*1baf0*/  STL [R1+0x11c], R2 ;  /* 0x00011c0201007387 */ /* 0x0007e20000100800 */
[C---:B-1----:R-:W-:Y:S02]  /*1bb00*/  SEL R7, R249.reuse, R116, !P3 ;  /* 0x00000074f9077207 */ /* 0x042fe40005800000 */
[----:B--2---:R-:W-:-:S03]  /*1bb10*/  SEL R5, R249, R115, !P3 ;  /* 0x00000073f9057207 */ /* 0x004fc60005800000 */
[----:B------:R4:W-:Y:S01]  /*1bb20*/  STL [R1+0x118], R7 ;  /* 0x0001180701007387 */ /* 0x0009e20000100800 */
[----:B---3--:R-:W-:-:S03]  /*1bb30*/  SEL R2, R249, R10, !P3 ;  /* 0x0000000af9027207 */ /* 0x008fc60005800000 */
[----:B------:R-:W2:Y:S04]  /*1bb40*/  LDL.LU R118, [R1+0xcc] ;  /* 0x0000cc0001767983 */ /* 0x000ea80000300800 */
[----:B------:R1:W-:Y:S04]  /*1bb50*/  STL [R1+0x114], R5 ;  /* 0x0001140501007387 */ /* 0x0003e80000100800 */
[----:B------:R-:W3:Y:S04]  /*1bb60*/  LDL.LU R117, [R1+0xd4] ;  /* 0x0000d40001757983 */ /* 0x000ee80000300800 */
[----:B------:R1:W-:Y:S04]  /*1bb70*/  STL [R1+0x110], R2 ;  /* 0x0001100201007387 */ /* 0x0003e80000100800 */
[----:B------:R-:W3:Y:S04]  /*1bb80*/  LDL.LU R116, [R1+0xd8] ;  /* 0x0000d80001747983 */ /* 0x000ee80000300800 */
[----:B------:R-:W3:Y:S04]  /*1bb90*/  LDL.LU R115, [R1+0xdc] ;  /* 0x0000dc0001737983 */ /* 0x000ee80000300800 */
[----:B------:R-:W3:Y:S01]  /*1bba0*/  LDL.LU R10, [R1+0xe0] ;  /* 0x0000e000010a7983 */ /* 0x000ee20000300800 */
[----:B----4-:R-:W-:-:S02]  /*1bbb0*/  SEL R7, R249, R119, !P3 ;  /* 0x00000077f9077207 */ /* 0x010fc40005800000 */
[----:B-1----:R-:W-:-:S03]  /*1bbc0*/  SEL R5, R249, R114, !P3 ;  /* 0x00000072f9057207 */ /* 0x002fc60005800000 */
[----:B------:R1:W-:Y:S01]  /*1bbd0*/  STL [R1+0x10c], R7 ;  /* 0x00010c0701007387 */ /* 0x0003e20000100800 */
[----:B------:R-:W-:-:S03]  /*1bbe0*/  SEL R2, R249, R113, !P3 ;  /* 0x00000071f9027207 */ /* 0x000fc60005800000 */
[----:B------:R4:W-:Y:S01]  /*1bbf0*/  STL [R1+0x108], R5 ;  /* 0x0001080501007387 */ /* 0x0009e20000100800 */
[----:B-1----:R-:W-:-:S03]  /*1bc00*/  SEL R7, R249, R112, !P3 ;  /* 0x00000070f9077207 */ /* 0x002fc60005800000 */
[----:B------:R1:W-:Y:S01]  /*1bc10*/  STL [R1+0x104], R2 ;  /* 0x0001040201007387 */ /* 0x0003e20000100800 */
[----:B----4-:R-:W-:-:S03]  /*1bc20*/  SEL R5, R249, R111, !P3 ;  /* 0x0000006ff9057207 */ /* 0x010fc60005800000 */
[----:B------:R-:W-:Y:S01]  /*1bc30*/  STL [R1+0x100], R7 ;  /* 0x0001000701007387 */ /* 0x000fe20000100800 */
[----:B-1----:R-:W-:-:S03]  /*1bc40*/  SEL R2, R249, R110, !P3 ;  /* 0x0000006ef9027207 */ /* 0x002fc60005800000 */
[----:B------:R-:W4:Y:S04]  /*1bc50*/  LDL.LU R131, [R1+0x190] ;  /* 0x0001900001837983 */ /* 0x000f280000300800 */
[----:B------:R-:W-:Y:S04]  /*1bc60*/  STL [R1+0xfc], R5 ;  /* 0x0000fc0501007387 */ /* 0x000fe80000100800 */
[----:B------:R-:W4:Y:S04]  /*1bc70*/  LDL.LU R130, [R1+0x194] ;  /* 0x0001940001827983 */ /* 0x000f280000300800 */
[----:B------:R1:W-:Y:S04]  /*1bc80*/  STL [R1+0xf8], R2 ;  /* 0x0000f80201007387 */ /* 0x0003e80000100800 */
[----:B------:R-:W4:Y:S04]  /*1bc90*/  LDL.LU R129, [R1+0x198] ;  /* 0x0001980001817983 */ /* 0x000f280000300800 */
[----:B------:R-:W4:Y:S04]  /*1bca0*/  LDL.LU R128, [R1+0x19c] ;  /* 0x00019c0001807983 */ /* 0x000f280000300800 */
[----:B------:R-:W4:Y:S04]  /*1bcb0*/  LDL.LU R127, [R1+0x1b8] ;  /* 0x0001b800017f7983 */ /* 0x000f280000300800 */
[----:B------:R-:W4:Y:S04]  /*1bcc0*/  LDL.LU R126, [R1+0x1bc] ;  /* 0x0001bc00017e7983 */ /* 0x000f280000300800 */
[----:B------:R-:W4:Y:S04]  /*1bcd0*/  LDL.LU R125, [R1+0x1c0] ;  /* 0x0001c000017d7983 */ /* 0x000f280000300800 */
[----:B------:R-:W4:Y:S04]  /*1bce0*/  LDL.LU R124, [R1+0x1c4] ;  /* 0x0001c400017c7983 */ /* 0x000f280000300800 */
[----:B------:R-:W4:Y:S04]  /*1bcf0*/  LDL.LU R123, [R1+0x1dc] ;  /* 0x0001dc00017b7983 */ /* 0x000f280000300800 */
[----:B------:R-:W4:Y:S04]  /*1bd00*/  LDL.LU R122, [R1+0x1e0] ;  /* 0x0001e000017a7983 */ /* 0x000f280000300800 */
[----:B-1----:R-:W4:Y:S04]  /*1bd10*/  LDL.LU R2, [R1+0x1e4] ;  /* 0x0001e40001027983 */ /* 0x002f280000300800 */
        /* <DEDUP_REMOVED lines=8> */
[----:B------:R-:W4:Y:S01]  /*1bda0*/  LDL.LU R110, [R1+0x23c] ;  /* 0x00023c00016e7983 */ /* 0x000f220000300800 */
[----:B--2---:R-:W-:-:S05]  /*1bdb0*/  SEL R7, R249, R118, !P3 ;  /* 0x00000076f9077207 */ /* 0x004fca0005800000 */
[----:B------:R1:W-:Y:S01]  /*1bdc0*/  STL [R1+0xf4], R7 ;  /* 0x0000f40701007387 */ /* 0x0003e20000100800 */
[----:B---3--:R-:W-:-:S05]  /*1bdd0*/  SEL R5, R249, R117, !P3 ;  /* 0x00000075f9057207 */ /* 0x008fca0005800000 */
[----:B------:R2:W-:Y:S01]  /*1bde0*/  STL [R1+0xf0], R5 ;  /* 0x0000f00501007387 */ /* 0x0005e20000100800 */
[C---:B------:R-:W-:Y:S02]  /*1bdf0*/  SEL R8, R249.reuse, R116, !P3 ;  /* 0x00000074f9087207 */ /* 0x040fe40005800000 */
[----:B-1----:R-:W-:-:S03]  /*1be00*/  SEL R7, R249, R115, !P3 ;  /* 0x00000073f9077207 */ /* 0x002fc60005800000 */
[----:B------:R-:W-:Y:S01]  /*1be10*/  STL [R1+0xec], R8 ;  /* 0x0000ec0801007387 */ /* 0x000fe20000100800 */
[----:B--2---:R-:W-:-:S03]  /*1be20*/  SEL R5, R249, R10, !P3 ;  /* 0x0000000af9057207 */ /* 0x004fc60005800000 */
[----:B------:R-:W2:Y:S04]  /*1be30*/  LDL.LU R119, [R1+0x250] ;  /* 0x0002500001777983 */ /* 0x000ea80000300800 */
[----:B------:R-:W-:Y:S04]  /*1be40*/  STL [R1+0xe8], R7 ;  /* 0x0000e80701007387 */ /* 0x000fe80000100800 */
[----:B------:R-:W3:Y:S04]  /*1be50*/  LDL.LU R118, [R1+0x254] ;  /* 0x0002540001767983 */ /* 0x000ee80000300800 */
[----:B------:R4:W-:Y:S04]  /*1be60*/  STL [R1+0xe4], R5 ;  /* 0x0000e40501007387 */ /* 0x0009e80000100800 */
[----:B------:R-:W3:Y:S04]  /*1be70*/  LDL.LU R117, [R1+0x258] ;  /* 0x0002580001757983 */ /* 0x000ee80000300800 */
[----:B------:R-:W3:Y:S04]  /*1be80*/  LDL.LU R116, [R1+0x25c] ;  /* 0x00025c0001747983 */ /* 0x000ee80000300800 */
[----:B------:R-:W3:Y:S04]  /*1be90*/  LDL.LU R115, [R1+0x274] ;  /* 0x0002740001737983 */ /* 0x000ee80000300800 */
[----:B------:R-:W3:Y:S01]  /*1bea0*/  LDL.LU R10, [R1+0x27c] ;  /* 0x00027c00010a7983 */ /* 0x000ee20000300800 */
[----:B----4-:R-:W-:-:S02]  /*1beb0*/  SEL R5, R249, R131, !P3 ;  /* 0x00000083f9057207 */ /* 0x010fc40005800000 */
[----:B------:R-:W-:-:S03]  /*1bec0*/  SEL R8, R249, R130, !P3 ;  /* 0x00000082f9087207 */ /* 0x000fc60005800000 */
[----:B------:R1:W-:Y:S01]  /*1bed0*/  STL [R1+0xe0], R5 ;  /* 0x0000e00501007387 */ /* 0x0003e20000100800 */
[----:B------:R-:W-:-:S03]  /*1bee0*/  SEL R7, R249, R129, !P3 ;  /* 0x00000081f9077207 */ /* 0x000fc60005800000 */
[----:B------:R4:W-:Y:S01]  /*1bef0*/  STL [R1+0xdc], R8 ;  /* 0x0000dc0801007387 */ /* 0x0009e20000100800 */
[----:B-1----:R-:W-:-:S03]  /*1bf00*/  SEL R5, R249, R128, !P3 ;  /* 0x00000080f9057207 */ /* 0x002fc60005800000 */
[----:B------:R1:W-:Y:S04]  /*1bf10*/  STL [R1+0xd8], R7 ;  /* 0x0000d80701007387 */ /* 0x0003e80000100800 */
[----:B------:R1:W-:Y:S01]  /*1bf20*/  STL [R1+0xd4], R5 ;  /* 0x0000d40501007387 */ /* 0x0003e20000100800 */
[C---:B----4-:R-:W-:Y:S02]  /*1bf30*/  SEL R8, R249.reuse, R127, !P3 ;  /* 0x0000007ff9087207 */ /* 0x050fe40005800000 */
[----:B-1----:R-:W-:-:S03]  /*1bf40*/  SEL R7, R249, R126, !P3 ;  /* 0x0000007ef9077207 */ /* 0x002fc60005800000 */
[----:B------:R1:W-:Y:S01]  /*1bf50*/  STL [R1+0xcc], R8 ;  /* 0x0000cc0801007387 */ /* 0x0003e20000100800 */
[----:B------:R-:W-:-:S03]  /*1bf60*/  SEL R5, R249, R125, !P3 ;  /* 0x0000007df9057207 */ /* 0x000fc60005800000 */
[----:B------:R4:W-:Y:S04]  /*1bf70*/  STL [R1+0xc8], R7 ;  /* 0x0000c80701007387 */ /* 0x0009e80000100800 */
[----:B------:R4:W-:Y:S01]  /*1bf80*/  STL [R1+0xc4], R5 ;  /* 0x0000c40501007387 */ /* 0x0009e20000100800 */
[C---:B-1----:R-:W-:Y:S02]  /*1bf90*/  SEL R8, R249.reuse, R124, !P3 ;  /* 0x0000007cf9087207 */ /* 0x042fe40005800000 */
[----:B----4-:R-:W-:-:S03]  /*1bfa0*/  SEL R7, R249, R123, !P3 ;  /* 0x0000007bf9077207 */ /* 0x010fc60005800000 */
[----:B------:R-:W-:Y:S01]  /*1bfb0*/  STL [R1+0xc0], R8 ;  /* 0x0000c00801007387 */ /* 0x000fe20000100800 */
[C---:B------:R-:W-:Y:S02]  /*1bfc0*/  SEL R2, R249.reuse, R2, !P3 ;  /* 0x00000002f9027207 */ /* 0x040fe40005800000 */
[C---:B------:R-:W-:Y:S01]  /*1bfd0*/  SEL R5, R249.reuse, R122, !P3 ;  /* 0x0000007af9057207 */ /* 0x040fe20005800000 */
[----:B------:R1:W-:Y:S04]  /*1bfe0*/  STL [R1+0xbc], R7 ;  /* 0x0000bc0701007387 */ /* 0x0003e80000100800 */
[----:B------:R4:W-:Y:S01]  /*1bff0*/  STL [R1+0xb8], R5 ;  /* 0x0000b80501007387 */ /* 0x0009e20000100800 */
[----:B-1----:R-:W-:-:S03]  /*1c000*/  SEL R7, R249, R157, !P3 ;  /* 0x0000009df9077207 */ /* 0x002fc60005800000 */
[----:B------:R1:W-:Y:S01]  /*1c010*/  STL [R1+0xb4], R2 ;  /* 0x0000b40201007387 */ /* 0x0003e20000100800 */
[----:B----4-:R-:W-:-:S03]  /*1c020*/  SEL R5, R249, R156, !P3 ;  /* 0x0000009cf9057207 */ /* 0x010fc60005800000 */
        /* <DEDUP_REMOVED lines=12> */
[----:B------:R2:W-:Y:S04]  /*1c0f0*/  STL [R1+0x98], R7 ;  /* 0x0000980701007387 */ /* 0x0005e80000100800 */
[----:B------:R-:W4:Y:S01]  /*1c100*/  LDL.LU R114, [R1+0x280] ;  /* 0x0002800001727983 */ /* 0x000f220000300800 */
[----:B-1----:R-:W-:-:S03]  /*1c110*/  SEL R2, R249, R110, !P3 ;  /* 0x0000006ef9027207 */ /* 0x002fc60005800000 */
[----:B------:R3:W-:Y:S04]  /*1c120*/  STL [R1+0x94], R5 ;  /* 0x0000940501007387 */ /* 0x0007e80000100800 */
[----:B------:R-:W4:Y:S04]  /*1c130*/  LDL.LU R113, [R1+0x284] ;  /* 0x0002840001717983 */ /* 0x000f280000300800 */
[----:B------:R1:W-:Y:S04]  /*1c140*/  STL [R1+0x90], R2 ;  /* 0x0000900201007387 */ /* 0x0003e80000100800 */
[----:B------:R-:W4:Y:S04]  /*1c150*/  LDL.LU R112, [R1+0x290] ;  /* 0x0002900001707983 */ /* 0x000f280000300800 */
[----:B------:R-:W4:Y:S04]  /*1c160*/  LDL.LU R111, [R1+0x294] ;  /* 0x00029400016f7983 */ /* 0x000f280000300800 */
[----:B------:R-:W4:Y:S01]  /*1c170*/  LDL.LU R110, [R1+0x298] ;  /* 0x00029800016e7983 */ /* 0x000f220000300800 */
        /* <DEDUP_REMOVED lines=8> */
[----:B------:R-:W-:Y:S04]  /*1c200*/  STL [R1+0x80], R7 ;  /* 0x0000800701007387 */ /* 0x000fe80000100800 */
[----:B------:R-:W2:Y:S01]  /*1c210*/  LDL.LU R131, [R1+0x29c] ;  /* 0x00029c0001837983 */ /* 0x000ea20000300800 */
[----:B-1----:R-:W-:-:S03]  /*1c220*/  SEL R2, R249, R10, !P3 ;  /* 0x0000000af9027207 */ /* 0x002fc60005800000 */
        /* <DEDUP_REMOVED lines=20> */
[----:B------:R-:W3:Y:S01]  /*1c370*/  LDL.LU R10, [R1+0x370] ;  /* 0x00037000010a7983 */ /* 0x000ee20000300800 */
[----:B----4-:R-:W-:-:S05]  /*1c380*/  SEL R7, R249, R114, !P3 ;  /* 0x00000072f9077207 */ /* 0x010fca0005800000 */
[----:B------:R1:W-:Y:S01]  /*1c390*/  STL [R1+0x74], R7 ;  /* 0x0000740701007387 */ /* 0x0003e20000100800 */
[----:B------:R-:W-:-:S05]  /*1c3a0*/  SEL R5, R249, R113, !P3 ;  /* 0x00000071f9057207 */ /* 0x000fca0005800000 */
[----:B------:R4:W-:Y:S01]  /*1c3b0*/  STL [R1+0x70], R5 ;  /* 0x0000700501007387 */ /* 0x0009e20000100800 */
[C---:B------:R-:W-:Y:S02]  /*1c3c0*/  SEL R8, R249.reuse, R112, !P3 ;  /* 0x00000070f9087207 */ /* 0x040fe40005800000 */
[----:B-1----:R-:W-:-:S03]  /*1c3d0*/  SEL R7, R249, R111, !P3 ;  /* 0x0000006ff9077207 */ /* 0x002fc60005800000 */
[----:B------:R2:W-:Y:S01]  /*1c3e0*/  STL [R1+0x6c], R8 ;  /* 0x00006c0801007387 */ /* 0x0005e20000100800 */
        /* <DEDUP_REMOVED lines=9> */
[----:B--2---:R-:W-:-:S02]  /*1c480*/  SEL R8, R249, R131, !P3 ;  /* 0x00000083f9087207 */ /* 0x004fc40005800000 */
[----:B---3--:R-:W-:-:S03]  /*1c490*/  SEL R7, R249, R130, !P3 ;  /* 0x00000082f9077207 */ /* 0x008fc60005800000 */
        /* <DEDUP_REMOVED lines=8> */
[----:B------:R2:W-:Y:S04]  /*1c520*/  STL [R1+0x50], R7 ;  /* 0x0000500701007387 */ /* 0x0005e80000100800 */
[----:B------:R3:W-:Y:S01]  /*1c530*/  STL [R1+0x4c], R5 ;  /* 0x00004c0501007387 */ /* 0x0007e20000100800 */
[C---:B-1----:R-:W-:Y:S02]  /*1c540*/  SEL R8, R249.reuse, R125, !P3 ;  /* 0x0000007df9087207 */ /* 0x042fe40005800000 */
[----:B--2---:R-:W-:-:S03]  /*1c550*/  SEL R7, R249, R124, !P3 ;  /* 0x0000007cf9077207 */ /* 0x004fc60005800000 */
[----:B------:R1:W-:Y:S01]  /*1c560*/  STL [R1+0x48], R8 ;  /* 0x0000480801007387 */ /* 0x0003e20000100800 */
[----:B---3--:R-:W-:-:S03]  /*1c570*/  SEL R5, R249, R123, !P3 ;  /* 0x0000007bf9057207 */ /* 0x008fc60005800000 */
[----:B------:R2:W-:Y:S04]  /*1c580*/  STL [R1+0x44], R7 ;  /* 0x0000440701007387 */ /* 0x0005e80000100800 */
[----:B------:R3:W-:Y:S01]  /*1c590*/  STL [R1+0x40], R5 ;  /* 0x0000400501007387 */ /* 0x0007e20000100800 */
[C---:B-1----:R-:W-:Y:S02]  /*1c5a0*/  SEL R8, R249.reuse, R122, !P3 ;  /* 0x0000007af9087207 */ /* 0x042fe40005800000 */
[C---:B--2---:R-:W-:Y:S02]  /*1c5b0*/  SEL R7, R249.reuse, R2, !P3 ;  /* 0x00000002f9077207 */ /* 0x044fe40005800000 */
[C---:B------:R-:W-:Y:S02]  /*1c5c0*/  SEL R2, R249.reuse, R156, !P3 ;  /* 0x0000009cf9027207 */ /* 0x040fe40005800000 */
[C---:B---3--:R-:W-:Y:S01]  /*1c5d0*/  SEL R5, R249.reuse, R157, !P3 ;  /* 0x0000009df9057207 */ /* 0x048fe20005800000 */
[----:B------:R-:W-:Y:S04]  /*1c5e0*/  STL [R1+0x3c], R8 ;  /* 0x00003c0801007387 */ /* 0x000fe80000100800 */
[----:B------:R1:W-:Y:S04]  /*1c5f0*/  STL [R1+0x38], R7 ;  /* 0x0000380701007387 */ /* 0x0003e80000100800 */
[----:B------:R2:W-:Y:S04]  /*1c600*/  STL [R1+0x34], R5 ;  /* 0x0000340501007387 */ /* 0x0005e80000100800 */
[----:B------:R3:W-:Y:S01]  /*1c610*/  STL [R1+0x30], R2 ;  /* 0x0000300201007387 */ /* 0x0007e20000100800 */
[----:B-1----:R-:W-:-:S02]  /*1c620*/  SEL R7, R249, R121, !P3 ;  /* 0x00000079f9077207 */ /* 0x002fc40005800000 */
[----:B--2---:R-:W-:-:S03]  /*1c630*/  SEL R5, R249, R120, !P3 ;  /* 0x00000078f9057207 */ /* 0x004fc60005800000 */
[----:B------:R1:W-:Y:S01]  /*1c640*/  STL [R1+0x2c], R7 ;  /* 0x00002c0701007387 */ /* 0x0003e20000100800 */
[----:B---3--:R-:W-:-:S03]  /*1c650*/  SEL R2, R249, R119, !P3 ;  /* 0x00000077f9027207 */ /* 0x008fc60005800000 */
[----:B------:R2:W-:Y:S04]  /*1c660*/  STL [R1+0x28], R5 ;  /* 0x0000280501007387 */ /* 0x0005e80000100800 */
[----:B------:R3:W-:Y:S01]  /*1c670*/  STL [R1+0x24], R2 ;  /* 0x0000240201007387 */ /* 0x0007e20000100800 */
[C---:B-1----:R-:W-:Y:S02]  /*1c680*/  SEL R7, R249.reuse, R118, !P3 ;  /* 0x00000076f9077207 */ /* 0x042fe40005800000 */
[----:B--2---:R-:W-:-:S03]  /*1c690*/  SEL R5, R249, R117, !P3 ;  /* 0x00000075f9057207 */ /* 0x004fc60005800000 */
[----:B------:R-:W-:Y:S01]  /*1c6a0*/  STL [R1+0x20], R7 ;  /* 0x0000200701007387 */ /* 0x000fe20000100800 */
[----:B---3--:R-:W-:-:S03]  /*1c6b0*/  SEL R2, R249, R116, !P3 ;  /* 0x00000074f9027207 */ /* 0x008fc60005800000 */
[----:B------:R1:W-:Y:S04]  /*1c6c0*/  STL [R1+0x1c], R5 ;  /* 0x00001c0501007387 */ /* 0x0003e80000100800 */
[----:B------:R2:W-:Y:S04]  /*1c6d0*/  STL [R1+0x18], R2 ;  /* 0x0000180201007387 */ /* 0x0005e80000100800 */
        /* <DEDUP_REMOVED lines=16> */
[----:B--2---:R-:W2:Y:S04]  /*1c7e0*/  LDL.LU R2, [R1+0x674] ;  /* 0x0006740001027983 */ /* 0x004ea80000300800 */
[----:B------:R-:W2:Y:S04]  /*1c7f0*/  LDL.LU R157, [R1+0x680] ;  /* 0x00068000019d7983 */ /* 0x000ea80000300800 */
[----:B------:R-:W2:Y:S04]  /*1c800*/  LDL.LU R156, [R1+0x684] ;  /* 0x00068400019c7983 */ /* 0x000ea80000300800 */
[----:B------:R-:W2:Y:S04]  /*1c810*/  LDL.LU R121, [R1+0x6a4] ;  /* 0x0006a40001797983 */ /* 0x000ea80000300800 */
[----:B------:R-:W2:Y:S01]  /*1c820*/  LDL.LU R120, [R1+0x688] ;  /* 0x0006880001787983 */ /* 0x000ea20000300800 */
[----:B----4-:R-:W-:-:S03]  /*1c830*/  SEL R109, R249, R115, !P3 ;  /* 0x00000073f96d7207 */ /* 0x010fc60005800000 */
[----:B------:R-:W4:Y:S01]  /*1c840*/  LDL.LU R119, [R1+0x68c] ;  /* 0x00068c0001777983 */ /* 0x000f220000300800 */
[----:B------:R-:W-:-:S03]  /*1c850*/  SEL R108, R249, R114, !P3 ;  /* 0x00000072f96c7207 */ /* 0x000fc60005800000 */
        /* <DEDUP_REMOVED lines=8> */
[----:B------:R-:W4:Y:S04]  /*1c8e0*/  LDL.LU R114, [R1+0x698] ;  /* 0x0006980001727983 */ /* 0x000f280000300800 */
[----:B------:R-:W4:Y:S04]  /*1c8f0*/  LDL.LU R113, [R1+0x67c] ;  /* 0x00067c0001717983 */ /* 0x000f280000300800 */
[----:B------:R-:W4:Y:S04]  /*1c900*/  LDL.LU R112, [R1+0x678] ;  /* 0x0006780001707983 */ /* 0x000f280000300800 */
[----:B------:R-:W4:Y:S04]  /*1c910*/  LDL.LU R111, [R1+0x670] ;  /* 0x00067000016f7983 */ /* 0x000f280000300800 */
[----:B------:R-:W4:Y:S01]  /*1c920*/  LDL.LU R110, [R1+0x66c] ;  /* 0x00066c00016e7983 */ /* 0x000f220000300800 */
[----:B---3--:R-:W-:-:S03]  /*1c930*/  SEL R103, R249, R5, !P3 ;  /* 0x00000005f9677207 */ /* 0x008fc60005800000 */
[----:B------:R-:W3:Y:S01]  /*1c940*/  LDL.LU R5, [R1+0x668] ;  /* 0x0006680001057983 */ /* 0x000ee20000300800 */
[----:B------:R-:W-:-:S03]  /*1c950*/  SEL R102, R249, R136, !P3 ;  /* 0x00000088f9667207 */ /* 0x000fc60005800000 */
        /* <DEDUP_REMOVED lines=29> */
[----:B--2---:R-:W-:-:S03]  /*1cb30*/  SEL R25, R249, R2, !P3 ;  /* 0x00000002f9197207 */ /* 0x004fc60005800000 */
[----:B------:R-:W2:Y:S01]  /*1cb40*/  LDL.LU R2, [R1+0x604] ;  /* 0x0006040001027983 */ /* 0x000ea20000300800 */
[----:B------:R-:W-:-:S03]  /*1cb50*/  SEL R26, R249, R157, !P3 ;  /* 0x0000009df91a7207 */ /* 0x000fc60005800000 */
[----:B------:R-:W2:Y:S01]  /*1cb60*/  LDL.LU R157, [R1+0x610] ;  /* 0x00061000019d7983 */ /* 0x000ea20000300800 */
[----:B------:R-:W-:-:S03]  /*1cb70*/  SEL R27, R249, R156, !P3 ;  /* 0x0000009cf91b7207 */ /* 0x000fc60005800000 */
[----:B------:R-:W2:Y:S01]  /*1cb80*/  LDL.LU R156, [R1+0x614] ;  /* 0x00061400019c7983 */ /* 0x000ea20000300800 */
[----:B------:R-:W-:-:S03]  /*1cb90*/  SEL R28, R249, R121, !P3 ;  /* 0x00000079f91c7207 */ /* 0x000fc60005800000 */
[----:B------:R-:W2:Y:S01]  /*1cba0*/  LDL.LU R121, [R1+0x62c] ;  /* 0x00062c0001797983 */ /* 0x000ea20000300800 */
[----:B------:R-:W-:-:S03]  /*1cbb0*/  SEL R29, R249, R120, !P3 ;  /* 0x00000078f91d7207 */ /* 0x000fc60005800000 */
        /* <DEDUP_REMOVED lines=87> */
[C---:B------:R-:W-:Y:S02]  /*1d130*/  SEL R73, R249.reuse, R135, !P3 ;  /* 0x00000087f9497207 */ /* 0x040fe40005800000 */
[C---:B------:R-:W-:Y:S02]  /*1d140*/  SEL R74, R249.reuse, R134, !P3 ;  /* 0x00000086f94a7207 */ /* 0x040fe40005800000 */
[C---:B------:R-:W-:Y:S02]  /*1d150*/  SEL R75, R249.reuse, R133, !P3 ;  /* 0x00000085f94b7207 */ /* 0x040fe40005800000 */
[C---:B------:R-:W-:Y:S02]  /*1d160*/  SEL R76, R249.reuse, R132, !P3 ;  /* 0x00000084f94c7207 */ /* 0x040fe40005800000 */
[C---:B------:R-:W-:Y:S02]  /*1d170*/  SEL R77, R249.reuse, R131, !P3 ;  /* 0x00000083f94d7207 */ /* 0x040fe40005800000 */
[----:B------:R-:W-:-:S02]  /*1d180*/  SEL R78, R249, R130, !P3 ;  /* 0x00000082f94e7207 */ /* 0x000fc40005800000 */
[C---:B------:R-:W-:Y:S02]  /*1d190*/  SEL R79, R249.reuse, R129, !P3 ;  /* 0x00000081f94f7207 */ /* 0x040fe40005800000 */
[C---:B------:R-:W-:Y:S02]  /*1d1a0*/  SEL R80, R249.reuse, R128, !P3 ;  /* 0x00000080f9507207 */ /* 0x040fe40005800000 */
[C---:B------:R-:W-:Y:S02]  /*1d1b0*/  SEL R81, R249.reuse, R127, !P3 ;  /* 0x0000007ff9517207 */ /* 0x040fe40005800000 */
[C---:B--2---:R-:W-:Y:S02]  /*1d1c0*/  SEL R87, R249.reuse, R2, !P3 ;  /* 0x00000002f9577207 */ /* 0x044fe40005800000 */
[C---:B------:R-:W-:Y:S02]  /*1d1d0*/  SEL R82, R249.reuse, R126, !P3 ;  /* 0x0000007ef9527207 */ /* 0x040fe40005800000 */
[----:B------:R-:W-:-:S02]  /*1d1e0*/  SEL R83, R249, R125, !P3 ;  /* 0x0000007df9537207 */ /* 0x000fc40005800000 */
[C---:B------:R-:W-:Y:S02]  /*1d1f0*/  SEL R84, R249.reuse, R124, !P3 ;  /* 0x0000007cf9547207 */ /* 0x040fe40005800000 */
[C---:B------:R-:W-:Y:S02]  /*1d200*/  SEL R85, R249.reuse, R123, !P3 ;  /* 0x0000007bf9557207 */ /* 0x040fe40005800000 */
[C---:B------:R-:W-:Y:S02]  /*1d210*/  SEL R86, R249.reuse, R122, !P3 ;  /* 0x0000007af9567207 */ /* 0x040fe40005800000 */
[C---:B------:R-:W-:Y:S02]  /*1d220*/  SEL R88, R249.reuse, R157, !P3 ;  /* 0x0000009df9587207 */ /* 0x040fe40005800000 */
[C---:B------:R-:W-:Y:S02]  /*1d230*/  SEL R89, R249.reuse, R156, !P3 ;  /* 0x0000009cf9597207 */ /* 0x040fe40005800000 */
[----:B------:R-:W-:-:S02]  /*1d240*/  SEL R90, R249, R121, !P3 ;  /* 0x00000079f95a7207 */ /* 0x000fc40005800000 */
[----:B----4-:R-:W-:-:S05]  /*1d250*/  SEL R2, R249, R110, !P3 ;  /* 0x0000006ef9027207 */ /* 0x010fca0005800000 */
[----:B------:R1:W-:Y:S04]  /*1d260*/  STL [R1+0xf5c], R2 ;  /* 0x000f5c0201007387 */ /* 0x0003e80000100800 */
[----:B------:R-:W2:Y:S04]  /*1d270*/  LDL.LU R135, [R1+0x564] ;  /* 0x0005640001877983 */ /* 0x000ea80000300800 */
        /* <DEDUP_REMOVED lines=14> */
[----:B------:R-:W4:Y:S01]  /*1d360*/  LDL.LU R157, [R1+0x528] ;  /* 0x00052800019d7983 */ /* 0x000f220000300800 */
[----:B------:R-:W-:-:S03]  /*1d370*/  SEL R91, R249, R120, !P3 ;  /* 0x00000078f95b7207 */ /* 0x000fc60005800000 */
[----:B------:R-:W4:Y:S01]  /*1d380*/  LDL.LU R156, [R1+0x524] ;  /* 0x00052400019c7983 */ /* 0x000f220000300800 */
[----:B------:R-:W-:-:S03]  /*1d390*/  SEL R92, R249, R119, !P3 ;  /* 0x00000077f95c7207 */ /* 0x000fc60005800000 */
[----:B------:R-:W4:Y:S04]  /*1d3a0*/  LDL.LU R121, [R1+0x520] ;  /* 0x0005200001797983 */ /* 0x000f280000300800 */
        /* <DEDUP_REMOVED lines=18> */
[----:B------:R-:W4:Y:S01]  /*1d4d0*/  LDL.LU R110, [R1+0x4f4] ;  /* 0x0004f400016e7983 */ /* 0x000f220000300800 */
[C---:B---3--:R-:W-:Y:S02]  /*1d4e0*/  SEL R5, R249.reuse, R5, !P3 ;  /* 0x00000005f9057207 */ /* 0x048fe40005800000 */
[----:B------:R-:W-:-:S03]  /*1d4f0*/  SEL R136, R249, R136, !P3 ;  /* 0x00000088f9887207 */ /* 0x000fc60005800000 */
[----:B------:R2:W-:Y:S04]  /*1d500*/  STL [R1+0x100c], R5 ;  /* 0x00100c0501007387 */ /* 0x0005e80000100800 */
[----:B------:R-:W-:Y:S01]  /*1d510*/  STL [R1+0x1008], R136 ;  /* 0x0010088801007387 */ /* 0x000fe20000100800 */
[C---:B--2---:R-:W-:Y:S02]  /*1d520*/  SEL R5, R249.reuse, R135, !P3 ;  /* 0x00000087f9057207 */ /* 0x044fe40005800000 */
[----:B----4-:R-:W-:-:S03]  /*1d530*/  SEL R134, R249, R134, !P3 ;  /* 0x00000086f9867207 */ /* 0x010fc60005800000 */
[----:B------:R1:W-:Y:S01]  /*1d540*/  STL [R1+0x1000], R5 ;  /* 0x0010000501007387 */ /* 0x0003e20000100800 */
[----:B------:R-:W-:-:S03]  /*1d550*/  SEL R133, R249, R133, !P3 ;  /* 0x00000085f9857207 */ /* 0x000fc60005800000 */
[----:B------:R-:W-:Y:S01]  /*1d560*/  STL [R1+0xfe8], R134 ;  /* 0x000fe88601007387 */ /* 0x000fe20000100800 */
[----:B-1----:R-:W-:-:S03]  /*1d570*/  SEL R5, R249, R132, !P3 ;  /* 0x00000084f9057207 */ /* 0x002fc60005800000 */
[----:B------:R-:W-:Y:S01]  /*1d580*/  STL [R1+0xfdc], R133 ;  /* 0x000fdc8501007387 */ /* 0x000fe20000100800 */
[C---:B------:R-:W-:Y:S02]  /*1d590*/  SEL R131, R249.reuse, R131, !P3 ;  /* 0x00000083f9837207 */ /* 0x040fe40005800000 */
[C---:B------:R-:W-:Y:S01]  /*1d5a0*/  SEL R130, R249.reuse, R130, !P3 ;  /* 0x00000082f9827207 */ /* 0x040fe20005800000 */
[----:B------:R1:W-:Y:S04]  /*1d5b0*/  STL [R1+0xf64], R5 ;  /* 0x000f640501007387 */ /* 0x0003e80000100800 */
[----:B------:R-:W-:Y:S01]  /*1d5c0*/  STL [R1+0xff4], R131 ;  /* 0x000ff48301007387 */ /* 0x000fe20000100800 */
[----:B-1----:R-:W-:-:S03]  /*1d5d0*/  SEL R5, R249, R129, !P3 ;  /* 0x00000081f9057207 */ /* 0x002fc60005800000 */
        /* <DEDUP_REMOVED lines=9> */
[----:B------:R1:W-:Y:S04]  /*1d670*/  STL [R1+0xfec], R5 ;  /* 0x000fec0501007387 */ /* 0x0003e80000100800 */
[----:B------:R-:W-:Y:S01]  /*1d680*/  STL [R1+0xfd8], R125 ;  /* 0x000fd87d01007387 */ /* 0x000fe20000100800 */
[----:B-1----:R-:W-:-:S03]  /*1d690*/  SEL R5, R249, R123, !P3 ;  /* 0x0000007bf9057207 */ /* 0x002fc60005800000 */
[----:B------:R-:W-:Y:S01]  /*1d6a0*/  STL [R1+0xf48], R124 ;  /* 0x000f487c01007387 */ /* 0x000fe20000100800 */
[C---:B------:R-:W-:Y:S02]  /*1d6b0*/  SEL R123, R249.reuse, R122, !P3 ;  /* 0x0000007af97b7207 */ /* 0x040fe40005800000 */
[C---:B------:R-:W-:Y:S01]  /*1d6c0*/  SEL R122, R249.reuse, R2, !P3 ;  /* 0x00000002f97a7207 */ /* 0x040fe20005800000 */
[----:B------:R1:W-:Y:S01]  /*1d6d0*/  STL [R1+0xfc8], R5 ;  /* 0x000fc80501007387 */ /* 0x0003e20000100800 */
[----:B------:R-:W-:-:S03]  /*1d6e0*/  SEL R2, R249, R156, !P3 ;  /* 0x0000009cf9027207 */ /* 0x000fc60005800000 */
[----:B------:R-:W-:Y:S01]  /*1d6f0*/  STL [R1+0xf6c], R123 ;  /* 0x000f6c7b01007387 */ /* 0x000fe20000100800 */
[C---:B------:R-:W-:Y:S02]  /*1d700*/  SEL R121, R249.reuse, R121, !P3 ;  /* 0x00000079f9797207 */ /* 0x040fe40005800000 */
[C---:B-1----:R-:W-:Y:S01]  /*1d710*/  SEL R5, R249.reuse, R157, !P3 ;  /* 0x0000009df9057207 */ /* 0x042fe20005800000 */
[----:B------:R-:W-:Y:S04]  /*1d720*/  STL [R1+0xfbc], R122 ;  /* 0x000fbc7a01007387 */ /* 0x000fe80000100800 */
[----:B------:R1:W-:Y:S04]  /*1d730*/  STL [R1+0xfb8], R5 ;  /* 0x000fb80501007387 */ /* 0x0003e80000100800 */
[----:B------:R2:W-:Y:S01]  /*1d740*/  STL [R1+0xfb0], R2 ;  /* 0x000fb00201007387 */ /* 0x0005e20000100800 */
[----:B------:R-:W-:-:S02]  /*1d750*/  SEL R118, R249, R118, !P3 ;  /* 0x00000076f9767207 */ /* 0x000fc40005800000 */
[C---:B-1----:R-:W-:Y:S01]  /*1d760*/  SEL R5, R249.reuse, R120, !P3 ;  /* 0x00000078f9057207 */ /* 0x042fe20005800000 */
[----:B------:R-:W-:Y:S01]  /*1d770*/  STL [R1+0xf9c], R121 ;  /* 0x000f9c7901007387 */ /* 0x000fe20000100800 */
[----:B--2---:R-:W-:-:S03]  /*1d780*/  SEL R2, R249, R119, !P3 ;  /* 0x00000077f9027207 */ /* 0x004fc60005800000 */
[----:B------:R1:W-:Y:S04]  /*1d790*/  STL [R1+0xf84], R5 ;  /* 0x000f840501007387 */ /* 0x0003e80000100800 */
[----:B------:R2:W-:Y:S01]  /*1d7a0*/  STL [R1+0xf7c], R2 ;  /* 0x000f7c0201007387 */ /* 0x0005e20000100800 */
[C---:B------:R-:W-:Y:S02]  /*1d7b0*/  SEL R115, R249.reuse, R115, !P3 ;  /* 0x00000073f9737207 */ /* 0x040fe40005800000 */
[C---:B-1----:R-:W-:Y:S01]  /*1d7c0*/  SEL R5, R249.reuse, R117, !P3 ;  /* 0x00000075f9057207 */ /* 0x042fe20005800000 */
[----:B------:R-:W-:Y:S01]  /*1d7d0*/  STL [R1+0xfa4], R118 ;  /* 0x000fa47601007387 */ /* 0x000fe20000100800 */
[----:B--2---:R-:W-:-:S03]  /*1d7e0*/  SEL R2, R249, R116, !P3 ;  /* 0x00000074f9027207 */ /* 0x004fc60005800000 */
[----:B------:R1:W-:Y:S01]  /*1d7f0*/  STL [R1+0xfd4], R5 ;  /* 0x000fd40501007387 */ /* 0x0003e20000100800 */
[----:B------:R-:W-:-:S03]  /*1d800*/  SEL R112, R249, R112, !P3 ;  /* 0x00000070f9707207 */ /* 0x000fc60005800000 */
[----:B------:R2:W-:Y:S01]  /*1d810*/  STL [R1+0xfd0], R2 ;  /* 0x000fd00201007387 */ /* 0x0005e20000100800 */
[----:B-1----:R-:W-:-:S03]  /*1d820*/  SEL R5, R249, R114, !P3 ;  /* 0x00000072f9057207 */ /* 0x002fc60005800000 */
[----:B------:R-:W-:Y:S01]  /*1d830*/  STL [R1+0xfcc], R115 ;  /* 0x000fcc7301007387 */ /* 0x000fe20000100800 */
[----:B--2---:R-:W-:-:S03]  /*1d840*/  SEL R2, R249, R113, !P3 ;  /* 0x00000071f9027207 */ /* 0x004fc60005800000 */
[----:B------:R1:W-:Y:S04]  /*1d850*/  STL [R1+0xfb4], R5 ;  /* 0x000fb40501007387 */ /* 0x0003e80000100800 */
[----:B------:R2:W-:Y:S01]  /*1d860*/  STL [R1+0xfa0], R2 ;  /* 0x000fa00201007387 */ /* 0x0005e20000100800 */
[----:B-1----:R-:W-:-:S03]  /*1d870*/  SEL R5, R249, R111, !P3 ;  /* 0x0000006ff9057207 */ /* 0x002fc60005800000 */
[----:B------:R-:W-:Y:S01]  /*1d880*/  STL [R1+0xf94], R112 ;  /* 0x000f947001007387 */ /* 0x000fe20000100800 */
[----:B--2---:R-:W-:-:S03]  /*1d890*/  SEL R2, R249, R110, !P3 ;  /* 0x0000006ef9027207 */ /* 0x004fc60005800000 */
[----:B------:R-:W2:Y:S04]  /*1d8a0*/  LDL.LU R136, [R1+0x4f0] ;  /* 0x0004f00001887983 */ /* 0x000ea80000300800 */
[----:B------:R-:W-:Y:S04]  /*1d8b0*/  STL [R1+0xc5c], R5 ;  /* 0x000c5c0501007387 */ /* 0x000fe80000100800 */
[----:B------:R-:W3:Y:S04]  /*1d8c0*/  LDL.LU R135, [R1+0x4ec] ;  /* 0x0004ec0001877983 */ /* 0x000ee80000300800 */
        /* <DEDUP_REMOVED lines=32> */
[----:B---3--:R-:W-:-:S03]  /*1dad0*/  SEL R135, R249, R135, !P3 ;  /* 0x00000087f9877207 */ /* 0x008fc60005800000 */
[----:B-1----:R-:W2:Y:S01]  /*1dae0*/  LDL.LU R136, [R1+0x4b4c] ;  /* 0x004b4c0001887983 */ /* 0x002ea20000300800 */
[----:B----4-:R-:W-:-:S03]  /*1daf0*/  SEL R134, R249, R134, !P3 ;  /* 0x00000086f9867207 */ /* 0x010fc60005800000 */
[----:B------:R1:W-:Y:S01]  /*1db00*/  STL [R1+0xf68], R135 ;  /* 0x000f688701007387 */ /* 0x0003e20000100800 */
[C---:B------:R-:W-:Y:S02]  /*1db10*/  SEL R133, R249.reuse, R133, !P3 ;  /* 0x00000085f9857207 */ /* 0x040fe40005800000 */
[C---:B------:R-:W-:Y:S01]  /*1db20*/  SEL R132, R249.reuse, R132, !P3 ;  /* 0x00000084f9847207 */ /* 0x040fe20005800000 */
[----:B-1----:R-:W3:Y:S01]  /*1db30*/  LDL.LU R135, [R1+0x4b48] ;  /* 0x004b480001877983 */ /* 0x002ee20000300800 */
[----:B------:R-:W-:-:S03]  /*1db40*/  SEL R131, R249, R131, !P3 ;  /* 0x00000083f9837207 */ /* 0x000fc60005800000 */
[----:B------:R1:W-:Y:S01]  /*1db50*/  STL [R1+0xf60], R134 ;  /* 0x000f608601007387 */ /* 0x0003e20000100800 */
[C---:B------:R-:W-:Y:S02]  /*1db60*/  SEL R130, R249.reuse, R130, !P3 ;  /* 0x00000082f9827207 */ /* 0x040fe40005800000 */
[C---:B------:R-:W-:Y:S01]  /*1db70*/  SEL R129, R249.reuse, R129, !P3 ;  /* 0x00000081f9817207 */ /* 0x040fe20005800000 */
[----:B-1----:R-:W4:Y:S04]  /*1db80*/  LDL.LU R134, [R1+0x4b44] ;  /* 0x004b440001867983 */ /* 0x002f280000300800 */
[----:B------:R1:W-:Y:S01]  /*1db90*/  STL [R1+0xf40], R133 ;  /* 0x000f408501007387 */ /* 0x0003e20000100800 */
[C---:B------:R-:W-:Y:S02]  /*1dba0*/  SEL R128, R249.reuse, R128, !P3 ;  /* 0x00000080f9807207 */ /* 0x040fe40005800000 */
[C---:B------:R-:W-:Y:S01]  /*1dbb0*/  SEL R127, R249.reuse, R127, !P3 ;  /* 0x0000007ff97f7207 */ /* 0x040fe20005800000 */
[----:B-1----:R-:W2:Y:S04]  /*1dbc0*/  LDL.LU R133, [R1+0x4b40] ;  /* 0x004b400001857983 */ /* 0x002ea80000300800 */
[----:B------:R1:W-:Y:S01]  /*1dbd0*/  STL [R1+0xf10], R132 ;  /* 0x000f108401007387 */ /* 0x0003e20000100800 */
[----:B------:R-:W-:-:S03]  /*1dbe0*/  SEL R126, R249, R126, !P3 ;  /* 0x0000007ef97e7207 */ /* 0x000fc60005800000 */
[----:B-1----:R-:W3:Y:S04]  /*1dbf0*/  LDL.LU R132, [R1+0x4b3c] ;  /* 0x004b3c0001847983 */ /* 0x002ee80000300800 */
[----:B------:R1:W-:Y:S01]  /*1dc00*/  STL [R1+0xf08], R131 ;  /* 0x000f088301007387 */ /* 0x0003e20000100800 */
[----:B------:R-:W-:-:S03]  /*1dc10*/  SEL R125, R249, R125, !P3 ;  /* 0x0000007df97d7207 */ /* 0x000fc60005800000 */
[----:B-1----:R-:W4:Y:S04]  /*1dc20*/  LDL.LU R131, [R1+0x4b38] ;  /* 0x004b380001837983 */ /* 0x002f280000300800 */
[----:B------:R1:W-:Y:S01]  /*1dc30*/  STL [R1+0xed0], R130 ;  /* 0x000ed08201007387 */ /* 0x0003e20000100800 */
[----:B------:R-:W-:-:S03]  /*1dc40*/  SEL R124, R249, R124, !P3 ;  /* 0x0000007cf97c7207 */ /* 0x000fc60005800000 */
        /* <DEDUP_REMOVED lines=52> */
[----:B------:R1:W-:Y:S04]  /*1df90*/  STL [R1+0xef0], R115 ;  /* 0x000ef07301007387 */ /* 0x0003e80000100800 */
[----:B-1----:R-:W3:Y:S04]  /*1dfa0*/  LDL.LU R115, [R1+0x4aec] ;  /* 0x004aec0001737983 */ /* 0x002ee80000300800 */
[----:B------:R1:W-:Y:S04]  /*1dfb0*/  STL [R1+0xee8], R114 ;  /* 0x000ee87201007387 */ /* 0x0003e80000100800 */
[----:B-1----:R-:W4:Y:S04]  /*1dfc0*/  LDL.LU R114, [R1+0x4ae8] ;  /* 0x004ae80001727983 */ /* 0x002f280000300800 */
[----:B------:R1:W-:Y:S04]  /*1dfd0*/  STL [R1+0xed8], R113 ;  /* 0x000ed87101007387 */ /* 0x0003e80000100800 */
[----:B-1----:R-:W2:Y:S04]  /*1dfe0*/  LDL.LU R113, [R1+0x4ae4] ;  /* 0x004ae40001717983 */ /* 0x002ea80000300800 */
[----:B------:R1:W-:Y:S04]  /*1dff0*/  STL [R1+0xe9c], R112 ;  /* 0x000e9c7001007387 */ /* 0x0003e80000100800 */
[----:B-1----:R-:W3:Y:S04]  /*1e000*/  LDL.LU R112, [R1+0x4ae0] ;  /* 0x004ae00001707983 */ /* 0x002ee80000300800 */
[----:B------:R1:W-:Y:S04]  /*1e010*/  STL [R1+0xe88], R111 ;  /* 0x000e886f01007387 */ /* 0x0003e80000100800 */
[----:B-1----:R-:W4:Y:S04]  /*1e020*/  LDL.LU R111, [R1+0x4adc] ;  /* 0x004adc00016f7983 */ /* 0x002f280000300800 */
[----:B------:R1:W-:Y:S04]  /*1e030*/  STL [R1+0xe80], R110 ;  /* 0x000e806e01007387 */ /* 0x0003e80000100800 */
[----:B-1----:R-:W2:Y:S01]  /*1e040*/  LDL.LU R110, [R1+0x4ad8] ;  /* 0x004ad800016e7983 */ /* 0x002ea20000300800 */
[----:B------:R-:W-:-:S05]  /*1e050*/  SEL R5, R249, R5, !P3 ;  /* 0x00000005f9057207 */ /* 0x000fca0005800000 */
[----:B------:R2:W-:Y:S01]  /*1e060*/  STL [R1+0xca4], R5 ;  /* 0x000ca40501007387 */ /* 0x0005e20000100800 */
[C---:B----4-:R-:W-:Y:S02]  /*1e070*/  SEL R111, R249.reuse, R111, !P3 ;  /* 0x0000006ff96f7207 */ /* 0x050fe40005800000 */
[C---:B--2---:R-:W-:Y:S02]  /*1e080*/  SEL R5, R249.reuse, R110, !P3 ;  /* 0x0000006ef9057207 */ /* 0x044fe40005800000 */
[----:B---3--:R-:W-:-:S03]  /*1e090*/  SEL R110, R249, R112, !P3 ;  /* 0x00000070f96e7207 */ /* 0x008fc60005800000 */
        /* <DEDUP_REMOVED lines=12> */
[C---:B------:R-:W-:Y:S01]  /*1e160*/  SEL R112, R249.reuse, R232, !P3 ;  /* 0x000000e8f9707207 */ /* 0x040fe20005800000 */
[----:B------:R-:W-:Y:S01]  /*1e170*/  @!P5 IMAD.MOV R250, RZ, RZ, -R250 ;  /* 0x000000fffffad224 */ /* 0x000fe200078e0afa */
[C---:B--2---:R-:W-:Y:S01]  /*1e180*/  SEL R110, R249.reuse, R118, !P3 ;  /* 0x00000076f96e7207 */ /* 0x044fe20005800000 */
[----:B------:R1:W-:Y:S01]  /*1e190*/  STL [R1+0xe28], R111 ;  /* 0x000e286f01007387 */ /* 0x0003e20000100800 */
[C---:B------:R-:W-:Y:S01]  /*1e1a0*/  SEL R113, R249.reuse, R233, !P3 ;  /* 0x000000e9f9717207 */ /* 0x040fe20005800000 */
[----:B------:R-:W-:Y:S01]  /*1e1b0*/  @!P4 IMAD.MOV R252, RZ, RZ, -R252 ;  /* 0x000000fffffcc224 */ /* 0x000fe200078e0afc */
[C---:B---3--:R-:W-:Y:S01]  /*1e1c0*/  SEL R5, R249.reuse, R119, !P3 ;  /* 0x00000077f9057207 */ /* 0x048fe20005800000 */
[----:B------:R2:W-:Y:S01]  /*1e1d0*/  STL [R1+0xe48], R110 ;  /* 0x000e486e01007387 */ /* 0x0005e20000100800 */
[C---:B------:R-:W-:Y:S01]  /*1e1e0*/  SEL R116, R249.reuse, R248, !P3 ;  /* 0x000000f8f9747207 */ /* 0x040fe20005800000 */
[----:B------:R-:W3:Y:S02]  /*1e1f0*/  LDC R117, c[0x0][0x23c] ;  /* 0x00008f00ff757b82 */ /* 0x000ee40000000800 */
[----:B------:R4:W-:Y:S01]  /*1e200*/  STL [R1+0xe44], R5 ;  /* 0x000e440501007387 */ /* 0x0009e20000100800 */
[----:B-1----:R-:W-:-:S02]  /*1e210*/  SEL R111, R249, R120, !P3 ;  /* 0x00000078f96f7207 */ /* 0x002fc40005800000 */
[----:B--2---:R-:W-:-:S03]  /*1e220*/  SEL R110, R249, R121, !P3 ;  /* 0x00000079f96e7207 */ /* 0x004fc60005800000 */
[----:B------:R1:W-:Y:S01]  /*1e230*/  STL [R1+0xe78], R111 ;  /* 0x000e786f01007387 */ /* 0x0003e20000100800 */
[----:B----4-:R-:W-:-:S03]  /*1e240*/  SEL R5, R249, R122, !P3 ;  /* 0x0000007af9057207 */ /* 0x010fc60005800000 */
[----:B------:R2:W-:Y:S04]  /*1e250*/  STL [R1+0xe6c], R110 ;  /* 0x000e6c6e01007387 */ /* 0x0005e80000100800 */
[----:B------:R4:W-:Y:S01]  /*1e260*/  STL [R1+0xe50], R5 ;  /* 0x000e500501007387 */ /* 0x0009e20000100800 */
[C---:B-1----:R-:W-:Y:S02]  /*1e270*/  SEL R111, R249.reuse, R123, !P3 ;  /* 0x0000007bf96f7207 */ /* 0x042fe40005800000 */
        /* <DEDUP_REMOVED lines=11> */
[----:B-1----:R-:W-:Y:S02]  /*1e330*/  SEL R111, R249, R129, !P3 ;  /* 0x00000081f96f7207 */ /* 0x002fe40005800000 */
[----:B------:R-:W-:Y:S01]  /*1e340*/  @!P1 IADD3 R251, -R251, RZ, RZ ;  /* 0x000000fffbfb9210 */ /* 0x000fe20007ffe1ff */
[----:B------:R-:W-:Y:S01]  /*1e350*/  @!P2 IMAD.MOV R0, RZ, RZ, -R0 ;  /* 0x000000ffff00a224 */ /* 0x000fe200078e0a00 */
[----:B--2---:R-:W-:Y:S01]  /*1e360*/  SEL R110, R249, R130, !P3 ;  /* 0x00000082f96e7207 */ /* 0x004fe20005800000 */
[----:B------:R1:W-:Y:S01]  /*1e370*/  STL [R1+0xe08], R111 ;  /* 0x000e086f01007387 */ /* 0x0003e20000100800 */
[----:B------:R-:W-:Y:S01]  /*1e380*/  @!P0 IADD3 R3, -R3, RZ, RZ ;  /* 0x000000ff03038210 */ /* 0x000fe20007ffe1ff */
[----:B------:R-:W-:Y:S01]  /*1e390*/  @!P6 IMAD.MOV R4, RZ, RZ, -R4 ;  /* 0x000000ffff04e224 */ /* 0x000fe200078e0a04 */
[C---:B----4-:R-:W-:Y:S01]  /*1e3a0*/  SEL R5, R249.reuse, R131, !P3 ;  /* 0x00000083f9057207 */ /* 0x050fe20005800000 */
[----:B------:R2:W-:Y:S01]  /*1e3b0*/  STL [R1+0xdf8], R110 ;  /* 0x000df86e01007387 */ /* 0x0005e20000100800 */
[----:B------:R-:W4:Y:S03]  /*1e3c0*/  LDC R129, c[0x0][0x230] ;  /* 0x00008c00ff817b82 */ /* 0x000f260000000800 */
        /* <DEDUP_REMOVED lines=65> */
[----:B------:R2:W-:Y:S01]  /*1e7e0*/  STL [R1+0xd50], R110 ;  /* 0x000d506e01007387 */ /* 0x0005e20000100800 */
[C---:B------:R-:W-:Y:S02]  /*1e7f0*/  SEL R0, R249.reuse, R0, !P3 ;  /* 0x00000000f9007207 */ /* 0x040fe40005800000 */
[C---:B------:R-:W-:Y:S01]  /*1e800*/  SEL R3, R249.reuse, R3, !P3 ;  /* 0x00000003f9037207 */ /* 0x040fe20005800000 */
[----:B------:R3:W-:Y:S01]  /*1e810*/  STL [R1+0xd48], R5 ;  /* 0x000d480501007387 */ /* 0x0007e20000100800 */
[C---:B------:R-:W-:Y:S02]  /*1e820*/  SEL R141, R249.reuse, R191, !P3 ;  /* 0x000000bff98d7207 */ /* 0x040fe40005800000 */
[C---:B------:R-:W-:Y:S02]  /*1e830*/  SEL R10, R249.reuse, R10, !P3 ;  /* 0x0000000af90a7207 */ /* 0x040fe40005800000 */
        /* <DEDUP_REMOVED lines=20> */
[----:B------:R-:W-:Y:S01]  /*1e980*/  SEL R150, R249, R247, !P3 ;  /* 0x000000f7f9967207 */ /* 0x000fe20005800000 */
[----:B----4-:R-:W-:Y:S01]  /*1e990*/  VIADD R164, R129, 0xffffff81 ;  /* 0xffffff8181a47836 */ /* 0x010fe20000000000 */
[C---:B-1----:R-:W-:Y:S01]  /*1e9a0*/  SEL R111, R249.reuse, R167, !P3 ;  /* 0x000000a7f96f7207 */ /* 0x042fe20005800000 */
[----:B------:R-:W1:Y:S01]  /*1e9b0*/  LDC R165, c[0x0][0x230] ;  /* 0x00008c00ffa57b82 */ /* 0x000e620000000800 */
[C---:B--2---:R-:W-:Y:S02]  /*1e9c0*/  SEL R110, R249.reuse, R168, !P3 ;  /* 0x000000a8f96e7207 */ /* 0x044fe40005800000 */
[C---:B---3--:R-:W-:Y:S01]  /*1e9d0*/  SEL R5, R249.reuse, R169, !P3 ;  /* 0x000000a9f9057207 */ /* 0x048fe20005800000 */
[----:B------:R2:W-:Y:S04]  /*1e9e0*/  STL [R1+0xd34], R111 ;  /* 0x000d346f01007387 */ /* 0x0005e80000100800 */
[----:B------:R3:W-:Y:S01]  /*1e9f0*/  STL [R1+0xd60], R110 ;  /* 0x000d606e01007387 */ /* 0x0007e20000100800 */
[----:B------:R-:W-:Y:S01]  /*1ea00*/  ULDC.64 UR60, c[0x0][0x208] ;  /* 0x00008200003c7ab9 */ /* 0x000fe20000000a00 */
[----:B------:R-:W4:Y:S02]  /*1ea10*/  LDC R198, c[0x0][0x238] ;  /* 0x00008e00ffc67b82 */ /* 0x000f240000000800 */
[----:B------:R3:W-:Y:S01]  /*1ea20*/  STL [R1+0xd74], R5 ;  /* 0x000d740501007387 */ /* 0x0007e20000100800 */
[----:B--2---:R-:W-:-:S02]  /*1ea30*/  SEL R111, R249, R170, !P3 ;  /* 0x000000aaf96f7207 */ /* 0x004fc40005800000 */
[----:B---3--:R-:W-:-:S03]  /*1ea40*/  SEL R110, R249, R171, !P3 ;  /* 0x000000abf96e7207 */ /* 0x008fc60005800000 */
[----:B------:R2:W-:Y:S01]  /*1ea50*/  STL [R1+0xd70], R111 ;  /* 0x000d706f01007387 */ /* 0x0005e20000100800 */
[----:B------:R-:W-:-:S03]  /*1ea60*/  SEL R5, R249, R172, !P3 ;  /* 0x000000acf9057207 */ /* 0x000fc60005800000 */
[----:B------:R3:W-:Y:S04]  /*1ea70*/  STL [R1+0xd68], R110 ;  /* 0x000d686e01007387 */ /* 0x0007e80000100800 */
[----:B------:R3:W-:Y:S01]  /*1ea80*/  STL [R1+0xd54], R5 ;  /* 0x000d540501007387 */ /* 0x0007e20000100800 */
[C---:B--2---:R-:W-:Y:S02]  /*1ea90*/  SEL R111, R249.reuse, R173, !P3 ;  /* 0x000000adf96f7207 */ /* 0x044fe40005800000 */
        /* <DEDUP_REMOVED lines=8> */
[----:B-1----:R-:W-:-:S03]  /*1eb20*/  SEL R5, R249, R178, !P3 ;  /* 0x000000b2f9057207 */ /* 0x002fc60005800000 */
[----:B------:R1:W-:Y:S04]  /*1eb30*/  STL [R1+0xd30], R110 ;  /* 0x000d306e01007387 */ /* 0x0003e80000100800 */
[----:B------:R3:W-:Y:S01]  /*1eb40*/  STL [R1+0xd28], R5 ;  /* 0x000d280501007387 */ /* 0x0007e20000100800 */
[C---:B--2---:R-:W-:Y:S02]  /*1eb50*/  SEL R111, R249.reuse, R179, !P3 ;  /* 0x000000b3f96f7207 */ /* 0x044fe40005800000 */
[----:B-1----:R-:W-:-:S03]  /*1eb60*/  SEL R110, R249, R180, !P3 ;  /* 0x000000b4f96e7207 */ /* 0x002fc60005800000 */
        /* <DEDUP_REMOVED lines=32> */
[----:B------:R-:W-:Y:S04]  /*1ed70*/  STL [R1+0xbb0], R110 ;  /* 0x000bb06e01007387 */ /* 0x000fe80000100800 */
[----:B------:R2:W-:Y:S01]  /*1ed80*/  STL [R1+0xb68], R5 ;  /* 0x000b680501007387 */ /* 0x0005e20000100800 */
[C---:B-1----:R-:W-:Y:S02]  /*1ed90*/  SEL R111, R249.reuse, R201, !P3 ;  /* 0x000000c9f96f7207 */ /* 0x042fe40005800000 */
[C---:B--2---:R-:W-:Y:S02]  /*1eda0*/  SEL R5, R249.reuse, R200, !P3 ;  /* 0x000000c8f9057207 */ /* 0x044fe40005800000 */
        /* <DEDUP_REMOVED lines=10> */
[----:B------:R1:W-:Y:S04]  /*1ee50*/  STL [R1+0xb50], R110 ;  /* 0x000b506e01007387 */ /* 0x0003e80000100800 */
[----:B------:R2:W-:Y:S01]  /*1ee60*/  STL [R1+0xb38], R5 ;  /* 0x000b380501007387 */ /* 0x0005e20000100800 */
[C---:B-1----:R-:W-:Y:S02]  /*1ee70*/  SEL R110, R249.reuse, R208, !P3 ;  /* 0x000000d0f96e7207 */ /* 0x042fe40005800000 */
[----:B--2---:R-:W-:-:S03]  /*1ee80*/  SEL R5, R249, R209, !P3 ;  /* 0x000000d1f9057207 */ /* 0x004fc60005800000 */
[----:B------:R1:W-:Y:S01]  /*1ee90*/  STL [R1+0xb20], R110 ;  /* 0x000b206e01007387 */ /* 0x0003e20000100800 */
[----:B------:R-:W-:-:S03]  /*1eea0*/  SEL R111, R249, R210, !P3 ;  /* 0x000000d2f96f7207 */ /* 0x000fc60005800000 */
[----:B------:R2:W-:Y:S01]  /*1eeb0*/  STL [R1+0xb08], R5 ;  /* 0x000b080501007387 */ /* 0x0005e20000100800 */
[----:B-1----:R-:W-:-:S03]  /*1eec0*/  SEL R110, R249, R211, !P3 ;  /* 0x000000d3f96e7207 */ /* 0x002fc60005800000 */
[----:B------:R1:W-:Y:S01]  /*1eed0*/  STL [R1+0xaf0], R111 ;  /* 0x000af06f01007387 */ /* 0x0003e20000100800 */
[----:B--2---:R-:W-:-:S03]  /*1eee0*/  SEL R5, R249, R212, !P3 ;  /* 0x000000d4f9057207 */ /* 0x004fc60005800000 */
[----:B------:R2:W-:Y:S01]  /*1eef0*/  STL [R1+0xaa8], R110 ;  /* 0x000aa86e01007387 */ /* 0x0005e20000100800 */
[----:B------:R-:W3:Y:S03]  /*1ef00*/  LDC R212, c[0x0][0x238] ;  /* 0x00008e00ffd47b82 */ /* 0x000ee60000000800 */
[----:B------:R4:W-:Y:S01]  /*1ef10*/  STL [R1+0xa78], R5 ;  /* 0x000a780501007387 */ /* 0x0009e20000100800 */
[C---:B-1----:R-:W-:Y:S02]  /*1ef20*/  SEL R111, R249.reuse, R217, !P3 ;  /* 0x000000d9f96f7207 */ /* 0x042fe40005800000 */
[C---:B--2---:R-:W-:Y:S02]  /*1ef30*/  SEL R110, R249.reuse, R218, !P3 ;  /* 0x000000daf96e7207 */ /* 0x044fe40005800000 */
[----:B----4-:R-:W-:-:S05]  /*1ef40*/  SEL R5, R249, R216, !P3 ;  /* 0x000000d8f9057207 */ /* 0x010fca0005800000 */
        /* <DEDUP_REMOVED lines=12> */
[C---:B--2---:R-:W-:Y:S02]  /*1f010*/  SEL R110, R249.reuse, R224, !P3 ;  /* 0x000000e0f96e7207 */ /* 0x044fe40005800000 */
[----:B----4-:R-:W-:-:S03]  /*1f020*/  SEL R5, R249, R225, !P3 ;  /* 0x000000e1f9057207 */ /* 0x010fc60005800000 */
[----:B------:R1:W-:Y:S04]  /*1f030*/  STL [R1+0x9e8], R110 ;  /* 0x0009e86e01007387 */ /* 0x0003e80000100800 */
[----:B------:R2:W-:Y:S01]  /*1f040*/  STL [R1+0x9d0], R5 ;  /* 0x0009d00501007387 */ /* 0x0005e20000100800 */
[----:B-1----:R-:W-:-:S03]  /*1f050*/  SEL R110, R249, R227, !P3 ;  /* 0x000000e3f96e7207 */ /* 0x002fc60005800000 */
[----:B------:R-:W-:Y:S01]  /*1f060*/  STL [R1+0x9b8], R111 ;  /* 0x0009b86f01007387 */ /* 0x000fe20000100800 */
[----:B--2---:R-:W-:-:S03]  /*1f070*/  SEL R5, R249, R228, !P3 ;  /* 0x000000e4f9057207 */ /* 0x004fc60005800000 */
[----:B------:R-:W2:Y:S04]  /*1f080*/  LDL.LU R115, [R1+0x6ac] ;  /* 0x0006ac0001737983 */ /* 0x000ea80000300800 */
[----:B------:R1:W-:Y:S04]  /*1f090*/  STL [R1+0x970], R110 ;  /* 0x0009706e01007387 */ /* 0x0003e80000100800 */
[----:B------:R-:W4:Y:S04]  /*1f0a0*/  LDL.LU R114, [R1+0x6b0] ;  /* 0x0006b00001727983 */ /* 0x000f280000300800 */
[----:B------:R3:W-:Y:S04]  /*1f0b0*/  STL [R1+0x940], R5 ;  /* 0x0009400501007387 */ /* 0x0007e80000100800 */
[----:B-1----:R-:W4:Y:S04]  /*1f0c0*/  LDL.LU R110, [R1+0x6b4] ;  /* 0x0006b400016e7983 */ /* 0x002f280000300800 */
[----:B------:R-:W4:Y:S01]  /*1f0d0*/  LDL.LU R111, [R1+0x6b8] ;  /* 0x0006b800016f7983 */ /* 0x000f220000300800 */
[----:B---3--:R-:W-:-:S03]  /*1f0e0*/  SEL R5, R249, R234, !P3 ;  /* 0x000000eaf9057207 */ /* 0x008fc60005800000 */
[----:B------:R1:W-:Y:S04]  /*1f0f0*/  STL [R1+0x928], R112 ;  /* 0x0009287001007387 */ /* 0x0003e80000100800 */
[----:B------:R3:W-:Y:S04]  /*1f100*/  STL [R1+0x9a0], R113 ;  /* 0x0009a07101007387 */ /* 0x0007e80000100800 */
[----:B------:R3:W-:Y:S01]  /*1f110*/  STL [R1+0x988], R5 ;  /* 0x0009880501007387 */ /* 0x0007e20000100800 */
[C---:B-1----:R-:W-:Y:S02]  /*1f120*/  SEL R112, R249.reuse, R235, !P3 ;  /* 0x000000ebf9707207 */ /* 0x042fe40005800000 */
[----:B---3--:R-:W-:-:S03]  /*1f130*/  SEL R113, R249, R236, !P3 ;  /* 0x000000ecf9717207 */ /* 0x008fc60005800000 */
[----:B------:R1:W-:Y:S01]  /*1f140*/  STL [R1+0x958], R112 ;  /* 0x0009587001007387 */ /* 0x0003e20000100800 */
[----:B------:R-:W-:-:S03]  /*1f150*/  SEL R5, R249, R237, !P3 ;  /* 0x000000edf9057207 */ /* 0x000fc60005800000 */
[----:B------:R3:W-:Y:S04]  /*1f160*/  STL [R1+0x910], R113 ;  /* 0x0009107101007387 */ /* 0x0007e80000100800 */
[----:B------:R3:W-:Y:S01]  /*1f170*/  STL [R1+0x900], R5 ;  /* 0x0009000501007387 */ /* 0x0007e20000100800 */
[C---:B-1----:R-:W-:Y:S02]  /*1f180*/  SEL R112, R249.reuse, R238, !P3 ;  /* 0x000000eef9707207 */ /* 0x042fe40005800000 */
[----:B------:R-:W1:Y:S01]  /*1f190*/  LDC R238, c[0x0][0x238] ;  /* 0x00008e00ffee7b82 */ /* 0x000e620000000800 */
[C---:B---3--:R-:W-:Y:S02]  /*1f1a0*/  SEL R113, R249.reuse, R241, !P3 ;  /* 0x000000f1f9717207 */ /* 0x048fe40005800000 */
[----:B------:R3:W-:Y:S01]  /*1f1b0*/  STL [R1+0x8e8], R112 ;  /* 0x0008e87001007387 */ /* 0x0007e20000100800 */
[----:B------:R-:W-:-:S05]  /*1f1c0*/  SEL R5, R249, R240, !P3 ;  /* 0x000000f0f9057207 */ /* 0x000fca0005800000 */
[----:B------:R3:W-:Y:S02]  /*1f1d0*/  STL [R1+0x8d0], R5 ;  /* 0x0008d00501007387 */ /* 0x0007e40000100800 */
[C---:B---3--:R-:W-:Y:S02]  /*1f1e0*/  SEL R112, R249.reuse, R242, !P3 ;  /* 0x000000f2f9707207 */ /* 0x048fe40005800000 */
[----:B------:R-:W3:Y:S04]  /*1f1f0*/  LDL.LU R5, [R1+0x200] ;  /* 0x0002000001057983 */ /* 0x000ee80000300800 */
[----:B------:R1:W-:Y:S04]  /*1f200*/  STL [R1+0x8b8], R113 ;  /* 0x0008b87101007387 */ /* 0x0003e80000100800 */
[----:B------:R1:W-:Y:S02]  /*1f210*/  STL [R1+0x8a0], R112 ;  /* 0x0008a07001007387 */ /* 0x0003e40000100800 */
[C---:B-1----:R-:W-:Y:S01]  /*1f220*/  SEL R113, R249.reuse, R250, !P3 ;  /* 0x000000faf9717207 */ /* 0x042fe20005800000 */
[----:B------:R-:W1:Y:S01]  /*1f230*/  S2R R112, SR_TID.X ;  /* 0x0000000000707919 */ /* 0x000e620000002100 */
[----:B------:R1:W-:Y:S04]  /*1f240*/  STL [R1+0x1108], R116 ;  /* 0x0011087401007387 */ /* 0x0003e80000100800 */
[----:B------:R1:W-:Y:S02]  /*1f250*/  STL [R1+0x1130], R113 ;  /* 0x0011307101007387 */ /* 0x0003e40000100800 */
[----:B-1----:R-:W-:-:S02]  /*1f260*/  SEL R116, R249, R251, !P3 ;  /* 0x000000fbf9747207 */ /* 0x002fc40005800000 */
[----:B------:R-:W-:-:S03]  /*1f270*/  SEL R113, R249, R252, !P3 ;  /* 0x000000fcf9717207 */ /* 0x000fc60005800000 */
[----:B------:R-:W-:Y:S04]  /*1f280*/  STL [R1+0x13a0], R116 ;  /* 0x0013a07401007387 */ /* 0x000fe80000100800 */
[----:B------:R1:W-:Y:S02]  /*1f290*/  STL [R1+0x1668], R113 ;  /* 0x0016687101007387 */ /* 0x0003e40000100800 */
[----:B-1----:R-:W2:Y:S02]  /*1f2a0*/  LDC R113, c[0x0][0x234] ;  /* 0x00008d00ff717b82 */ /* 0x002ea40000000800 */
[----:B------:R1:W-:Y:S04]  /*1f2b0*/  STL [R1+0x1868], R0 ;  /* 0x0018680001007387 */ /* 0x0003e80000100800 */
[----:B------:R2:W-:Y:S04]  /*1f2c0*/  STL [R1+0x1a70], R3 ;  /* 0x001a700301007387 */ /* 0x0005e80000100800 */
[----:B------:R-:W3:Y:S04]  /*1f2d0*/  LDL.LU R128, [R1+0x48c] ;  /* 0x00048c0001807983 */ /* 0x000ee80000300800 */
[----:B------:R-:W3:Y:S01]  /*1f2e0*/  LDL.LU R127, [R1+0x1c] ;  /* 0x00001c00017f7983 */ /* 0x000ee20000300800 */
[----:B------:R-:W-:-:S03]  /*1f2f0*/  LOP3.LUT R116, R112, 0x7f, RZ, 0xc0, !PT ;  /* 0x0000007f70747812 */ /* 0x000fc600078ec0ff */
[----:B------:R-:W3:Y:S04]  /*1f300*/  LDL.LU R126, [R1+0x3c] ;  /* 0x00003c00017e7983 */ /* 0x000ee80000300800 */
[----:B------:R-:W3:Y:S04]  /*1f310*/  LDL.LU R125, [R1+0x5c] ;  /* 0x00005c00017d7983 */ /* 0x000ee80000300800 */
[----:B------:R-:W3:Y:S04]  /*1f320*/  LDL.LU R124, [R1+0x7c] ;  /* 0x00007c00017c7983 */ /* 0x000ee80000300800 */
[----:B------:R-:W3:Y:S04]  /*1f330*/  LDL.LU R123, [R1+0x9c] ;  /* 0x00009c00017b7983 */ /* 0x000ee80000300800 */
[----:B------:R-:W3:Y:S01]  /*1f340*/  LDL.LU R122, [R1+0xbc] ;  /* 0x0000bc00017a7983 */ /* 0x000ee20000300800 */
[----:B-1----:R-:W-:-:S03]  /*1f350*/  IMAD R0, R116, R117, RZ ;  /* 0x0000007574007224 */ /* 0x002fc600078e02ff */
[----:B------:R-:W3:Y:S04]  /*1f360*/  LDL.LU R121, [R1+0xe0] ;  /* 0x0000e00001797983 */ /* 0x000ee80000300800 */
[----:B------:R-:W3:Y:S01]  /*1f370*/  LDL.LU R120, [R1+0x100] ;  /* 0x0001000001787983 */ /* 0x000ee20000300800 */
[----:B------:R-:W-:-:S03]  /*1f380*/  SEL R112, R249, R4, !P3 ;  /* 0x00000004f9707207 */ /* 0x000fc60005800000 */
[----:B------:R-:W3:Y:S04]  /*1f390*/  LDL.LU R119, [R1+0x120] ;  /* 0x0001200001777983 */ /* 0x000ee80000300800 */
[----:B------:R-:W3:Y:S04]  /*1f3a0*/  LDL.LU R118, [R1+0x154] ;  /* 0x0001540001767983 */ /* 0x000ee80000300800 */
[----:B------:R-:W3:Y:S04]  /*1f3b0*/  LDL.LU R117, [R1+0x174] ;  /* 0x0001740001757983 */ /* 0x000ee80000300800 */
[----:B------:R-:W3:Y:S01]  /*1f3c0*/  LDL.LU R116, [R1+0x1a4] ;  /* 0x0001a40001747983 */ /* 0x000ee20000300800 */
[----:B--2---:R-:W-:-:S03]  /*1f3d0*/  IMAD R3, R115, R113, RZ ;  /* 0x0000007173037224 */ /* 0x004fc600078e02ff */
[----:B------:R-:W2:Y:S01]  /*1f3e0*/  LDL.LU R115, [R1+0x1d4] ;  /* 0x0001d40001737983 */ /* 0x000ea20000300800 */
[----:B----4-:R-:W-:-:S03]  /*1f3f0*/  IMAD R4, R114, R113, RZ ;  /* 0x0000007172047224 */ /* 0x010fc600078e02ff */
[----:B------:R-:W4:Y:S01]  /*1f400*/  LDL.LU R114, [R1+0x21c] ;  /* 0x00021c0001727983 */ /* 0x000f220000300800 */
[-C--:B------:R-:W-:Y:S02]  /*1f410*/  IMAD R110, R110, R113.reuse, RZ ;  /* 0x000000716e6e7224 */ /* 0x080fe400078e02ff */
[----:B------:R-:W-:Y:S02]  /*1f420*/  IMAD R111, R111, R113, RZ ;  /* 0x000000716f6f7224 */ /* 0x000fe400078e02ff */
[----:B------:R-:W4:Y:S01]  /*1f430*/  LDL.LU R113, [R1+0x24c] ;  /* 0x00024c0001717983 */ /* 0x000f220000300800 */
[----:B------:R-:W-:-:S04]  /*1f440*/  LEA R162, P4, R3, R156, 0x2 ;  /* 0x0000009c03a27211 */ /* 0x000fc800078810ff */
[----:B------:R-:W-:Y:S02]  /*1f450*/  LEA.HI.X.SX32 R163, R3, R157, 0x2, P4 ;  /* 0x0000009d03a37211 */ /* 0x000fe400020f16ff */
[----:B---3--:R-:W-:-:S04]  /*1f460*/  LEA R5, P0, R0, R5, 0x2 ;  /* 0x0000000500057211 */ /* 0x008fc800078010ff */
[----:B------:R-:W-:Y:S02]  /*1f470*/  LEA.HI.X.SX32 R0, R0, R2, 0x2, P0 ;  /* 0x0000000200007211 */ /* 0x000fe400000f16ff */
[----:B------:R-:W1:Y:S02]  /*1f480*/  LDC R2, c[0x0][0x240] ;  /* 0x00009000ff027b82 */ /* 0x000e640000000800 */
[-C--:B-1----:R-:W-:Y:S02]  /*1f490*/  IMAD R3, R128, R2.reuse, RZ ;  /* 0x0000000280037224 */ /* 0x082fe400078e02ff */
[-C--:B------:R-:W-:Y:S02]  /*1f4a0*/  IMAD R128, R127, R2.reuse, RZ ;  /* 0x000000027f807224 */ /* 0x080fe400078e02ff */
[-C--:B------:R-:W-:Y:S02]  /*1f4b0*/  IMAD R127, R126, R2.reuse, RZ ;  /* 0x000000027e7f7224 */ /* 0x080fe400078e02ff */
[----:B------:R-:W-:-:S02]  /*1f4c0*/  IMAD R126, R125, R2, RZ ;  /* 0x000000027d7e7224 */ /* 0x000fc400078e02ff */
[-C--:B------:R-:W-:Y:S02]  /*1f4d0*/  IMAD R125, R124, R2.reuse, RZ ;  /* 0x000000027c7d7224 */ /* 0x080fe400078e02ff */
[-C--:B------:R-:W-:Y:S02]  /*1f4e0*/  IMAD R124, R123, R2.reuse, RZ ;  /* 0x000000027b7c7224 */ /* 0x080fe400078e02ff */
[-C--:B------:R-:W-:Y:S02]  /*1f4f0*/  IMAD R123, R122, R2.reuse, RZ ;  /* 0x000000027a7b7224 */ /* 0x080fe400078e02ff */
[-C--:B------:R-:W-:Y:S02]  /*1f500*/  IMAD R122, R121, R2.reuse, RZ ;  /* 0x00000002797a7224 */ /* 0x080fe400078e02ff */
[-C--:B------:R-:W-:Y:S02]  /*1f510*/  IMAD R121, R120, R2.reuse, RZ ;  /* 0x0000000278797224 */ /* 0x080fe400078e02ff */
[----:B------:R-:W-:-:S02]  /*1f520*/  IMAD R120, R119, R2, RZ ;  /* 0x0000000277787224 */ /* 0x000fc400078e02ff */
[-C--:B------:R-:W-:Y:S02]  /*1f530*/  IMAD R119, R118, R2.reuse, RZ ;  /* 0x0000000276777224 */ /* 0x080fe400078e02ff */
[-C--:B------:R-:W-:Y:S02]  /*1f540*/  IMAD R118, R117, R2.reuse, RZ ;  /* 0x0000000275767224 */ /* 0x080fe400078e02ff */
[-C--:B------:R-:W-:Y:S02]  /*1f550*/  IMAD R117, R116, R2.reuse, RZ ;  /* 0x0000000274757224 */ /* 0x080fe400078e02ff */
[-C--:B--2---:R-:W-:Y:S02]  /*1f560*/  IMAD R116, R115, R2.reuse, RZ ;  /* 0x0000000273747224 */ /* 0x084fe400078e02ff */
[-C--:B----4-:R-:W-:Y:S02]  /*1f570*/  IMAD R115, R114, R2.reuse, RZ ;  /* 0x0000000272737224 */ /* 0x090fe400078e02ff */
[----:B------:R-:W-:-:S02]  /*1f580*/  IMAD R114, R113, R2, RZ ;  /* 0x0000000271727224 */ /* 0x000fc400078e02ff */
[----:B------:R-:W2:Y:S04]  /*1f590*/  LDL.LU R113, [R1+0x28c] ;  /* 0x00028c0001717983 */ /* 0x000ea80000300800 */
[----:B------:R-:W3:Y:S04]  /*1f5a0*/  LDL.LU R194, [R1+0x2cc] ;  /* 0x0002cc0001c27983 */ /* 0x000ee80000300800 */
[----:B------:R-:W4:Y:S04]  /*1f5b0*/  LDL.LU R193, [R1+0x30c] ;  /* 0x00030c0001c17983 */ /* 0x000f280000300800 */
[----:B------:R-:W2:Y:S04]  /*1f5c0*/  LDL.LU R192, [R1+0x338] ;  /* 0x0003380001c07983 */ /* 0x000ea80000300800 */
[----:B------:R-:W2:Y:S04]  /*1f5d0*/  LDL.LU R191, [R1+0x360] ;  /* 0x0003600001bf7983 */ /* 0x000ea80000300800 */
[----:B------:R-:W2:Y:S04]  /*1f5e0*/  LDL.LU R190, [R1+0x388] ;  /* 0x0003880001be7983 */ /* 0x000ea80000300800 */
[----:B------:R-:W2:Y:S04]  /*1f5f0*/  LDL.LU R189, [R1+0x3c8] ;  /* 0x0003c80001bd7983 */ /* 0x000ea80000300800 */
[----:B------:R-:W2:Y:S04]  /*1f600*/  LDL.LU R188, [R1+0x3f8] ;  /* 0x0003f80001bc7983 */ /* 0x000ea80000300800 */
[----:B------:R-:W2:Y:S04]  /*1f610*/  LDL.LU R187, [R1+0x43c] ;  /* 0x00043c0001bb7983 */ /* 0x000ea80000300800 */
        /* <DEDUP_REMOVED lines=21> */
[----:B------:R-:W2:Y:S01]  /*1f770*/  LDL.LU R166, [R1+0x404] ;  /* 0x0004040001a67983 */ /* 0x000ea20000300800 */
[----:B------:R-:W-:-:S02]  /*1f780*/  IMAD R132, R27, R2, RZ ;  /* 0x000000021b847224 */ /* 0x000fc400078e02ff */
[-C--:B------:R-:W-:Y:S02]  /*1f790*/  IMAD R130, R101, R2.reuse, RZ ;  /* 0x0000000265827224 */ /* 0x080fe400078e02ff */
[----:B------:R-:W-:Y:S01]  /*1f7a0*/  IMAD R131, R19, R2, RZ ;  /* 0x0000000213837224 */ /* 0x000fe200078e02ff */
[-C--:B------:R-:W-:Y:S02]  /*1f7b0*/  LEA R160, P1, R4, R156.reuse, 0x2 ;  /* 0x0000009c04a07211 */ /* 0x080fe400078210ff */
[-C--:B------:R-:W-:Y:S02]  /*1f7c0*/  LEA R158, P2, R110, R156.reuse, 0x2 ;  /* 0x0000009c6e9e7211 */ /* 0x080fe400078410ff */
[----:B------:R-:W-:Y:S02]  /*1f7d0*/  LEA R156, P3, R111, R156, 0x2 ;  /* 0x0000009c6f9c7211 */ /* 0x000fe400078610ff */
[-C--:B------:R-:W-:Y:S02]  /*1f7e0*/  LEA.HI.X.SX32 R161, R4, R157.reuse, 0x2, P1 ;  /* 0x0000009d04a17211 */ /* 0x080fe400008f16ff */
[----:B------:R-:W-:-:S02]  /*1f7f0*/  LEA.HI.X.SX32 R159, R110, R157, 0x2, P2 ;  /* 0x0000009d6e9f7211 */ /* 0x000fc400010f16ff */
[----:B------:R-:W-:Y:S01]  /*1f800*/  LEA.HI.X.SX32 R157, R111, R157, 0x2, P3 ;  /* 0x0000009d6f9d7211 */ /* 0x000fe200018f16ff */
[-C--:B------:R-:W-:Y:S02]  /*1f810*/  IMAD R129, R109, R2.reuse, RZ ;  /* 0x000000026d817224 */ /* 0x080fe400078e02ff */
[-C--:B------:R-:W-:Y:S02]  /*1f820*/  IMAD R137, R75, R2.reuse, RZ ;  /* 0x000000024b897224 */ /* 0x080fe400078e02ff */
[-C--:B------:R-:W-:Y:S02]  /*1f830*/  IMAD R136, R67, R2.reuse, RZ ;  /* 0x0000000243887224 */ /* 0x080fe400078e02ff */
[-C--:B------:R-:W-:Y:S02]  /*1f840*/  IMAD R135, R51, R2.reuse, RZ ;  /* 0x0000000233877224 */ /* 0x080fe400078e02ff */
[-C--:B------:R-:W-:Y:S02]  /*1f850*/  IMAD R134, R43, R2.reuse, RZ ;  /* 0x000000022b867224 */ /* 0x080fe400078e02ff */
[----:B------:R-:W-:-:S02]  /*1f860*/  IMAD R133, R35, R2, RZ ;  /* 0x0000000223857224 */ /* 0x000fc400078e02ff */
[-C--:B---3--:R-:W-:Y:S02]  /*1f870*/  IMAD R27, R185, R2.reuse, RZ ;  /* 0x00000002b91b7224 */ /* 0x088fe400078e02ff */
[----:B----4-:R-:W-:-:S03]  /*1f880*/  IMAD R101, R184, R2, RZ ;  /* 0x00000002b8657224 */ /* 0x010fc600078e02ff */
[----:B------:R1:W-:Y:S01]  /*1f890*/  STL [R1+0xa00], R27 ;  /* 0x000a001b01007387 */ /* 0x0003e20000100800 */
[----:B--2---:R-:W-:-:S03]  /*1f8a0*/  IMAD R19, R183, R2, RZ ;  /* 0x00000002b7137224 */ /* 0x004fc600078e02ff */
[----:B------:R2:W-:Y:S04]  /*1f8b0*/  STL [R1+0x1124], R101 ;  /* 0x0011246501007387 */ /* 0x0005e80000100800 */
[----:B------:R3:W-:Y:S01]  /*1f8c0*/  STL [R1+0x1178], R19 ;  /* 0x0011781301007387 */ /* 0x0007e20000100800 */
[-C--:B-1----:R-:W-:Y:S02]  /*1f8d0*/  IMAD R27, R182, R2.reuse, RZ ;  /* 0x00000002b61b7224 */ /* 0x082fe400078e02ff */
[----:B--2---:R-:W-:-:S03]  /*1f8e0*/  IMAD R101, R181, R2, RZ ;  /* 0x00000002b5657224 */ /* 0x004fc600078e02ff */
[----:B------:R1:W-:Y:S01]  /*1f8f0*/  STL [R1+0x13ac], R27 ;  /* 0x0013ac1b01007387 */ /* 0x0003e20000100800 */
[----:B---3--:R-:W-:-:S03]  /*1f900*/  IMAD R19, R180, R2, RZ ;  /* 0x00000002b4137224 */ /* 0x008fc600078e02ff */
[----:B------:R2:W-:Y:S04]  /*1f910*/  STL [R1+0x1674], R101 ;  /* 0x0016746501007387 */ /* 0x0005e80000100800 */
[----:B------:R3:W-:Y:S01]  /*1f920*/  STL [R1+0x1874], R19 ;  /* 0x0018741301007387 */ /* 0x0007e20000100800 */
[----:B-1----:R-:W-:-:S05]  /*1f930*/  IMAD R27, R179, R2, RZ ;  /* 0x00000002b31b7224 */ /* 0x002fca00078e02ff */
[----:B------:R1:W-:Y:S01]  /*1f940*/  STL [R1+0x1a88], R27 ;  /* 0x001a881b01007387 */ /* 0x0003e20000100800 */
[-C--:B--2---:R-:W-:Y:S02]  /*1f950*/  IMAD R101, R177, R2.reuse, RZ ;  /* 0x00000002b1657224 */ /* 0x084fe400078e02ff */
[----:B---3--:R-:W-:-:S05]  /*1f960*/  IMAD R19, R178, R2, RZ ;  /* 0x00000002b2137224 */ /* 0x008fca00078e02ff */
[----:B------:R2:W-:Y:S01]  /*1f970*/  STL [R1+0x1120], R19 ;  /* 0x0011201301007387 */ /* 0x0005e20000100800 */
[----:B-1----:R-:W-:-:S03]  /*1f980*/  IMAD R27, R176, R2, RZ ;  /* 0x00000002b01b7224 */ /* 0x002fc600078e02ff */
[----:B------:R1:W-:Y:S01]  /*1f990*/  STL [R1+0x1170], R101 ;  /* 0x0011706501007387 */ /* 0x0003e20000100800 */
[----:B--2---:R-:W-:-:S03]  /*1f9a0*/  IMAD R19, R175, R2, RZ ;  /* 0x00000002af137224 */ /* 0x004fc600078e02ff */
        /* <DEDUP_REMOVED lines=16> */
[----:B------:R-:W-:Y:S01]  /*1fab0*/  STL [R1+0x1684], R101 ;  /* 0x0016846501007387 */ /* 0x000fe20000100800 */
[----:B-1----:R-:W-:-:S03]  /*1fac0*/  IMAD R19, R166, R2, RZ ;  /* 0x00000002a6137224 */ /* 0x002fc600078e02ff */
[----:B------:R-:W2:Y:S01]  /*1fad0*/  LDL.LU R196, [R1+0x3f4] ;  /* 0x0003f40001c47983 */ /* 0x000ea20000300800 */
[----:B------:R-:W-:-:S03]  /*1fae0*/  IMAD R111, R194, R2, RZ ;  /* 0x00000002c26f7224 */ /* 0x000fc600078e02ff */
[----:B------:R-:W-:Y:S01]  /*1faf0*/  STL [R1+0x1884], R27 ;  /* 0x0018841b01007387 */ /* 0x000fe20000100800 */
[----:B------:R-:W-:-:S03]  /*1fb00*/  IMAD R110, R193, R2, RZ ;  /* 0x00000002c16e7224 */ /* 0x000fc600078e02ff */
[----:B------:R-:W3:Y:S04]  /*1fb10*/  LDL.LU R195, [R1+0x3f0] ;  /* 0x0003f00001c37983 */ /* 0x000ee80000300800 */
[----:B------:R2:W-:Y:S01]  /*1fb20*/  STL [R1+0x1a84], R19 ;  /* 0x001a841301007387 */ /* 0x0005e20000100800 */
[----:B------:R-:W-:-:S03]  /*1fb30*/  IMAD R109, R192, R2, RZ ;  /* 0x00000002c06d7224 */ /* 0x000fc600078e02ff */
[----:B------:R-:W4:Y:S01]  /*1fb40*/  LDL.LU R194, [R1+0x3ec] ;  /* 0x0003ec0001c27983 */ /* 0x000f220000300800 */
        /* <DEDUP_REMOVED lines=34> */
[----:B--2---:R-:W-:-:S05]  /*1fd70*/  IMAD R19, R196, R2, RZ ;  /* 0x00000002c4137224 */ /* 0x004fca00078e02ff */
[----:B------:R1:W-:Y:S01]  /*1fd80*/  STL [R1+0x8bc], R19 ;  /* 0x0008bc1301007387 */ /* 0x0003e20000100800 */
[----:B---3--:R-:W-:-:S05]  /*1fd90*/  IMAD R101, R195, R2, RZ ;  /* 0x00000002c3657224 */ /* 0x008fca00078e02ff */
[----:B------:R2:W-:Y:S01]  /*1fda0*/  STL [R1+0x1118], R101 ;  /* 0x0011186501007387 */ /* 0x0005e20000100800 */
[-C--:B----4-:R-:W-:Y:S02]  /*1fdb0*/  IMAD R27, R194, R2.reuse, RZ ;  /* 0x00000002c21b7224 */ /* 0x090fe400078e02ff */
        /* <DEDUP_REMOVED lines=53> */
[----:B------:R-:W-:Y:S01]  /*20110*/  STL [R1+0x914], R101 ;  /* 0x0009146501007387 */ /* 0x000fe20000100800 */
[----:B--2---:R-:W-:-:S03]  /*20120*/  IMAD R19, R166, R2, RZ ;  /* 0x00000002a6137224 */ /* 0x004fc600078e02ff */
        /* <DEDUP_REMOVED lines=280> */
[----:B------:R2:W-:Y:S04]  /*212b0*/  STL [R1+0x14a4], R27 ;  /* 0x0014a41b01007387 */ /* 0x0005e80000100800 */
        /* <DEDUP_REMOVED lines=31> */
[----:B------:R-:W-:-:S02]  /*214b0*/  IMAD R8, R8, R2, RZ ;  /* 0x0000000208087224 */ /* 0x000fc400078e02ff */
[----:B--2---:R-:W-:-:S05]  /*214c0*/  IMAD R27, R196, R2, RZ ;  /* 0x00000002c41b7224 */ /* 0x004fca00078e02ff */
[----:B------:R1:W-:Y:S01]  /*214d0*/  STL [R1+0x1914], R27 ;  /* 0x0019141b01007387 */ /* 0x0003e20000100800 */
[-C--:B---3--:R-:W-:Y:S02]  /*214e0*/  IMAD R19, R195, R2.reuse, RZ ;  /* 0x00000002c3137224 */ /* 0x088fe400078e02ff */
[----:B----4-:R-:W-:-:S03]  /*214f0*/  IMAD R101, R194, R2, RZ ;  /* 0x00000002c2657224 */ /* 0x010fc600078e02ff */
[----:B------:R2:W-:Y:S01]  /*21500*/  STL [R1+0x1b14], R19 ;  /* 0x001b141301007387 */ /* 0x0005e20000100800 */
[----:B-1----:R-:W-:-:S03]  /*21510*/  IMAD R27, R193, R2, RZ ;  /* 0x00000002c11b7224 */ /* 0x002fc600078e02ff */
[----:B------:R1:W-:Y:S04]  /*21520*/  STL [R1+0xa64], R101 ;  /* 0x000a646501007387 */ /* 0x0003e80000100800 */
[----:B------:R3:W-:Y:S01]  /*21530*/  STL [R1+0x1020], R27 ;  /* 0x0010201b01007387 */ /* 0x0007e20000100800 */
[-C--:B--2---:R-:W-:Y:S02]  /*21540*/  IMAD R19, R192, R2.reuse, RZ ;  /* 0x00000002c0137224 */ /* 0x084fe400078e02ff */
[----:B-1----:R-:W-:-:S03]  /*21550*/  IMAD R101, R191, R2, RZ ;  /* 0x00000002bf657224 */ /* 0x002fc600078e02ff */
[----:B------:R1:W-:Y:S01]  /*21560*/  STL [R1+0x11cc], R19 ;  /* 0x0011cc1301007387 */ /* 0x0003e20000100800 */
[----:B---3--:R-:W-:-:S03]  /*21570*/  IMAD R27, R190, R2, RZ ;  /* 0x00000002be1b7224 */ /* 0x008fc600078e02ff */
        /* <DEDUP_REMOVED lines=12> */
[----:B------:R2:W-:Y:S01]  /*21640*/  STL [R1+0x11dc], R101 ;  /* 0x0011dc6501007387 */ /* 0x0005e20000100800 */
[-C--:B------:R-:W-:Y:S01]  /*21650*/  IMAD R113, R113, R2.reuse, RZ ;  /* 0x0000000271717224 */ /* 0x080fe200078e02ff */
[----:B------:R-:W3:Y:S02]  /*21660*/  LDC R184, c[0x0][0x238] ;  /* 0x00008e00ffb87b82 */ /* 0x000ee40000000800 */
[----:B------:R4:W-:Y:S01]  /*21670*/  STL [R1+0x14bc], R27 ;  /* 0x0014bc1b01007387 */ /* 0x0009e20000100800 */
[-C--:B-1----:R-:W-:Y:S02]  /*21680*/  IMAD R19, R183, R2.reuse, RZ ;  /* 0x00000002b7137224 */ /* 0x082fe400078e02ff */
[----:B--2---:R-:W-:-:S03]  /*21690*/  IMAD R101, R182, R2, RZ ;  /* 0x00000002b6657224 */ /* 0x004fc600078e02ff */
[----:B------:R1:W-:Y:S01]  /*216a0*/  STL [R1+0x1724], R19 ;  /* 0x0017241301007387 */ /* 0x0003e20000100800 */
[----:B----4-:R-:W-:-:S03]  /*216b0*/  IMAD R27, R181, R2, RZ ;  /* 0x00000002b51b7224 */ /* 0x010fc600078e02ff */
[----:B------:R2:W-:Y:S04]  /*216c0*/  STL [R1+0x1924], R101 ;  /* 0x0019246501007387 */ /* 0x0005e80000100800 */
        /* <DEDUP_REMOVED lines=22> */
[-C--:B------:R-:W-:Y:S01]  /*21830*/  IMAD R155, R155, R2.reuse, RZ ;  /* 0x000000029b9b7224 */ /* 0x080fe200078e02ff */
[----:B------:R-:W2:Y:S01]  /*21840*/  LDC R170, c[0x0][0x238] ;  /* 0x00008e00ffaa7b82 */ /* 0x000ea20000000800 */
[-C--:B----4-:R-:W-:Y:S01]  /*21850*/  IMAD R27, R169, R2.reuse, RZ ;  /* 0x00000002a91b7224 */ /* 0x090fe200078e02ff */
[----:B------:R4:W-:Y:S04]  /*21860*/  STL [R1+0x14cc], R101 ;  /* 0x0014cc6501007387 */ /* 0x0009e80000100800 */
[----:B------:R3:W-:Y:S01]  /*21870*/  STL [R1+0x1734], R27 ;  /* 0x0017341b01007387 */ /* 0x0007e20000100800 */
[-C--:B-1----:R-:W-:Y:S02]  /*21880*/  IMAD R19, R168, R2.reuse, RZ ;  /* 0x00000002a8137224 */ /* 0x082fe400078e02ff */
[----:B----4-:R-:W-:-:S03]  /*21890*/  IMAD R101, R167, R2, RZ ;  /* 0x00000002a7657224 */ /* 0x010fc600078e02ff */
[----:B------:R1:W-:Y:S01]  /*218a0*/  STL [R1+0x1934], R19 ;  /* 0x0019341301007387 */ /* 0x0003e20000100800 */
[----:B---3--:R-:W-:-:S03]  /*218b0*/  IMAD R27, R166, R2, RZ ;  /* 0x00000002a61b7224 */ /* 0x008fc600078e02ff */
[----:B------:R-:W-:Y:S01]  /*218c0*/  STL [R1+0x1b34], R101 ;  /* 0x001b346501007387 */ /* 0x000fe20000100800 */
[----:B-1----:R-:W-:-:S03]  /*218d0*/  IMAD R19, R10, R2, RZ ;  /* 0x000000020a137224 */ /* 0x002fc600078e02ff */
[----:B------:R-:W3:Y:S04]  /*218e0*/  LDL.LU R10, [R1+0x4ad4] ;  /* 0x004ad400010a7983 */ /* 0x000ee80000300800 */
[----:B------:R1:W-:Y:S02]  /*218f0*/  STL [R1+0xac4], R27 ;  /* 0x000ac41b01007387 */ /* 0x0003e40000100800 */
[-C--:B-1----:R-:W-:Y:S02]  /*21900*/  IMAD R27, R17, R2.reuse, RZ ;  /* 0x00000002111b7224 */ /* 0x082fe400078e02ff */
[----:B------:R-:W4:Y:S04]  /*21910*/  LDL.LU R17, [R1+0x4ad0] ;  /* 0x004ad00001117983 */ /* 0x000f280000300800 */
[----:B------:R1:W-:Y:S01]  /*21920*/  STL [R1+0xec4], R19 ;  /* 0x000ec41301007387 */ /* 0x0003e20000100800 */
[----:B------:R-:W-:-:S02]  /*21930*/  IMAD R101, R6, R2, RZ ;  /* 0x0000000206657224 */ /* 0x000fc400078e02ff */
[-C--:B-1----:R-:W-:Y:S02]  /*21940*/  IMAD R19, R15, R2.reuse, RZ ;  /* 0x000000020f137224 */ /* 0x082fe400078e02ff */
[----:B------:R-:W3:Y:S04]  /*21950*/  LDL.LU R15, [R1+0x4acc] ;  /* 0x004acc00010f7983 */ /* 0x000ee80000300800 */
[----:B------:R1:W-:Y:S02]  /*21960*/  STL [R1+0x11fc], R27 ;  /* 0x0011fc1b01007387 */ /* 0x0003e40000100800 */
[-C--:B-1----:R-:W-:Y:S02]  /*21970*/  IMAD R27, R13, R2.reuse, RZ ;  /* 0x000000020d1b7224 */ /* 0x082fe400078e02ff */
[----:B------:R-:W4:Y:S04]  /*21980*/  LDL.LU R13, [R1+0x4ac8] ;  /* 0x004ac800010d7983 */ /* 0x000f280000300800 */
[----:B------:R1:W-:Y:S02]  /*21990*/  STL [R1+0x14dc], R19 ;  /* 0x0014dc1301007387 */ /* 0x0003e40000100800 */
[----:B-1----:R-:W-:-:S02]  /*219a0*/  IMAD R19, R11, R2, RZ ;  /* 0x000000020b137224 */ /* 0x002fc400078e02ff */
[----:B------:R-:W3:Y:S04]  /*219b0*/  LDL.LU R11, [R1+0x4ac4] ;  /* 0x004ac400010b7983 */ /* 0x000ee80000300800 */
[----:B------:R1:W-:Y:S04]  /*219c0*/  STL [R1+0x173c], R27 ;  /* 0x00173c1b01007387 */ /* 0x0003e80000100800 */
[----:B------:R-:W3:Y:S04]  /*219d0*/  LDL.LU R6, [R1+0x4ac0] ;  /* 0x004ac00001067983 */ /* 0x000ee80000300800 */
[----:B------:R2:W-:Y:S01]  /*219e0*/  STL [R1+0x193c], R19 ;  /* 0x00193c1301007387 */ /* 0x0005e20000100800 */
[----:B-1----:R-:W-:-:S03]  /*219f0*/  IMAD R27, R108, R2, RZ ;  /* 0x000000026c1b7224 */ /* 0x002fc600078e02ff */
[----:B------:R1:W-:Y:S01]  /*21a00*/  STL [R1+0x1b3c], R101 ;  /* 0x001b3c6501007387 */ /* 0x0003e20000100800 */
[----:B--2---:R-:W-:-:S03]  /*21a10*/  IMAD R19, R107, R2, RZ ;  /* 0x000000026b137224 */ /* 0x004fc600078e02ff */
[----:B------:R2:W-:Y:S01]  /*21a20*/  STL [R1+0xadc], R27 ;  /* 0x000adc1b01007387 */ /* 0x0005e20000100800 */
[----:B------:R-:W2:Y:S01]  /*21a30*/  LDC R107, c[0x0][0x230] ;  /* 0x00008c00ff6b7b82 */ /* 0x000ea20000000800 */
[-C--:B-1----:R-:W-:Y:S02]  /*21a40*/  IMAD R101, R106, R2.reuse, RZ ;  /* 0x000000026a657224 */ /* 0x082fe400078e02ff */
[----:B------:R1:W-:Y:S01]  /*21a50*/  STL [R1+0xed4], R19 ;  /* 0x000ed41301007387 */ /* 0x0003e20000100800 */
[----:B--2---:R-:W-:-:S03]  /*21a60*/  IMAD R27, R105, R2, RZ ;  /* 0x00000002691b7224 */ /* 0x004fc600078e02ff */
[----:B------:R2:W-:Y:S01]  /*21a70*/  STL [R1+0x1204], R101 ;  /* 0x0012046501007387 */ /* 0x0005e20000100800 */
[----:B------:R-:W-:Y:S01]  /*21a80*/  IMAD R238, R238, 0x23, RZ ;  /* 0x00000023eeee7824 */ /* 0x000fe200078e02ff */
[----:B------:R-:W-:Y:S01]  /*21a90*/  ISETP.GE.U32.AND P0, PT, R164, 0x7fffff02, PT ;  /* 0x7fffff02a400780c */ /* 0x000fe20003f06070 */
[-C--:B-1----:R-:W-:Y:S01]  /*21aa0*/  IMAD R19, R104, R2.reuse, RZ ;  /* 0x0000000268137224 */ /* 0x082fe200078e02ff */
[----:B------:R1:W-:Y:S01]  /*21ab0*/  STL [R1+0x14e4], R27 ;  /* 0x0014e41b01007387 */ /* 0x0003e20000100800 */
[----:B------:R-:W-:Y:S01]  /*21ac0*/  IMAD R170, R170, 0x41, RZ ;  /* 0x00000041aaaa7824 */ /* 0x000fe200078e02ff */
[----:B------:R-:W3:Y:S02]  /*21ad0*/  LDC R104, c[0x0][0x240] ;  /* 0x00009000ff687b82 */ /* 0x000ee40000000800 */
[----:B------:R1:W-:Y:S01]  /*21ae0*/  STL [R1+0x1744], R19 ;  /* 0x0017441301007387 */ /* 0x0003e20000100800 */
[-C--:B--2---:R-:W-:Y:S02]  /*21af0*/  IMAD R101, R103, R2.reuse, RZ ;  /* 0x0000000267657224 */ /* 0x084fe400078e02ff */
[----:B-1----:R-:W-:-:S03]  /*21b00*/  IMAD R27, R102, R2, RZ ;  /* 0x00000002661b7224 */ /* 0x002fc600078e02ff */
[----:B------:R-:W-:Y:S01]  /*21b10*/  STL [R1+0x1944], R101 ;  /* 0x0019446501007387 */ /* 0x000fe20000100800 */
[----:B------:R-:W1:Y:S01]  /*21b20*/  S2R R166, SR_TID.X ;  /* 0x0000000000a67919 */ /* 0x000e620000002100 */
[-C--:B------:R-:W-:Y:S01]  /*21b30*/  IMAD R19, R7, R2.reuse, RZ ;  /* 0x0000000207137224 */ /* 0x080fe200078e02ff */
[----:B------:R-:W2:Y:S01]  /*21b40*/  LDC R103, c[0x0][0x240] ;  /* 0x00009000ff677b82 */ /* 0x000ea20000000800 */
[-C--:B------:R-:W-:Y:S01]  /*21b50*/  IMAD R7, R9, R2.reuse, RZ ;  /* 0x0000000209077224 */ /* 0x080fe200078e02ff */
[----:B------:R-:W-:Y:S01]  /*21b60*/  STL [R1+0x1b44], R27 ;  /* 0x001b441b01007387 */ /* 0x000fe20000100800 */
[----:B------:R-:W-:-:S03]  /*21b70*/  IMAD R9, R12, R2, RZ ;  /* 0x000000020c097224 */ /* 0x000fc600078e02ff */
[----:B------:R1:W-:Y:S01]  /*21b80*/  STL [R1+0xaf4], R19 ;  /* 0x000af41301007387 */ /* 0x0003e20000100800 */
[----:B------:R-:W-:Y:S01]  /*21b90*/  IMAD R184, R184, 0x43, RZ ;  /* 0x00000043b8b87824 */ /* 0x000fe200078e02ff */
[----:B------:R-:W2:Y:S02]  /*21ba0*/  LDC R106, c[0x0][0x240] ;  /* 0x00009000ff6a7b82 */ /* 0x000ea40000000800 */
[----:B------:R1:W-:Y:S04]  /*21bb0*/  STL [R1+0xedc], R8 ;  /* 0x000edc0801007387 */ /* 0x0003e80000100800 */
[----:B------:R1:W-:Y:S01]  /*21bc0*/  STL [R1+0x1214], R7 ;  /* 0x0012140701007387 */ /* 0x0003e20000100800 */
[-C--:B------:R-:W-:Y:S01]  /*21bd0*/  IMAD R12, R94, R2.reuse, RZ ;  /* 0x000000025e0c7224 */ /* 0x080fe200078e02ff */
[----:B-1----:R-:W1:Y:S01]  /*21be0*/  LDC R19, c[0x0][0x238] ;  /* 0x00008e00ff137b82 */ /* 0x002e620000000800 */
[-C--:B------:R-:W-:Y:S01]  /*21bf0*/  IMAD R8, R14, R2.reuse, RZ ;  /* 0x000000020e087224 */ /* 0x080fe200078e02ff */
[----:B------:R2:W-:Y:S01]  /*21c00*/  STL [R1+0x14f4], R9 ;  /* 0x0014f40901007387 */ /* 0x0005e20000100800 */
[----:B------:R-:W-:-:S03]  /*21c10*/  IMAD R7, R16, R2, RZ ;  /* 0x0000000210077224 */ /* 0x000fc600078e02ff */
[----:B------:R2:W-:Y:S01]  /*21c20*/  STL [R1+0x174c], R8 ;  /* 0x00174c0801007387 */ /* 0x0005e20000100800 */
[-C--:B------:R-:W-:Y:S01]  /*21c30*/  IMAD R102, R59, R2.reuse, RZ ;  /* 0x000000023b667224 */ /* 0x080fe200078e02ff */
[----:B------:R-:W1:Y:S02]  /*21c40*/  LDC R14, c[0x0][0x230] ;  /* 0x00008c00ff0e7b82 */ /* 0x000e640000000800 */
[----:B------:R2:W-:Y:S02]  /*21c50*/  STL [R1+0x194c], R7 ;  /* 0x00194c0701007387 */ /* 0x0005e40000100800 */
[-C--:B--2---:R-:W-:Y:S02]  /*21c60*/  IMAD R9, R18, R2.reuse, RZ ;  /* 0x0000000212097224 */ /* 0x084fe400078e02ff */
[----:B------:R-:W-:-:S03]  /*21c70*/  IMAD R8, R20, R2, RZ ;  /* 0x0000000214087224 */ /* 0x000fc600078e02ff */
[----:B------:R2:W-:Y:S01]  /*21c80*/  STL [R1+0x1b4c], R9 ;  /* 0x001b4c0901007387 */ /* 0x0005e20000100800 */
[----:B------:R-:W-:Y:S01]  /*21c90*/  LOP3.LUT R108, R166, 0x7f, RZ, 0xc0, !PT ;  /* 0x0000007fa66c7812 */ /* 0x000fe200078ec0ff */
[-C--:B------:R-:W-:Y:S01]  /*21ca0*/  IMAD R101, R83, R2.reuse, RZ ;  /* 0x0000000253657224 */ /* 0x080fe200078e02ff */
[----:B------:R-:W1:Y:S01]  /*21cb0*/  LDC R16, c[0x0][0x238] ;  /* 0x00008e00ff107b82 */ /* 0x000e620000000800 */
[-C--:B------:R-:W-:Y:S01]  /*21cc0*/  IMAD R7, R21, R2.reuse, RZ ;  /* 0x0000000215077224 */ /* 0x080fe200078e02ff */
[----:B------:R2:W-:Y:S02]  /*21cd0*/  STL [R1+0xb0c], R8 ;  /* 0x000b0c0801007387 */ /* 0x0005e40000100800 */
[-C--:B--2---:R-:W-:Y:S02]  /*21ce0*/  IMAD R9, R22, R2.reuse, RZ ;  /* 0x0000000216097224 */ /* 0x084fe400078e02ff */
[----:B------:R2:W-:Y:S01]  /*21cf0*/  STL [R1+0xeec], R7 ;  /* 0x000eec0701007387 */ /* 0x0005e20000100800 */
[----:B------:R-:W-:Y:S01]  /*21d00*/  ISETP.GE.AND P5, PT, R108, R107, PT ;  /* 0x0000006b6c00720c */ /* 0x000fe20003fa6270 */
[----:B------:R-:W1:Y:S01]  /*21d10*/  LDC R18, c[0x0][0x238] ;  /* 0x00008e00ff127b82 */ /* 0x000e620000000800 */
[-C--:B------:R-:W-:Y:S01]  /*21d20*/  IMAD R8, R23, R2.reuse, RZ ;  /* 0x0000000217087224 */ /* 0x080fe200078e02ff */
[----:B------:R2:W-:Y:S02]  /*21d30*/  STL [R1+0x121c], R9 ;  /* 0x00121c0901007387 */ /* 0x0005e40000100800 */
[----:B--2---:R-:W-:-:S02]  /*21d40*/  IMAD R7, R24, R2, RZ ;  /* 0x0000000218077224 */ /* 0x004fc400078e02ff */
[----:B------:R2:W-:Y:S02]  /*21d50*/  STL [R1+0x1504], R8 ;  /* 0x0015040801007387 */ /* 0x0005e40000100800 */
[----:B------:R-:W4:Y:S01]  /*21d60*/  LDC R21, c[0x0][0x230] ;  /* 0x00008c00ff157b82 */ /* 0x000f220000000800 */
[-C--:B------:R-:W-:Y:S01]  /*21d70*/  IMAD R9, R25, R2.reuse, RZ ;  /* 0x0000000219097224 */ /* 0x080fe200078e02ff */
[----:B------:R2:W-:Y:S06]  /*21d80*/  STL [R1+0x1754], R7 ;  /* 0x0017540701007387 */ /* 0x0005ec0000100800 */
[----:B------:R-:W4:Y:S01]  /*21d90*/  LDC R20, c[0x0][0x238] ;  /* 0x00008e00ff147b82 */ /* 0x000f220000000800 */
[-C--:B--2---:R-:W-:Y:S01]  /*21da0*/  IMAD R8, R26, R2.reuse, RZ ;  /* 0x000000021a087224 */ /* 0x084fe200078e02ff */
[----:B------:R2:W-:Y:S01]  /*21db0*/  STL [R1+0x1954], R9 ;  /* 0x0019540901007387 */ /* 0x0005e20000100800 */
[----:B------:R-:W-:-:S03]  /*21dc0*/  IMAD R7, R28, R2, RZ ;  /* 0x000000021c077224 */ /* 0x000fc600078e02ff */
[----:B------:R2:W-:Y:S02]  /*21dd0*/  STL [R1+0x1b54], R8 ;  /* 0x001b540801007387 */ /* 0x0005e40000100800 */
[----:B------:R-:W4:Y:S01]  /*21de0*/  LDC R22, c[0x0][0x230] ;  /* 0x00008c00ff167b82 */ /* 0x000f220000000800 */
[-C--:B--2---:R-:W-:Y:S01]  /*21df0*/  IMAD R9, R29, R2.reuse, RZ ;  /* 0x000000021d097224 */ /* 0x084fe200078e02ff */
[----:B------:R2:W-:Y:S06]  /*21e00*/  STL [R1+0xb24], R7 ;  /* 0x000b240701007387 */ /* 0x0005ec0000100800 */
[----:B------:R-:W1:Y:S01]  /*21e10*/  LDC R29, c[0x0][0x230] ;  /* 0x00008c00ff1d7b82 */ /* 0x000e620000000800 */
[-C--:B------:R-:W-:Y:S01]  /*21e20*/  IMAD R8, R30, R2.reuse, RZ ;  /* 0x000000021e087224 */ /* 0x080fe200078e02ff */
[----:B------:R2:W-:Y:S02]  /*21e30*/  STL [R1+0xef4], R9 ;  /* 0x000ef40901007387 */ /* 0x0005e40000100800 */
[----:B--2---:R-:W-:-:S02]  /*21e40*/  IMAD R7, R31, R2, RZ ;  /* 0x000000021f077224 */ /* 0x004fc400078e02ff */
[----:B------:R2:W-:Y:S02]  /*21e50*/  STL [R1+0x1224], R8 ;  /* 0x0012240801007387 */ /* 0x0005e40000100800 */
[----:B------:R-:W4:Y:S01]  /*21e60*/  LDC R28, c[0x0][0x230] ;  /* 0x00008c00ff1c7b82 */ /* 0x000f220000000800 */
[----:B------:R-:W-:Y:S01]  /*21e70*/  IMAD R9, R32, R2, RZ ;  /* 0x0000000220097224 */ /* 0x000fe200078e02ff */
[----:B------:R2:W-:Y:S01]  /*21e80*/  STL [R1+0x150c], R7 ;  /* 0x00150c0701007387 */ /* 0x0005e20000100800 */
[----:B------:R-:W-:Y:S02]  /*21e90*/  IMAD R198, R198, 0x61, RZ ;  /* 0x00000061c6c67824 */ /* 0x000fe400078e02ff */
[----:B------:R-:W-:-:S03]  /*21ea0*/  IMAD R212, R212, 0x63, RZ ;  /* 0x00000063d4d47824 */ /* 0x000fc600078e02ff */
[----:B------:R-:W3:Y:S01]  /*21eb0*/  LDC R105, c[0x0][0x240] ;  /* 0x00009000ff697b82 */ /* 0x000ee20000000800 */
[-C--:B--2---:R-:W-:Y:S01]  /*21ec0*/  IMAD R8, R33, R2.reuse, RZ ;  /* 0x0000000221087224 */ /* 0x084fe200078e02ff */
[----:B------:R2:W-:Y:S01]  /*21ed0*/  STL [R1+0x175c], R9 ;  /* 0x00175c0901007387 */ /* 0x0005e20000100800 */
[----:B------:R-:W-:-:S03]  /*21ee0*/  IMAD R7, R34, R2, RZ ;  /* 0x0000000222077224 */ /* 0x000fc600078e02ff */
[----:B------:R2:W-:Y:S02]  /*21ef0*/  STL [R1+0x195c], R8 ;  /* 0x00195c0801007387 */ /* 0x0005e40000100800 */
[-C--:B--2---:R-:W-:Y:S02]  /*21f00*/  IMAD R9, R36, R2.reuse, RZ ;  /* 0x0000000224097224 */ /* 0x084fe400078e02ff */
[----:B------:R2:W-:Y:S01]  /*21f10*/  STL [R1+0x1b5c], R7 ;  /* 0x001b5c0701007387 */ /* 0x0005e20000100800 */
[----:B------:R-:W-:-:S03]  /*21f20*/  IMAD R8, R37, R2, RZ ;  /* 0x0000000225087224 */ /* 0x000fc600078e02ff */
        /* <DEDUP_REMOVED lines=80> */
[----:B------:R1:W-:Y:S04]  /*22430*/  STL [R1+0x198c], R8 ;  /* 0x00198c0801007387 */ /* 0x0003e80000100800 */
[----:B------:R4:W-:Y:S01]  /*22440*/  STL [R1+0x1b8c], R7 ;  /* 0x001b8c0701007387 */ /* 0x0009e20000100800 */
[-C--:B--2---:R-:W-:Y:S02]  /*22450*/  IMAD R9, R85, R2.reuse, RZ ;  /* 0x0000000255097224 */ /* 0x084fe400078e02ff */
[-C--:B-1----:R-:W-:Y:S02]  /*22460*/  IMAD R8, R84, R2.reuse, RZ ;  /* 0x0000000254087224 */ /* 0x082fe400078e02ff */
[----:B----4-:R-:W-:-:S03]  /*22470*/  IMAD R7, R86, R2, RZ ;  /* 0x0000000256077224 */ /* 0x010fc600078e02ff */
[----:B------:R1:W-:Y:S04]  /*22480*/  STL [R1+0xbcc], R8 ;  /* 0x000bcc0801007387 */ /* 0x0003e80000100800 */
[----:B------:R2:W-:Y:S04]  /*22490*/  STL [R1+0xf44], R9 ;  /* 0x000f440901007387 */ /* 0x0005e80000100800 */
[----:B------:R4:W-:Y:S01]  /*224a0*/  STL [R1+0x1274], R7 ;  /* 0x0012740701007387 */ /* 0x0009e20000100800 */
[-C--:B-1----:R-:W-:Y:S02]  /*224b0*/  IMAD R8, R87, R2.reuse, RZ ;  /* 0x0000000257087224 */ /* 0x082fe400078e02ff */
[----:B--2---:R-:W-:-:S03]  /*224c0*/  IMAD R9, R88, R2, RZ ;  /* 0x0000000258097224 */ /* 0x004fc600078e02ff */
[----:B------:R1:W-:Y:S01]  /*224d0*/  STL [R1+0x155c], R8 ;  /* 0x00155c0801007387 */ /* 0x0003e20000100800 */
[----:B----4-:R-:W-:-:S03]  /*224e0*/  IMAD R7, R89, R2, RZ ;  /* 0x0000000259077224 */ /* 0x010fc600078e02ff */
[----:B------:R-:W-:Y:S04]  /*224f0*/  STL [R1+0x1794], R9 ;  /* 0x0017940901007387 */ /* 0x000fe80000100800 */
[----:B------:R2:W-:Y:S01]  /*22500*/  STL [R1+0x1994], R7 ;  /* 0x0019940701007387 */ /* 0x0005e20000100800 */
[----:B-1----:R-:W-:-:S05]  /*22510*/  IMAD R8, R90, R2, RZ ;  /* 0x000000025a087224 */ /* 0x002fca00078e02ff */
[----:B------:R1:W-:Y:S01]  /*22520*/  STL [R1+0x1b94], R8 ;  /* 0x001b940801007387 */ /* 0x0003e20000100800 */
[----:B--2---:R-:W-:-:S05]  /*22530*/  IMAD R7, R92, R2, RZ ;  /* 0x000000025c077224 */ /* 0x004fca00078e02ff */
[----:B------:R2:W-:Y:S01]  /*22540*/  STL [R1+0xbe4], R7 ;  /* 0x000be40701007387 */ /* 0x0005e20000100800 */
[----:B-1----:R-:W-:-:S05]  /*22550*/  IMAD R8, R93, R2, RZ ;  /* 0x000000025d087224 */ /* 0x002fca00078e02ff */
[----:B------:R1:W-:Y:S01]  /*22560*/  STL [R1+0xf4c], R8 ;  /* 0x000f4c0801007387 */ /* 0x0003e20000100800 */
[----:B--2---:R-:W-:-:S03]  /*22570*/  IMAD R7, R95, R2, RZ ;  /* 0x000000025f077224 */ /* 0x004fc600078e02ff */
[----:B------:R2:W-:Y:S04]  /*22580*/  STL [R1+0x1284], R12 ;  /* 0x0012840c01007387 */ /* 0x0005e80000100800 */
[----:B------:R4:W-:Y:S01]  /*22590*/  STL [R1+0x1564], R7 ;  /* 0x0015640701007387 */ /* 0x0009e20000100800 */
[-C--:B-1----:R-:W-:Y:S02]  /*225a0*/  IMAD R8, R96, R2.reuse, RZ ;  /* 0x0000000260087224 */ /* 0x082fe400078e02ff */
[----:B--2---:R-:W-:-:S03]  /*225b0*/  IMAD R12, R97, R2, RZ ;  /* 0x00000002610c7224 */ /* 0x004fc600078e02ff */
[----:B------:R-:W-:Y:S01]  /*225c0*/  STL [R1+0x179c], R8 ;  /* 0x00179c0801007387 */ /* 0x000fe20000100800 */
[----:B----4-:R-:W-:-:S03]  /*225d0*/  IMAD R7, R98, R2, RZ ;  /* 0x0000000262077224 */ /* 0x010fc600078e02ff */
[----:B------:R-:W-:Y:S04]  /*225e0*/  STL [R1+0x199c], R12 ;  /* 0x00199c0c01007387 */ /* 0x000fe80000100800 */
[----:B------:R1:W-:Y:S04]  /*225f0*/  STL [R1+0x1b9c], R7 ;  /* 0x001b9c0701007387 */ /* 0x0003e80000100800 */
[----:B------:R-:W2:Y:S01]  /*22600*/  LDL R252, [R1+0x3d48] ;  /* 0x003d480001fc7983 */ /* 0x000ea20000100800 */
[----:B------:R-:W-:Y:S02]  /*22610*/  VIADD R32, R107, 0x7f ;  /* 0x0000007f6b207836 */ /* 0x000fe40000000000 */
[----:B------:R-:W-:-:S02]  /*22620*/  IMAD R9, R91, R2, RZ ;  /* 0x000000025b097224 */ /* 0x000fc400078e02ff */
[----:B-1----:R-:W-:Y:S01]  /*22630*/  VIADD R7, R107, 0xffffff83 ;  /* 0xffffff836b077836 */ /* 0x002fe20000000000 */
[----:B------:R-:W-:Y:S01]  /*22640*/  ISETP.GT.AND P2, PT, R32, 0x7f, PT ;  /* 0x0000007f2000780c */ /* 0x000fe20003f44270 */
[-C--:B------:R-:W-:Y:S02]  /*22650*/  IMAD R8, R99, R2.reuse, RZ ;  /* 0x0000000263087224 */ /* 0x080fe400078e02ff */
[----:B------:R-:W-:Y:S01]  /*22660*/  IMAD R2, R100, R2, RZ ;  /* 0x0000000264027224 */ /* 0x000fe200078e02ff */
[----:B------:R-:W-:Y:S02]  /*22670*/  ISETP.GE.U32.AND P3, PT, R7, 0x7fffff04, PT ;  /* 0x7fffff040700780c */ /* 0x000fe40003f66070 */
[C---:B------:R-:W-:Y:S02]  /*22680*/  IADD3 R12, R107.reuse, -0x7e, RZ ;  /* 0xffffff826b0c7810 */ /* 0x040fe40007ffe0ff */
[----:B------:R-:W-:Y:S01]  /*22690*/  SEL R7, RZ, 0x4, !P2 ;  /* 0x00000004ff077807 */ /* 0x000fe20005000000 */
[----:B------:R1:W-:Y:S01]  /*226a0*/  STL [R1+0xbfc], R2 ;  /* 0x000bfc0201007387 */ /* 0x0003e20000100800 */
[----:B------:R-:W-:Y:S01]  /*226b0*/  ISETP.GE.U32.AND P1, PT, R12, 0x7fffff03, PT ;  /* 0x7fffff030c00780c */ /* 0x000fe20003f26070 */
[----:B------:R-:W-:Y:S01]  /*226c0*/  VIADD R12, R107, 0xffffffa1 ;  /* 0xffffffa16b0c7836 */ /* 0x000fe20000000000 */
[----:B------:R-:W-:-:S02]  /*226d0*/  SEL R7, R7, RZ, !P5 ;  /* 0x000000ff07077207 */ /* 0x000fc40006800000 */
[-C--:B------:R-:W-:Y:S02]  /*226e0*/  LEA R26, P2, R3, R5.reuse, 0x2 ;  /* 0x00000005031a7211 */ /* 0x080fe400078410ff */
[----:B------:R-:W-:Y:S02]  /*226f0*/  LEA R24, P5, R4, R5, 0x2 ;  /* 0x0000000504187211 */ /* 0x000fe400078a10ff */
[----:B-1----:R-:W-:Y:S02]  /*22700*/  IADD3 R2, R107, -0x60, RZ ;  /* 0xffffffa06b027810 */ /* 0x002fe40007ffe0ff */
[-C--:B------:R-:W-:Y:S02]  /*22710*/  LEA.HI.X.SX32 R27, R3, R0.reuse, 0x2, P2 ;  /* 0x00000000031b7211 */ /* 0x080fe400010f16ff */
[----:B------:R-:W-:Y:S01]  /*22720*/  ISETP.GE.U32.AND P4, PT, R2, 0x7fffff21, PT ;  /* 0x7fffff210200780c */ /* 0x000fe20003f86070 */
[----:B------:R-:W-:Y:S01]  /*22730*/  VIADD R2, R165, 0xffffffff ;  /* 0xffffffffa5027836 */ /* 0x000fe20000000000 */
[----:B------:R-:W-:-:S02]  /*22740*/  LEA.HI.X.SX32 R25, R4, R0, 0x2, P5 ;  /* 0x0000000004197211 */ /* 0x000fc400028f16ff */
[----:B------:R-:W-:Y:S01]  /*22750*/  ISETP.GE.U32.AND P2, PT, R12, 0x7fffff22, PT ;  /* 0x7fffff220c00780c */ /* 0x000fe20003f46070 */
[----:B------:R-:W1:Y:S01]  /*22760*/  LDC R4, c[0x0][0x238] ;  /* 0x00008e00ff047b82 */ /* 0x000e620000000800 */
[----:B------:R-:W-:Y:S02]  /*22770*/  ISETP.GE.U32.AND P6, PT, R2, 0x7fffff80, PT ;  /* 0x7fffff800200780c */ /* 0x000fe40003fc6070 */
[----:B------:R-:W-:-:S05]  /*22780*/  SHF.L.U32 R2, R166, 0x4, RZ ;  /* 0x00000004a6027819 */ /* 0x000fca00000006ff */
[----:B------:R-:W4:Y:S01]  /*22790*/  LDC R12, c[0x0][0x238] ;  /* 0x00008e00ff0c7b82 */ /* 0x000f220000000800 */
[----:B------:R-:W-:Y:S01]  /*227a0*/  LOP3.LUT R2, R2, 0x70, RZ, 0xc0, !PT ;  /* 0x0000007002027812 */ /* 0x000fe200078ec0ff */
[----:B------:R-:W-:-:S04]  /*227b0*/  VIADD R3, R29, 0xfffffffe ;  /* 0xfffffffe1d037836 */ /* 0x000fc80000000000 */
[----:B------:R-:W-:Y:S01]  /*227c0*/  IMAD R2, R108, 0x80, R2 ;  /* 0x000000806c027824 */ /* 0x000fe200078e0202 */
[----:B------:R-:W-:Y:S02]  /*227d0*/  ISETP.GE.U32.AND P5, PT, R3, 0x7fffff7f, PT ;  /* 0x7fffff7f0300780c */ /* 0x000fe40003fa6070 */
[----:B------:R-:W-:Y:S01]  /*227e0*/  IADD3 R3, R14, -0x3, RZ ;  /* 0xfffffffd0e037810 */ /* 0x000fe20007ffe0ff */
[----:B------:R-:W-:Y:S01]  /*227f0*/  IMAD.WIDE R36, R16, 0x4, R158 ;  /* 0x0000000410247825 */ /* 0x000fe200078e029e */
[----:B------:R-:W3:Y:S03]  /*22800*/  LDC R14, c[0x0][0x238] ;  /* 0x00008e00ff0e7b82 */ /* 0x000ee60000000800 */
[----:B-1----:R-:W-:-:S05]  /*22810*/  IMAD.WIDE R40, R4, 0x4, R162 ;  /* 0x0000000404287825 */ /* 0x002fca00078e02a2 */
[----:B------:R-:W1:Y:S01]  /*22820*/  LDC R16, c[0x0][0x230] ;  /* 0x00008c00ff107b82 */ /* 0x000e620000000800 */
[----:B------:R-:W-:-:S04]  /*22830*/  IMAD.WIDE R30, R18, 0x4, R160 ;  /* 0x00000004121e7825 */ /* 0x000fc800078e02a0 */
[----:B----4-:R-:W-:-:S03]  /*22840*/  IMAD.WIDE R38, R12, 0x4, R156 ;  /* 0x000000040c267825 */ /* 0x010fc600078e029c */
[----:B------:R-:W4:Y:S01]  /*22850*/  LDC R12, c[0x0][0x238] ;  /* 0x00008e00ff0c7b82 */ /* 0x000f220000000800 */
[----:B------:R3:W-:Y:S01]  /*22860*/  STL.64 [R1+0x88], R40 ;  /* 0x0000882801007387 */ /* 0x0007e20000100a00 */
[----:B------:R-:W-:-:S03]  /*22870*/  IMAD R4, R19, 0x3, RZ ;  /* 0x0000000313047824 */ /* 0x000fc600078e02ff */
[----:B------:R3:W-:Y:S03]  /*22880*/  STL.64 [R1+0x80], R38 ;  /* 0x0000802601007387 */ /* 0x0007e60000100a00 */
[----:B------:R-:W1:Y:S01]  /*22890*/  LDC R18, c[0x0][0x230] ;  /* 0x00008c00ff127b82 */ /* 0x000e620000000800 */
[----:B------:R3:W-:Y:S04]  /*228a0*/  STL.64 [R1+0x78], R36 ;  /* 0x0000782401007387 */ /* 0x0007e80000100a00 */
[----:B------:R3:W-:Y:S03]  /*228b0*/  STL.64 [R1+0x70], R30 ;  /* 0x0000701e01007387 */ /* 0x0007e60000100a00 */
[----:B------:R-:W1:Y:S01]  /*228c0*/  LDC R19, c[0x0][0x230] ;  /* 0x00008c00ff137b82 */ /* 0x000e620000000800 */
[----:B------:R-:W-:-:S04]  /*228d0*/  IMAD.WIDE R244, R238, 0x4, R162 ;  /* 0x00000004eef47825 */ /* 0x000fc800078e02a2 */
        /* <DEDUP_REMOVED lines=15> */
[----:B--2---:R-:W-:-:S05]  /*229d0*/  IMAD.IADD R23, R252, 0x1, R2 ;  /* 0x00000001fc177824 */ /* 0x004fca00078e0202 */
[----:B------:R-:W-:Y:S01]  /*229e0*/  @!PT LDS RZ, [RZ] ;  /* 0x00000000fffff984 */ /* 0x000fe20000000800 */
[----:B------:R-:W-:Y:S01]  /*229f0*/  @!PT LDS RZ, [RZ] ;  /* 0x00000000fffff984 */ /* 0x000fe20000000800 */
[----:B------:R-:W-:Y:S01]  /*22a00*/  @!PT LDS RZ, [RZ] ;  /* 0x00000000fffff984 */ /* 0x000fe20000000800 */
[----:B------:R-:W-:Y:S04]  /*22a10*/  LDGSTS.E [R23], desc[UR60][R162.64], !P6 ;  /* 0x00000000a2177fae */ /* 0x000fe8000f12187c */
[----:B------:R-:W-:Y:S04]  /*22a20*/  LDGSTS.E [R23+0x4000], desc[UR60][R156.64], !P6 ;  /* 0x040000009c177fae */ /* 0x000fe8000f12187c */
[----:B------:R-:W-:Y:S04]  /*22a30*/  LDGSTS.E [R23+0x8000], desc[UR60][R158.64], !P6 ;  /* 0x080000009e177fae */ /* 0x000fe8000f12187c */
[----:B------:R-:W-:Y:S01]  /*22a40*/  LDGSTS.E [R23+0xc000], desc[UR60][R160.64], !P6 ;  /* 0x0c000000a0177fae */ /* 0x000fe2000f12187c */
[----:B------:R-:W-:Y:S01]  /*22a50*/  ISETP.GE.U32.AND P6, PT, R3, 0x7fffff7e, PT ;  /* 0x7fffff7e0300780c */ /* 0x000fe20003fc6070 */
[----:B------:R-:W-:-:S02]  /*22a60*/  VIADD R3, R21, 0xfffffffc ;  /* 0xfffffffc15037836 */ /* 0x000fc40000000000 */
[----:B------:R3:W-:Y:S04]  /*22a70*/  LDGSTS.E [R23+0x4], desc[UR60][R40.64], !P5 ;  /* 0x0000400028177fae */ /* 0x0007e8000e92187c */
[----:B------:R2:W-:Y:S04]  /*22a80*/  LDGSTS.E [R23+0x4004], desc[UR60][R38.64], !P5 ;  /* 0x0400400026177fae */ /* 0x0005e8000e92187c */
[----:B------:R4:W-:Y:S04]  /*22a90*/  LDGSTS.E [R23+0x8004], desc[UR60][R36.64], !P5 ;  /* 0x0800400024177fae */ /* 0x0009e8000e92187c */
[----:B------:R1:W-:Y:S01]  /*22aa0*/  LDGSTS.E [R23+0xc004], desc[UR60][R30.64], !P5 ;  /* 0x0c0040001e177fae */ /* 0x0003e2000e92187c */
[----:B------:R-:W-:-:S02]  /*22ab0*/  ISETP.GE.U32.AND P5, PT, R3, 0x7fffff7d, PT ;  /* 0x7fffff7d0300780c */ /* 0x000fc40003fa6070 */
[----:B------:R-:W-:-:S05]  /*22ac0*/  SHF.L.U32 R3, R20, 0x1, RZ ;  /* 0x0000000114037819 */ /* 0x000fca00000006ff */
[----:B---3--:R-:W-:-:S04]  /*22ad0*/  IMAD.WIDE R40, R3, 0x4, R162 ;  /* 0x0000000403287825 */ /* 0x008fc800078e02a2 */
[C---:B--2---:R-:W-:Y:S01]  /*22ae0*/  IMAD.WIDE R38, R3.reuse, 0x4, R156 ;  /* 0x0000000403267825 */ /* 0x044fe200078e029c */
[----:B------:R-:W-:Y:S03]  /*22af0*/  STL.64 [R1+0x68], R40 ;  /* 0x0000682801007387 */ /* 0x000fe60000100a00 */
[C---:B----4-:R-:W-:Y:S01]  /*22b00*/  IMAD.WIDE R36, R3.reuse, 0x4, R158 ;  /* 0x0000000403247825 */ /* 0x050fe200078e029e */
[----:B------:R-:W-:Y:S03]  /*22b10*/  LDGSTS.E [R23+0x8], desc[UR60][R40.64], !P6 ;  /* 0x0000800028177fae */ /* 0x000fe6000f12187c */
[--C-:B-1----:R-:W-:Y:S01]  /*22b20*/  IMAD.WIDE R30, R3, 0x4, R160.reuse ;  /* 0x00000004031e7825 */ /* 0x102fe200078e02a0 */
[----:B------:R1:W-:Y:S03]  /*22b30*/  STL.64 [R1+0x60], R38 ;  /* 0x0000602601007387 */ /* 0x0003e60000100a00 */
[----:B------:R-:W-:Y:S01]  /*22b40*/  VIADD R3, R22, 0xffffffdf ;  /* 0xffffffdf16037836 */ /* 0x000fe20000000000 */
[----:B------:R1:W-:Y:S01]  /*22b50*/  LDGSTS.E [R23+0x4008], desc[UR60][R38.64], !P6 ;  /* 0x0400800026177fae */ /* 0x0003e2000f12187c */
[----:B------:R-:W-:-:S03]  /*22b60*/  IMAD.WIDE R20, R4, 0x4, R160 ;  /* 0x0000000404147825 */ /* 0x000fc600078e02a0 */
[----:B------:R2:W-:Y:S04]  /*22b70*/  STL.64 [R1+0x58], R36 ;  /* 0x0000582401007387 */ /* 0x0005e80000100a00 */
[----:B------:R2:W-:Y:S01]  /*22b80*/  LDGSTS.E [R23+0x8008], desc[UR60][R36.64], !P6 ;  /* 0x0800800024177fae */ /* 0x0005e2000f12187c */
[----:B-1----:R-:W-:-:S03]  /*22b90*/  IMAD.WIDE R38, R4, 0x4, R162 ;  /* 0x0000000404267825 */ /* 0x002fc600078e02a2 */
[----:B------:R1:W-:Y:S04]  /*22ba0*/  STL.64 [R1+0x90], R30 ;  /* 0x0000901e01007387 */ /* 0x0003e80000100a00 */
[----:B------:R1:W-:Y:S01]  /*22bb0*/  LDGSTS.E [R23+0xc008], desc[UR60][R30.64], !P6 ;  /* 0x0c0080001e177fae */ /* 0x0003e2000f12187c */
[----:B------:R-:W-:Y:S01]  /*22bc0*/  ISETP.GE.U32.AND P6, PT, R3, 0x7fffff60, PT ;  /* 0x7fffff600300780c */ /* 0x000fe20003fc6070 */
[----:B--2---:R-:W-:Y:S02]  /*22bd0*/  IMAD.WIDE R36, R4, 0x4, R156 ;  /* 0x0000000404247825 */ /* 0x004fe400078e029c */
[----:B------:R2:W-:Y:S02]  /*22be0*/  LDGSTS.E [R23+0xc], desc[UR60][R38.64], !P5 ;  /* 0x0000c00026177fae */ /* 0x0005e4000e92187c */
[----:B------:R-:W-:-:S02]  /*22bf0*/  VIADD R3, R28, 0xffffffde ;  /* 0xffffffde1c037836 */ /* 0x000fc40000000000 */
[----:B------:R3:W-:Y:S01]  /*22c00*/  LDGSTS.E [R23+0x400c], desc[UR60][R36.64], !P5 ;  /* 0x0400c00024177fae */ /* 0x0007e2000e92187c */
[----:B------:R-:W-:-:S04]  /*22c10*/  IMAD.WIDE R206, R212, 0x4, R162 ;  /* 0x00000004d4ce7825 */ /* 0x000fc800078e02a2 */
[C---:B------:R-:W-:Y:S01]  /*22c20*/  IMAD.WIDE R208, R212.reuse, 0x4, R156 ;  /* 0x00000004d4d07825 */ /* 0x040fe200078e029c */
[----:B------:R2:W-:Y:S03]  /*22c30*/  STL.64 [R1+0x50], R38 ;  /* 0x0000502601007387 */ /* 0x0005e60000100a00 */
[----:B------:R-:W-:-:S04]  /*22c40*/  IMAD.WIDE R210, R212, 0x4, R158 ;  /* 0x00000004d4d27825 */ /* 0x000fc800078e029e */
[----:B-1----:R-:W-:Y:S01]  /*22c50*/  IMAD.WIDE R30, R4, 0x4, R158 ;  /* 0x00000004041e7825 */ /* 0x002fe200078e029e */
[----:B------:R-:W-:Y:S01]  /*22c60*/  LOP3.LUT R22, R2, 0x10, RZ, 0x3c, !PT ;  /* 0x0000001002167812 */ /* 0x000fe200078e3cff */
[----:B------:R-:W1:Y:S03]  /*22c70*/  LDC R28, c[0x0][0x238] ;  /* 0x00008e00ff1c7b82 */ /* 0x000e660000000800 */
[----:B------:R4:W-:Y:S04]  /*22c80*/  LDGSTS.E [R23+0x800c], desc[UR60][R30.64], !P5 ;  /* 0x0800c0001e177fae */ /* 0x0009e8000e92187c */
[----:B------:R4:W-:Y:S01]  /*22c90*/  LDGSTS.E [R23+0xc00c], desc[UR60][R20.64], !P5 ;  /* 0x0c00c00014177fae */ /* 0x0009e2000e92187c */
[----:B------:R-:W-:-:S02]  /*22ca0*/  ISETP.GE.U32.AND P5, PT, R3, 0x7fffff5f, PT ;  /* 0x7fffff5f0300780c */ /* 0x000fc40003fa6070 */
[----:B------:R-:W-:Y:S02]  /*22cb0*/  SHF.L.U32 R3, R12, 0x5, RZ ;  /* 0x000000050c037819 */ /* 0x000fe400000006ff */
[----:B------:R-:W1:Y:S01]  /*22cc0*/  LDC R12, c[0x0][0x238] ;  /* 0x00008e00ff0c7b82 */ /* 0x000e620000000800 */
[----:B------:R3:W-:Y:S02]  /*22cd0*/  STL.64 [R1+0x48], R36 ;  /* 0x0000482401007387 */ /* 0x0007e40000100a00 */
[C---:B--2---:R-:W-:Y:S02]  /*22ce0*/  IMAD.WIDE R38, R3.reuse, 0x4, R162 ;  /* 0x0000000403267825 */ /* 0x044fe400078e02a2 */
[----:B------:R4:W-:Y:S02]  /*22cf0*/  STL.64 [R1+0x40], R30 ;  /* 0x0000401e01007387 */ /* 0x0009e40000100a00 */
[----:B------:R-:W-:Y:S02]  /*22d00*/  IMAD R4, R14, 0x21, RZ ;  /* 0x000000210e047824 */ /* 0x000fe400078e02ff */
[----:B------:R2:W-:Y:S01]  /*22d10*/  STL.64 [R1+0x38], R20 ;  /* 0x0000381401007387 */ /* 0x0005e20000100a00 */
[----:B------:R-:W1:Y:S01]  /*22d20*/  LDC R14, c[0x0][0x230] ;  /* 0x00008c00ff0e7b82 */ /* 0x000e620000000800 */
[----:B---3--:R-:W-:-:S02]  /*22d30*/  IMAD.WIDE R36, R3, 0x4, R156 ;  /* 0x0000000403247825 */ /* 0x008fc400078e029c */
[----:B------:R3:W-:Y:S02]  /*22d40*/  STL.64 [R1+0x30], R38 ;  /* 0x0000302601007387 */ /* 0x0007e40000100a00 */
[C---:B----4-:R-:W-:Y:S02]  /*22d50*/  IMAD.WIDE R30, R3.reuse, 0x4, R158 ;  /* 0x00000004031e7825 */ /* 0x050fe400078e029e */
[----:B------:R3:W-:Y:S02]  /*22d60*/  LDGSTS.E [R23+0x10000], desc[UR60][R38.64], !P6 ;  /* 0x1000000026177fae */ /* 0x0007e4000f12187c */
[----:B--2---:R-:W-:Y:S02]  /*22d70*/  IMAD.WIDE R20, R3, 0x4, R160 ;  /* 0x0000000403147825 */ /* 0x004fe400078e02a0 */
[----:B------:R2:W-:Y:S02]  /*22d80*/  STL.64 [R1+0x28], R36 ;  /* 0x0000282401007387 */ /* 0x0005e40000100a00 */
[----:B------:R-:W-:-:S02]  /*22d90*/  VIADD R3, R16, 0xffffffdd ;  /* 0xffffffdd10037836 */ /* 0x000fc40000000000 */
[----:B------:R2:W-:Y:S01]  /*22da0*/  LDGSTS.E [R23+0x14000], desc[UR60][R36.64], !P6 ;  /* 0x1400000024177fae */ /* 0x0005e2000f12187c */
[----:B------:R-:W4:Y:S01]  /*22db0*/  LDC R16, c[0x0][0x230] ;  /* 0x00008c00ff107b82 */ /* 0x000f220000000800 */
[C---:B---3--:R-:W-:Y:S02]  /*22dc0*/  IMAD.WIDE R38, R4.reuse, 0x4, R162 ;  /* 0x0000000404267825 */ /* 0x048fe400078e02a2 */
[----:B------:R3:W-:Y:S04]  /*22dd0*/  STL.64 [R1+0x20], R30 ;  /* 0x0000201e01007387 */ /* 0x0007e80000100a00 */
[----:B------:R3:W-:Y:S01]  /*22de0*/  LDGSTS.E [R23+0x18000], desc[UR60][R30.64], !P6 ;  /* 0x180000001e177fae */ /* 0x0007e2000f12187c */
[----:B--2---:R-:W-:-:S03]  /*22df0*/  IMAD.WIDE R36, R4, 0x4, R156 ;  /* 0x0000000404247825 */ /* 0x004fc600078e029c */
[----:B------:R2:W-:Y:S04]  /*22e00*/  STL.64 [R1+0x98], R20 ;  /* 0x0000981401007387 */ /* 0x0005e80000100a00 */
[----:B------:R2:W-:Y:S01]  /*22e10*/  LDGSTS.E [R23+0x1c000], desc[UR60][R20.64], !P6 ;  /* 0x1c00000014177fae */ /* 0x0005e2000f12187c */
[----:B------:R-:W-:Y:S01]  /*22e20*/  ISETP.GE.U32.AND P6, PT, R3, 0x7fffff5e, PT ;  /* 0x7fffff5e0300780c */ /* 0x000fe20003fc6070 */
[----:B------:R-:W-:Y:S02]  /*22e30*/  VIADD R3, R18, 0xffffffdc ;  /* 0xffffffdc12037836 */ /* 0x000fe40000000000 */
[C---:B---3--:R-:W-:Y:S01]  /*22e40*/  IMAD.WIDE R30, R4.reuse, 0x4, R158 ;  /* 0x00000004041e7825 */ /* 0x048fe200078e029e */
[----:B------:R-:W-:Y:S04]  /*22e50*/  LDGSTS.E [R23+0x10004], desc[UR60][R38.64], !P5 ;  /* 0x1000400026177fae */ /* 0x000fe8000e92187c */
[----:B------:R-:W-:Y:S01]  /*22e60*/  LDGSTS.E [R23+0x14004], desc[UR60][R36.64], !P5 ;  /* 0x1400400024177fae */ /* 0x000fe2000e92187c */
[----:B--2---:R-:W-:-:S03]  /*22e70*/  IMAD.WIDE R20, R4, 0x4, R160 ;  /* 0x0000000404147825 */ /* 0x004fc600078e02a0 */
[----:B------:R-:W-:Y:S01]  /*22e80*/  LDGSTS.E [R23+0x18004], desc[UR60][R30.64], !P5 ;  /* 0x180040001e177fae */ /* 0x000fe2000e92187c */
[----:B------:R-:W2:Y:S03]  /*22e90*/  LDC R4, c[0x0][0x238] ;  /* 0x00008e00ff047b82 */ /* 0x000ea60000000800 */
[----:B------:R3:W-:Y:S01]  /*22ea0*/  LDGSTS.E [R23+0x1c004], desc[UR60][R20.64], !P5 ;  /* 0x1c00400014177fae */ /* 0x0007e2000e92187c */
[----:B------:R-:W-:Y:S01]  /*22eb0*/  ISETP.GE.U32.AND P5, PT, R3, 0x7fffff5d, PT ;  /* 0x7fffff5d0300780c */ /* 0x000fe20003fa6070 */
[----:B-1----:R-:W-:Y:S02]  /*22ec0*/  IMAD R3, R12, 0x22, RZ ;  /* 0x000000220c037824 */ /* 0x002fe400078e02ff */
[----:B------:R-:W-:Y:S01]  /*22ed0*/  STL.64 [R1+0x18], R38 ;  /* 0x0000182601007387 */ /* 0x000fe20000100a00 */
[----:B------:R-:W1:Y:S01]  /*22ee0*/  LDC R12, c[0x0][0x230] ;  /* 0x00008c00ff0c7b82 */ /* 0x000e620000000800 */
[----:B------:R-:W-:-:S02]  /*22ef0*/  IMAD.WIDE R250, R3, 0x4, R162 ;  /* 0x0000000403fa7825 */ /* 0x000fc400078e02a2 */
[----:B------:R-:W-:Y:S02]  /*22f00*/  STL.64 [R1+0x10], R36 ;  /* 0x0000102401007387 */ /* 0x000fe40000100a00 */
[C---:B------:R-:W-:Y:S02]  /*22f10*/  IMAD.WIDE R248, R3.reuse, 0x4, R156 ;  /* 0x0000000403f87825 */ /* 0x040fe400078e029c */
[----:B------:R-:W-:Y:S02]  /*22f20*/  STL.64 [R1+0x8], R30 ;  /* 0x0000081e01007387 */ /* 0x000fe40000100a00 */
[C---:B------:R-:W-:Y:S02]  /*22f30*/  IMAD.WIDE R246, R3.reuse, 0x4, R158 ;  /* 0x0000000403f67825 */ /* 0x040fe400078e029e */
[----:B------:R3:W-:Y:S04]  /*22f40*/  STL.64 [R1], R20 ;  /* 0x0000001401007387 */ /* 0x0007e80000100a00 */
[----:B------:R-:W-:Y:S04]  /*22f50*/  LDGSTS.E [R23+0x10008], desc[UR60][R250.64], !P6 ;  /* 0x10008000fa177fae */ /* 0x000fe8000f12187c */
[----:B------:R-:W-:Y:S01]  /*22f60*/  LDGSTS.E [R23+0x14008], desc[UR60][R248.64], !P6 ;  /* 0x14008000f8177fae */ /* 0x000fe2000f12187c */
[----:B---3--:R-:W-:Y:S01]  /*22f70*/  IMAD.WIDE R20, R3, 0x4, R160 ;  /* 0x0000000403147825 */ /* 0x008fe200078e02a0 */
[----:B------:R-:W-:-:S02]  /*22f80*/  IADD3 R3, R19, -0x41, RZ ;  /* 0xffffffbf13037810 */ /* 0x000fc40007ffe0ff */
[----:B------:R-:W-:Y:S04]  /*22f90*/  LDGSTS.E [R23+0x18008], desc[UR60][R246.64], !P6 ;  /* 0x18008000f6177fae */ /* 0x000fe8000f12187c */
[----:B------:R-:W-:Y:S01]  /*22fa0*/  LDGSTS.E [R23+0x1c008], desc[UR60][R20.64], !P6 ;  /* 0x1c00800014177fae */ /* 0x000fe2000f12187c */
[----:B------:R-:W-:Y:S01]  /*22fb0*/  ISETP.GE.U32.AND P6, PT, R3, 0x7fffff40, PT ;  /* 0x7fffff400300780c */ /* 0x000fe20003fc6070 */
[----:B------:R-:W-:Y:S02]  /*22fc0*/  VIADD R3, R14, 0xffffffbe ;  /* 0xffffffbe0e037836 */ /* 0x000fe40000000000 */
[----:B------:R-:W-:Y:S01]  /*22fd0*/  LDGSTS.E [R23+0x1000c], desc[UR60][R244.64], !P5 ;  /* 0x1000c000f4177fae */ /* 0x000fe2000e92187c */
[----:B------:R-:W3:Y:S03]  /*22fe0*/  LDC R14, c[0x0][0x230] ;  /* 0x00008c00ff0e7b82 */ /* 0x000ee60000000800 */
[----:B------:R-:W-:Y:S04]  /*22ff0*/  LDGSTS.E [R23+0x1400c], desc[UR60][R242.64], !P5 ;  /* 0x1400c000f2177fae */ /* 0x000fe8000e92187c */
[----:B------:R-:W-:Y:S04]  /*23000*/  LDGSTS.E [R23+0x1800c], desc[UR60][R240.64], !P5 ;  /* 0x1800c000f0177fae */ /* 0x000fe8000e92187c */
[----:B------:R-:W-:Y:S01]  /*23010*/  LDGSTS.E [R23+0x1c00c], desc[UR60][R238.64], !P5 ;  /* 0x1c00c000ee177fae */ /* 0x000fe2000e92187c */
[----:B------:R-:W-:Y:S01]  /*23020*/  ISETP.GE.U32.AND P5, PT, R3, 0x7fffff3f, PT ;  /* 0x7fffff3f0300780c */ /* 0x000fe20003fa6070 */
[----:B--2---:R-:W-:-:S02]  /*23030*/  IMAD.SHL.U32 R3, R4, 0x40, RZ ;  /* 0x0000004004037824 */ /* 0x004fc400078e00ff */
[----:B------:R-:W2:Y:S02]  /*23040*/  LDC R4, c[0x0][0x238] ;  /* 0x00008e00ff047b82 */ /* 0x000ea40000000800 */
[----:B------:R-:W-:-:S04]  /*23050*/  IMAD.WIDE R236, R3, 0x4, R162 ;  /* 0x0000000403ec7825 */ /* 0x000fc800078e02a2 */
[C---:B------:R-:W-:Y:S01]  /*23060*/  IMAD.WIDE R234, R3.reuse, 0x4, R156 ;  /* 0x0000000403ea7825 */ /* 0x040fe200078e029c */
[----:B------:R-:W-:Y:S03]  /*23070*/  LDGSTS.E [R23+0x20000], desc[UR60][R236.64], !P6 ;  /* 0x20000000ec177fae */ /* 0x000fe6000f12187c */
[C---:B------:R-:W-:Y:S01]  /*23080*/  IMAD.WIDE R232, R3.reuse, 0x4, R158 ;  /* 0x0000000403e87825 */ /* 0x040fe200078e029e */
[----:B------:R-:W-:Y:S03]  /*23090*/  LDGSTS.E [R23+0x24000], desc[UR60][R234.64], !P6 ;  /* 0x24000000ea177fae */ /* 0x000fe6000f12187c */
[----:B------:R-:W-:Y:S01]  /*230a0*/  IMAD.WIDE R18, R3, 0x4, R160 ;  /* 0x0000000403127825 */ /* 0x000fe200078e02a0 */
[----:B------:R-:W-:Y:S01]  /*230b0*/  STL.64 [R1+0xa0], R20 ;  /* 0x0000a01401007387 */ /* 0x000fe20000100a00 */
[----:B-1----:R-:W-:-:S02]  /*230c0*/  IADD3 R3, R12, -0x43, RZ ;  /* 0xffffffbd0c037810 */ /* 0x002fc40007ffe0ff */
[----:B------:R-:W1:Y:S01]  /*230d0*/  LDC R12, c[0x0][0x238] ;  /* 0x00008e00ff0c7b82 */ /* 0x000e620000000800 */
[----:B------:R-:W-:Y:S04]  /*230e0*/  LDGSTS.E [R23+0x28000], desc[UR60][R232.64], !P6 ;  /* 0x28000000e8177fae */ /* 0x000fe8000f12187c */
[----:B------:R3:W-:Y:S04]  /*230f0*/  STL.64 [R1+0xa8], R18 ;  /* 0x0000a81201007387 */ /* 0x0007e80000100a00 */
[----:B------:R3:W-:Y:S01]  /*23100*/  LDGSTS.E [R23+0x2c000], desc[UR60][R18.64], !P6 ;  /* 0x2c00000012177fae */ /* 0x0007e2000f12187c */
[----:B------:R-:W-:Y:S01]  /*23110*/  ISETP.GE.U32.AND P6, PT, R3, 0x7fffff3e, PT ;  /* 0x7fffff3e0300780c */ /* 0x000fe20003fc6070 */
[----:B----4-:R-:W-:-:S02]  /*23120*/  VIADD R3, R16, 0xffffffbc ;  /* 0xffffffbc10037836 */ /* 0x010fc40000000000 */
[----:B------:R-:W-:Y:S01]  /*23130*/  LDGSTS.E [R23+0x20004], desc[UR60][R164.64], !P5 ;  /* 0x20004000a4177fae */ /* 0x000fe2000e92187c */
[----:B------:R-:W4:Y:S03]  /*23140*/  LDC R16, c[0x0][0x230] ;  /* 0x00008c00ff107b82 */ /* 0x000f260000000800 */
[----:B------:R-:W-:Y:S04]  /*23150*/  LDGSTS.E [R23+0x24004], desc[UR60][R166.64], !P5 ;  /* 0x24004000a6177fae */ /* 0x000fe8000e92187c */
[----:B------:R-:W-:Y:S01]  /*23160*/  LDGSTS.E [R23+0x28004], desc[UR60][R168.64], !P5 ;  /* 0x28004000a8177fae */ /* 0x000fe2000e92187c */
[----:B---3--:R-:W3:Y:S03]  /*23170*/  LDC R18, c[0x0][0x230] ;  /* 0x00008c00ff127b82 */ /* 0x008ee60000000800 */
[----:B------:R-:W-:Y:S01]  /*23180*/  LDGSTS.E [R23+0x2c004], desc[UR60][R170.64], !P5 ;  /* 0x2c004000aa177fae */ /* 0x000fe2000e92187c */
[----:B------:R-:W-:Y:S01]  /*23190*/  ISETP.GE.U32.AND P5, PT, R3, 0x7fffff3d, PT ;  /* 0x7fffff3d0300780c */ /* 0x000fe20003fa6070 */
[----:B--2---:R-:W-:-:S03]  /*231a0*/  IMAD R3, R4, 0x42, RZ ;  /* 0x0000004204037824 */ /* 0x004fc600078e02ff */
[----:B------:R-:W2:Y:S01]  /*231b0*/  LDC R4, c[0x0][0x230] ;  /* 0x00008c00ff047b82 */ /* 0x000ea20000000800 */
[----:B------:R-:W-:-:S04]  /*231c0*/  IMAD.WIDE R172, R3, 0x4, R162 ;  /* 0x0000000403ac7825 */ /* 0x000fc800078e02a2 */
[C---:B------:R-:W-:Y:S01]  /*231d0*/  IMAD.WIDE R174, R3.reuse, 0x4, R156 ;  /* 0x0000000403ae7825 */ /* 0x040fe200078e029c */
[----:B------:R-:W-:Y:S02]  /*231e0*/  LDGSTS.E [R23+0x20008], desc[UR60][R172.64], !P6 ;  /* 0x20008000ac177fae */ /* 0x000fe4000f12187c */
[----:B------:R-:W4:Y:S01]  /*231f0*/  LDC R19, c[0x0][0x238] ;  /* 0x00008e00ff137b82 */ /* 0x000f220000000800 */
[C---:B------:R-:W-:Y:S01]  /*23200*/  IMAD.WIDE R176, R3.reuse, 0x4, R158 ;  /* 0x0000000403b07825 */ /* 0x040fe200078e029e */
[----:B------:R-:W-:Y:S03]  /*23210*/  LDGSTS.E [R23+0x24008], desc[UR60][R174.64], !P6 ;  /* 0x24008000ae177fae */ /* 0x000fe6000f12187c */
[----:B------:R-:W-:Y:S01]  /*23220*/  IMAD.WIDE R20, R3, 0x4, R160 ;  /* 0x0000000403147825 */ /* 0x000fe200078e02a0 */
[----:B------:R-:W-:Y:S03]  /*23230*/  LDGSTS.E [R23+0x28008], desc[UR60][R176.64], !P6 ;  /* 0x28008000b0177fae */ /* 0x000fe6000f12187c */
[----:B------:R-:W-:Y:S01]  /*23240*/  VIADD R3, R14, 0xffffff9f ;  /* 0xffffff9f0e037836 */ /* 0x000fe20000000000 */
[----:B------:R1:W-:Y:S01]  /*23250*/  LDGSTS.E [R23+0x2c008], desc[UR60][R20.64], !P6 ;  /* 0x2c00800014177fae */ /* 0x0003e2000f12187c */
[----:B------:R-:W4:Y:S03]  /*23260*/  LDC R14, c[0x0][0x238] ;  /* 0x00008e00ff0e7b82 */ /* 0x000f260000000800 */
[----:B------:R-:W-:Y:S01]  /*23270*/  ISETP.GE.U32.AND P6, PT, R3, 0x7fffff20, PT ;  /* 0x7fffff200300780c */ /* 0x000fe20003fc6070 */
[----:B------:R-:W-:Y:S01]  /*23280*/  LDGSTS.E [R23+0x2000c], desc[UR60][R178.64], !P5 ;  /* 0x2000c000b2177fae */ /* 0x000fe2000e92187c */
[----:B---3--:R-:W-:-:S03]  /*23290*/  IADD3 R3, R18, -0x62, RZ ;  /* 0xffffff9e12037810 */ /* 0x008fc60007ffe0ff */
[----:B------:R-:W-:Y:S01]  /*232a0*/  LDGSTS.E [R23+0x2400c], desc[UR60][R180.64], !P5 ;  /* 0x2400c000b4177fae */ /* 0x000fe2000e92187c */
[----:B------:R-:W3:Y:S03]  /*232b0*/  LDC R18, c[0x0][0x230] ;  /* 0x00008c00ff127b82 */ /* 0x000ee60000000800 */
[----:B------:R-:W-:Y:S04]  /*232c0*/  LDGSTS.E [R23+0x2800c], desc[UR60][R182.64], !P5 ;  /* 0x2800c000b6177fae */ /* 0x000fe8000e92187c */
[----:B------:R-:W-:Y:S01]  /*232d0*/  LDGSTS.E [R23+0x2c00c], desc[UR60][R184.64], !P5 ;  /* 0x2c00c000b8177fae */ /* 0x000fe2000e92187c */
[----:B------:R-:W-:Y:S01]  /*232e0*/  ISETP.GE.U32.AND P5, PT, R3, 0x7fffff1f, PT ;  /* 0x7fffff1f0300780c */ /* 0x000fe20003fa6070 */
[----:B-1----:R-:W-:-:S02]  /*232f0*/  IMAD R3, R12, 0x60, RZ ;  /* 0x000000600c037824 */ /* 0x002fc400078e02ff */
[----:B------:R-:W1:Y:S02]  /*23300*/  LDC R12, c[0x0][0x230] ;  /* 0x00008c00ff0c7b82 */ /* 0x000e640000000800 */
[C---:B------:R-:W-:Y:S01]  /*23310*/  IMAD.WIDE R186, R3.reuse, 0x4, R162 ;  /* 0x0000000403ba7825 */ /* 0x040fe200078e02a2 */
[----:B------:R2:W-:Y:S03]  /*23320*/  STL.64 [R1+0xb0], R20 ;  /* 0x0000b01401007387 */ /* 0x0005e60000100a00 */
[C---:B------:R-:W-:Y:S01]  /*23330*/  IMAD.WIDE R188, R3.reuse, 0x4, R156 ;  /* 0x0000000403bc7825 */ /* 0x040fe200078e029c */
[----:B------:R-:W-:Y:S03]  /*23340*/  LDGSTS.E [R23+0x30000], desc[UR60][R186.64], !P6 ;  /* 0x30000000ba177fae */ /* 0x000fe6000f12187c */
[C---:B------:R-:W-:Y:S01]  /*23350*/  IMAD.WIDE R190, R3.reuse, 0x4, R158 ;  /* 0x0000000403be7825 */ /* 0x040fe200078e029e */
[----:B------:R-:W-:Y:S03]  /*23360*/  LDGSTS.E [R23+0x34000], desc[UR60][R188.64], !P6 ;  /* 0x34000000bc177fae */ /* 0x000fe6000f12187c */
[----:B--2---:R-:W-:Y:S01]  /*23370*/  IMAD.WIDE R20, R3, 0x4, R160 ;  /* 0x0000000403147825 */ /* 0x004fe200078e02a0 */
[----:B------:R-:W-:Y:S03]  /*23380*/  LDGSTS.E [R23+0x38000], desc[UR60][R190.64], !P6 ;  /* 0x38000000be177fae */ /* 0x000fe6000f12187c */
[----:B------:R-:W-:Y:S01]  /*23390*/  VIADD R3, R4, 0xffffff9d ;  /* 0xffffff9d04037836 */ /* 0x000fe20000000000 */
[----:B------:R2:W-:Y:S01]  /*233a0*/  LDGSTS.E [R23+0x3c000], desc[UR60][R20.64], !P6 ;  /* 0x3c00000014177fae */ /* 0x0005e2000f12187c */
[----:B------:R-:W3:Y:S03]  /*233b0*/  LDC R4, c[0x0][0x238] ;  /* 0x00008e00ff047b82 */ /* 0x000ee60000000800 */
[----:B------:R-:W-:Y:S01]  /*233c0*/  ISETP.GE.U32.AND P6, PT, R3, 0x7fffff1e, PT ;  /* 0x7fffff1e0300780c */ /* 0x000fe20003fc6070 */
[----:B----4-:R-:W-:Y:S01]  /*233d0*/  VIADD R3, R16, 0xffffff9c ;  /* 0xffffff9c10037836 */ /* 0x010fe20000000000 */
[----:B------:R-:W-:Y:S03]  /*233e0*/  LDGSTS.E [R23+0x30004], desc[UR60][R192.64], !P5 ;  /* 0x30004000c0177fae */ /* 0x000fe6000e92187c */
[----:B------:R-:W4:Y:S01]  /*233f0*/  LDC R16, c[0x0][0x230] ;  /* 0x00008c00ff107b82 */ /* 0x000f220000000800 */
[----:B------:R-:W-:Y:S04]  /*23400*/  LDGSTS.E [R23+0x34004], desc[UR60][R194.64], !P5 ;  /* 0x34004000c2177fae */ /* 0x000fe8000e92187c */
[----:B------:R-:W-:Y:S04]  /*23410*/  LDGSTS.E [R23+0x38004], desc[UR60][R196.64], !P5 ;  /* 0x38004000c4177fae */ /* 0x000fe8000e92187c */
[----:B------:R-:W-:Y:S01]  /*23420*/  LDGSTS.E [R23+0x3c004], desc[UR60][R198.64], !P5 ;  /* 0x3c004000c6177fae */ /* 0x000fe2000e92187c */
[----:B------:R-:W-:Y:S01]  /*23430*/  ISETP.GE.U32.AND P5, PT, R3, 0x7fffff1d, PT ;  /* 0x7fffff1d0300780c */ /* 0x000fe20003fa6070 */
[----:B------:R-:W-:-:S02]  /*23440*/  IMAD R3, R14, 0x62, RZ ;  /* 0x000000620e037824 */ /* 0x000fc400078e02ff */
[----:B------:R-:W4:Y:S02]  /*23450*/  LDC R14, c[0x0][0x230] ;  /* 0x00008c00ff0e7b82 */ /* 0x000f240000000800 */
[C---:B------:R-:W-:Y:S01]  /*23460*/  IMAD.WIDE R200, R3.reuse, 0x4, R162 ;  /* 0x0000000403c87825 */ /* 0x040fe200078e02a2 */
[----:B------:R2:W-:Y:S03]  /*23470*/  STL.64 [R1+0xb8], R20 ;  /* 0x0000b81401007387 */ /* 0x0005e60000100a00 */
[C---:B------:R-:W-:Y:S01]  /*23480*/  IMAD.WIDE R202, R3.reuse, 0x4, R156 ;  /* 0x0000000403ca7825 */ /* 0x040fe200078e029c */
[----:B------:R-:W-:Y:S03]  /*23490*/  LDGSTS.E [R23+0x30008], desc[UR60][R200.64], !P6 ;  /* 0x30008000c8177fae */ /* 0x000fe6000f12187c */
[C---:B------:R-:W-:Y:S01]  /*234a0*/  IMAD.WIDE R204, R3.reuse, 0x4, R158 ;  /* 0x0000000403cc7825 */ /* 0x040fe200078e029e */
[----:B------:R-:W-:Y:S03]  /*234b0*/  LDGSTS.E [R23+0x34008], desc[UR60][R202.64], !P6 ;  /* 0x34008000ca177fae */ /* 0x000fe6000f12187c */
[--C-:B--2---:R-:W-:Y:S01]  /*234c0*/  IMAD.WIDE R20, R3, 0x4, R160.reuse ;  /* 0x0000000403147825 */ /* 0x104fe200078e02a0 */
[----:B-1----:R-:W-:Y:S01]  /*234d0*/  IADD3 R3, R12, -0x5, RZ ;  /* 0xfffffffb0c037810 */ /* 0x002fe20007ffe0ff */
[----:B------:R-:W-:Y:S01]  /*234e0*/  LDGSTS.E [R23+0x38008], desc[UR60][R204.64], !P6 ;  /* 0x38008000cc177fae */ /* 0x000fe2000f12187c */
[----:B------:R-:W1:Y:S01]  /*234f0*/  LDC R12, c[0x0][0x238] ;  /* 0x00008e00ff0c7b82 */ /* 0x000e620000000800 */
[----:B------:R-:W-:-:S02]  /*23500*/  IMAD.WIDE R212, R212, 0x4, R160 ;  /* 0x00000004d4d47825 */ /* 0x000fc400078e02a0 */
[----:B------:R2:W-:Y:S01]  /*23510*/  LDGSTS.E [R23+0x3c008], desc[UR60][R20.64], !P6 ;  /* 0x3c00800014177fae */ /* 0x0005e2000f12187c */
[----:B------:R-:W-:Y:S01]  /*23520*/  ISETP.GE.U32.AND P6, PT, R3, 0x7fffff7c, PT ;  /* 0x7fffff7c0300780c */ /* 0x000fe20003fc6070 */
[----:B---3--:R-:W-:Y:S02]  /*23530*/  VIADD R3, R18, 0xfffffffa ;  /* 0xfffffffa12037836 */ /* 0x008fe40000000000 */
[----:B------:R-:W-:Y:S01]  /*23540*/  LDGSTS.E [R23+0x3000c], desc[UR60][R206.64], !P5 ;  /* 0x3000c000ce177fae */ /* 0x000fe2000e92187c */
[----:B------:R-:W-:Y:S01]  /*23550*/  IADD3 R22, R252, R22, RZ ;  /* 0x00000016fc167210 */ /* 0x000fe20007ffe0ff */
[----:B------:R-:W-:Y:S01]  /*23560*/  IMAD R224, R19, 0x5, RZ ;  /* 0x0000000513e07824 */ /* 0x000fe200078e02ff */
[----:B------:R-:W3:Y:S01]  /*23570*/  LDC R18, c[0x0][0x230] ;  /* 0x00008c00ff127b82 */ /* 0x000ee20000000800 */
[----:B------:R-:W-:Y:S04]  /*23580*/  LDGSTS.E [R23+0x3400c], desc[UR60][R208.64], !P5 ;  /* 0x3400c000d0177fae */ /* 0x000fe8000e92187c */
[----:B------:R-:W-:Y:S03]  /*23590*/  LDGSTS.E [R23+0x3800c], desc[UR60][R210.64], !P5 ;  /* 0x3800c000d2177fae */ /* 0x000fe6000e92187c */
[----:B------:R-:W3:Y:S01]  /*235a0*/  LDC R19, c[0x0][0x230] ;  /* 0x00008c00ff137b82 */ /* 0x000ee20000000800 */
[----:B------:R-:W-:Y:S01]  /*235b0*/  LDGSTS.E [R23+0x3c00c], desc[UR60][R212.64], !P5 ;  /* 0x3c00c000d4177fae */ /* 0x000fe2000e92187c */
[----:B------:R-:W-:Y:S01]  /*235c0*/  ISETP.GE.U32.AND P5, PT, R3, 0x7fffff7b, PT ;  /* 0x7fffff7b0300780c */ /* 0x000fe20003fa6070 */
[----:B------:R-:W-:-:S02]  /*235d0*/  IMAD.SHL.U32 R3, R4, 0x4, RZ ;  /* 0x0000000404037824 */ /* 0x000fc400078e00ff */
[----:B------:R2:W-:Y:S02]  /*235e0*/  STL.64 [R1+0xc0], R20 ;  /* 0x0000c01401007387 */ /* 0x0005e40000100a00 */
[C---:B------:R-:W-:Y:S01]  /*235f0*/  IMAD.WIDE R30, R3.reuse, 0x4, R162 ;  /* 0x00000004031e7825 */ /* 0x040fe200078e02a2 */
[----:B------:R-:W3:Y:S03]  /*23600*/  LDC R4, c[0x0][0x238] ;  /* 0x00008e00ff047b82 */ /* 0x000ee60000000800 */
[C---:B------:R-:W-:Y:S01]  /*23610*/  IMAD.WIDE R214, R3.reuse, 0x4, R156 ;  /* 0x0000000403d67825 */ /* 0x040fe200078e029c */
[----:B------:R-:W-:Y:S03]  /*23620*/  LDGSTS.E [R22], desc[UR60][R30.64], !P6 ;  /* 0x000000001e167fae */ /* 0x000fe6000f12187c */
[C---:B------:R-:W-:Y:S01]  /*23630*/  IMAD.WIDE R216, R3.reuse, 0x4, R158 ;  /* 0x0000000403d87825 */ /* 0x040fe200078e029e */
[----:B------:R-:W-:Y:S03]  /*23640*/  LDGSTS.E [R22+0x4000], desc[UR60][R214.64], !P6 ;  /* 0x04000000d6167fae */ /* 0x000fe6000f12187c */
[----:B--2---:R-:W-:Y:S01]  /*23650*/  IMAD.WIDE R20, R3, 0x4, R160 ;  /* 0x0000000403147825 */ /* 0x004fe200078e02a0 */
[----:B------:R-:W-:Y:S03]  /*23660*/  LDGSTS.E [R22+0x8000], desc[UR60][R216.64], !P6 ;  /* 0x08000000d8167fae */ /* 0x000fe6000f12187c */
[----:B----4-:R-:W-:Y:S01]  /*23670*/  VIADD R3, R14, 0xfffffff9 ;  /* 0xfffffff90e037836 */ /* 0x010fe20000000000 */
[----:B------:R2:W-:Y:S01]  /*23680*/  LDGSTS.E [R22+0xc000], desc[UR60][R20.64], !P6 ;  /* 0x0c00000014167fae */ /* 0x0005e2000f12187c */
[C---:B------:R-:W-:Y:S01]  /*23690*/  IMAD.WIDE R218, R224.reuse, 0x4, R162 ;  /* 0x00000004e0da7825 */ /* 0x040fe200078e02a2 */
[----:B------:R-:W4:Y:S03]  /*236a0*/  LDC R14, c[0x0][0x238] ;  /* 0x00008e00ff0e7b82 */ /* 0x000f260000000800 */
[C---:B------:R-:W-:Y:S01]  /*236b0*/  IMAD.WIDE R220, R224.reuse, 0x4, R156 ;  /* 0x00000004e0dc7825 */ /* 0x040fe200078e029c */
[----:B------:R-:W-:Y:S01]  /*236c0*/  ISETP.GE.U32.AND P6, PT, R3, 0x7fffff7a, PT ;  /* 0x7fffff7a0300780c */ /* 0x000fe20003fc6070 */
[----:B------:R-:W-:Y:S02]  /*236d0*/  LDGSTS.E [R22+0x4], desc[UR60][R218.64], !P5 ;  /* 0x00004000da167fae */ /* 0x000fe4000e92187c */
[----:B------:R-:W-:-:S02]  /*236e0*/  IMAD.WIDE R222, R224, 0x4, R158 ;  /* 0x00000004e0de7825 */ /* 0x000fc400078e029e */
[----:B------:R-:W-:Y:S02]  /*236f0*/  LDGSTS.E [R22+0x4004], desc[UR60][R220.64], !P5 ;  /* 0x04004000dc167fae */ /* 0x000fe4000e92187c */
[----:B------:R-:W-:Y:S02]  /*23700*/  IMAD.WIDE R224, R224, 0x4, R160 ;  /* 0x00000004e0e07825 */ /* 0x000fe400078e02a0 */
[----:B------:R-:W-:Y:S02]  /*23710*/  LDGSTS.E [R22+0x8004], desc[UR60][R222.64], !P5 ;  /* 0x08004000de167fae */ /* 0x000fe4000e92187c */
[----:B------:R-:W-:Y:S02]  /*23720*/  VIADD R3, R16, 0xfffffff8 ;  /* 0xfffffff810037836 */ /* 0x000fe40000000000 */
[----:B------:R-:W-:Y:S01]  /*23730*/  LDGSTS.E [R22+0xc004], desc[UR60][R224.64], !P5 ;  /* 0x0c004000e0167fae */ /* 0x000fe2000e92187c */
[----:B------:R-:W4:Y:S02]  /*23740*/  LDC R16, c[0x0][0x230] ;  /* 0x00008c00ff107b82 */ /* 0x000f240000000800 */
[----:B------:R-:W-:Y:S01]  /*23750*/  ISETP.GE.U32.AND P5, PT, R3, 0x7fffff79, PT ;  /* 0x7fffff790300780c */ /* 0x000fe20003fa6070 */
[----:B-1----:R-:W-:Y:S01]  /*23760*/  IMAD R3, R12, 0x6, RZ ;  /* 0x000000060c037824 */ /* 0x002fe200078e02ff */
[----:B------:R-:W-:Y:S03]  /*23770*/  STL.64 [R1+0xc8], R30 ;  /* 0x0000c81e01007387 */ /* 0x000fe60000100a00 */
[C---:B------:R-:W-:Y:S01]  /*23780*/  IMAD.WIDE R226, R3.reuse, 0x4, R162 ;  /* 0x0000000403e27825 */ /* 0x040fe200078e02a2 */
[----:B------:R-:W1:Y:S01]  /*23790*/  LDC R12, c[0x0][0x238] ;  /* 0x00008e00ff0c7b82 */ /* 0x000e620000000800 */
[----:B------:R2:W-:Y:S02]  /*237a0*/  STL.64 [R1+0xd0], R20 ;  /* 0x0000d01401007387 */ /* 0x0005e40000100a00 */
[----:B------:R-:W-:-:S02]  /*237b0*/  IMAD.WIDE R228, R3, 0x4, R156 ;  /* 0x0000000403e47825 */ /* 0x000fc400078e029c */
[----:B------:R-:W-:Y:S02]  /*237c0*/  LDGSTS.E [R22+0x8], desc[UR60][R226.64], !P6 ;  /* 0x00008000e2167fae */ /* 0x000fe4000f12187c */
[C---:B------:R-:W-:Y:S02]  /*237d0*/  IMAD.WIDE R230, R3.reuse, 0x4, R158 ;  /* 0x0000000403e67825 */ /* 0x040fe400078e029e */
[----:B------:R-:W-:Y:S02]  /*237e0*/  LDGSTS.E [R22+0x4008], desc[UR60][R228.64], !P6 ;  /* 0x04008000e4167fae */ /* 0x000fe4000f12187c */
[----:B---3--:R-:W-:Y:S02]  /*237f0*/  IMAD R4, R4, 0x7, RZ ;  /* 0x0000000704047824 */ /* 0x008fe400078e02ff */
[----:B--2---:R-:W-:Y:S01]  /*23800*/  IMAD.WIDE R20, R3, 0x4, R160 ;  /* 0x0000000403147825 */ /* 0x004fe200078e02a0 */
[----:B------:R-:W-:Y:S01]  /*23810*/  IADD3 R3, R18, -0x25, RZ ;  /* 0xffffffdb12037810 */ /* 0x000fe20007ffe0ff */
[----:B------:R-:W-:Y:S01]  /*23820*/  LDGSTS.E [R22+0x8008], desc[UR60][R230.64], !P6 ;  /* 0x08008000e6167fae */ /* 0x000fe2000f12187c */
[----:B------:R-:W2:Y:S01]  /*23830*/  LDC R18, c[0x0][0x238] ;  /* 0x00008e00ff127b82 */ /* 0x000ea20000000800 */
[----:B------:R-:W-:-:S02]  /*23840*/  IMAD.WIDE R40, R4, 0x4, R162 ;  /* 0x0000000404287825 */ /* 0x000fc400078e02a2 */
[----:B------:R3:W-:Y:S02]  /*23850*/  STL.64 [R1+0xd8], R20 ;  /* 0x0000d81401007387 */ /* 0x0007e40000100a00 */
[C---:B------:R-:W-:Y:S02]  /*23860*/  IMAD.WIDE R38, R4.reuse, 0x4, R156 ;  /* 0x0000000404267825 */ /* 0x040fe400078e029c */
[----:B------:R3:W-:Y:S01]  /*23870*/  LDGSTS.E [R22+0xc008], desc[UR60][R20.64], !P6 ;  /* 0x0c00800014167fae */ /* 0x0007e2000f12187c */
[----:B------:R-:W-:Y:S01]  /*23880*/  ISETP.GE.U32.AND P6, PT, R3, 0x7fffff5c, PT ;  /* 0x7fffff5c0300780c */ /* 0x000fe20003fc6070 */
[C---:B------:R-:W-:Y:S02]  /*23890*/  IMAD.WIDE R36, R4.reuse, 0x4, R158 ;  /* 0x0000000404247825 */ /* 0x040fe400078e029e */
[----:B------:R1:W-:Y:S02]  /*238a0*/  LDGSTS.E [R22+0xc], desc[UR60][R40.64], !P5 ;  /* 0x0000c00028167fae */ /* 0x0003e4000e92187c */
[----:B------:R-:W-:-:S02]  /*238b0*/  IMAD.WIDE R30, R4, 0x4, R160 ;  /* 0x00000004041e7825 */ /* 0x000fc400078e02a0 */
[----:B------:R1:W-:Y:S01]  /*238c0*/  LDGSTS.E [R22+0x400c], desc[UR60][R38.64], !P5 ;  /* 0x0400c00026167fae */ /* 0x0003e2000e92187c */
[----:B---3--:R-:W3:Y:S01]  /*238d0*/  LDC R20, c[0x0][0x230] ;  /* 0x00008c00ff147b82 */ /* 0x008ee20000000800 */
[----:B------:R-:W-:Y:S02]  /*238e0*/  VIADD R3, R19, 0xffffffda ;  /* 0xffffffda13037836 */ /* 0x000fe40000000000 */
[----:B------:R2:W-:Y:S04]  /*238f0*/  LDGSTS.E [R22+0x800c], desc[UR60][R36.64], !P5 ;  /* 0x0800c00024167fae */ /* 0x0005e8000e92187c */
[----:B------:R2:W-:Y:S01]  /*23900*/  LDGSTS.E [R22+0xc00c], desc[UR60][R30.64], !P5 ;  /* 0x0c00c0001e167fae */ /* 0x0005e2000e92187c */
[----:B------:R-:W-:Y:S01]  /*23910*/  ISETP.GE.U32.AND P5, PT, R3, 0x7fffff5b, PT ;  /* 0x7fffff5b0300780c */ /* 0x000fe20003fa6070 */
[----:B----4-:R-:W-:Y:S01]  /*23920*/  IMAD R3, R14, 0x24, RZ ;  /* 0x000000240e037824 */ /* 0x010fe200078e02ff */
[----:B------:R-:W4:Y:S01]  /*23930*/  LDC R19, c[0x0][0x230] ;  /* 0x00008c00ff137b82 */ /* 0x000f220000000800 */
[----:B------:R2:W-:Y:S01]  /*23940*/  STL.64 [R1+0xe0], R40 ;  /* 0x0000e02801007387 */ /* 0x0005e20000100a00 */
[----:B-1----:R-:W-:-:S03]  /*23950*/  IMAD R4, R12, 0x25, RZ ;  /* 0x000000250c047824 */ /* 0x002fc600078e02ff */
[----:B------:R1:W-:Y:S03]  /*23960*/  STL.64 [R1+0xe8], R38 ;  /* 0x0000e82601007387 */ /* 0x0003e60000100a00 */
[----:B------:R-:W4:Y:S01]  /*23970*/  LDC R14, c[0x0][0x238] ;  /* 0x00008e00ff0e7b82 */ /* 0x000f220000000800 */
[----:B------:R1:W-:Y:S01]  /*23980*/  STL.64 [R1+0xf0], R36 ;  /* 0x0000f02401007387 */ /* 0x0003e20000100a00 */
[----:B--2---:R-:W-:-:S03]  /*23990*/  IMAD.WIDE R40, R3, 0x4, R162 ;  /* 0x0000000403287825 */ /* 0x004fc600078e02a2 */
[----:B------:R2:W-:Y:S03]  /*239a0*/  STL.64 [R1+0xf8], R30 ;  /* 0x0000f81e01007387 */ /* 0x0005e60000100a00 */
[----:B------:R-:W4:Y:S01]  /*239b0*/  LDC R21, c[0x0][0x230] ;  /* 0x00008c00ff157b82 */ /* 0x000f220000000800 */
[C---:B-1----:R-:W-:Y:S01]  /*239c0*/  IMAD.WIDE R38, R3.reuse, 0x4, R156 ;  /* 0x0000000403267825 */ /* 0x042fe200078e029c */
[----:B------:R1:W-:Y:S03]  /*239d0*/  STL.64 [R1+0x100], R40 ;  /* 0x0001002801007387 */ /* 0x0003e60000100a00 */
[C---:B------:R-:W-:Y:S01]  /*239e0*/  IMAD.WIDE R36, R3.reuse, 0x4, R158 ;  /* 0x0000000403247825 */ /* 0x040fe200078e029e */
[----:B------:R1:W-:Y:S02]  /*239f0*/  LDGSTS.E [R22+0x10000], desc[UR60][R40.64], !P6 ;  /* 0x1000000028167fae */ /* 0x0003e4000f12187c */
[----:B------:R-:W4:Y:S01]  /*23a00*/  LDC R12, c[0x0][0x238] ;  /* 0x00008e00ff0c7b82 */ /* 0x000f220000000800 */
[----:B--2---:R-:W-:Y:S01]  /*23a10*/  IMAD.WIDE R30, R3, 0x4, R160 ;  /* 0x00000004031e7825 */ /* 0x004fe200078e02a0 */
[----:B------:R2:W-:Y:S03]  /*23a20*/  STL.64 [R1+0x108], R38 ;  /* 0x0001082601007387 */ /* 0x0005e60000100a00 */
[----:B------:R-:W-:Y:S01]  /*23a30*/  VIADD R3, R16, 0xffffffd9 ;  /* 0xffffffd910037836 */ /* 0x000fe20000000000 */
[----:B------:R2:W-:Y:S02]  /*23a40*/  LDGSTS.E [R22+0x14000], desc[UR60][R38.64], !P6 ;  /* 0x1400000026167fae */ /* 0x0005e4000f12187c */
[----:B------:R-:W4:Y:S01]  /*23a50*/  LDC R16, c[0x0][0x238] ;  /* 0x00008e00ff107b82 */ /* 0x000f220000000800 */
[C---:B-1----:R-:W-:Y:S01]  /*23a60*/  IMAD.WIDE R40, R4.reuse, 0x4, R162 ;  /* 0x0000000404287825 */ /* 0x042fe200078e02a2 */
[----:B------:R1:W-:Y:S04]  /*23a70*/  STL.64 [R1+0x110], R36 ;  /* 0x0001102401007387 */ /* 0x0003e80000100a00 */
[----:B------:R1:W-:Y:S01]  /*23a80*/  LDGSTS.E [R22+0x18000], desc[UR60][R36.64], !P6 ;  /* 0x1800000024167fae */ /* 0x0003e2000f12187c */
[----:B--2---:R-:W-:-:S03]  /*23a90*/  IMAD.WIDE R38, R4, 0x4, R156 ;  /* 0x0000000404267825 */ /* 0x004fc600078e029c */
[----:B------:R2:W-:Y:S04]  /*23aa0*/  STL.64 [R1+0x118], R30 ;  /* 0x0001181e01007387 */ /* 0x0005e80000100a00 */
[----:B------:R2:W-:Y:S01]  /*23ab0*/  LDGSTS.E [R22+0x1c000], desc[UR60][R30.64], !P6 ;  /* 0x1c0000001e167fae */ /* 0x0005e2000f12187c */
[----:B------:R-:W-:Y:S01]  /*23ac0*/  ISETP.GE.U32.AND P6, PT, R3, 0x7fffff5a, PT ;  /* 0x7fffff5a0300780c */ /* 0x000fe20003fc6070 */
[----:B-1----:R-:W-:Y:S01]  /*23ad0*/  IMAD.WIDE R36, R4, 0x4, R158 ;  /* 0x0000000404247825 */ /* 0x002fe200078e029e */
[----:B---3--:R-:W-:Y:S01]  /*23ae0*/  IADD3 R3, R20, -0x28, RZ ;  /* 0xffffffd814037810 */ /* 0x008fe20007ffe0ff */
[----:B------:R1:W-:Y:S01]  /*23af0*/  LDGSTS.E [R22+0x10004], desc[UR60][R40.64], !P5 ;  /* 0x1000400028167fae */ /* 0x0003e2000e92187c */
[----:B------:R-:W3:Y:S03]  /*23b00*/  LDC R20, c[0x0][0x230] ;  /* 0x00008c00ff147b82 */ /* 0x000ee60000000800 */
[----:B------:R1:W-:Y:S01]  /*23b10*/  LDGSTS.E [R22+0x14004], desc[UR60][R38.64], !P5 ;  /* 0x1400400026167fae */ /* 0x0003e2000e92187c */
[----:B--2---:R-:W-:-:S03]  /*23b20*/  IMAD.WIDE R30, R4, 0x4, R160 ;  /* 0x00000004041e7825 */ /* 0x004fc600078e02a0 */
[----:B------:R2:W-:Y:S04]  /*23b30*/  LDGSTS.E [R22+0x18004], desc[UR60][R36.64], !P5 ;  /* 0x1800400024167fae */ /* 0x0005e8000e92187c */
[----:B------:R2:W-:Y:S01]  /*23b40*/  LDGSTS.E [R22+0x1c004], desc[UR60][R30.64], !P5 ;  /* 0x1c0040001e167fae */ /* 0x0005e2000e92187c */
[----:B------:R-:W-:Y:S01]  /*23b50*/  ISETP.GE.U32.AND P5, PT, R3, 0x7fffff59, PT ;  /* 0x7fffff590300780c */ /* 0x000fe20003fa6070 */
[----:B------:R-:W-:Y:S02]  /*23b60*/  IMAD R3, R18, 0x26, RZ ;  /* 0x0000002612037824 */ /* 0x000fe400078e02ff */
[----:B------:R1:W-:Y:S01]  /*23b70*/  STL.64 [R1+0x120], R40 ;  /* 0x0001202801007387 */ /* 0x0003e20000100a00 */
[----:B------:R-:W3:Y:S01]  /*23b80*/  LDC R18, c[0x0][0x230] ;  /* 0x00008c00ff127b82 */ /* 0x000ee20000000800 */
[----:B----4-:R-:W-:-:S02]  /*23b90*/  IMAD R4, R14, 0x27, RZ ;  /* 0x000000270e047824 */ /* 0x010fc400078e02ff */
[----:B------:R4:W-:Y:S04]  /*23ba0*/  STL.64 [R1+0x128], R38 ;  /* 0x0001282601007387 */ /* 0x0009e80000100a00 */
[----:B------:R2:W-:Y:S01]  /*23bb0*/  STL.64 [R1+0x130], R36 ;  /* 0x0001302401007387 */ /* 0x0005e20000100a00 */
[----:B------:R-:W3:Y:S01]  /*23bc0*/  LDC R14, c[0x0][0x238] ;  /* 0x00008e00ff0e7b82 */ /* 0x000ee20000000800 */
[C---:B-1----:R-:W-:Y:S02]  /*23bd0*/  IMAD.WIDE R40, R3.reuse, 0x4, R162 ;  /* 0x0000000403287825 */ /* 0x042fe400078e02a2 */
[----:B------:R1:W-:Y:S02]  /*23be0*/  STL.64 [R1+0x138], R30 ;  /* 0x0001381e01007387 */ /* 0x0003e40000100a00 */
[----:B----4-:R-:W-:-:S02]  /*23bf0*/  IMAD.WIDE R38, R3, 0x4, R156 ;  /* 0x0000000403267825 */ /* 0x010fc400078e029c */
[----:B------:R4:W-:Y:S02]  /*23c00*/  STL.64 [R1+0x140], R40 ;  /* 0x0001402801007387 */ /* 0x0009e40000100a00 */
[C---:B--2---:R-:W-:Y:S02]  /*23c10*/  IMAD.WIDE R36, R3.reuse, 0x4, R158 ;  /* 0x0000000403247825 */ /* 0x044fe400078e029e */
[----:B------:R4:W-:Y:S02]  /*23c20*/  LDGSTS.E [R22+0x10008], desc[UR60][R40.64], !P6 ;  /* 0x1000800028167fae */ /* 0x0009e4000f12187c */
[----:B-1----:R-:W-:Y:S02]  /*23c30*/  IMAD.WIDE R30, R3, 0x4, R160 ;  /* 0x00000004031e7825 */ /* 0x002fe400078e02a0 */
[----:B------:R1:W-:Y:S02]  /*23c40*/  STL.64 [R1+0x148], R38 ;  /* 0x0001482601007387 */ /* 0x0003e40000100a00 */
[----:B------:R-:W-:-:S02]  /*23c50*/  VIADD R3, R19, 0xffffffbb ;  /* 0xffffffbb13037836 */ /* 0x000fc40000000000 */
[----:B------:R1:W-:Y:S01]  /*23c60*/  LDGSTS.E [R22+0x14008], desc[UR60][R38.64], !P6 ;  /* 0x1400800026167fae */ /* 0x0003e2000f12187c */
[----:B------:R-:W2:Y:S01]  /*23c70*/  LDC R19, c[0x0][0x230] ;  /* 0x00008c00ff137b82 */ /* 0x000ea20000000800 */
[C---:B----4-:R-:W-:Y:S02]  /*23c80*/  IMAD.WIDE R40, R4.reuse, 0x4, R162 ;  /* 0x0000000404287825 */ /* 0x050fe400078e02a2 */
[----:B------:R4:W-:Y:S04]  /*23c90*/  STL.64 [R1+0x150], R36 ;  /* 0x0001502401007387 */ /* 0x0009e80000100a00 */
[----:B------:R4:W-:Y:S01]  /*23ca0*/  LDGSTS.E [R22+0x18008], desc[UR60][R36.64], !P6 ;  /* 0x1800800024167fae */ /* 0x0009e2000f12187c */
[----:B-1----:R-:W-:-:S03]  /*23cb0*/  IMAD.WIDE R38, R4, 0x4, R156 ;  /* 0x0000000404267825 */ /* 0x002fc600078e029c */
[----:B------:R1:W-:Y:S04]  /*23cc0*/  STL.64 [R1+0x158], R30 ;  /* 0x0001581e01007387 */ /* 0x0003e80000100a00 */
[----:B------:R1:W-:Y:S01]  /*23cd0*/  LDGSTS.E [R22+0x1c008], desc[UR60][R30.64], !P6 ;  /* 0x1c0080001e167fae */ /* 0x0003e2000f12187c */
[----:B------:R-:W-:Y:S01]  /*23ce0*/  ISETP.GE.U32.AND P6, PT, R3, 0x7fffff3c, PT ;  /* 0x7fffff3c0300780c */ /* 0x000fe20003fc6070 */
[----:B----4-:R-:W-:Y:S02]  /*23cf0*/  IMAD.WIDE R36, R4, 0x4, R158 ;  /* 0x0000000404247825 */ /* 0x010fe400078e029e */
[----:B------:R4:W-:Y:S02]  /*23d00*/  LDGSTS.E [R22+0x1000c], desc[UR60][R40.64], !P5 ;  /* 0x1000c00028167fae */ /* 0x0009e4000e92187c */
[----:B------:R-:W-:-:S02]  /*23d10*/  VIADD R3, R21, 0xffffffba ;  /* 0xffffffba15037836 */ /* 0x000fc40000000000 */
[----:B------:R3:W-:Y:S01]  /*23d20*/  LDGSTS.E [R22+0x1400c], desc[UR60][R38.64], !P5 ;  /* 0x1400c00026167fae */ /* 0x0007e2000e92187c */
[----:B-1----:R-:W-:-:S03]  /*23d30*/  IMAD.WIDE R30, R4, 0x4, R160 ;  /* 0x00000004041e7825 */ /* 0x002fc600078e02a0 */
[----:B------:R1:W-:Y:S04]  /*23d40*/  LDGSTS.E [R22+0x1800c], desc[UR60][R36.64], !P5 ;  /* 0x1800c00024167fae */ /* 0x0003e8000e92187c */
[----:B------:R2:W-:Y:S01]  /*23d50*/  LDGSTS.E [R22+0x1c00c], desc[UR60][R30.64], !P5 ;  /* 0x1c00c0001e167fae */ /* 0x0005e2000e92187c */
[----:B------:R-:W-:Y:S01]  /*23d60*/  ISETP.GE.U32.AND P5, PT, R3, 0x7fffff3b, PT ;  /* 0x7fffff3b0300780c */ /* 0x000fe20003fa6070 */
[----:B------:R-:W-:Y:S02]  /*23d70*/  IMAD R3, R12, 0x44, RZ ;  /* 0x000000440c037824 */ /* 0x000fe400078e02ff */
[----:B------:R-:W2:Y:S01]  /*23d80*/  LDC R12, c[0x0][0x238] ;  /* 0x00008e00ff0c7b82 */ /* 0x000ea20000000800 */
[----:B------:R4:W-:Y:S01]  /*23d90*/  STL.64 [R1+0x160], R40 ;  /* 0x0001602801007387 */ /* 0x0009e20000100a00 */
[----:B------:R-:W-:-:S03]  /*23da0*/  IMAD R4, R16, 0x45, RZ ;  /* 0x0000004510047824 */ /* 0x000fc600078e02ff */
[----:B------:R3:W-:Y:S03]  /*23db0*/  STL.64 [R1+0x168], R38 ;  /* 0x0001682601007387 */ /* 0x0007e60000100a00 */
[----:B------:R-:W2:Y:S01]  /*23dc0*/  LDC R16, c[0x0][0x238] ;  /* 0x00008e00ff107b82 */ /* 0x000ea20000000800 */
[----:B------:R1:W-:Y:S01]  /*23dd0*/  STL.64 [R1+0x170], R36 ;  /* 0x0001702401007387 */ /* 0x0003e20000100a00 */
[----:B----4-:R-:W-:-:S03]  /*23de0*/  IMAD.WIDE R40, R3, 0x4, R162 ;  /* 0x0000000403287825 */ /* 0x010fc600078e02a2 */
[----:B------:R2:W-:Y:S01]  /*23df0*/  STL.64 [R1+0x178], R30 ;  /* 0x0001781e01007387 */ /* 0x0005e20000100a00 */
[----:B---3--:R-:W-:-:S03]  /*23e00*/  IMAD.WIDE R38, R3, 0x4, R156 ;  /* 0x0000000403267825 */ /* 0x008fc600078e029c */
[----:B------:R3:W-:Y:S01]  /*23e10*/  STL.64 [R1+0x180], R40 ;  /* 0x0001802801007387 */ /* 0x0007e20000100a00 */
[----:B-1----:R-:W-:-:S03]  /*23e20*/  IMAD.WIDE R36, R3, 0x4, R158 ;  /* 0x0000000403247825 */ /* 0x002fc600078e029e */
[----:B------:R3:W-:Y:S01]  /*23e30*/  LDGSTS.E [R22+0x20000], desc[UR60][R40.64], !P6 ;  /* 0x2000000028167fae */ /* 0x0007e2000f12187c */
[----:B--2---:R-:W-:Y:S01]  /*23e40*/  IMAD.WIDE R30, R3, 0x4, R160 ;  /* 0x00000004031e7825 */ /* 0x004fe200078e02a0 */
[----:B------:R-:W-:Y:S02]  /*23e50*/  IADD3 R3, R18, -0x47, RZ ;  /* 0xffffffb912037810 */ /* 0x000fe40007ffe0ff */
[----:B------:R1:W-:Y:S01]  /*23e60*/  STL.64 [R1+0x188], R38 ;  /* 0x0001882601007387 */ /* 0x0003e20000100a00 */
[----:B------:R-:W2:Y:S03]  /*23e70*/  LDC R18, c[0x0][0x230] ;  /* 0x00008c00ff127b82 */ /* 0x000ea60000000800 */
[----:B------:R1:W-:Y:S01]  /*23e80*/  LDGSTS.E [R22+0x24000], desc[UR60][R38.64], !P6 ;  /* 0x2400000026167fae */ /* 0x0003e2000f12187c */
[----:B---3--:R-:W-:-:S03]  /*23e90*/  IMAD.WIDE R40, R4, 0x4, R162 ;  /* 0x0000000404287825 */ /* 0x008fc600078e02a2 */
[----:B------:R3:W-:Y:S04]  /*23ea0*/  STL.64 [R1+0x190], R36 ;  /* 0x0001902401007387 */ /* 0x0007e80000100a00 */
[----:B------:R3:W-:Y:S01]  /*23eb0*/  LDGSTS.E [R22+0x28000], desc[UR60][R36.64], !P6 ;  /* 0x2800000024167fae */ /* 0x0007e2000f12187c */
[----:B-1----:R-:W-:-:S03]  /*23ec0*/  IMAD.WIDE R38, R4, 0x4, R156 ;  /* 0x0000000404267825 */ /* 0x002fc600078e029c */
[----:B------:R1:W-:Y:S04]  /*23ed0*/  STL.64 [R1+0x198], R30 ;  /* 0x0001981e01007387 */ /* 0x0003e80000100a00 */
[----:B------:R1:W-:Y:S01]  /*23ee0*/  LDGSTS.E [R22+0x2c000], desc[UR60][R30.64], !P6 ;  /* 0x2c0000001e167fae */ /* 0x0003e2000f12187c */
[----:B------:R-:W-:Y:S01]  /*23ef0*/  ISETP.GE.U32.AND P6, PT, R3, 0x7fffff3a, PT ;  /* 0x7fffff3a0300780c */ /* 0x000fe20003fc6070 */
[----:B---3--:R-:W-:Y:S02]  /*23f00*/  IMAD.WIDE R36, R4, 0x4, R158 ;  /* 0x0000000404247825 */ /* 0x008fe400078e029e */
[----:B------:R3:W-:Y:S02]  /*23f10*/  LDGSTS.E [R22+0x20004], desc[UR60][R40.64], !P5 ;  /* 0x2000400028167fae */ /* 0x0007e4000e92187c */
[----:B------:R-:W-:-:S02]  /*23f20*/  VIADD R3, R19, 0xffffffb8 ;  /* 0xffffffb813037836 */ /* 0x000fc40000000000 */
[----:B------:R4:W-:Y:S01]  /*23f30*/  LDGSTS.E [R22+0x24004], desc[UR60][R38.64], !P5 ;  /* 0x2400400026167fae */ /* 0x0009e2000e92187c */
[----:B------:R-:W2:Y:S01]  /*23f40*/  LDC R19, c[0x0][0x230] ;  /* 0x00008c00ff137b82 */ /* 0x000ea20000000800 */
[----:B-1----:R-:W-:Y:S02]  /*23f50*/  IMAD.WIDE R30, R4, 0x4, R160 ;  /* 0x00000004041e7825 */ /* 0x002fe400078e02a0 */
[----:B------:R1:W-:Y:S04]  /*23f60*/  LDGSTS.E [R22+0x28004], desc[UR60][R36.64], !P5 ;  /* 0x2800400024167fae */ /* 0x0003e8000e92187c */
[----:B------:R1:W-:Y:S01]  /*23f70*/  LDGSTS.E [R22+0x2c004], desc[UR60][R30.64], !P5 ;  /* 0x2c0040001e167fae */ /* 0x0003e2000e92187c */
[----:B------:R-:W-:Y:S01]  /*23f80*/  ISETP.GE.U32.AND P5, PT, R3, 0x7fffff39, PT ;  /* 0x7fffff390300780c */ /* 0x000fe20003fa6070 */
[----:B------:R-:W-:-:S02]  /*23f90*/  IMAD R3, R14, 0x46, RZ ;  /* 0x000000460e037824 */ /* 0x000fc400078e02ff */
[----:B------:R-:W2:Y:S01]  /*23fa0*/  LDC R14, c[0x0][0x238] ;  /* 0x00008e00ff0e7b82 */ /* 0x000ea20000000800 */
[----:B------:R3:W-:Y:S01]  /*23fb0*/  STL.64 [R1+0x1a0], R40 ;  /* 0x0001a02801007387 */ /* 0x0007e20000100a00 */
[----:B------:R-:W-:-:S03]  /*23fc0*/  IMAD R4, R12, 0x47, RZ ;  /* 0x000000470c047824 */ /* 0x000fc600078e02ff */
[----:B------:R4:W-:Y:S03]  /*23fd0*/  STL.64 [R1+0x1a8], R38 ;  /* 0x0001a82601007387 */ /* 0x0009e60000100a00 */
[----:B------:R-:W2:Y:S01]  /*23fe0*/  LDC R12, c[0x0][0x238] ;  /* 0x00008e00ff0c7b82 */ /* 0x000ea20000000800 */
[----:B------:R1:W-:Y:S01]  /*23ff0*/  STL.64 [R1+0x1b0], R36 ;  /* 0x0001b02401007387 */ /* 0x0003e20000100a00 */
[----:B---3--:R-:W-:-:S03]  /*24000*/  IMAD.WIDE R40, R3, 0x4, R162 ;  /* 0x0000000403287825 */ /* 0x008fc600078e02a2 */
[----:B------:R3:W-:Y:S01]  /*24010*/  STL.64 [R1+0x1b8], R30 ;  /* 0x0001b81e01007387 */ /* 0x0007e20000100a00 */
[----:B----4-:R-:W-:-:S03]  /*24020*/  IMAD.WIDE R38, R3, 0x4, R156 ;  /* 0x0000000403267825 */ /* 0x010fc600078e029c */
[----:B------:R4:W-:Y:S01]  /*24030*/  STL.64 [R1+0x1c0], R40 ;  /* 0x0001c02801007387 */ /* 0x0009e20000100a00 */
[----:B-1----:R-:W-:-:S03]  /*24040*/  IMAD.WIDE R36, R3, 0x4, R158 ;  /* 0x0000000403247825 */ /* 0x002fc600078e029e */
[----:B------:R4:W-:Y:S01]  /*24050*/  LDGSTS.E [R22+0x20008], desc[UR60][R40.64], !P6 ;  /* 0x2000800028167fae */ /* 0x0009e2000f12187c */
[----:B---3--:R-:W-:-:S03]  /*24060*/  IMAD.WIDE R30, R3, 0x4, R160 ;  /* 0x00000004031e7825 */ /* 0x008fc600078e02a0 */
[----:B------:R1:W-:Y:S01]  /*24070*/  STL.64 [R1+0x1c8], R38 ;  /* 0x0001c82601007387 */ /* 0x0003e20000100a00 */
[----:B------:R-:W-:-:S03]  /*24080*/  VIADD R3, R20, 0xffffff9b ;  /* 0xffffff9b14037836 */ /* 0x000fc60000000000 */
[----:B------:R1:W-:Y:S01]  /*24090*/  LDGSTS.E [R22+0x24008], desc[UR60][R38.64], !P6 ;  /* 0x2400800026167fae */ /* 0x0003e2000f12187c */
[----:B------:R-:W3:Y:S01]  /*240a0*/  LDC R20, c[0x0][0x230] ;  /* 0x00008c00ff147b82 */ /* 0x000ee20000000800 */
[C---:B----4-:R-:W-:Y:S02]  /*240b0*/  IMAD.WIDE R40, R4.reuse, 0x4, R162 ;  /* 0x0000000404287825 */ /* 0x050fe400078e02a2 */
[----:B------:R4:W-:Y:S04]  /*240c0*/  STL.64 [R1+0x1d0], R36 ;  /* 0x0001d02401007387 */ /* 0x0009e80000100a00 */
[----:B------:R4:W-:Y:S01]  /*240d0*/  LDGSTS.E [R22+0x28008], desc[UR60][R36.64], !P6 ;  /* 0x2800800024167fae */ /* 0x0009e2000f12187c */
[----:B-1----:R-:W-:-:S03]  /*240e0*/  IMAD.WIDE R38, R4, 0x4, R156 ;  /* 0x0000000404267825 */ /* 0x002fc600078e029c */
[----:B------:R1:W-:Y:S04]  /*240f0*/  STL.64 [R1+0x1d8], R30 ;  /* 0x0001d81e01007387 */ /* 0x0003e80000100a00 */
[----:B------:R1:W-:Y:S01]  /*24100*/  LDGSTS.E [R22+0x2c008], desc[UR60][R30.64], !P6 ;  /* 0x2c0080001e167fae */ /* 0x0003e2000f12187c */
[----:B------:R-:W-:Y:S01]  /*24110*/  ISETP.GE.U32.AND P6, PT, R3, 0x7fffff1c, PT ;  /* 0x7fffff1c0300780c */ /* 0x000fe20003fc6070 */
[----:B----4-:R-:W-:Y:S01]  /*24120*/  IMAD.WIDE R36, R4, 0x4, R158 ;  /* 0x0000000404247825 */ /* 0x010fe200078e029e */
[----:B--2---:R-:W-:Y:S01]  /*24130*/  IADD3 R3, R18, -0x66, RZ ;  /* 0xffffff9a12037810 */ /* 0x004fe20007ffe0ff */
[----:B------:R2:W-:Y:S01]  /*24140*/  LDGSTS.E [R22+0x2000c], desc[UR60][R40.64], !P5 ;  /* 0x2000c00028167fae */ /* 0x0005e2000e92187c */
[----:B------:R-:W4:Y:S03]  /*24150*/  LDC R18, c[0x0][0x230] ;  /* 0x00008c00ff127b82 */ /* 0x000f260000000800 */
[----:B------:R2:W-:Y:S01]  /*24160*/  LDGSTS.E [R22+0x2400c], desc[UR60][R38.64], !P5 ;  /* 0x2400c00026167fae */ /* 0x0005e2000e92187c */
[----:B-1----:R-:W-:-:S03]  /*24170*/  IMAD.WIDE R30, R4, 0x4, R160 ;  /* 0x00000004041e7825 */ /* 0x002fc600078e02a0 */
[----:B------:R1:W-:Y:S04]  /*24180*/  LDGSTS.E [R22+0x2800c], desc[UR60][R36.64], !P5 ;  /* 0x2800c00024167fae */ /* 0x0003e8000e92187c */
[----:B------:R3:W-:Y:S01]  /*24190*/  LDGSTS.E [R22+0x2c00c], desc[UR60][R30.64], !P5 ;  /* 0x2c00c0001e167fae */ /* 0x0007e2000e92187c */
[----:B------:R-:W-:Y:S01]  /*241a0*/  ISETP.GE.U32.AND P5, PT, R3, 0x7fffff1b, PT ;  /* 0x7fffff1b0300780c */ /* 0x000fe20003fa6070 */
[----:B------:R-:W-:Y:S02]  /*241b0*/  IMAD R3, R16, 0x64, RZ ;  /* 0x0000006410037824 */ /* 0x000fe400078e02ff */
[----:B------:R-:W4:Y:S01]  /*241c0*/  LDC R16, c[0x0][0x238] ;  /* 0x00008e00ff107b82 */ /* 0x000f220000000800 */
[----:B------:R2:W-:Y:S01]  /*241d0*/  STL.64 [R1+0x1e0], R40 ;  /* 0x0001e02801007387 */ /* 0x0005e20000100a00 */
[----:B------:R-:W-:-:S03]  /*241e0*/  IMAD R4, R14, 0x65, RZ ;  /* 0x000000650e047824 */ /* 0x000fc600078e02ff */
[----:B------:R1:W-:Y:S03]  /*241f0*/  STL.64 [R1+0x1e8], R38 ;  /* 0x0001e82601007387 */ /* 0x0003e60000100a00 */
[----:B------:R-:W4:Y:S01]  /*24200*/  LDC R14, c[0x0][0x238] ;  /* 0x00008e00ff0e7b82 */ /* 0x000f220000000800 */
[----:B------:R3:W-:Y:S01]  /*24210*/  STL.64 [R1+0x1f0], R36 ;  /* 0x0001f02401007387 */ /* 0x0007e20000100a00 */
[----:B--2---:R-:W-:-:S03]  /*24220*/  IMAD.WIDE R40, R3, 0x4, R162 ;  /* 0x0000000403287825 */ /* 0x004fc600078e02a2 */
[----:B------:R2:W-:Y:S01]  /*24230*/  STL.64 [R1+0x1f8], R30 ;  /* 0x0001f81e01007387 */ /* 0x0005e20000100a00 */
[----:B-1----:R-:W-:-:S03]  /*24240*/  IMAD.WIDE R38, R3, 0x4, R156 ;  /* 0x0000000403267825 */ /* 0x002fc600078e029c */
[----:B------:R1:W-:Y:S01]  /*24250*/  STL.64 [R1+0x200], R40 ;  /* 0x0002002801007387 */ /* 0x0003e20000100a00 */
[----:B---3--:R-:W-:-:S03]  /*24260*/  IMAD.WIDE R36, R3, 0x4, R158 ;  /* 0x0000000403247825 */ /* 0x008fc600078e029e */
[----:B------:R1:W-:Y:S01]  /*24270*/  LDGSTS.E [R22+0x30000], desc[UR60][R40.64], !P6 ;  /* 0x3000000028167fae */ /* 0x0003e2000f12187c */
[----:B--2---:R-:W-:-:S03]  /*24280*/  IMAD.WIDE R30, R3, 0x4, R160 ;  /* 0x00000004031e7825 */ /* 0x004fc600078e02a0 */
[----:B------:R2:W-:Y:S01]  /*24290*/  STL.64 [R1+0x208], R38 ;  /* 0x0002082601007387 */ /* 0x0005e20000100a00 */
[----:B------:R-:W-:-:S03]  /*242a0*/  VIADD R3, R19, 0xffffff99 ;  /* 0xffffff9913037836 */ /* 0x000fc60000000000 */
[----:B------:R2:W-:Y:S01]  /*242b0*/  LDGSTS.E [R22+0x34000], desc[UR60][R38.64], !P6 ;  /* 0x3400000026167fae */ /* 0x0005e2000f12187c */
[----:B------:R-:W3:Y:S01]  /*242c0*/  LDC R19, c[0x0][0x230] ;  /* 0x00008c00ff137b82 */ /* 0x000ee20000000800 */
[C---:B-1----:R-:W-:Y:S02]  /*242d0*/  IMAD.WIDE R40, R4.reuse, 0x4, R162 ;  /* 0x0000000404287825 */ /* 0x042fe400078e02a2 */
[----:B------:R1:W-:Y:S04]  /*242e0*/  STL.64 [R1+0x210], R36 ;  /* 0x0002102401007387 */ /* 0x0003e80000100a00 */
[----:B------:R1:W-:Y:S01]  /*242f0*/  LDGSTS.E [R22+0x38000], desc[UR60][R36.64], !P6 ;  /* 0x3800000024167fae */ /* 0x0003e2000f12187c */
[----:B--2---:R-:W-:-:S03]  /*24300*/  IMAD.WIDE R38, R4, 0x4, R156 ;  /* 0x0000000404267825 */ /* 0x004fc600078e029c */
[----:B------:R2:W-:Y:S04]  /*24310*/  STL.64 [R1+0x218], R30 ;  /* 0x0002181e01007387 */ /* 0x0005e80000100a00 */
[----:B------:R2:W-:Y:S01]  /*24320*/  LDGSTS.E [R22+0x3c000], desc[UR60][R30.64], !P6 ;  /* 0x3c0000001e167fae */ /* 0x0005e2000f12187c */
[----:B------:R-:W-:Y:S01]  /*24330*/  ISETP.GE.U32.AND P6, PT, R3, 0x7fffff1a, PT ;  /* 0x7fffff1a0300780c */ /* 0x000fe20003fc6070 */
[----:B-1----:R-:W-:Y:S02]  /*24340*/  IMAD.WIDE R36, R4, 0x4, R158 ;  /* 0x0000000404247825 */ /* 0x002fe400078e029e */
[----:B------:R1:W-:Y:S02]  /*24350*/  LDGSTS.E [R22+0x30004], desc[UR60][R40.64], !P5 ;  /* 0x3000400028167fae */ /* 0x0003e4000e92187c */
[----:B------:R-:W-:-:S02]  /*24360*/  VIADD R3, R20, 0xffffff98 ;  /* 0xffffff9814037836 */ /* 0x000fc40000000000 */
[----:B------:R1:W-:Y:S01]  /*24370*/  LDGSTS.E [R22+0x34004], desc[UR60][R38.64], !P5 ;  /* 0x3400400026167fae */ /* 0x0003e2000e92187c */
[----:B------:R-:W3:Y:S01]  /*24380*/  LDC R20, c[0x0][0x230] ;  /* 0x00008c00ff147b82 */ /* 0x000ee20000000800 */
[----:B--2---:R-:W-:Y:S02]  /*24390*/  IMAD.WIDE R30, R4, 0x4, R160 ;  /* 0x00000004041e7825 */ /* 0x004fe400078e02a0 */
[----:B------:R2:W-:Y:S04]  /*243a0*/  LDGSTS.E [R22+0x38004], desc[UR60][R36.64], !P5 ;  /* 0x3800400024167fae */ /* 0x0005e8000e92187c */
[----:B------:R2:W-:Y:S01]  /*243b0*/  LDGSTS.E [R22+0x3c004], desc[UR60][R30.64], !P5 ;  /* 0x3c0040001e167fae */ /* 0x0005e2000e92187c */
[----:B------:R-:W-:Y:S01]  /*243c0*/  ISETP.GE.U32.AND P5, PT, R3, 0x7fffff19, PT ;  /* 0x7fffff190300780c */ /* 0x000fe20003fa6070 */
[----:B------:R-:W-:-:S02]  /*243d0*/  IMAD R3, R12, 0x66, RZ ;  /* 0x000000660c037824 */ /* 0x000fc400078e02ff */
[----:B------:R-:W3:Y:S01]  /*243e0*/  LDC R12, c[0x0][0x238] ;  /* 0x00008e00ff0c7b82 */ /* 0x000ee20000000800 */
[----:B------:R1:W-:Y:S01]  /*243f0*/  STL.64 [R1+0x220], R40 ;  /* 0x0002202801007387 */ /* 0x0003e20000100a00 */
[----:B----4-:R-:W-:-:S03]  /*24400*/  IMAD R4, R16, 0x67, RZ ;  /* 0x0000006710047824 */ /* 0x010fc600078e02ff */
[----:B------:R4:W-:Y:S03]  /*24410*/  STL.64 [R1+0x228], R38 ;  /* 0x0002282601007387 */ /* 0x0009e60000100a00 */
[----:B------:R-:W3:Y:S01]  /*24420*/  LDC R16, c[0x0][0x238] ;  /* 0x00008e00ff107b82 */ /* 0x000ee20000000800 */
[----:B------:R2:W-:Y:S01]  /*24430*/  STL.64 [R1+0x230], R36 ;  /* 0x0002302401007387 */ /* 0x0005e20000100a00 */
[----:B-1----:R-:W-:-:S03]  /*24440*/  IMAD.WIDE R40, R3, 0x4, R162 ;  /* 0x0000000403287825 */ /* 0x002fc600078e02a2 */
[----:B------:R1:W-:Y:S01]  /*24450*/  STL.64 [R1+0x238], R30 ;  /* 0x0002381e01007387 */ /* 0x0003e20000100a00 */
[----:B----4-:R-:W-:-:S03]  /*24460*/  IMAD.WIDE R38, R3, 0x4, R156 ;  /* 0x0000000403267825 */ /* 0x010fc600078e029c */
[----:B------:R4:W-:Y:S01]  /*24470*/  STL.64 [R1+0x240], R40 ;  /* 0x0002402801007387 */ /* 0x0009e20000100a00 */
[----:B--2---:R-:W-:-:S03]  /*24480*/  IMAD.WIDE R36, R3, 0x4, R158 ;  /* 0x0000000403247825 */ /* 0x004fc600078e029e */
[----:B------:R4:W-:Y:S01]  /*24490*/  LDGSTS.E [R22+0x30008], desc[UR60][R40.64], !P6 ;  /* 0x3000800028167fae */ /* 0x0009e2000f12187c */
[----:B-1----:R-:W-:Y:S01]  /*244a0*/  IMAD.WIDE R30, R3, 0x4, R160 ;  /* 0x00000004031e7825 */ /* 0x002fe200078e02a0 */
[----:B------:R-:W-:Y:S02]  /*244b0*/  IADD3 R3, R18, -0x9, RZ ;  /* 0xfffffff712037810 */ /* 0x000fe40007ffe0ff */
[----:B------:R1:W-:Y:S01]  /*244c0*/  STL.64 [R1+0x248], R38 ;  /* 0x0002482601007387 */ /* 0x0003e20000100a00 */
[----:B------:R-:W2:Y:S03]  /*244d0*/  LDC R18, c[0x0][0x230] ;  /* 0x00008c00ff127b82 */ /* 0x000ea60000000800 */
[----:B------:R1:W-:Y:S01]  /*244e0*/  LDGSTS.E [R22+0x34008], desc[UR60][R38.64], !P6 ;  /* 0x3400800026167fae */ /* 0x0003e2000f12187c */
[----:B----4-:R-:W-:-:S03]  /*244f0*/  IMAD.WIDE R40, R4, 0x4, R162 ;  /* 0x0000000404287825 */ /* 0x010fc600078e02a2 */
        /* <DEDUP_REMOVED lines=8> */
[----:B---3--:R-:W-:-:S02]  /*24580*/  VIADD R3, R19, 0xfffffff6 ;  /* 0xfffffff613037836 */ /* 0x008fc40000000000 */
[----:B------:R3:W-:Y:S01]  /*24590*/  LDGSTS.E [R22+0x3400c], desc[UR60][R38.64], !P5 ;  /* 0x3400c00026167fae */ /* 0x0007e2000e92187c */
[----:B------:R-:W-:Y:S01]  /*245a0*/  LOP3.LUT R21, R2, 0x20, RZ, 0x3c, !PT ;  /* 0x0000002002157812 */ /* 0x000fe200078e3cff */
[----:B------:R-:W2:Y:S01]  /*245b0*/  LDC R19, c[0x0][0x230] ;  /* 0x00008c00ff137b82 */ /* 0x000ea20000000800 */
[----:B-1----:R-:W-:Y:S01]  /*245c0*/  IMAD.WIDE R30, R4, 0x4, R160 ;  /* 0x00000004041e7825 */ /* 0x002fe200078e02a0 */
[----:B------:R1:W-:Y:S04]  /*245d0*/  LDGSTS.E [R22+0x3800c], desc[UR60][R36.64], !P5 ;  /* 0x3800c00024167fae */ /* 0x0003e8000e92187c */
[----:B------:R1:W-:Y:S01]  /*245e0*/  LDGSTS.E [R22+0x3c00c], desc[UR60][R30.64], !P5 ;  /* 0x3c00c0001e167fae */ /* 0x0003e2000e92187c */
[----:B------:R-:W-:Y:S01]  /*245f0*/  ISETP.GE.U32.AND P5, PT, R3, 0x7fffff77, PT ;  /* 0x7fffff770300780c */ /* 0x000fe20003fa6070 */
[----:B------:R-:W-:-:S02]  /*24600*/  IMAD.SHL.U32 R3, R14, 0x8, RZ ;  /* 0x000000080e037824 */ /* 0x000fc400078e00ff */
[----:B------:R-:W2:Y:S01]  /*24610*/  LDC R14, c[0x0][0x238] ;  /* 0x00008e00ff0e7b82 */ /* 0x000ea20000000800 */
[----:B------:R4:W-:Y:S01]  /*24620*/  STL.64 [R1+0x260], R40 ;  /* 0x0002602801007387 */ /* 0x0009e20000100a00 */
[----:B------:R-:W-:Y:S01]  /*24630*/  IADD3 R21, R252, R21, RZ ;  /* 0x00000015fc157210 */ /* 0x000fe20007ffe0ff */
[----:B------:R-:W-:Y:S02]  /*24640*/  IMAD R4, R12, 0x9, RZ ;  /* 0x000000090c047824 */ /* 0x000fe400078e02ff */
        /* <DEDUP_REMOVED lines=8> */
[----:B------:R3:W-:Y:S01]  /*246d0*/  LDGSTS.E [R21], desc[UR60][R40.64], !P6 ;  /* 0x0000000028157fae */ /* 0x0007e2000f12187c */
[----:B----4-:R-:W-:-:S03]  /*246e0*/  IMAD.WIDE R30, R3, 0x4, R160 ;  /* 0x00000004031e7825 */ /* 0x010fc600078e02a0 */
[----:B------:R1:W-:Y:S01]  /*246f0*/  STL.64 [R1+0x288], R38 ;  /* 0x0002882601007387 */ /* 0x0003e20000100a00 */
[----:B------:R-:W-:-:S03]  /*24700*/  VIADD R3, R20, 0xfffffff5 ;  /* 0xfffffff514037836 */ /* 0x000fc60000000000 */
[----:B------:R1:W-:Y:S01]  /*24710*/  LDGSTS.E [R21+0x4000], desc[UR60][R38.64], !P6 ;  /* 0x0400000026157fae */ /* 0x0003e2000f12187c */
[----:B------:R-:W4:Y:S01]  /*24720*/  LDC R20, c[0x0][0x230] ;  /* 0x00008c00ff147b82 */ /* 0x000f220000000800 */
[C---:B---3--:R-:W-:Y:S02]  /*24730*/  IMAD.WIDE R40, R4.reuse, 0x4, R162 ;  /* 0x0000000404287825 */ /* 0x048fe400078e02a2 */
        /* <DEDUP_REMOVED lines=8> */
[----:B--2---:R-:W-:-:S02]  /*247c0*/  VIADD R3, R18, 0xfffffff4 ;  /* 0xfffffff412037836 */ /* 0x004fc40000000000 */
[----:B------:R2:W-:Y:S01]  /*247d0*/  LDGSTS.E [R21+0x4004], desc[UR60][R38.64], !P5 ;  /* 0x0400400026157fae */ /* 0x0005e2000e92187c */
[----:B------:R-:W4:Y:S01]  /*247e0*/  LDC R18, c[0x0][0x230] ;  /* 0x00008c00ff127b82 */ /* 0x000f220000000800 */
[----:B-1----:R-:W-:Y:S02]  /*247f0*/  IMAD.WIDE R30, R4, 0x4, R160 ;  /* 0x00000004041e7825 */ /* 0x002fe400078e02a0 */
[----:B------:R1:W-:Y:S04]  /*24800*/  LDGSTS.E [R21+0x8004], desc[UR60][R36.64], !P5 ;  /* 0x0800400024157fae */ /* 0x0003e8000e92187c */
[----:B------:R1:W-:Y:S01]  /*24810*/  LDGSTS.E [R21+0xc004], desc[UR60][R30.64], !P5 ;  /* 0x0c0040001e157fae */ /* 0x0003e2000e92187c */
[----:B------:R-:W-:Y:S01]  /*24820*/  ISETP.GE.U32.AND P5, PT, R3, 0x7fffff75, PT ;  /* 0x7fffff750300780c */ /* 0x000fe20003fa6070 */
[----:B------:R-:W-:-:S02]  /*24830*/  IMAD R3, R16, 0xa, RZ ;  /* 0x0000000a10037824 */ /* 0x000fc400078e02ff */
[----:B------:R3:W-:Y:S01]  /*24840*/  STL.64 [R1+0x2a0], R40 ;  /* 0x0002a02801007387 */ /* 0x0007e20000100a00 */
[----:B------:R-:W-:Y:S01]  /*24850*/  IMAD R4, R14, 0xb, RZ ;  /* 0x0000000b0e047824 */ /* 0x000fe200078e02ff */
[----:B------:R-:W4:Y:S02]  /*24860*/  LDC R16, c[0x0][0x238] ;  /* 0x00008e00ff107b82 */ /* 0x000f240000000800 */
[----:B------:R2:W-:Y:S04]  /*24870*/  STL.64 [R1+0x2a8], R38 ;  /* 0x0002a82601007387 */ /* 0x0005e80000100a00 */
[----:B------:R1:W-:Y:S02]  /*24880*/  STL.64 [R1+0x2b0], R36 ;  /* 0x0002b02401007387 */ /* 0x0003e40000100a00 */
[----:B------:R-:W4:Y:S01]  /*24890*/  LDC R14, c[0x0][0x230] ;  /* 0x00008c00ff0e7b82 */ /* 0x000f220000000800 */
[C---:B---3--:R-:W-:Y:S01]  /*248a0*/  IMAD.WIDE R40, R3.reuse, 0x4, R162 ;  /* 0x0000000403287825 */ /* 0x048fe200078e02a2 */
[----:B------:R3:W-:Y:S03]  /*248b0*/  STL.64 [R1+0x2b8], R30 ;  /* 0x0002b81e01007387 */ /* 0x0007e60000100a00 */
[C---:B--2---:R-:W-:Y:S01]  /*248c0*/  IMAD.WIDE R38, R3.reuse, 0x4, R156 ;  /* 0x0000000403267825 */ /* 0x044fe200078e029c */
[----:B------:R2:W-:Y:S03]  /*248d0*/  STL.64 [R1+0x2c0], R40 ;  /* 0x0002c02801007387 */ /* 0x0005e60000100a00 */
[C---:B-1----:R-:W-:Y:S01]  /*248e0*/  IMAD.WIDE R36, R3.reuse, 0x4, R158 ;  /* 0x0000000403247825 */ /* 0x042fe200078e029e */
[----:B------:R2:W-:Y:S03]  /*248f0*/  LDGSTS.E [R21+0x8], desc[UR60][R40.64], !P6 ;  /* 0x0000800028157fae */ /* 0x0005e6000f12187c */
[----:B---3--:R-:W-:Y:S01]  /*24900*/  IMAD.WIDE R30, R3, 0x4, R160 ;  /* 0x00000004031e7825 */ /* 0x008fe200078e02a0 */
[----:B------:R-:W-:Y:S01]  /*24910*/  IADD3 R3, R19, -0x29, RZ ;  /* 0xffffffd713037810 */ /* 0x000fe20007ffe0ff */
[----:B------:R1:W-:Y:S01]  /*24920*/  STL.64 [R1+0x2c8], R38 ;  /* 0x0002c82601007387 */ /* 0x0003e20000100a00 */
[----:B------:R-:W3:Y:S03]  /*24930*/  LDC R19, c[0x0][0x230] ;  /* 0x00008c00ff137b82 */ /* 0x000ee60000000800 */
[----:B------:R1:W-:Y:S01]  /*24940*/  LDGSTS.E [R21+0x4008], desc[UR60][R38.64], !P6 ;  /* 0x0400800026157fae */ /* 0x0003e2000f12187c */
[----:B--2---:R-:W-:-:S03]  /*24950*/  IMAD.WIDE R40, R4, 0x4, R162 ;  /* 0x0000000404287825 */ /* 0x004fc600078e02a2 */
        /* <DEDUP_REMOVED lines=8> */
[----:B----4-:R-:W-:-:S02]  /*249e0*/  VIADD R3, R20, 0xffffffd6 ;  /* 0xffffffd614037836 */ /* 0x010fc40000000000 */
[----:B------:R4:W-:Y:S01]  /*249f0*/  LDGSTS.E [R21+0x400c], desc[UR60][R38.64], !P5 ;  /* 0x0400c00026157fae */ /* 0x0009e2000e92187c */
[----:B------:R-:W3:Y:S01]  /*24a00*/  LDC R20, c[0x0][0x238] ;  /* 0x00008e00ff147b82 */ /* 0x000ee20000000800 */
[----:B-1----:R-:W-:Y:S02]  /*24a10*/  IMAD.WIDE R30, R4, 0x4, R160 ;  /* 0x00000004041e7825 */ /* 0x002fe400078e02a0 */
[----:B------:R1:W-:Y:S04]  /*24a20*/  LDGSTS.E [R21+0x800c], desc[UR60][R36.64], !P5 ;  /* 0x0800c00024157fae */ /* 0x0003e8000e92187c */
[----:B------:R1:W-:Y:S01]  /*24a30*/  LDGSTS.E [R21+0xc00c], desc[UR60][R30.64], !P5 ;  /* 0x0c00c0001e157fae */ /* 0x0003e2000e92187c */
[----:B------:R-:W-:Y:S01]  /*24a40*/  ISETP.GE.U32.AND P5, PT, R3, 0x7fffff57, PT ;  /* 0x7fffff570300780c */ /* 0x000fe20003fa6070 */
[----:B------:R-:W-:-:S02]  /*24a50*/  IMAD R3, R12, 0x28, RZ ;  /* 0x000000280c037824 */ /* 0x000fc400078e02ff */
[----:B------:R-:W3:Y:S01]  /*24a60*/  LDC R12, c[0x0][0x238] ;  /* 0x00008e00ff0c7b82 */ /* 0x000ee20000000800 */
[----:B------:R2:W-:Y:S04]  /*24a70*/  STL.64 [R1+0x2e0], R40 ;  /* 0x0002e02801007387 */ /* 0x0005e80000100a00 */
[----:B------:R4:W-:Y:S04]  /*24a80*/  STL.64 [R1+0x2e8], R38 ;  /* 0x0002e82601007387 */ /* 0x0009e80000100a00 */
[----:B------:R1:W-:Y:S04]  /*24a90*/  STL.64 [R1+0x2f0], R36 ;  /* 0x0002f02401007387 */ /* 0x0003e80000100a00 */
[----:B------:R1:W-:Y:S01]  /*24aa0*/  STL.64 [R1+0x2f8], R30 ;  /* 0x0002f81e01007387 */ /* 0x0003e20000100a00 */
[----:B--2---:R-:W-:-:S04]  /*24ab0*/  IMAD.WIDE R40, R3, 0x4, R162 ;  /* 0x0000000403287825 */ /* 0x004fc800078e02a2 */
[----:B----4-:R-:W-:-:S04]  /*24ac0*/  IMAD.WIDE R38, R3, 0x4, R156 ;  /* 0x0000000403267825 */ /* 0x010fc800078e029c */
[----:B-1----:R-:W-:-:S04]  /*24ad0*/  IMAD.WIDE R36, R3, 0x4, R158 ;  /* 0x0000000403247825 */ /* 0x002fc800078e029e */
[----:B------:R-:W-:Y:S01]  /*24ae0*/  IMAD.WIDE R30, R3, 0x4, R160 ;  /* 0x00000004031e7825 */ /* 0x000fe200078e02a0 */
[----:B------:R1:W-:Y:S03]  /*24af0*/  STL.64 [R1+0x300], R40 ;  /* 0x0003002801007387 */ /* 0x0003e60000100a00 */
[----:B------:R-:W-:Y:S01]  /*24b00*/  IMAD R3, R16, 0x29, RZ ;  /* 0x0000002910037824 */ /* 0x000fe200078e02ff */
[----:B------:R1:W-:Y:S01]  /*24b10*/  LDGSTS.E [R21+0x10000], desc[UR60][R40.64], !P6 ;  /* 0x1000000028157fae */ /* 0x0003e2000f12187c */
[----:B------:R-:W-:Y:S01]  /*24b20*/  VIADD R4, R18, 0xffffffd5 ;  /* 0xffffffd512047836 */ /* 0x000fe20000000000 */
[----:B------:R-:W2:Y:S02]  /*24b30*/  LDC R16, c[0x0][0x230] ;  /* 0x00008c00ff107b82 */ /* 0x000ea40000000800 */
[----:B------:R4:W-:Y:S04]  /*24b40*/  STL.64 [R1+0x308], R38 ;  /* 0x0003082601007387 */ /* 0x0009e80000100a00 */
[----:B------:R4:W-:Y:S02]  /*24b50*/  LDGSTS.E [R21+0x14000], desc[UR60][R38.64], !P6 ;  /* 0x1400000026157fae */ /* 0x0009e4000f12187c */
[----:B------:R-:W2:Y:S01]  /*24b60*/  LDC R18, c[0x0][0x230] ;  /* 0x00008c00ff127b82 */ /* 0x000ea20000000800 */
[C---:B-1----:R-:W-:Y:S01]  /*24b70*/  IMAD.WIDE R40, R3.reuse, 0x4, R162 ;  /* 0x0000000403287825 */ /* 0x042fe200078e02a2 */
[----:B------:R1:W-:Y:S04]  /*24b80*/  STL.64 [R1+0x310], R36 ;  /* 0x0003102401007387 */ /* 0x0003e80000100a00 */
[----:B------:R1:W-:Y:S01]  /*24b90*/  LDGSTS.E [R21+0x18000], desc[UR60][R36.64], !P6 ;  /* 0x1800000024157fae */ /* 0x0003e2000f12187c */
[----:B----4-:R-:W-:-:S03]  /*24ba0*/  IMAD.WIDE R38, R3, 0x4, R156 ;  /* 0x0000000403267825 */ /* 0x010fc600078e029c */
[----:B------:R4:W-:Y:S04]  /*24bb0*/  STL.64 [R1+0x318], R30 ;  /* 0x0003181e01007387 */ /* 0x0009e80000100a00 */
[----:B------:R4:W-:Y:S01]  /*24bc0*/  LDGSTS.E [R21+0x1c000], desc[UR60][R30.64], !P6 ;  /* 0x1c0000001e157fae */ /* 0x0009e2000f12187c */
[----:B-1----:R-:W-:-:S03]  /*24bd0*/  IMAD.WIDE R36, R3, 0x4, R158 ;  /* 0x0000000403247825 */ /* 0x002fc600078e029e */
[----:B------:R1:W-:Y:S04]  /*24be0*/  LDGSTS.E [R21+0x10004], desc[UR60][R40.64], !P5 ;  /* 0x1000400028157fae */ /* 0x0003e8000e92187c */
[----:B------:R1:W-:Y:S01]  /*24bf0*/  LDGSTS.E [R21+0x14004], desc[UR60][R38.64], !P5 ;  /* 0x1400400026157fae */ /* 0x0003e2000e92187c */
[----:B----4-:R-:W-:Y:S01]  /*24c00*/  IMAD.WIDE R30, R3, 0x4, R160 ;  /* 0x00000004031e7825 */ /* 0x010fe200078e02a0 */
[----:B---3--:R-:W-:Y:S02]  /*24c10*/  IADD3 R3, R19, -0x2c, RZ ;  /* 0xffffffd413037810 */ /* 0x008fe40007ffe0ff */
[----:B------:R3:W-:Y:S01]  /*24c20*/  LDGSTS.E [R21+0x18004], desc[UR60][R36.64], !P5 ;  /* 0x1800400024157fae */ /* 0x0007e2000e92187c */
[----:B------:R-:W-:Y:S01]  /*24c30*/  ISETP.GE.U32.AND P6, PT, R4, 0x7fffff56, PT ;  /* 0x7fffff560400780c */ /* 0x000fe20003fc6070 */
[----:B------:R-:W4:Y:S02]  /*24c40*/  LDC R19, c[0x0][0x238] ;  /* 0x00008e00ff137b82 */ /* 0x000f240000000800 */
[----:B------:R2:W-:Y:S01]  /*24c50*/  LDGSTS.E [R21+0x1c004], desc[UR60][R30.64], !P5 ;  /* 0x1c0040001e157fae */ /* 0x0005e2000e92187c */
[----:B------:R-:W-:Y:S01]  /*24c60*/  ISETP.GE.U32.AND P5, PT, R3, 0x7fffff55, PT ;  /* 0x7fffff550300780c */ /* 0x000fe20003fa6070 */
[----:B------:R-:W-:-:S04]  /*24c70*/  IMAD R3, R12, 0x2a, RZ ;  /* 0x0000002a0c037824 */ /* 0x000fc800078e02ff */
[----:B------:R-:W4:Y:S01]  /*24c80*/  LDC R12, c[0x0][0x238] ;  /* 0x00008e00ff0c7b82 */ /* 0x000f220000000800 */
[----:B------:R1:W-:Y:S04]  /*24c90*/  STL.64 [R1+0x320], R40 ;  /* 0x0003202801007387 */ /* 0x0003e80000100a00 */
[----:B------:R3:W-:Y:S04]  /*24ca0*/  STL.64 [R1+0x328], R38 ;  /* 0x0003282601007387 */ /* 0x0007e80000100a00 */
[----:B------:R2:W-:Y:S04]  /*24cb0*/  STL.64 [R1+0x330], R36 ;  /* 0x0003302401007387 */ /* 0x0005e80000100a00 */
[----:B------:R2:W-:Y:S01]  /*24cc0*/  STL.64 [R1+0x338], R30 ;  /* 0x0003381e01007387 */ /* 0x0005e20000100a00 */
[----:B-1----:R-:W-:-:S04]  /*24cd0*/  IMAD.WIDE R40, R3, 0x4, R162 ;  /* 0x0000000403287825 */ /* 0x002fc800078e02a2 */
[----:B---3--:R-:W-:-:S04]  /*24ce0*/  IMAD.WIDE R38, R3, 0x4, R156 ;  /* 0x0000000403267825 */ /* 0x008fc800078e029c */
[----:B--2---:R-:W-:-:S04]  /*24cf0*/  IMAD.WIDE R36, R3, 0x4, R158 ;  /* 0x0000000403247825 */ /* 0x004fc800078e029e */
[----:B------:R-:W-:Y:S01]  /*24d00*/  IMAD.WIDE R30, R3, 0x4, R160 ;  /* 0x00000004031e7825 */ /* 0x000fe200078e02a0 */
[----:B------:R1:W-:Y:S03]  /*24d10*/  STL.64 [R1+0x340], R40 ;  /* 0x0003402801007387 */ /* 0x0003e60000100a00 */
[----:B------:R-:W-:Y:S01]  /*24d20*/  IMAD R3, R20, 0x2b, RZ ;  /* 0x0000002b14037824 */ /* 0x000fe200078e02ff */
[----:B------:R1:W-:Y:S01]  /*24d30*/  LDGSTS.E [R21+0x10008], desc[UR60][R40.64], !P6 ;  /* 0x1000800028157fae */ /* 0x0003e2000f12187c */
[----:B------:R-:W2:Y:S03]  /*24d40*/  LDC R20, c[0x0][0x230] ;  /* 0x00008c00ff147b82 */ /* 0x000ea60000000800 */
[----:B------:R3:W-:Y:S04]  /*24d50*/  STL.64 [R1+0x348], R38 ;  /* 0x0003482601007387 */ /* 0x0007e80000100a00 */
[----:B------:R3:W-:Y:S01]  /*24d60*/  LDGSTS.E [R21+0x14008], desc[UR60][R38.64], !P6 ;  /* 0x1400800026157fae */ /* 0x0007e2000f12187c */
[----:B-1----:R-:W-:-:S03]  /*24d70*/  IMAD.WIDE R40, R3, 0x4, R162 ;  /* 0x0000000403287825 */ /* 0x002fc600078e02a2 */
[----:B------:R1:W-:Y:S04]  /*24d80*/  STL.64 [R1+0x350], R36 ;  /* 0x0003502401007387 */ /* 0x0003e80000100a00 */
[----:B------:R1:W-:Y:S01]  /*24d90*/  LDGSTS.E [R21+0x18008], desc[UR60][R36.64], !P6 ;  /* 0x1800800024157fae */ /* 0x0003e2000f12187c */
[----:B---3--:R-:W-:-:S03]  /*24da0*/  IMAD.WIDE R38, R3, 0x4, R156 ;  /* 0x0000000403267825 */ /* 0x008fc600078e029c */
[----:B------:R3:W-:Y:S04]  /*24db0*/  STL.64 [R1+0x358], R30 ;  /* 0x0003581e01007387 */ /* 0x0007e80000100a00 */
[----:B------:R3:W-:Y:S01]  /*24dc0*/  LDGSTS.E [R21+0x1c008], desc[UR60][R30.64], !P6 ;  /* 0x1c0080001e157fae */ /* 0x0007e2000f12187c */
[----:B-1----:R-:W-:-:S03]  /*24dd0*/  IMAD.WIDE R36, R3, 0x4, R158 ;  /* 0x0000000403247825 */ /* 0x002fc600078e029e */
[----:B------:R1:W-:Y:S01]  /*24de0*/  LDGSTS.E [R21+0x1000c], desc[UR60][R40.64], !P5 ;  /* 0x1000c00028157fae */ /* 0x0003e2000e92187c */
[----:B------:R-:W-:-:S03]  /*24df0*/  VIADD R4, R14, 0xffffffb7 ;  /* 0xffffffb70e047836 */ /* 0x000fc60000000000 */
[----:B------:R2:W-:Y:S01]  /*24e00*/  LDGSTS.E [R21+0x1400c], desc[UR60][R38.64], !P5 ;  /* 0x1400c00026157fae */ /* 0x0005e2000e92187c */
[----:B------:R-:W2:Y:S01]  /*24e10*/  LDC R14, c[0x0][0x230] ;  /* 0x00008c00ff0e7b82 */ /* 0x000ea20000000800 */
[----:B---3--:R-:W-:Y:S02]  /*24e20*/  IMAD.WIDE R30, R3, 0x4, R160 ;  /* 0x00000004031e7825 */ /* 0x008fe400078e02a0 */
[----:B------:R3:W-:Y:S02]  /*24e30*/  LDGSTS.E [R21+0x1800c], desc[UR60][R36.64], !P5 ;  /* 0x1800c00024157fae */ /* 0x0007e4000e92187c */
[----:B------:R-:W-:Y:S02]  /*24e40*/  VIADD R3, R18, 0xffffffb6 ;  /* 0xffffffb612037836 */ /* 0x000fe40000000000 */
[----:B------:R3:W-:Y:S01]  /*24e50*/  LDGSTS.E [R21+0x1c00c], desc[UR60][R30.64], !P5 ;  /* 0x1c00c0001e157fae */ /* 0x0007e2000e92187c */
[----:B------:R-:W-:Y:S01]  /*24e60*/  ISETP.GE.U32.AND P6, PT, R4, 0x7fffff38, PT ;  /* 0x7fffff380400780c */ /* 0x000fe20003fc6070 */
[----:B------:R-:W3:Y:S01]  /*24e70*/  LDC R18, c[0x0][0x238] ;  /* 0x00008e00ff127b82 */ /* 0x000ee20000000800 */
[----:B------:R-:W-:Y:S01]  /*24e80*/  ISETP.GE.U32.AND P5, PT, R3, 0x7fffff37, PT ;  /* 0x7fffff370300780c */ /* 0x000fe20003fa6070 */
[----:B----4-:R-:W-:-:S06]  /*24e90*/  IMAD R3, R12, 0x48, RZ ;  /* 0x000000480c037824 */ /* 0x010fcc00078e02ff */
[----:B------:R-:W4:Y:S01]  /*24ea0*/  LDC R12, c[0x0][0x238] ;  /* 0x00008e00ff0c7b82 */ /* 0x000f220000000800 */
[----:B------:R1:W-:Y:S04]  /*24eb0*/  STL.64 [R1+0x360], R40 ;  /* 0x0003602801007387 */ /* 0x0003e80000100a00 */
[----:B------:R2:W-:Y:S04]  /*24ec0*/  STL.64 [R1+0x368], R38 ;  /* 0x0003682601007387 */ /* 0x0005e80000100a00 */
[----:B------:R3:W-:Y:S04]  /*24ed0*/  STL.64 [R1+0x370], R36 ;  /* 0x0003702401007387 */ /* 0x0007e80000100a00 */
[----:B------:R3:W-:Y:S01]  /*24ee0*/  STL.64 [R1+0x378], R30 ;  /* 0x0003781e01007387 */ /* 0x0007e20000100a00 */
[----:B-1----:R-:W-:-:S04]  /*24ef0*/  IMAD.WIDE R40, R3, 0x4, R162 ;  /* 0x0000000403287825 */ /* 0x002fc800078e02a2 */
[----:B--2---:R-:W-:-:S04]  /*24f00*/  IMAD.WIDE R38, R3, 0x4, R156 ;  /* 0x0000000403267825 */ /* 0x004fc800078e029c */
[----:B---3--:R-:W-:-:S04]  /*24f10*/  IMAD.WIDE R36, R3, 0x4, R158 ;  /* 0x0000000403247825 */ /* 0x008fc800078e029e */
        /* <DEDUP_REMOVED lines=15> */
[----:B------:R-:W-:Y:S02]  /*25010*/  IADD3 R4, R16, -0x4b, RZ ;  /* 0xffffffb510047810 */ /* 0x000fe40007ffe0ff */
[----:B------:R-:W2:Y:S01]  /*25020*/  LDC R16, c[0x0][0x230] ;  /* 0x00008c00ff107b82 */ /* 0x000ea20000000800 */
[----:B------:R1:W-:Y:S01]  /*25030*/  LDGSTS.E [R21+0x24004], desc[UR60][R38.64], !P5 ;  /* 0x2400400026157fae */ /* 0x0003e2000e92187c */
[----:B---3--:R-:W-:-:S03]  /*25040*/  IMAD.WIDE R30, R3, 0x4, R160 ;  /* 0x00000004031e7825 */ /* 0x008fc600078e02a0 */
[----:B------:R3:W-:Y:S01]  /*25050*/  LDGSTS.E [R21+0x28004], desc[UR60][R36.64], !P5 ;  /* 0x2800400024157fae */ /* 0x0007e2000e92187c */
[----:B------:R-:W-:-:S03]  /*25060*/  VIADD R3, R20, 0xffffffb4 ;  /* 0xffffffb414037836 */ /* 0x000fc60000000000 */
[----:B------:R3:W-:Y:S01]  /*25070*/  LDGSTS.E [R21+0x2c004], desc[UR60][R30.64], !P5 ;  /* 0x2c0040001e157fae */ /* 0x0007e2000e92187c */
[----:B------:R-:W-:Y:S01]  /*25080*/  ISETP.GE.U32.AND P6, PT, R4, 0x7fffff36, PT ;  /* 0x7fffff360400780c */ /* 0x000fe20003fc6070 */
[----:B------:R-:W2:Y:S01]  /*25090*/  LDC R20, c[0x0][0x238] ;  /* 0x00008e00ff147b82 */ /* 0x000ea20000000800 */
        /* <DEDUP_REMOVED lines=8> */
[----:B---3--:R-:W-:-:S04]  /*25120*/  IMAD.WIDE R38, R3, 0x4, R156 ;  /* 0x0000000403267825 */ /* 0x008fc800078e029c */
[----:B------:R-:W-:-:S04]  /*25130*/  IMAD.WIDE R36, R3, 0x4, R158 ;  /* 0x0000000403247825 */ /* 0x000fc800078e029e */
[----:B------:R-:W-:Y:S01]  /*25140*/  IMAD.WIDE R30, R3, 0x4, R160 ;  /* 0x00000004031e7825 */ /* 0x000fe200078e02a0 */
[----:B------:R1:W-:Y:S03]  /*25150*/  STL.64 [R1+0x3c0], R40 ;  /* 0x0003c02801007387 */ /* 0x0003e60000100a00 */
[----:B------:R-:W-:Y:S01]  /*25160*/  IMAD R3, R18, 0x4b, RZ ;  /* 0x0000004b12037824 */ /* 0x000fe200078e02ff */
[----:B------:R1:W-:Y:S01]  /*25170*/  LDGSTS.E [R21+0x20008], desc[UR60][R40.64], !P6 ;  /* 0x2000800028157fae */ /* 0x0003e2000f12187c */
[----:B------:R-:W3:Y:S03]  /*25180*/  LDC R18, c[0x0][0x230] ;  /* 0x00008c00ff127b82 */ /* 0x000ee60000000800 */
[----:B------:R2:W-:Y:S04]  /*25190*/  STL.64 [R1+0x3c8], R38 ;  /* 0x0003c82601007387 */ /* 0x0005e80000100a00 */
[----:B------:R2:W-:Y:S01]  /*251a0*/  LDGSTS.E [R21+0x24008], desc[UR60][R38.64], !P6 ;  /* 0x2400800026157fae */ /* 0x0005e2000f12187c */
[----:B-1----:R-:W-:-:S03]  /*251b0*/  IMAD.WIDE R40, R3, 0x4, R162 ;  /* 0x0000000403287825 */ /* 0x002fc600078e02a2 */
[----:B------:R1:W-:Y:S04]  /*251c0*/  STL.64 [R1+0x3d0], R36 ;  /* 0x0003d02401007387 */ /* 0x0003e80000100a00 */
[----:B------:R1:W-:Y:S01]  /*251d0*/  LDGSTS.E [R21+0x28008], desc[UR60][R36.64], !P6 ;  /* 0x2800800024157fae */ /* 0x0003e2000f12187c */
[----:B--2---:R-:W-:-:S03]  /*251e0*/  IMAD.WIDE R38, R3, 0x4, R156 ;  /* 0x0000000403267825 */ /* 0x004fc600078e029c */
[----:B------:R2:W-:Y:S04]  /*251f0*/  STL.64 [R1+0x3d8], R30 ;  /* 0x0003d81e01007387 */ /* 0x0005e80000100a00 */
[----:B------:R2:W-:Y:S01]  /*25200*/  LDGSTS.E [R21+0x2c008], desc[UR60][R30.64], !P6 ;  /* 0x2c0080001e157fae */ /* 0x0005e2000f12187c */
[----:B-1----:R-:W-:-:S03]  /*25210*/  IMAD.WIDE R36, R3, 0x4, R158 ;  /* 0x0000000403247825 */ /* 0x002fc600078e029e */
[----:B------:R1:W-:Y:S01]  /*25220*/  LDGSTS.E [R21+0x2000c], desc[UR60][R40.64], !P5 ;  /* 0x2000c00028157fae */ /* 0x0003e2000e92187c */
[----:B------:R-:W-:-:S03]  /*25230*/  VIADD R4, R14, 0xffffff97 ;  /* 0xffffff970e047836 */ /* 0x000fc60000000000 */
[----:B------:R3:W-:Y:S01]  /*25240*/  LDGSTS.E [R21+0x2400c], desc[UR60][R38.64], !P5 ;  /* 0x2400c00026157fae */ /* 0x0007e2000e92187c */
[----:B------:R-:W3:Y:S01]  /*25250*/  LDC R14, c[0x0][0x230] ;  /* 0x00008c00ff0e7b82 */ /* 0x000ee20000000800 */
[----:B--2---:R-:W-:Y:S01]  /*25260*/  IMAD.WIDE R30, R3, 0x4, R160 ;  /* 0x00000004031e7825 */ /* 0x004fe200078e02a0 */
[----:B------:R-:W-:Y:S01]  /*25270*/  IADD3 R3, R19, -0x6a, RZ ;  /* 0xffffff9613037810 */ /* 0x000fe20007ffe0ff */
[----:B------:R2:W-:Y:S01]  /*25280*/  LDGSTS.E [R21+0x2800c], desc[UR60][R36.64], !P5 ;  /* 0x2800c00024157fae */ /* 0x0005e2000e92187c */
[----:B------:R-:W-:-:S03]  /*25290*/  ISETP.GE.U32.AND P6, PT, R4, 0x7fffff18, PT ;  /* 0x7fffff180400780c */ /* 0x000fc60003fc6070 */
[----:B------:R2:W-:Y:S01]  /*252a0*/  LDGSTS.E [R21+0x2c00c], desc[UR60][R30.64], !P5 ;  /* 0x2c00c0001e157fae */ /* 0x0005e2000e92187c */
[----:B------:R-:W-:Y:S01]  /*252b0*/  ISETP.GE.U32.AND P5, PT, R3, 0x7fffff17, PT ;  /* 0x7fffff170300780c */ /* 0x000fe20003fa6070 */
[----:B----4-:R-:W-:Y:S01]  /*252c0*/  IMAD R3, R12, 0x68, RZ ;  /* 0x000000680c037824 */ /* 0x010fe200078e02ff */
[----:B------:R-:W4:Y:S01]  /*252d0*/  LDC R19, c[0x0][0x238] ;  /* 0x00008e00ff137b82 */ /* 0x000f220000000800 */
[----:B------:R1:W-:Y:S07]  /*252e0*/  STL.64 [R1+0x3e0], R40 ;  /* 0x0003e02801007387 */ /* 0x0003ee0000100a00 */
[----:B------:R-:W4:Y:S01]  /*252f0*/  LDC R12, c[0x0][0x238] ;  /* 0x00008e00ff0c7b82 */ /* 0x000f220000000800 */
[----:B------:R3:W-:Y:S04]  /*25300*/  STL.64 [R1+0x3e8], R38 ;  /* 0x0003e82601007387 */ /* 0x0007e80000100a00 */
[----:B------:R2:W-:Y:S01]  /*25310*/  STL.64 [R1+0x3f0], R36 ;  /* 0x0003f02401007387 */ /* 0x0005e20000100a00 */
[----:B-1----:R-:W-:-:S03]  /*25320*/  IMAD.WIDE R40, R3, 0x4, R162 ;  /* 0x0000000403287825 */ /* 0x002fc600078e02a2 */
[----:B------:R1:W-:Y:S01]  /*25330*/  STL.64 [R1+0x3f8], R30 ;  /* 0x0003f81e01007387 */ /* 0x0003e20000100a00 */
[----:B---3--:R-:W-:-:S04]  /*25340*/  IMAD.WIDE R38, R3, 0x4, R156 ;  /* 0x0000000403267825 */ /* 0x008fc800078e029c */
[C---:B--2---:R-:W-:Y:S01]  /*25350*/  IMAD.WIDE R36, R3.reuse, 0x4, R158 ;  /* 0x0000000403247825 */ /* 0x044fe200078e029e */
[----:B------:R2:W-:Y:S03]  /*25360*/  LDGSTS.E [R21+0x30000], desc[UR60][R40.64], !P6 ;  /* 0x3000000028157fae */ /* 0x0005e6000f12187c */
[----:B-1----:R-:W-:Y:S01]  /*25370*/  IMAD.WIDE R30, R3, 0x4, R160 ;  /* 0x00000004031e7825 */ /* 0x002fe200078e02a0 */
[----:B------:R2:W-:Y:S03]  /*25380*/  STL.64 [R1+0x400], R40 ;  /* 0x0004002801007387 */ /* 0x0005e60000100a00 */
[----:B------:R-:W-:Y:S01]  /*25390*/  IMAD R3, R20, 0x69, RZ ;  /* 0x0000006914037824 */ /* 0x000fe200078e02ff */
[----:B------:R1:W-:Y:S04]  /*253a0*/  STL.64 [R1+0x408], R38 ;  /* 0x0004082601007387 */ /* 0x0003e80000100a00 */
[----:B------:R1:W-:Y:S01]  /*253b0*/  LDGSTS.E [R21+0x34000], desc[UR60][R38.64], !P6 ;  /* 0x3400000026157fae */ /* 0x0003e2000f12187c */
[----:B--2---:R-:W-:-:S03]  /*253c0*/  IMAD.WIDE R40, R3, 0x4, R162 ;  /* 0x0000000403287825 */ /* 0x004fc600078e02a2 */
[----:B------:R2:W-:Y:S04]  /*253d0*/  STL.64 [R1+0x410], R36 ;  /* 0x0004102401007387 */ /* 0x0005e80000100a00 */
[----:B------:R2:W-:Y:S01]  /*253e0*/  LDGSTS.E [R21+0x38000], desc[UR60][R36.64], !P6 ;  /* 0x3800000024157fae */ /* 0x0005e2000f12187c */
[----:B-1----:R-:W-:-:S03]  /*253f0*/  IMAD.WIDE R38, R3, 0x4, R156 ;  /* 0x0000000403267825 */ /* 0x002fc600078e029c */
[----:B------:R1:W-:Y:S04]  /*25400*/  STL.64 [R1+0x418], R30 ;  /* 0x0004181e01007387 */ /* 0x0003e80000100a00 */
[----:B------:R1:W-:Y:S01]  /*25410*/  LDGSTS.E [R21+0x3c000], desc[UR60][R30.64], !P6 ;  /* 0x3c0000001e157fae */ /* 0x0003e2000f12187c */
[----:B------:R-:W-:Y:S02]  /*25420*/  VIADD R4, R16, 0xffffff95 ;  /* 0xffffff9510047836 */ /* 0x000fe40000000000 */
[----:B------:R-:W3:Y:S01]  /*25430*/  LDC R16, c[0x0][0x230] ;  /* 0x00008c00ff107b82 */ /* 0x000ee20000000800 */
[C---:B--2---:R-:W-:Y:S01]  /*25440*/  IMAD.WIDE R36, R3.reuse, 0x4, R158 ;  /* 0x0000000403247825 */ /* 0x044fe200078e029e */
[----:B------:R2:W-:Y:S04]  /*25450*/  LDGSTS.E [R21+0x30004], desc[UR60][R40.64], !P5 ;  /* 0x3000400028157fae */ /* 0x0005e8000e92187c */
[----:B------:R2:W-:Y:S01]  /*25460*/  LDGSTS.E [R21+0x34004], desc[UR60][R38.64], !P5 ;  /* 0x3400400026157fae */ /* 0x0005e2000e92187c */
[----:B-1----:R-:W-:-:S03]  /*25470*/  IMAD.WIDE R30, R3, 0x4, R160 ;  /* 0x00000004031e7825 */ /* 0x002fc600078e02a0 */
[----:B------:R1:W-:Y:S01]  /*25480*/  LDGSTS.E [R21+0x38004], desc[UR60][R36.64], !P5 ;  /* 0x3800400024157fae */ /* 0x0003e2000e92187c */
[----:B------:R-:W-:-:S03]  /*25490*/  VIADD R3, R18, 0xffffff94 ;  /* 0xffffff9412037836 */ /* 0x000fc60000000000 */
        /* <DEDUP_REMOVED lines=10> */
[----:B--2---:R-:W-:-:S04]  /*25540*/  IMAD.WIDE R40, R3, 0x4, R162 ;  /* 0x0000000403287825 */ /* 0x004fc800078e02a2 */
[----:B-1----:R-:W-:-:S04]  /*25550*/  IMAD.WIDE R38, R3, 0x4, R156 ;  /* 0x0000000403267825 */ /* 0x002fc800078e029c */
[----:B------:R-:W-:-:S04]  /*25560*/  IMAD.WIDE R36, R3, 0x4, R158 ;  /* 0x0000000403247825 */ /* 0x000fc800078e029e */
        /* <DEDUP_REMOVED lines=14> */
[----:B------:R1:W-:Y:S04]  /*25650*/  LDGSTS.E [R21+0x3000c], desc[UR60][R40.64], !P5 ;  /* 0x3000c00028157fae */ /* 0x0003e8000e92187c */
[----:B------:R2:W-:Y:S01]  /*25660*/  LDGSTS.E [R21+0x3400c], desc[UR60][R38.64], !P5 ;  /* 0x3400c00026157fae */ /* 0x0005e2000e92187c */
[----:B---3--:R-:W-:-:S03]  /*25670*/  IMAD.WIDE R30, R3, 0x4, R160 ;  /* 0x00000004031e7825 */ /* 0x008fc600078e02a0 */
[----:B------:R3:W-:Y:S01]  /*25680*/  LDGSTS.E [R21+0x3800c], desc[UR60][R36.64], !P5 ;  /* 0x3800c00024157fae */ /* 0x0007e2000e92187c */
[----:B------:R-:W-:-:S03]  /*25690*/  VIADD R3, R16, 0xfffffff3 ;  /* 0xfffffff310037836 */ /* 0x000fc60000000000 */
[----:B------:R3:W-:Y:S01]  /*256a0*/  LDGSTS.E [R21+0x3c00c], desc[UR60][R30.64], !P5 ;  /* 0x3c00c0001e157fae */ /* 0x0007e2000e92187c */
[----:B------:R-:W-:Y:S01]  /*256b0*/  IADD3 R4, R14, -0xe, RZ ;  /* 0xfffffff20e047810 */ /* 0x000fe20007ffe0ff */
[----:B------:R-:W3:Y:S01]  /*256c0*/  LDC R16, c[0x0][0x238] ;  /* 0x00008e00ff107b82 */ /* 0x000ee20000000800 */
[----:B------:R-:W-:Y:S01]  /*256d0*/  ISETP.GE.U32.AND P5, PT, R3, 0x7fffff74, PT ;  /* 0x7fffff740300780c */ /* 0x000fe20003fa6070 */
[----:B----4-:R-:W-:Y:S01]  /*256e0*/  IMAD R3, R12, 0xc, RZ ;  /* 0x0000000c0c037824 */ /* 0x010fe200078e02ff */
[----:B------:R-:W-:-:S05]  /*256f0*/  LOP3.LUT R20, R2, 0x30, RZ, 0x3c, !PT ;  /* 0x0000003002147812 */ /* 0x000fca00078e3cff */
[----:B------:R-:W4:Y:S01]  /*25700*/  LDC R12, c[0x0][0x238] ;  /* 0x00008e00ff0c7b82 */ /* 0x000f220000000800 */
[----:B------:R1:W-:Y:S01]  /*25710*/  STL.64 [R1+0x460], R40 ;  /* 0x0004602801007387 */ /* 0x0003e20000100a00 */
[----:B------:R-:W-:-:S03]  /*25720*/  ISETP.GE.U32.AND P6, PT, R4, 0x7fffff73, PT ;  /* 0x7fffff730400780c */ /* 0x000fc60003fc6070 */
[----:B------:R2:W-:Y:S01]  /*25730*/  STL.64 [R1+0x468], R38 ;  /* 0x0004682601007387 */ /* 0x0005e20000100a00 */
[----:B------:R-:W-:Y:S02]  /*25740*/  IADD3 R20, R252, R20, RZ ;  /* 0x00000014fc147210 */ /* 0x000fe40007ffe0ff */
[----:B------:R-:W4:Y:S01]  /*25750*/  LDC R14, c[0x0][0x230] ;  /* 0x00008c00ff0e7b82 */ /* 0x000f220000000800 */
        /* <DEDUP_REMOVED lines=8> */
[----:B------:R1:W-:Y:S01]  /*257e0*/  LDGSTS.E [R20], desc[UR60][R40.64], !P5 ;  /* 0x0000000028147fae */ /* 0x0003e2000e92187c */
        /* <DEDUP_REMOVED lines=30> */
[----:B--2---:R-:W-:Y:S01]  /*259d0*/  IMAD.WIDE R30, R3, 0x4, R160 ;  /* 0x00000004031e7825 */ /* 0x004fe200078e02a0 */
        /* <DEDUP_REMOVED lines=17> */
[----:B---3--:R-:W-:Y:S01]  /*25af0*/  IMAD.WIDE R30, R3, 0x4, R160 ;  /* 0x00000004031e7825 */ /* 0x008fe200078e02a0 */
        /* <DEDUP_REMOVED lines=13> */
[----:B--2---:R-:W-:-:S04]  /*25bd0*/  IMAD.WIDE R38, R3, 0x4, R156 ;  /* 0x0000000403267825 */ /* 0x004fc800078e029c */
[C---:B---3--:R-:W-:Y:S01]  /*25be0*/  IMAD.WIDE R36, R3.reuse, 0x4, R158 ;  /* 0x0000000403247825 */ /* 0x048fe200078e029e */
[----:B------:R2:W-:Y:S03]  /*25bf0*/  LDGSTS.E [R20+0x10000], desc[UR60][R40.64], !P5 ;  /* 0x1000000028147fae */ /* 0x0005e6000e92187c */
[----:B-1----:R-:W-:Y:S01]  /*25c00*/  IMAD.WIDE R30, R3, 0x4, R160 ;  /* 0x00000004031e7825 */ /* 0x002fe200078e02a0 */
[----:B------:R2:W-:Y:S03]  /*25c10*/  STL.64 [R1+0x500], R40 ;  /* 0x0005002801007387 */ /* 0x0005e60000100a00 */
[----:B------:R-:W-:Y:S01]  /*25c20*/  IMAD R3, R19, 0x2d, RZ ;  /* 0x0000002d13037824 */ /* 0x000fe200078e02ff */
[----:B------:R1:W-:Y:S01]  /*25c30*/  STL.64 [R1+0x508], R38 ;  /* 0x0005082601007387 */ /* 0x0003e20000100a00 */
[----:B------:R-:W-:Y:S01]  /*25c40*/  VIADD R4, R18, 0xffffffd1 ;  /* 0xffffffd112047836 */ /* 0x000fe20000000000 */
[----:B------:R-:W3:Y:S02]  /*25c50*/  LDC R19, c[0x0][0x238] ;  /* 0x00008e00ff137b82 */ /* 0x000ee40000000800 */
[----:B------:R1:W-:Y:S01]  /*25c60*/  LDGSTS.E [R20+0x14000], desc[UR60][R38.64], !P5 ;  /* 0x1400000026147fae */ /* 0x0003e2000e92187c */
[----:B--2---:R-:W-:-:S03]  /*25c70*/  IMAD.WIDE R40, R3, 0x4, R162 ;  /* 0x0000000403287825 */ /* 0x004fc600078e02a2 */
[----:B------:R2:W-:Y:S02]  /*25c80*/  STL.64 [R1+0x510], R36 ;  /* 0x0005102401007387 */ /* 0x0005e40000100a00 */
[----:B------:R-:W3:Y:S02]  /*25c90*/  LDC R18, c[0x0][0x230] ;  /* 0x00008c00ff127b82 */ /* 0x000ee40000000800 */
[----:B------:R2:W-:Y:S01]  /*25ca0*/  LDGSTS.E [R20+0x18000], desc[UR60][R36.64], !P5 ;  /* 0x1800000024147fae */ /* 0x0005e2000e92187c */
[----:B-1----:R-:W-:-:S03]  /*25cb0*/  IMAD.WIDE R38, R3, 0x4, R156 ;  /* 0x0000000403267825 */ /* 0x002fc600078e029c */
[----:B------:R1:W-:Y:S04]  /*25cc0*/  STL.64 [R1+0x518], R30 ;  /* 0x0005181e01007387 */ /* 0x0003e80000100a00 */
[----:B------:R1:W-:Y:S01]  /*25cd0*/  LDGSTS.E [R20+0x1c000], desc[UR60][R30.64], !P5 ;  /* 0x1c0000001e147fae */ /* 0x0003e2000e92187c */
[----:B--2---:R-:W-:-:S03]  /*25ce0*/  IMAD.WIDE R36, R3, 0x4, R158 ;  /* 0x0000000403247825 */ /* 0x004fc600078e029e */
        /* <DEDUP_REMOVED lines=99> */
[----:B--2---:R-:W-:-:S03]  /*26320*/  IMAD.WIDE R36, R3, 0x4, R158 ;  /* 0x0000000403247825 */ /* 0x004fc600078e029e */
[----:B------:R2:W-:Y:S01]  /*26330*/  LDGSTS.E [R20+0x2000c], desc[UR60][R40.64], !P6 ;  /* 0x2000c00028147fae */ /* 0x0005e2000f12187c */
[----:B------:R-:W-:-:S03]  /*26340*/  VIADD R4, R14, 0xffffff93 ;  /* 0xffffff930e047836 */ /* 0x000fc60000000000 */
[----:B------:R3:W-:Y:S01]  /*26350*/  LDGSTS.E [R20+0x2400c], desc[UR60][R38.64], !P6 ;  /* 0x2400c00026147fae */ /* 0x0007e2000f12187c */
[----:B------:R-:W3:Y:S01]  /*26360*/  LDC R14, c[0x0][0x230] ;  /* 0x00008c00ff0e7b82 */ /* 0x000ee20000000800 */
[----:B-1----:R-:W-:Y:S02]  /*26370*/  IMAD.WIDE R30, R3, 0x4, R160 ;  /* 0x00000004031e7825 */ /* 0x002fe400078e02a0 */
[----:B------:R1:W-:Y:S02]  /*26380*/  LDGSTS.E [R20+0x2800c], desc[UR60][R36.64], !P6 ;  /* 0x2800c00024147fae */ /* 0x0003e4000f12187c */
[----:B------:R-:W-:Y:S02]  /*26390*/  VIADD R3, R19, 0xffffff92 ;  /* 0xffffff9213037836 */ /* 0x000fe40000000000 */
[----:B------:R1:W-:Y:S01]  /*263a0*/  LDGSTS.E [R20+0x2c00c], desc[UR60][R30.64], !P6 ;  /* 0x2c00c0001e147fae */ /* 0x0003e2000f12187c */
[----:B------:R-:W-:Y:S01]  /*263b0*/  ISETP.GE.U32.AND P5, PT, R4, 0x7fffff14, PT ;  /* 0x7fffff140400780c */ /* 0x000fe20003fa6070 */
[----:B------:R-:W1:Y:S01]  /*263c0*/  LDC R19, c[0x0][0x238] ;  /* 0x00008e00ff137b82 */ /* 0x000e620000000800 */
        /* <DEDUP_REMOVED lines=8> */
[----:B---3--:R-:W-:-:S04]  /*26450*/  IMAD.WIDE R38, R3, 0x4, R156 ;  /* 0x0000000403267825 */ /* 0x008fc800078e029c */
[----:B-1----:R-:W-:-:S04]  /*26460*/  IMAD.WIDE R36, R3, 0x4, R158 ;  /* 0x0000000403247825 */ /* 0x002fc800078e029e */
[----:B------:R-:W-:Y:S01]  /*26470*/  IMAD.WIDE R30, R3, 0x4, R160 ;  /* 0x00000004031e7825 */ /* 0x000fe200078e02a0 */
[----:B------:R1:W-:Y:S03]  /*26480*/  STL.64 [R1+0x600], R40 ;  /* 0x0006002801007387 */ /* 0x0003e60000100a00 */
[----:B------:R-:W-:Y:S01]  /*26490*/  IMAD R3, R28, 0x6d, RZ ;  /* 0x0000006d1c037824 */ /* 0x000fe200078e02ff */
[----:B------:R1:W-:Y:S01]  /*264a0*/  LDGSTS.E [R20+0x30000], desc[UR60][R40.64], !P5 ;  /* 0x3000000028147fae */ /* 0x0003e2000e92187c */
[----:B------:R-:W-:Y:S01]  /*264b0*/  IADD3 R4, R16, -0x6f, RZ ;  /* 0xffffff9110047810 */ /* 0x000fe20007ffe0ff */
        /* <DEDUP_REMOVED lines=30> */
[----:B------:R1:W-:Y:S03]  /*266a0*/  LDGSTS.E [R20+0x30008], desc[UR60][R40.64], !P5 ;  /* 0x3000800028147fae */ /* 0x0003e6000e92187c */
[----:B------:R-:W-:Y:S01]  /*266b0*/  IMAD R3, R19, 0x6f, RZ ;  /* 0x0000006f13037824 */ /* 0x000fe200078e02ff */
[----:B------:R1:W-:Y:S03]  /*266c0*/  STL.64 [R1+0x640], R40 ;  /* 0x0006402801007387 */ /* 0x0003e60000100a00 */
[C---:B------:R-:W-:Y:S01]  /*266d0*/  IMAD.WIDE R44, R3.reuse, 0x4, R162 ;  /* 0x00000004032c7825 */ /* 0x040fe200078e02a2 */
        /* <DEDUP_REMOVED lines=8> */
[----:B-1----:R-:W-:Y:S01]  /*26760*/  IMAD.WIDE R36, R3, 0x4, R160 ;  /* 0x0000000403247825 */ /* 0x002fe200078e02a0 */
[----:B------:R-:W-:Y:S02]  /*26770*/  IADD3 R3, R16, -0x11, RZ ;  /* 0xffffffef10037810 */ /* 0x000fe40007ffe0ff */
[----:B------:R1:W-:Y:S01]  /*26780*/  LDGSTS.E [R20+0x3000c], desc[UR60][R44.64], !P6 ;  /* 0x3000c0002c147fae */ /* 0x0003e2000f12187c */
[----:B------:R-:W-:Y:S01]  /*26790*/  VIADD R4, R14, 0xffffffee ;  /* 0xffffffee0e047836 */ /* 0x000fe20000000000 */
[----:B------:R-:W-:-:S02]  /*267a0*/  LOP3.LUT R19, R2, 0x40, RZ, 0x3c, !PT ;  /* 0x0000004002137812 */ /* 0x000fc400078e3cff */
[----:B------:R3:W-:Y:S01]  /*267b0*/  LDGSTS.E [R20+0x3400c], desc[UR60][R40.64], !P6 ;  /* 0x3400c00028147fae */ /* 0x0007e2000f12187c */
[----:B------:R-:W3:Y:S03]  /*267c0*/  LDC R16, c[0x0][0x238] ;  /* 0x00008e00ff107b82 */ /* 0x000ee60000000800 */
[----:B------:R3:W-:Y:S04]  /*267d0*/  LDGSTS.E [R20+0x3800c], desc[UR60][R38.64], !P6 ;  /* 0x3800c00026147fae */ /* 0x0007e8000f12187c */
[----:B------:R3:W-:Y:S01]  /*267e0*/  LDGSTS.E [R20+0x3c00c], desc[UR60][R36.64], !P6 ;  /* 0x3c00c00024147fae */ /* 0x0007e2000f12187c */
[----:B--2---:R-:W2:Y:S01]  /*267f0*/  LDC R30, c[0x0][0x230] ;  /* 0x00008c00ff1e7b82 */ /* 0x004ea20000000800 */
[----:B------:R-:W-:Y:S01]  /*26800*/  ISETP.GE.U32.AND P6, PT, R3, 0x7fffff70, PT ;  /* 0x7fffff700300780c */ /* 0x000fe20003fc6070 */
[----:B----4-:R-:W-:Y:S01]  /*26810*/  IMAD.SHL.U32 R3, R12, 0x10, RZ ;  /* 0x000000100c037824 */ /* 0x010fe200078e00ff */
[----:B------:R1:W-:Y:S05]  /*26820*/  STL.64 [R1+0x660], R44 ;  /* 0x0006602c01007387 */ /* 0x0003ea0000100a00 */
[----:B------:R-:W4:Y:S01]  /*26830*/  LDC R12, c[0x0][0x238] ;  /* 0x00008e00ff0c7b82 */ /* 0x000f220000000800 */
[----:B------:R-:W-:Y:S01]  /*26840*/  ISETP.GE.U32.AND P5, PT, R4, 0x7fffff6f, PT ;  /* 0x7fffff6f0400780c */ /* 0x000fe20003fa6070 */
[----:B------:R3:W-:Y:S01]  /*26850*/  STL.64 [R1+0x668], R40 ;  /* 0x0006682801007387 */ /* 0x0007e20000100a00 */
[----:B------:R-:W-:-:S03]  /*26860*/  IADD3 R19, R252, R19, RZ ;  /* 0x00000013fc137210 */ /* 0x000fc60007ffe0ff */
[----:B------:R3:W-:Y:S01]  /*26870*/  STL.64 [R1+0x670], R38 ;  /* 0x0006702601007387 */ /* 0x0007e20000100a00 */
[C---:B-1----:R-:W-:Y:S01]  /*26880*/  IMAD.WIDE R44, R3.reuse, 0x4, R162 ;  /* 0x00000004032c7825 */ /* 0x042fe200078e02a2 */
[----:B------:R-:W1:Y:S02]  /*26890*/  LDC R14, c[0x0][0x230] ;  /* 0x00008c00ff0e7b82 */ /* 0x000e640000000800 */
[----:B------:R3:W-:Y:S02]  /*268a0*/  STL.64 [R1+0x678], R36 ;  /* 0x0006782401007387 */ /* 0x0007e40000100a00 */
[----:B---3--:R-:W-:-:S04]  /*268b0*/  IMAD.WIDE R40, R3, 0x4, R156 ;  /* 0x0000000403287825 */ /* 0x008fc800078e029c */
[----:B------:R-:W3:Y:S01]  /*268c0*/  LDC R31, c[0x0][0x238] ;  /* 0x00008e00ff1f7b82 */ /* 0x000ee20000000800 */
[C---:B------:R-:W-:Y:S01]  /*268d0*/  IMAD.WIDE R38, R3.reuse, 0x4, R158 ;  /* 0x0000000403267825 */ /* 0x040fe200078e029e */
[----:B------:R2:W-:Y:S03]  /*268e0*/  LDGSTS.E [R19], desc[UR60][R44.64], !P6 ;  /* 0x000000002c137fae */ /* 0x0005e6000f12187c */
[----:B------:R-:W-:Y:S01]  /*268f0*/  IMAD.WIDE R36, R3, 0x4, R160 ;  /* 0x0000000403247825 */ /* 0x000fe200078e02a0 */
        /* <DEDUP_REMOVED lines=10> */
[----:B----4-:R-:W-:-:S03]  /*269a0*/  IMAD.WIDE R40, R3, 0x4, R156 ;  /* 0x0000000403287825 */ /* 0x010fc600078e029c */
[----:B------:R4:W-:Y:S04]  /*269b0*/  STL.64 [R1+0x698], R36 ;  /* 0x0006982401007387 */ /* 0x0009e80000100a00 */
[----:B------:R4:W-:Y:S01]  /*269c0*/  LDGSTS.E [R19+0xc000], desc[UR60][R36.64], !P6 ;  /* 0x0c00000024137fae */ /* 0x0009e2000f12187c */
[----:B--2---:R-:W-:-:S03]  /*269d0*/  IMAD.WIDE R38, R3, 0x4, R158 ;  /* 0x0000000403267825 */ /* 0x004fc600078e029e */
[----:B------:R2:W-:Y:S04]  /*269e0*/  LDGSTS.E [R19+0x4], desc[UR60][R44.64], !P5 ;  /* 0x000040002c137fae */ /* 0x0005e8000e92187c */
[----:B------:R1:W-:Y:S01]  /*269f0*/  LDGSTS.E [R19+0x4004], desc[UR60][R40.64], !P5 ;  /* 0x0400400028137fae */ /* 0x0003e2000e92187c */
[----:B----4-:R-:W-:-:S03]  /*26a00*/  IMAD.WIDE R36, R3, 0x4, R160 ;  /* 0x0000000403247825 */ /* 0x010fc600078e02a0 */
[----:B------:R4:W-:Y:S01]  /*26a10*/  LDGSTS.E [R19+0x8004], desc[UR60][R38.64], !P5 ;  /* 0x0800400026137fae */ /* 0x0009e2000e92187c */
[----:B------:R-:W-:-:S03]  /*26a20*/  VIADD R3, R30, 0xffffffec ;  /* 0xffffffec1e037836 */ /* 0x000fc60000000000 */
[----:B------:R4:W-:Y:S01]  /*26a30*/  LDGSTS.E [R19+0xc004], desc[UR60][R36.64], !P5 ;  /* 0x0c00400024137fae */ /* 0x0009e2000e92187c */
[----:B------:R-:W-:Y:S01]  /*26a40*/  ISETP.GE.U32.AND P6, PT, R4, 0x7fffff6e, PT ;  /* 0x7fffff6e0400780c */ /* 0x000fe20003fc6070 */
[----:B------:R-:W3:Y:S01]  /*26a50*/  LDC R30, c[0x0][0x238] ;  /* 0x00008e00ff1e7b82 */ /* 0x000ee20000000800 */
[----:B------:R-:W-:Y:S01]  /*26a60*/  ISETP.GE.U32.AND P5, PT, R3, 0x7fffff6d, PT ;  /* 0x7fffff6d0300780c */ /* 0x000fe20003fa6070 */
[----:B------:R-:W-:-:S06]  /*26a70*/  IMAD R3, R12, 0x12, RZ ;  /* 0x000000120c037824 */ /* 0x000fcc00078e02ff */
[----:B------:R-:W3:Y:S01]  /*26a80*/  LDC R12, c[0x0][0x238] ;  /* 0x00008e00ff0c7b82 */ /* 0x000ee20000000800 */
[----:B------:R2:W-:Y:S04]  /*26a90*/  STL.64 [R1+0x6a0], R44 ;  /* 0x0006a02c01007387 */ /* 0x0005e80000100a00 */
[----:B------:R1:W-:Y:S04]  /*26aa0*/  STL.64 [R1+0x6a8], R40 ;  /* 0x0006a82801007387 */ /* 0x0003e80000100a00 */
[----:B------:R4:W-:Y:S04]  /*26ab0*/  STL.64 [R1+0x6b0], R38 ;  /* 0x0006b02601007387 */ /* 0x0009e80000100a00 */
[----:B------:R4:W-:Y:S01]  /*26ac0*/  STL.64 [R1+0x6b8], R36 ;  /* 0x0006b82401007387 */ /* 0x0009e20000100a00 */
[----:B--2---:R-:W-:-:S04]  /*26ad0*/  IMAD.WIDE R44, R3, 0x4, R162 ;  /* 0x00000004032c7825 */ /* 0x004fc800078e02a2 */
[----:B-1----:R-:W-:-:S04]  /*26ae0*/  IMAD.WIDE R40, R3, 0x4, R156 ;  /* 0x0000000403287825 */ /* 0x002fc800078e029c */
[----:B----4-:R-:W-:-:S04]  /*26af0*/  IMAD.WIDE R38, R3, 0x4, R158 ;  /* 0x0000000403267825 */ /* 0x010fc800078e029e */
        /* <DEDUP_REMOVED lines=16> */
[----:B------:R1:W-:Y:S01]  /*26c00*/  LDGSTS.E [R19+0xc], desc[UR60][R44.64], !P5 ;  /* 0x0000c0002c137fae */ /* 0x0003e2000e92187c */
[----:B------:R-:W-:-:S03]  /*26c10*/  ISETP.GE.U32.AND P6, PT, R4, 0x7fffff50, PT ;  /* 0x7fffff500400780c */ /* 0x000fc60003fc6070 */
[----:B------:R1:W-:Y:S01]  /*26c20*/  LDGSTS.E [R19+0x400c], desc[UR60][R40.64], !P5 ;  /* 0x0400c00028137fae */ /* 0x0003e2000e92187c */
[----:B----4-:R-:W-:Y:S01]  /*26c30*/  IMAD.WIDE R36, R3, 0x4, R160 ;  /* 0x0000000403247825 */ /* 0x010fe200078e02a0 */
[----:B---3--:R-:W-:Y:S02]  /*26c40*/  IADD3 R3, R28, -0x32, RZ ;  /* 0xffffffce1c037810 */ /* 0x008fe40007ffe0ff */
[----:B------:R3:W-:Y:S01]  /*26c50*/  LDGSTS.E [R19+0x800c], desc[UR60][R38.64], !P5 ;  /* 0x0800c00026137fae */ /* 0x0007e2000e92187c */
[----:B------:R-:W4:Y:S03]  /*26c60*/  LDC R28, c[0x0][0x238] ;  /* 0x00008e00ff1c7b82 */ /* 0x000f260000000800 */
[----:B------:R2:W-:Y:S01]  /*26c70*/  LDGSTS.E [R19+0xc00c], desc[UR60][R36.64], !P5 ;  /* 0x0c00c00024137fae */ /* 0x0005e2000e92187c */
[----:B------:R-:W-:Y:S01]  /*26c80*/  ISETP.GE.U32.AND P5, PT, R3, 0x7fffff4f, PT ;  /* 0x7fffff4f0300780c */ /* 0x000fe20003fa6070 */
[----:B------:R-:W-:-:S02]  /*26c90*/  IMAD R3, R12, 0x30, RZ ;  /* 0x000000300c037824 */ /* 0x000fc400078e02ff */
[----:B------:R1:W-:Y:S01]  /*26ca0*/  STL.64 [R1+0x6e0], R44 ;  /* 0x0006e02c01007387 */ /* 0x0003e20000100a00 */
[----:B------:R-:W-:-:S03]  /*26cb0*/  IMAD R4, R30, 0x31, RZ ;  /* 0x000000311e047824 */ /* 0x000fc600078e02ff */
[----:B------:R3:W-:Y:S01]  /*26cc0*/  STL.64 [R1+0x6e8], R40 ;  /* 0x0006e82801007387 */ /* 0x0007e20000100a00 */
[----:B------:R-:W-:-:S03]  /*26cd0*/  VIADD R12, R18, 0xffffffcd ;  /* 0xffffffcd120c7836 */ /* 0x000fc60000000000 */
[----:B------:R2:W-:Y:S01]  /*26ce0*/  STL.64 [R1+0x6f0], R38 ;  /* 0x0006f02601007387 */ /* 0x0005e20000100a00 */
[----:B-1----:R-:W-:-:S03]  /*26cf0*/  IMAD.WIDE R44, R3, 0x4, R162 ;  /* 0x00000004032c7825 */ /* 0x002fc600078e02a2 */
[----:B------:R1:W-:Y:S01]  /*26d00*/  STL.64 [R1+0x6f8], R36 ;  /* 0x0006f82401007387 */ /* 0x0003e20000100a00 */
[----:B---3--:R-:W-:-:S03]  /*26d10*/  IMAD.WIDE R40, R3, 0x4, R156 ;  /* 0x0000000403287825 */ /* 0x008fc600078e029c */
[----:B------:R3:W-:Y:S01]  /*26d20*/  STL.64 [R1+0x700], R44 ;  /* 0x0007002c01007387 */ /* 0x0007e20000100a00 */
[----:B--2---:R-:W-:-:S03]  /*26d30*/  IMAD.WIDE R38, R3, 0x4, R158 ;  /* 0x0000000403267825 */ /* 0x004fc600078e029e */
[----:B------:R3:W-:Y:S01]  /*26d40*/  LDGSTS.E [R19+0x10000], desc[UR60][R44.64], !P6 ;  /* 0x100000002c137fae */ /* 0x0007e2000f12187c */
[----:B-1----:R-:W-:-:S03]  /*26d50*/  IMAD.WIDE R36, R3, 0x4, R160 ;  /* 0x0000000403247825 */ /* 0x002fc600078e02a0 */
        /* <DEDUP_REMOVED lines=11> */
[----:B------:R-:W-:Y:S02]  /*26e10*/  LDGSTS.E [R19+0x10004], desc[UR60][R44.64], !P5 ;  /* 0x100040002c137fae */ /* 0x000fe4000e92187c */
[----:B------:R-:W-:-:S02]  /*26e20*/  VIADD R12, R14, 0xffffffcc ;  /* 0xffffffcc0e0c7836 */ /* 0x000fc40000000000 */
[----:B------:R3:W-:Y:S01]  /*26e30*/  LDGSTS.E [R19+0x14004], desc[UR60][R40.64], !P5 ;  /* 0x1400400028137fae */ /* 0x0007e2000e92187c */
[----:B-1----:R-:W-:-:S03]  /*26e40*/  IMAD.WIDE R36, R4, 0x4, R160 ;  /* 0x0000000404247825 */ /* 0x002fc600078e02a0 */
[----:B------:R1:W-:Y:S01]  /*26e50*/  LDGSTS.E [R19+0x18004], desc[UR60][R38.64], !P5 ;  /* 0x1800400026137fae */ /* 0x0003e2000e92187c */
[----:B------:R-:W-:-:S03]  /*26e60*/  IMAD R4, R31, 0x32, RZ ;  /* 0x000000321f047824 */ /* 0x000fc600078e02ff */
[----:B------:R-:W-:Y:S04]  /*26e70*/  STL.64 [R1+0x720], R44 ;  /* 0x0007202c01007387 */ /* 0x000fe80000100a00 */
[----:B------:R4:W-:Y:S01]  /*26e80*/  LDGSTS.E [R19+0x1c004], desc[UR60][R36.64], !P5 ;  /* 0x1c00400024137fae */ /* 0x0009e2000e92187c */
[----:B------:R-:W-:-:S03]  /*26e90*/  ISETP.GE.U32.AND P5, PT, R12, 0x7fffff4d, PT ;  /* 0x7fffff4d0c00780c */ /* 0x000fc60003fa6070 */
[----:B------:R3:W-:Y:S01]  /*26ea0*/  STL.64 [R1+0x728], R40 ;  /* 0x0007282801007387 */ /* 0x0007e20000100a00 */
[----:B------:R-:W-:-:S03]  /*26eb0*/  IMAD.WIDE R30, R4, 0x4, R160 ;  /* 0x00000004041e7825 */ /* 0x000fc600078e02a0 */
[----:B------:R1:W-:Y:S04]  /*26ec0*/  STL.64 [R1+0x730], R38 ;  /* 0x0007302601007387 */ /* 0x0003e80000100a00 */
[----:B------:R4:W-:Y:S01]  /*26ed0*/  STL.64 [R1+0x738], R36 ;  /* 0x0007382401007387 */ /* 0x0009e20000100a00 */
[----:B---3--:R-:W-:-:S04]  /*26ee0*/  IMAD.WIDE R40, R4, 0x4, R162 ;  /* 0x0000000404287825 */ /* 0x008fc800078e02a2 */
[----:B-1----:R-:W-:-:S04]  /*26ef0*/  IMAD.WIDE R38, R4, 0x4, R156 ;  /* 0x0000000404267825 */ /* 0x002fc800078e029c */
[----:B----4-:R-:W-:Y:S01]  /*26f00*/  IMAD.WIDE R36, R4, 0x4, R158 ;  /* 0x0000000404247825 */ /* 0x010fe200078e029e */
[----:B------:R-:W-:Y:S01]  /*26f10*/  IADD3 R12, R16, -0x51, RZ ;  /* 0xffffffaf100c7810 */ /* 0x000fe20007ffe0ff */
[----:B------:R1:W-:Y:S02]  /*26f20*/  LDGSTS.E [R19+0x10008], desc[UR60][R40.64], !P6 ;  /* 0x1000800028137fae */ /* 0x0003e4000f12187c */
[----:B------:R-:W-:Y:S02]  /*26f30*/  IMAD R4, R28, 0x33, RZ ;  /* 0x000000331c047824 */ /* 0x000fe400078e02ff */
[----:B------:R1:W-:Y:S04]  /*26f40*/  STL.64 [R1+0x740], R40 ;  /* 0x0007402801007387 */ /* 0x0003e80000100a00 */
        /* <DEDUP_REMOVED lines=8> */
[----:B------:R-:W-:Y:S01]  /*26fd0*/  ISETP.GE.U32.AND P6, PT, R12, 0x7fffff30, PT ;  /* 0x7fffff300c00780c */ /* 0x000fe20003fc6070 */
[----:B------:R-:W-:Y:S02]  /*26fe0*/  VIADD R12, R107, 0xffffffae ;  /* 0xffffffae6b0c7836 */ /* 0x000fe40000000000 */
[C---:B-1----:R-:W-:Y:S01]  /*26ff0*/  IMAD.WIDE R36, R4.reuse, 0x4, R158 ;  /* 0x0000000404247825 */ /* 0x042fe200078e029e */
[----:B------:R1:W-:Y:S04]  /*27000*/  LDGSTS.E [R19+0x1000c], desc[UR60][R40.64], !P5 ;  /* 0x1000c00028137fae */ /* 0x0003e8000e92187c */
[----:B------:R4:W-:Y:S01]  /*27010*/  LDGSTS.E [R19+0x1400c], desc[UR60][R38.64], !P5 ;  /* 0x1400c00026137fae */ /* 0x0009e2000e92187c */
[----:B---3--:R-:W-:-:S03]  /*27020*/  IMAD.WIDE R30, R4, 0x4, R160 ;  /* 0x00000004041e7825 */ /* 0x008fc600078e02a0 */
[----:B------:R3:W-:Y:S01]  /*27030*/  LDGSTS.E [R19+0x1800c], desc[UR60][R36.64], !P5 ;  /* 0x1800c00024137fae */ /* 0x0007e2000e92187c */
[----:B--2---:R-:W-:-:S03]  /*27040*/  IMAD R4, R3, 0x50, RZ ;  /* 0x0000005003047824 */ /* 0x004fc600078e02ff */
[----:B------:R1:W-:Y:S04]  /*27050*/  STL.64 [R1+0x760], R40 ;  /* 0x0007602801007387 */ /* 0x0003e80000100a00 */
[----:B------:R2:W-:Y:S01]  /*27060*/  LDGSTS.E [R19+0x1c00c], desc[UR60][R30.64], !P5 ;  /* 0x1c00c0001e137fae */ /* 0x0005e2000e92187c */
[----:B------:R-:W-:-:S03]  /*27070*/  ISETP.GE.U32.AND P5, PT, R12, 0x7fffff2f, PT ;  /* 0x7fffff2f0c00780c */ /* 0x000fc60003fa6070 */
[----:B------:R4:W-:Y:S04]  /*27080*/  STL.64 [R1+0x768], R38 ;  /* 0x0007682601007387 */ /* 0x0009e80000100a00 */
[----:B------:R3:W-:Y:S01]  /*27090*/  STL.64 [R1+0x770], R36 ;  /* 0x0007702401007387 */ /* 0x0007e20000100a00 */
[----:B-1----:R-:W-:-:S03]  /*270a0*/  IMAD.WIDE R40, R4, 0x4, R162 ;  /* 0x0000000404287825 */ /* 0x002fc600078e02a2 */
[----:B------:R2:W-:Y:S01]  /*270b0*/  STL.64 [R1+0x778], R30 ;  /* 0x0007781e01007387 */ /* 0x0005e20000100a00 */
[----:B------:R-:W-:Y:S02]  /*270c0*/  VIADD R12, R107, 0xffffffad ;  /* 0xffffffad6b0c7836 */ /* 0x000fe40000000000 */
[----:B----4-:R-:W-:-:S04]  /*270d0*/  IMAD.WIDE R38, R4, 0x4, R156 ;  /* 0x0000000404267825 */ /* 0x010fc800078e029c */
[C---:B---3--:R-:W-:Y:S01]  /*270e0*/  IMAD.WIDE R36, R4.reuse, 0x4, R158 ;  /* 0x0000000404247825 */ /* 0x048fe200078e029e */
[----:B------:R1:W-:Y:S03]  /*270f0*/  LDGSTS.E [R19+0x20000], desc[UR60][R40.64], !P6 ;  /* 0x2000000028137fae */ /* 0x0003e6000f12187c */
[----:B--2---:R-:W-:Y:S01]  /*27100*/  IMAD.WIDE R30, R4, 0x4, R160 ;  /* 0x00000004041e7825 */ /* 0x004fe200078e02a0 */
[----:B------:R1:W-:Y:S03]  /*27110*/  STL.64 [R1+0x780], R40 ;  /* 0x0007802801007387 */ /* 0x0003e60000100a00 */
[----:B------:R-:W-:Y:S01]  /*27120*/  IMAD R4, R3, 0x51, RZ ;  /* 0x0000005103047824 */ /* 0x000fe200078e02ff */
        /* <DEDUP_REMOVED lines=8> */
[----:B------:R-:W-:Y:S01]  /*271b0*/  ISETP.GE.U32.AND P6, PT, R12, 0x7fffff2e, PT ;  /* 0x7fffff2e0c00780c */ /* 0x000fe20003fc6070 */
[C---:B-1----:R-:W-:Y:S01]  /*271c0*/  IMAD.WIDE R36, R4.reuse, 0x4, R158 ;  /* 0x0000000404247825 */ /* 0x042fe200078e029e */
[----:B------:R-:W-:Y:S01]  /*271d0*/  IADD3 R12, R107, -0x54, RZ ;  /* 0xffffffac6b0c7810 */ /* 0x000fe20007ffe0ff */
[----:B------:R1:W-:Y:S04]  /*271e0*/  LDGSTS.E [R19+0x20004], desc[UR60][R40.64], !P5 ;  /* 0x2000400028137fae */ /* 0x0003e8000e92187c */
[----:B------:R3:W-:Y:S01]  /*271f0*/  LDGSTS.E [R19+0x24004], desc[UR60][R38.64], !P5 ;  /* 0x2400400026137fae */ /* 0x0007e2000e92187c */
[----:B--2---:R-:W-:-:S03]  /*27200*/  IMAD.WIDE R30, R4, 0x4, R160 ;  /* 0x00000004041e7825 */ /* 0x004fc600078e02a0 */
[----:B------:R2:W-:Y:S01]  /*27210*/  LDGSTS.E [R19+0x28004], desc[UR60][R36.64], !P5 ;  /* 0x2800400024137fae */ /* 0x0005e2000e92187c */
[----:B------:R-:W-:-:S03]  /*27220*/  IMAD R4, R3, 0x52, RZ ;  /* 0x0000005203047824 */ /* 0x000fc600078e02ff */
        /* <DEDUP_REMOVED lines=8> */
[----:B---3--:R-:W-:-:S04]  /*272b0*/  IMAD.WIDE R38, R4, 0x4, R156 ;  /* 0x0000000404267825 */ /* 0x008fc800078e029c */
[C---:B--2---:R-:W-:Y:S01]  /*272c0*/  IMAD.WIDE R36, R4.reuse, 0x4, R158 ;  /* 0x0000000404247825 */ /* 0x044fe200078e029e */
[----:B------:R1:W-:Y:S03]  /*272d0*/  LDGSTS.E [R19+0x20008], desc[UR60][R40.64], !P6 ;  /* 0x2000800028137fae */ /* 0x0003e6000f12187c */
[----:B----4-:R-:W-:Y:S01]  /*272e0*/  IMAD.WIDE R30, R4, 0x4, R160 ;  /* 0x00000004041e7825 */ /* 0x010fe200078e02a0 */
        /* <DEDUP_REMOVED lines=11> */
[----:B------:R-:W-:Y:S02]  /*273a0*/  VIADD R12, R107, 0xffffff8e ;  /* 0xffffff8e6b0c7836 */ /* 0x000fe40000000000 */
[C---:B-1----:R-:W-:Y:S01]  /*273b0*/  IMAD.WIDE R36, R4.reuse, 0x4, R158 ;  /* 0x0000000404247825 */ /* 0x042fe200078e029e */
        /* <DEDUP_REMOVED lines=12> */
[----:B---3--:R-:W-:-:S04]  /*27480*/  IMAD.WIDE R38, R4, 0x4, R156 ;  /* 0x0000000404267825 */ /* 0x008fc800078e029c */
[C---:B--2---:R-:W-:Y:S01]  /*27490*/  IMAD.WIDE R36, R4.reuse, 0x4, R158 ;  /* 0x0000000404247825 */ /* 0x044fe200078e029e */
[----:B------:R-:W-:Y:S01]  /*274a0*/  IADD3 R12, R107, -0x73, RZ ;  /* 0xffffff8d6b0c7810 */ /* 0x000fe20007ffe0ff */
[----:B------:R1:W-:Y:S02]  /*274b0*/  LDGSTS.E [R19+0x30000], desc[UR60][R40.64], !P6 ;  /* 0x3000000028137fae */ /* 0x0003e4000f12187c */
[----:B----4-:R-:W-:Y:S02]  /*274c0*/  IMAD.WIDE R30, R4, 0x4, R160 ;  /* 0x00000004041e7825 */ /* 0x010fe400078e02a0 */
[----:B------:R1:W-:Y:S02]  /*274d0*/  STL.64 [R1+0x800], R40 ;  /* 0x0008002801007387 */ /* 0x0003e40000100a00 */
[----:B------:R-:W-:Y:S02]  /*274e0*/  IMAD R4, R3, 0x71, RZ ;  /* 0x0000007103047824 */ /* 0x000fe400078e02ff */
        /* <DEDUP_REMOVED lines=36> */
[----:B------:R2:W-:Y:S01]  /*27730*/  STL.64 [R1+0x858], R30 ;  /* 0x0008581e01007387 */ /* 0x0005e20000100a00 */
[----:B------:R-:W-:-:S03]  /*27740*/  IADD3 R14, R107, -0x16, RZ ;  /* 0xffffffea6b0e7810 */ /* 0x000fc60007ffe0ff */
[----:B------:R2:W-:Y:S01]  /*27750*/  LDGSTS.E [R19+0x3c008], desc[UR60][R30.64], !P6 ;  /* 0x3c0080001e137fae */ /* 0x0005e2000f12187c */
[----:B------:R-:W-:Y:S01]  /*27760*/  ISETP.GE.U32.AND P6, PT, R12, 0x7fffff6c, PT ;  /* 0x7fffff6c0c00780c */ /* 0x000fe20003fc6070 */
[----:B-1----:R-:W-:Y:S02]  /*27770*/  IMAD.WIDE R36, R4, 0x4, R158 ;  /* 0x0000000404247825 */ /* 0x002fe400078e029e */
[----:B------:R1:W-:Y:S01]  /*27780*/  LDGSTS.E [R19+0x3000c], desc[UR60][R40.64], !P5 ;  /* 0x3000c00028137fae */ /* 0x0003e2000e92187c */
[----:B------:R-:W-:Y:S01]  /*27790*/  LOP3.LUT R18, R2, 0x50, RZ, 0x3c, !PT ;  /* 0x0000005002127812 */ /* 0x000fe200078e3cff */
[----:B------:R-:W-:Y:S02]  /*277a0*/  IMAD R12, R3, 0x14, RZ ;  /* 0x00000014030c7824 */ /* 0x000fe400078e02ff */
[----:B------:R3:W-:Y:S01]  /*277b0*/  LDGSTS.E [R19+0x3400c], desc[UR60][R38.64], !P5 ;  /* 0x3400c00026137fae */ /* 0x0007e2000e92187c */
[----:B--2---:R-:W-:-:S03]  /*277c0*/  IMAD.WIDE R30, R4, 0x4, R160 ;  /* 0x00000004041e7825 */ /* 0x004fc600078e02a0 */
[----:B------:R2:W-:Y:S04]  /*277d0*/  LDGSTS.E [R19+0x3800c], desc[UR60][R36.64], !P5 ;  /* 0x3800c00024137fae */ /* 0x0005e8000e92187c */
[----:B------:R4:W-:Y:S01]  /*277e0*/  LDGSTS.E [R19+0x3c00c], desc[UR60][R30.64], !P5 ;  /* 0x3c00c0001e137fae */ /* 0x0009e2000e92187c */
[----:B------:R-:W-:Y:S01]  /*277f0*/  ISETP.GE.U32.AND P5, PT, R14, 0x7fffff6b, PT ;  /* 0x7fffff6b0e00780c */ /* 0x000fe20003fa6070 */
[----:B------:R-:W-:Y:S02]  /*27800*/  IMAD.IADD R18, R252, 0x1, R18 ;  /* 0x00000001fc127824 */ /* 0x000fe400078e0212 */
        /* <DEDUP_REMOVED lines=10> */
[----:B------:R1:W-:Y:S01]  /*278b0*/  LDGSTS.E [R18], desc[UR60][R40.64], !P6 ;  /* 0x0000000028127fae */ /* 0x0003e2000f12187c */
[----:B----4-:R-:W-:-:S03]  /*278c0*/  IMAD.WIDE R30, R12, 0x4, R160 ;  /* 0x000000040c1e7825 */ /* 0x010fc600078e02a0 */
        /* <DEDUP_REMOVED lines=10> */
[C---:B-1----:R-:W-:Y:S02]  /*27970*/  IMAD.WIDE R36, R4.reuse, 0x4, R158 ;  /* 0x0000000404247825 */ /* 0x042fe400078e029e */
        /* <DEDUP_REMOVED lines=209> */
[----:B-1----:R-:W-:Y:S01]  /*28690*/  IMAD.WIDE R36, R4, 0x4, R158 ;  /* 0x0000000404247825 */ /* 0x002fe200078e029e */
[----:B------:R1:W-:Y:S01]  /*286a0*/  LDGSTS.E [R18+0x3000c], desc[UR60][R40.64], !P5 ;  /* 0x3000c00028127fae */ /* 0x0003e2000e92187c */
[----:B------:R-:W-:-:S02]  /*286b0*/  LOP3.LUT R16, R2, 0x60, RZ, 0x3c, !PT ;  /* 0x0000006002107812 */ /* 0x000fc400078e3cff */
[----:B------:R-:W-:Y:S01]  /*286c0*/  IMAD R12, R3, 0x18, RZ ;  /* 0x00000018030c7824 */ /* 0x000fe200078e02ff */
        /* <DEDUP_REMOVED lines=8> */
[----:B------:R3:W-:Y:S04]  /*28750*/  STL.64 [R1+0xb58], R38 ;  /* 0x000b582601007387 */ /* 0x0007e80000100a00 */
[----:B------:R2:W-:Y:S01]  /*28760*/  STL.64 [R1+0xb60], R36 ;  /* 0x000b602401007387 */ /* 0x0005e20000100a00 */
[----:B-1----:R-:W-:-:S03]  /*28770*/  IMAD.WIDE R40, R12, 0x4, R162 ;  /* 0x000000040c287825 */ /* 0x002fc600078e02a2 */
[----:B------:R4:W-:Y:S01]  /*28780*/  STL.64 [R1+0xb70], R30 ;  /* 0x000b701e01007387 */ /* 0x0009e20000100a00 */
[----:B---3--:R-:W-:Y:S01]  /*28790*/  IMAD.WIDE R38, R12, 0x4, R156 ;  /* 0x000000040c267825 */ /* 0x008fe200078e029c */
[----:B------:R-:W-:-:S03]  /*287a0*/  IADD3 R14, R107, -0x1b, RZ ;  /* 0xffffffe56b0e7810 */ /* 0x000fc60007ffe0ff */
[C---:B--2---:R-:W-:Y:S01]  /*287b0*/  IMAD.WIDE R36, R12.reuse, 0x4, R158 ;  /* 0x000000040c247825 */ /* 0x044fe200078e029e */
[----:B------:R1:W-:Y:S03]  /*287c0*/  STL.64 [R1+0xb78], R40 ;  /* 0x000b782801007387 */ /* 0x0003e60000100a00 */
[----:B----4-:R-:W-:Y:S01]  /*287d0*/  IMAD.WIDE R30, R12, 0x4, R160 ;  /* 0x000000040c1e7825 */ /* 0x010fe200078e02a0 */
[----:B------:R1:W-:Y:S04]  /*287e0*/  LDGSTS.E [R16], desc[UR60][R40.64], !P6 ;  /* 0x0000000028107fae */ /* 0x0003e8000f12187c */
        /* <DEDUP_REMOVED lines=226> */
[----:B------:R2:W-:Y:S01]  /*29610*/  LDGSTS.E [R16+0x3800c], desc[UR60][R36.64], !P5 ;  /* 0x3800c00024107fae */ /* 0x0005e2000e92187c */
[----:B------:R-:W-:-:S03]  /*29620*/  IADD3 R14, R252, R14, RZ ;  /* 0x0000000efc0e7210 */ /* 0x000fc60007ffe0ff */
[----:B------:R4:W-:Y:S01]  /*29630*/  LDGSTS.E [R16+0x3c00c], desc[UR60][R30.64], !P5 ;  /* 0x3c00c0001e107fae */ /* 0x0009e2000e92187c */
[----:B------:R-:W-:-:S03]  /*29640*/  ISETP.GE.U32.AND P5, PT, R28, 0x7fffff63, PT ;  /* 0x7fffff631c00780c */ /* 0x000fc60003fa6070 */
[----:B------:R1:W-:Y:S01]  /*29650*/  STL.64 [R1+0xff8], R40 ;  /* 0x000ff82801007387 */ /* 0x0003e20000100a00 */
[----:B------:R-:W-:Y:S01]  /*29660*/  IMAD R2, R3, 0x1d, RZ ;  /* 0x0000001d03027824 */ /* 0x000fe200078e02ff */
[----:B------:R-:W4:Y:S02]  /*29670*/  LDC R28, c[0x0][0x240] ;  /* 0x00009000ff1c7b82 */ /* 0x000f240000000800 */
        /* <DEDUP_REMOVED lines=95> */
[----:B------:R1:W-:Y:S03]  /*29c70*/  LDGSTS.E [R14+0x10008], desc[UR60][R40.64], !P6 ;  /* 0x10008000280e7fae */ /* 0x0003e6000f12187c */
[----:B----4-:R-:W-:Y:S01]  /*29c80*/  IMAD.WIDE R30, R2, 0x4, R160 ;  /* 0x00000004021e7825 */ /* 0x010fe200078e02a0 */
[----:B------:R1:W-:Y:S03]  /*29c90*/  STL.64 [R1+0x1208], R40 ;  /* 0x0012082801007387 */ /* 0x0003e60000100a00 */
[----:B------:R-:W-:Y:S01]  /*29ca0*/  IMAD R2, R3, 0x3f, RZ ;  /* 0x0000003f03027824 */ /* 0x000fe200078e02ff */
[----:B------:R2:W-:Y:S01]  /*29cb0*/  STL.64 [R1+0x1228], R38 ;  /* 0x0012282601007387 */ /* 0x0005e20000100a00 */
[----:B------:R-:W-:-:S03]  /*29cc0*/  IADD3 R4, R107, -0x5d, RZ ;  /* 0xffffffa36b047810 */ /* 0x000fc60007ffe0ff */
        /* <DEDUP_REMOVED lines=9> */
[----:B------:R-:W-:-:S03]  /*29d60*/  ISETP.GE.U32.AND P6, PT, R4, 0x7fffff24, PT ;  /* 0x7fffff240400780c */ /* 0x000fc60003fc6070 */
[----:B------:R3:W-:Y:S01]  /*29d70*/  LDGSTS.E [R14+0x1400c], desc[UR60][R38.64], !P5 ;  /* 0x1400c000260e7fae */ /* 0x0007e2000e92187c */
[----:B--2---:R-:W-:-:S03]  /*29d80*/  IMAD.WIDE R30, R2, 0x4, R160 ;  /* 0x00000004021e7825 */ /* 0x004fc600078e02a0 */
[----:B------:R2:W-:Y:S01]  /*29d90*/  LDGSTS.E [R14+0x1800c], desc[UR60][R36.64], !P5 ;  /* 0x1800c000240e7fae */ /* 0x0005e2000e92187c */
[----:B------:R-:W-:-:S03]  /*29da0*/  VIADD R2, R107, 0xffffffa2 ;  /* 0xffffffa26b027836 */ /* 0x000fc60000000000 */
[----:B------:R4:W-:Y:S02]  /*29db0*/  LDGSTS.E [R14+0x1c00c], desc[UR60][R30.64], !P5 ;  /* 0x1c00c0001e0e7fae */ /* 0x0009e4000e92187c */
[----:B------:R-:W-:Y:S02]  /*29dc0*/  ISETP.GE.U32.AND P5, PT, R2, 0x7fffff23, PT ;  /* 0x7fffff230200780c */ /* 0x000fe40003fa6070 */
[----:B------:R1:W-:Y:S01]  /*29dd0*/  STL.64 [R1+0x1278], R40 ;  /* 0x0012782801007387 */ /* 0x0003e20000100a00 */
[----:B------:R-:W-:-:S03]  /*29de0*/  IMAD R2, R3, 0x5c, RZ ;  /* 0x0000005c03027824 */ /* 0x000fc600078e02ff */
[----:B------:R3:W-:Y:S04]  /*29df0*/  STL.64 [R1+0x1298], R38 ;  /* 0x0012982601007387 */ /* 0x0007e80000100a00 */
[----:B------:R2:W-:Y:S04]  /*29e00*/  STL.64 [R1+0x12b0], R36 ;  /* 0x0012b02401007387 */ /* 0x0005e80000100a00 */
[----:B------:R4:W-:Y:S01]  /*29e10*/  STL.64 [R1+0x12d0], R30 ;  /* 0x0012d01e01007387 */ /* 0x0009e20000100a00 */
[----:B-1----:R-:W-:-:S04]  /*29e20*/  IMAD.WIDE R40, R2, 0x4, R162 ;  /* 0x0000000402287825 */ /* 0x002fc800078e02a2 */
[C---:B---3--:R-:W-:Y:S01]  /*29e30*/  IMAD.WIDE R38, R2.reuse, 0x4, R156 ;  /* 0x0000000402267825 */ /* 0x048fe200078e029c */
[----:B------:R1:W-:Y:S03]  /*29e40*/  LDGSTS.E [R14+0x20000], desc[UR60][R40.64], !P6 ;  /* 0x20000000280e7fae */ /* 0x0003e6000f12187c */
[C---:B--2---:R-:W-:Y:S01]  /*29e50*/  IMAD.WIDE R36, R2.reuse, 0x4, R158 ;  /* 0x0000000402247825 */ /* 0x044fe200078e029e */
[----:B------:R2:W-:Y:S03]  /*29e60*/  LDGSTS.E [R14+0x24000], desc[UR60][R38.64], !P6 ;  /* 0x24000000260e7fae */ /* 0x0005e6000f12187c */
[----:B----4-:R-:W-:Y:S01]  /*29e70*/  IMAD.WIDE R30, R2, 0x4, R160 ;  /* 0x00000004021e7825 */ /* 0x010fe200078e02a0 */
[----:B------:R1:W-:Y:S03]  /*29e80*/  STL.64 [R1+0x12e8], R40 ;  /* 0x0012e82801007387 */ /* 0x0003e60000100a00 */
[C---:B------:R-:W-:Y:S01]  /*29e90*/  IMAD R2, R3.reuse, 0x5d, RZ ;  /* 0x0000005d03027824 */ /* 0x040fe200078e02ff */
[----:B------:R3:W-:Y:S01]  /*29ea0*/  LDGSTS.E [R14+0x28000], desc[UR60][R36.64], !P6 ;  /* 0x28000000240e7fae */ /* 0x0007e2000f12187c */
[----:B------:R-:W-:-:S02]  /*29eb0*/  IMAD R4, R3, 0x5e, RZ ;  /* 0x0000005e03047824 */ /* 0x000fc400078e02ff */
[C---:B------:R-:W-:Y:S01]  /*29ec0*/  IMAD.WIDE R52, R2.reuse, 0x4, R162 ;  /* 0x0000000402347825 */ /* 0x040fe200078e02a2 */
[----:B------:R2:W-:Y:S03]  /*29ed0*/  STL.64 [R1+0x1308], R38 ;  /* 0x0013082601007387 */ /* 0x0005e60000100a00 */
[C---:B------:R-:W-:Y:S01]  /*29ee0*/  IMAD.WIDE R48, R2.reuse, 0x4, R156 ;  /* 0x0000000402307825 */ /* 0x040fe200078e029c */
[----:B------:R4:W-:Y:S03]  /*29ef0*/  LDGSTS.E [R14+0x2c000], desc[UR60][R30.64], !P6 ;  /* 0x2c0000001e0e7fae */ /* 0x0009e6000f12187c */
[C---:B------:R-:W-:Y:S01]  /*29f00*/  IMAD.WIDE R46, R2.reuse, 0x4, R158 ;  /* 0x00000004022e7825 */ /* 0x040fe200078e029e */
[----:B------:R3:W-:Y:S03]  /*29f10*/  STL.64 [R1+0x1320], R36 ;  /* 0x0013202401007387 */ /* 0x0007e60000100a00 */
[----:B------:R-:W-:Y:S01]  /*29f20*/  IMAD.WIDE R44, R2, 0x4, R160 ;  /* 0x00000004022c7825 */ /* 0x000fe200078e02a0 */
[----:B------:R-:W-:Y:S03]  /*29f30*/  LDGSTS.E [R14+0x20004], desc[UR60][R52.64], !P5 ;  /* 0x20004000340e7fae */ /* 0x000fe6000e92187c */
[C---:B-1----:R-:W-:Y:S01]  /*29f40*/  IMAD.WIDE R40, R4.reuse, 0x4, R162 ;  /* 0x0000000404287825 */ /* 0x042fe200078e02a2 */
[----:B------:R4:W-:Y:S03]  /*29f50*/  STL.64 [R1+0x1340], R30 ;  /* 0x0013401e01007387 */ /* 0x0009e60000100a00 */
[C---:B--2---:R-:W-:Y:S01]  /*29f60*/  IMAD.WIDE R38, R4.reuse, 0x4, R156 ;  /* 0x0000000404267825 */ /* 0x044fe200078e029c */
[----:B------:R-:W-:Y:S03]  /*29f70*/  LDGSTS.E [R14+0x24004], desc[UR60][R48.64], !P5 ;  /* 0x24004000300e7fae */ /* 0x000fe6000e92187c */
[C---:B---3--:R-:W-:Y:S01]  /*29f80*/  IMAD.WIDE R36, R4.reuse, 0x4, R158 ;  /* 0x0000000404247825 */ /* 0x048fe200078e029e */
[----:B------:R-:W-:Y:S03]  /*29f90*/  LDGSTS.E [R14+0x28004], desc[UR60][R46.64], !P5 ;  /* 0x280040002e0e7fae */ /* 0x000fe6000e92187c */
[----:B----4-:R-:W-:Y:S01]  /*29fa0*/  IMAD.WIDE R30, R4, 0x4, R160 ;  /* 0x00000004041e7825 */ /* 0x010fe200078e02a0 */
[----:B------:R-:W-:Y:S03]  /*29fb0*/  LDGSTS.E [R14+0x2c004], desc[UR60][R44.64], !P5 ;  /* 0x2c0040002c0e7fae */ /* 0x000fe6000e92187c */
[----:B------:R-:W-:Y:S01]  /*29fc0*/  VIADD R12, R107, 0xffffff80 ;  /* 0xffffff806b0c7836 */ /* 0x000fe20000000000 */
[----:B------:R1:W-:Y:S04]  /*29fd0*/  LDGSTS.E [R14+0x20008], desc[UR60][R40.64], !P2 ;  /* 0x20008000280e7fae */ /* 0x0003e8000d12187c */
[----:B------:R1:W-:Y:S01]  /*29fe0*/  STL.64 [R1+0x13d8], R40 ;  /* 0x0013d82801007387 */ /* 0x0003e20000100a00 */
[----:B------:R-:W-:Y:S01]  /*29ff0*/  IADD3 R4, R29, -0x100, RZ ;  /* 0xffffff001d047810 */ /* 0x000fe20007ffe0ff */
[----:B------:R-:W2:Y:S02]  /*2a000*/  LDC R107, c[0x0][0x240] ;  /* 0x00009000ff6b7b82 */ /* 0x000ea40000000800 */
[----:B------:R-:W-:Y:S01]  /*2a010*/  LDGSTS.E [R14+0x24008], desc[UR60][R38.64], !P2 ;  /* 0x24008000260e7fae */ /* 0x000fe2000d12187c */
[----:B------:R-:W-:-:S03]  /*2a020*/  ISETP.GE.AND P5, PT, R108, R12, PT ;  /* 0x0000000c6c00720c */ /* 0x000fc60003fa6270 */
[----:B------:R-:W-:Y:S04]  /*2a030*/  LDGSTS.E [R14+0x28008], desc[UR60][R36.64], !P2 ;  /* 0x28008000240e7fae */ /* 0x000fe8000d12187c */
[----:B------:R-:W-:Y:S04]  /*2a040*/  STL.64 [R1+0x1358], R52 ;  /* 0x0013583401007387 */ /* 0x000fe80000100a00 */
[----:B------:R3:W-:Y:S01]  /*2a050*/  LDGSTS.E [R14+0x2c008], desc[UR60][R30.64], !P2 ;  /* 0x2c0080001e0e7fae */ /* 0x0007e2000d12187c */
[----:B------:R-:W-:Y:S01]  /*2a060*/  ISETP.NE.U32.AND P2, PT, R7, RZ, PT ;  /* 0x000000ff0700720c */ /* 0x000fe20003f45070 */
[----:B------:R-:W-:-:S02]  /*2a070*/  IMAD R7, R3, 0x5f, RZ ;  /* 0x0000005f03077824 */ /* 0x000fc400078e02ff */
[----:B------:R-:W-:Y:S04]  /*2a080*/  STL.64 [R1+0x13b0], R44 ;  /* 0x0013b02c01007387 */ /* 0x000fe80000100a00 */
[----:B------:R-:W-:Y:S01]  /*2a090*/  STL.64 [R1+0x1390], R46 ;  /* 0x0013902e01007387 */ /* 0x000fe20000100a00 */
[----:B------:R-:W-:-:S03]  /*2a0a0*/  SEL R2, RZ, 0x4, P5 ;  /* 0x00000004ff027807 */ /* 0x000fc60002800000 */
[----:B------:R-:W-:Y:S01]  /*2a0b0*/  STL.64 [R1+0x1378], R48 ;  /* 0x0013783001007387 */ /* 0x000fe20000100a00 */
[----:B-1----:R-:W-:-:S03]  /*2a0c0*/  IMAD.WIDE R40, R7, 0x4, R162 ;  /* 0x0000000407287825 */ /* 0x002fc600078e02a2 */
[----:B------:R3:W-:Y:S01]  /*2a0d0*/  STL.64 [R1+0x1430], R30 ;  /* 0x0014301e01007387 */ /* 0x0007e20000100a00 */
[----:B------:R-:W-:-:S03]  /*2a0e0*/  ISETP.GT.AND P5, PT, R32, 0xff, PT ;  /* 0x000000ff2000780c */ /* 0x000fc60003fa4270 */
[----:B------:R1:W-:Y:S04]  /*2a0f0*/  STL.64 [R1+0x1410], R36 ;  /* 0x0014102401007387 */ /* 0x0003e80000100a00 */
[----:B------:R4:W-:Y:S01]  /*2a100*/  STL.64 [R1+0x13f8], R38 ;  /* 0x0013f82601007387 */ /* 0x0009e20000100a00 */
[----:B------:R-:W-:Y:S01]  /*2a110*/  SEL R2, R2, RZ, P5 ;  /* 0x000000ff02027207 */ /* 0x000fe20002800000 */
[C---:B---3--:R-:W-:Y:S02]  /*2a120*/  IMAD.WIDE R30, R7.reuse, 0x4, R160 ;  /* 0x00000004071e7825 */ /* 0x048fe400078e02a0 */
[----:B------:R-:W-:Y:S02]  /*2a130*/  LDGSTS.E [R14+0x2000c], desc[UR60][R40.64], !P4 ;  /* 0x2000c000280e7fae */ /* 0x000fe4000e12187c */
[----:B-1----:R-:W-:-:S04]  /*2a140*/  IMAD.WIDE R36, R7, 0x4, R158 ;  /* 0x0000000407247825 */ /* 0x002fc800078e029e */
[----:B----4-:R-:W-:Y:S01]  /*2a150*/  IMAD.WIDE R38, R7, 0x4, R156 ;  /* 0x0000000407267825 */ /* 0x010fe200078e029c */
[----:B------:R-:W-:Y:S01]  /*2a160*/  ISETP.GE.AND P5, PT, R108, R4, PT ;  /* 0x000000046c00720c */ /* 0x000fe20003fa6270 */
[----:B------:R-:W-:Y:S02]  /*2a170*/  STL.64 [R1+0x1448], R40 ;  /* 0x0014482801007387 */ /* 0x000fe40000100a00 */
[----:B------:R-:W-:Y:S02]  /*2a180*/  IMAD R7, R3, 0x7c, RZ ;  /* 0x0000007c03077824 */ /* 0x000fe400078e02ff */
[----:B------:R-:W-:Y:S01]  /*2a190*/  LDGSTS.E [R14+0x2400c], desc[UR60][R38.64], !P4 ;  /* 0x2400c000260e7fae */ /* 0x000fe2000e12187c */
[----:B------:R-:W-:-:S03]  /*2a1a0*/  ISETP.GE.U32.AND P6, PT, R12, 0x7fffff01, PT ;  /* 0x7fffff010c00780c */ /* 0x000fc60003fc6070 */
[----:B------:R1:W-:Y:S01]  /*2a1b0*/  LDGSTS.E [R14+0x2800c], desc[UR60][R36.64], !P4 ;  /* 0x2800c000240e7fae */ /* 0x0003e2000e12187c */
[----:B------:R-:W-:-:S03]  /*2a1c0*/  IMAD R12, R112, R28, RZ ;  /* 0x0000001c700c7224 */ /* 0x000fc600078e02ff */
[----:B------:R3:W-:Y:S01]  /*2a1d0*/  LDGSTS.E [R14+0x2c00c], desc[UR60][R30.64], !P4 ;  /* 0x2c00c0001e0e7fae */ /* 0x0007e2000e12187c */
[----:B------:R-:W-:Y:S02]  /*2a1e0*/  ISETP.NE.U32.AND P4, PT, R2, RZ, PT ;  /* 0x000000ff0200720c */ /* 0x000fe40003f85070 */
[----:B------:R-:W-:Y:S01]  /*2a1f0*/  SEL R2, RZ, 0x4, P5 ;  /* 0x00000004ff027807 */ /* 0x000fe20002800000 */
[----:B------:R-:W-:Y:S01]  /*2a200*/  STL.64 [R1+0x1468], R38 ;  /* 0x0014682601007387 */ /* 0x000fe20000100a00 */
[----:B------:R-:W-:Y:S01]  /*2a210*/  ISETP.GT.AND P5, PT, R32, 0x17f, PT ;  /* 0x0000017f2000780c */ /* 0x000fe20003fa4270 */
[C---:B------:R-:W-:Y:S02]  /*2a220*/  IMAD.WIDE R32, R7.reuse, 0x4, R156 ;  /* 0x0000000407207825 */ /* 0x040fe400078e029c */
[----:B------:R1:W-:Y:S02]  /*2a230*/  STL.64 [R1+0x14b0], R36 ;  /* 0x0014b02401007387 */ /* 0x0003e40000100a00 */
[----:B------:R-:W-:-:S02]  /*2a240*/  IMAD.WIDE R28, R7, 0x4, R160 ;  /* 0x00000004071c7825 */ /* 0x000fc400078e02a0 */
[----:B------:R3:W-:Y:S04]  /*2a250*/  STL.64 [R1+0x14d0], R30 ;  /* 0x0014d01e01007387 */ /* 0x0007e80000100a00 */
[----:B------:R-:W-:Y:S01]  /*2a260*/  STL [R1+0x1a74], R12 ;  /* 0x001a740c01007387 */ /* 0x000fe20000100800 */
[----:B-1----:R-:W-:-:S04]  /*2a270*/  IMAD.WIDE R36, R7, 0x4, R162 ;  /* 0x0000000407247825 */ /* 0x002fc800078e02a2 */
[----:B---3--:R-:W-:Y:S01]  /*2a280*/  IMAD.WIDE R30, R7, 0x4, R158 ;  /* 0x00000004071e7825 */ /* 0x008fe200078e029e */
[----:B------:R1:W-:Y:S04]  /*2a290*/  STL.64 [R1+0x1470], R36 ;  /* 0x0014702401007387 */ /* 0x0003e80000100a00 */
[----:B------:R3:W-:Y:S04]  /*2a2a0*/  STL.64 [R1+0x14e8], R32 ;  /* 0x0014e82001007387 */ /* 0x0007e80000100a00 */
[----:B------:R4:W-:Y:S04]  /*2a2b0*/  STL.64 [R1+0x1510], R30 ;  /* 0x0015101e01007387 */ /* 0x0009e80000100a00 */
[----:B------:R-:W-:Y:S04]  /*2a2c0*/  STL.64 [R1+0x1530], R28 ;  /* 0x0015301c01007387 */ /* 0x000fe80000100a00 */
[----:B------:R-:W-:Y:S04]  /*2a2d0*/  STL [R1+0x4cd0], R13 ;  /* 0x004cd00d01007387 */ /* 0x000fe80000100800 */
[----:B------:R-:W-:Y:S04]  /*2a2e0*/  STL.64 [R1+0x4c40], R250 ;  /* 0x004c40fa01007387 */ /* 0x000fe80000100a00 */
        /* <DEDUP_REMOVED lines=32> */
[----:B------:R-:W-:Y:S01]  /*2a4f0*/  STL.64 [R1+0x4b38], R184 ;  /* 0x004b38b801007387 */ /* 0x000fe20000100a00 */
[----:B------:R-:W-:-:S03]  /*2a500*/  SEL R2, R2, RZ, P5 ;  /* 0x000000ff02027207 */ /* 0x000fc60002800000 */
[----:B------:R-:W-:Y:S01]  /*2a510*/  STL.64 [R1+0x4b30], R182 ;  /* 0x004b30b601007387 */ /* 0x000fe20000100a00 */
[----:B------:R-:W-:-:S03]  /*2a520*/  ISETP.GE.U32.AND P5, PT, R4, 0x7ffffe81, PT ;  /* 0x7ffffe810400780c */ /* 0x000fc60003fa6070 */
[----:B------:R-:W-:Y:S01]  /*2a530*/  STL.64 [R1+0x4b28], R180 ;  /* 0x004b28b401007387 */ /* 0x000fe20000100a00 */
[----:B------:R-:W-:-:S03]  /*2a540*/  IMAD R7, R3, 0x7f, RZ ;  /* 0x0000007f03077824 */ /* 0x000fc600078e02ff */
[----:B------:R-:W-:Y:S01]  /*2a550*/  STL.64 [R1+0x4b20], R178 ;  /* 0x004b20b201007387 */ /* 0x000fe20000100a00 */
[----:B------:R-:W-:-:S03]  /*2a560*/  IMAD R4, R3, 0x7e, RZ ;  /* 0x0000007e03047824 */ /* 0x000fc600078e02ff */
[----:B------:R-:W-:Y:S01]  /*2a570*/  STL.64 [R1+0x4b18], R176 ;  /* 0x004b18b001007387 */ /* 0x000fe20000100a00 */
[----:B------:R-:W-:-:S03]  /*2a580*/  IMAD R3, R3, 0x7d, RZ ;  /* 0x0000007d03037824 */ /* 0x000fc600078e02ff */
[----:B------:R-:W-:Y:S04]  /*2a590*/  STL.64 [R1+0x4b10], R174 ;  /* 0x004b10ae01007387 */ /* 0x000fe80000100a00 */
[----:B------:R-:W-:Y:S04]  /*2a5a0*/  STL.64 [R1+0x4b08], R172 ;  /* 0x004b08ac01007387 */ /* 0x000fe80000100a00 */
[----:B------:R-:W-:Y:S04]  /*2a5b0*/  STL.64 [R1+0x4b00], R170 ;  /* 0x004b00aa01007387 */ /* 0x000fe80000100a00 */
[----:B------:R-:W-:Y:S04]  /*2a5c0*/  STL.64 [R1+0x4af8], R168 ;  /* 0x004af8a801007387 */ /* 0x000fe80000100a00 */
[----:B------:R-:W-:Y:S04]  /*2a5d0*/  STL.64 [R1+0x4af0], R166 ;  /* 0x004af0a601007387 */ /* 0x000fe80000100a00 */
[----:B------:R1:W-:Y:S04]  /*2a5e0*/  LDGSTS.E [R14+0x30000], desc[UR60][R36.64], !P3 ;  /* 0x30000000240e7fae */ /* 0x0003e8000d92187c */
[----:B------:R-:W-:Y:S04]  /*2a5f0*/  STL.64 [R1+0x4ae8], R164 ;  /* 0x004ae8a401007387 */ /* 0x000fe80000100a00 */
[----:B------:R3:W-:Y:S04]  /*2a600*/  LDGSTS.E [R14+0x34000], desc[UR60][R32.64], !P3 ;  /* 0x34000000200e7fae */ /* 0x0007e8000d92187c */
[----:B------:R-:W-:Y:S01]  /*2a610*/  STL.64 [R1+0x4ae0], R22 ;  /* 0x004ae01601007387 */ /* 0x000fe20000100a00 */
[----:B-1----:R-:W-:-:S03]  /*2a620*/  IMAD.WIDE R36, R3, 0x4, R162 ;  /* 0x0000000403247825 */ /* 0x002fc600078e02a2 */
[----:B------:R4:W-:Y:S04]  /*2a630*/  LDGSTS.E [R14+0x38000], desc[UR60][R30.64], !P3 ;  /* 0x380000001e0e7fae */ /* 0x0009e8000d92187c */
[----:B------:R1:W-:Y:S01]  /*2a640*/  STL.64 [R1+0x4ad8], R20 ;  /* 0x004ad81401007387 */ /* 0x0003e20000100a00 */
[----:B---3--:R-:W-:-:S03]  /*2a650*/  IMAD.WIDE R32, R3, 0x4, R156 ;  /* 0x0000000403207825 */ /* 0x008fc600078e029c */
[----:B------:R3:W-:Y:S04]  /*2a660*/  LDGSTS.E [R14+0x3c000], desc[UR60][R28.64], !P3 ;  /* 0x3c0000001c0e7fae */ /* 0x0007e8000d92187c */
[----:B------:R-:W-:Y:S01]  /*2a670*/  STL.64 [R1+0x4ad0], R18 ;  /* 0x004ad01201007387 */ /* 0x000fe20000100a00 */
[----:B----4-:R-:W-:-:S03]  /*2a680*/  IMAD.WIDE R30, R3, 0x4, R158 ;  /* 0x00000004031e7825 */ /* 0x010fc600078e029e */
[----:B------:R-:W-:Y:S01]  /*2a690*/  STL.64 [R1+0x4ac8], R16 ;  /* 0x004ac81001007387 */ /* 0x000fe20000100a00 */
[----:B-1----:R-:W-:-:S03]  /*2a6a0*/  IMAD.WIDE R20, R7, 0x4, R162 ;  /* 0x0000000407147825 */ /* 0x002fc600078e02a2 */
[----:B------:R-:W-:Y:S01]  /*2a6b0*/  STL.64 [R1+0x4ac0], R10 ;  /* 0x004ac00a01007387 */ /* 0x000fe20000100a00 */
[----:B---3--:R-:W-:-:S03]  /*2a6c0*/  IMAD.WIDE R28, R3, 0x4, R160 ;  /* 0x00000004031c7825 */ /* 0x008fc600078e02a0 */
[----:B------:R1:W-:Y:S01]  /*2a6d0*/  STL.64 [R1+0x1480], R36 ;  /* 0x0014802401007387 */ /* 0x0003e20000100a00 */
[----:B------:R-:W-:-:S03]  /*2a6e0*/  IMAD.WIDE R22, R4, 0x4, R160 ;  /* 0x0000000404167825 */ /* 0x000fc600078e02a0 */
[----:B------:R1:W-:Y:S04]  /*2a6f0*/  LDGSTS.E [R14+0x30004], desc[UR60][R36.64], !P1 ;  /* 0x30004000240e7fae */ /* 0x0003e8000c92187c */
[----:B------:R3:W-:Y:S04]  /*2a700*/  STL.64 [R1+0x1548], R32 ;  /* 0x0015482001007387 */ /* 0x0007e80000100a00 */
[----:B------:R3:W-:Y:S01]  /*2a710*/  LDGSTS.E [R14+0x34004], desc[UR60][R32.64], !P1 ;  /* 0x34004000200e7fae */ /* 0x0007e2000c92187c */
[----:B-1----:R-:W-:-:S03]  /*2a720*/  IMAD.WIDE R36, R4, 0x4, R162 ;  /* 0x0000000404247825 */ /* 0x002fc600078e02a2 */
[----:B------:R1:W-:Y:S04]  /*2a730*/  STL.64 [R1+0x1568], R30 ;  /* 0x0015681e01007387 */ /* 0x0003e80000100a00 */
[----:B------:R1:W-:Y:S01]  /*2a740*/  LDGSTS.E [R14+0x38004], desc[UR60][R30.64], !P1 ;  /* 0x380040001e0e7fae */ /* 0x0003e2000c92187c */
[----:B---3--:R-:W-:-:S03]  /*2a750*/  IMAD.WIDE R32, R4, 0x4, R156 ;  /* 0x0000000404207825 */ /* 0x008fc600078e029c */
[----:B------:R3:W-:Y:S04]  /*2a760*/  STL.64 [R1+0x1580], R28 ;  /* 0x0015801c01007387 */ /* 0x0007e80000100a00 */
[----:B------:R-:W-:Y:S01]  /*2a770*/  STL.64 [R1+0x4c48], R162 ;  /* 0x004c48a201007387 */ /* 0x000fe20000100a00 */
[----:B-1----:R-:W-:-:S03]  /*2a780*/  IMAD.WIDE R30, R4, 0x4, R158 ;  /* 0x00000004041e7825 */ /* 0x002fc600078e029e */
[----:B------:R-:W-:Y:S01]  /*2a790*/  STL.64 [R1+0x1498], R20 ;  /* 0x0014981401007387 */ /* 0x000fe20000100a00 */
[----:B------:R-:W-:-:S03]  /*2a7a0*/  IMAD.WIDE R10, R7, 0x4, R160 ;  /* 0x00000004070a7825 */ /* 0x000fc600078e02a0 */
[----:B------:R-:W-:Y:S01]  /*2a7b0*/  STL.64 [R1+0x1488], R36 ;  /* 0x0014882401007387 */ /* 0x000fe20000100a00 */
[----:B------:R-:W-:-:S03]  /*2a7c0*/  IMAD.WIDE R16, R7, 0x4, R158 ;  /* 0x0000000407107825 */ /* 0x000fc600078e029e */
[----:B------:R-:W-:Y:S04]  /*2a7d0*/  STL.64 [R1+0x15d8], R22 ;  /* 0x0015d81601007387 */ /* 0x000fe80000100a00 */
[----:B------:R1:W-:Y:S01]  /*2a7e0*/  STL.64 [R1+0x15b8], R30 ;  /* 0x0015b81e01007387 */ /* 0x0003e20000100a00 */
[----:B------:R-:W-:-:S04]  /*2a7f0*/  IMAD.WIDE R18, R7, 0x4, R156 ;  /* 0x0000000407127825 */ /* 0x000fc800078e029c */
[----:B------:R-:W-:Y:S01]  /*2a800*/  IMAD.IADD R12, R252, 0x1, R6 ;  /* 0x00000001fc0c7824 */ /* 0x000fe200078e0206 */
[----:B------:R4:W-:Y:S01]  /*2a810*/  STL.64 [R1+0x15a0], R32 ;  /* 0x0015a02001007387 */ /* 0x0009e20000100a00 */
[----:B------:R-:W-:Y:S01]  /*2a820*/  ISETP.NE.U32.AND P3, PT, R2, RZ, PT ;  /* 0x000000ff0200720c */ /* 0x000fe20003f65070 */
[----:B------:R-:W2:Y:S02]  /*2a830*/  LDC R7, c[0x0][0x240] ;  /* 0x00009000ff077b82 */ /* 0x000ea40000000800 */
[----:B------:R-:W-:Y:S04]  /*2a840*/  STL.64 [R1+0x4c50], R160 ;  /* 0x004c50a001007387 */ /* 0x000fe80000100a00 */
[----:B------:R-:W-:Y:S04]  /*2a850*/  STL.64 [R1+0x4c58], R158 ;  /* 0x004c589e01007387 */ /* 0x000fe80000100a00 */
[----:B------:R2:W-:Y:S04]  /*2a860*/  STL.64 [R1+0x14f8], R10 ;  /* 0x0014f80a01007387 */ /* 0x0005e80000100a00 */
[----:B------:R-:W-:Y:S04]  /*2a870*/  STL.64 [R1+0x1610], R16 ;  /* 0x0016101001007387 */ /* 0x000fe80000100a00 */
[----:B------:R-:W-:Y:S04]  /*2a880*/  STL.64 [R1+0x4c60], R156 ;  /* 0x004c609c01007387 */ /* 0x000fe80000100a00 */
[----:B------:R-:W-:Y:S04]  /*2a890*/  STL.64 [R1+0x15f0], R18 ;  /* 0x0015f01201007387 */ /* 0x000fe80000100a00 */
[----:B------:R-:W2:Y:S04]  /*2a8a0*/  LDL.LU R249, [R1+0xf5c] ;  /* 0x000f5c0001f97983 */ /* 0x000ea80000300800 */
[----:B------:R-:W2:Y:S04]  /*2a8b0*/  LDL.LU R250, [R1+0x100c] ;  /* 0x00100c0001fa7983 */ /* 0x000ea80000300800 */
[----:B------:R-:W2:Y:S04]  /*2a8c0*/  LDL.LU R251, [R1+0x1008] ;  /* 0x0010080001fb7983 */ /* 0x000ea80000300800 */
[----:B------:R-:W2:Y:S04]  /*2a8d0*/  LDL.LU R13, [R1+0x1000] ;  /* 0x00100000010d7983 */ /* 0x000ea80000300800 */
[----:B------:R3:W-:Y:S04]  /*2a8e0*/  LDGSTS.E [R14+0x3c004], desc[UR60][R28.64], !P1 ;  /* 0x3c0040001c0e7fae */ /* 0x0007e8000c92187c */
[----:B------:R-:W-:Y:S04]  /*2a8f0*/  LDGSTS.E [R14+0x30008], desc[UR60][R36.64], !P0 ;  /* 0x30008000240e7fae */ /* 0x000fe8000c12187c */
[----:B------:R-:W-:Y:S04]  /*2a900*/  LDGSTS.E [R14+0x34008], desc[UR60][R32.64], !P0 ;  /* 0x34008000200e7fae */ /* 0x000fe8000c12187c */
[----:B------:R1:W-:Y:S04]  /*2a910*/  LDGSTS.E [R14+0x38008], desc[UR60][R30.64], !P0 ;  /* 0x380080001e0e7fae */ /* 0x0003e8000c12187c */
[----:B------:R-:W-:Y:S01]  /*2a920*/  LDGSTS.E [R14+0x3c008], desc[UR60][R22.64], !P0 ;  /* 0x3c008000160e7fae */ /* 0x000fe2000c12187c */
[----:B---3--:R-:W-:-:S03]  /*2a930*/  LEA R28, P1, R35, R5, 0x2 ;  /* 0x00000005231c7211 */ /* 0x008fc600078210ff */
[----:B------:R-:W3:Y:S01]  /*2a940*/  LDL.LU R112, [R1+0xfe8] ;  /* 0x000fe80001707983 */ /* 0x000ee20000300800 */
[----:B-1----:R-:W-:-:S03]  /*2a950*/  LEA R30, P0, R43, R5, 0x2 ;  /* 0x000000052b1e7211 */ /* 0x002fc600078010ff */
[----:B------:R-:W3:Y:S01]  /*2a960*/  LDL.LU R108, [R1+0xf64] ;  /* 0x000f6400016c7983 */ /* 0x000ee20000300800 */
[----:B------:R-:W-:-:S03]  /*2a970*/  LEA.HI.X.SX32 R31, R43, R0, 0x2, P0 ;  /* 0x000000002b1f7211 */ /* 0x000fc600000f16ff */
[----:B------:R-:W3:Y:S01]  /*2a980*/  LDL.LU R252, [R1+0xfdc] ;  /* 0x000fdc0001fc7983 */ /* 0x000ee20000300800 */
[-C--:B------:R-:W-:Y:S02]  /*2a990*/  LEA R34, P0, R67, R5.reuse, 0x2 ;  /* 0x0000000543227211 */ /* 0x080fe400078010ff */
[-C--:B------:R-:W-:Y:S01]  /*2a9a0*/  LEA.HI.X.SX32 R29, R35, R0.reuse, 0x2, P1 ;  /* 0x00000000231d7211 */ /* 0x080fe200008f16ff */
[----:B------:R-:W-:Y:S01]  /*2a9b0*/  LDGSTS.E [R14+0x3000c], desc[UR60][R20.64], !P6 ;  /* 0x3000c000140e7fae */ /* 0x000fe2000f12187c */
[-C--:B------:R-:W-:Y:S02]  /*2a9c0*/  LEA.HI.X.SX32 R35, R67, R0.reuse, 0x2, P0 ;  /* 0x0000000043237211 */ /* 0x080fe400000f16ff */
[CC--:B------:R-:W-:Y:S01]  /*2a9d0*/  LEA R36, P0, R75.reuse, R5.reuse, 0x2 ;  /* 0x000000054b247211 */ /* 0x0c0fe200078010ff */
[----:B------:R1:W-:Y:S03]  /*2a9e0*/  STL.64 [R1+0x4c68], R14 ;  /* 0x004c680e01007387 */ /* 0x0003e60000100a00 */
[----:B------:R-:W-:Y:S01]  /*2a9f0*/  LEA.HI.X.SX32 R37, R75, R0, 0x2, P0 ;  /* 0x000000004b257211 */ /* 0x000fe200000f16ff */
[----:B------:R-:W-:Y:S01]  /*2aa00*/  LDGSTS.E [R14+0x3400c], desc[UR60][R18.64], !P6 ;  /* 0x3400c000120e7fae */ /* 0x000fe2000f12187c */
[----:B------:R-:W-:-:S02]  /*2aa10*/  LEA R40, P0, R110, R5, 0x2 ;  /* 0x000000056e287211 */ /* 0x000fc400078010ff */
[-C--:B----4-:R-:W-:Y:S01]  /*2aa20*/  LEA R32, P1, R51, R5.reuse, 0x2 ;  /* 0x0000000533207211 */ /* 0x090fe200078210ff */
[----:B------:R-:W-:Y:S01]  /*2aa30*/  STL.64 [R1+0x4c70], R26 ;  /* 0x004c701a01007387 */ /* 0x000fe20000100a00 */
[-C--:B------:R-:W-:Y:S01]  /*2aa40*/  LEA.HI.X.SX32 R41, R110, R0.reuse, 0x2, P0 ;  /* 0x000000006e297211 */ /* 0x080fe200000f16ff */
[C---:B------:R-:W-:Y:S01]  /*2aa50*/  VIADD R2, R12.reuse, 0x100000 ;  /* 0x001000000c027836 */ /* 0x040fe20000000000 */
[-C--:B------:R-:W-:Y:S01]  /*2aa60*/  LEA R42, P0, R111, R5.reuse, 0x2 ;  /* 0x000000056f2a7211 */ /* 0x080fe200078010ff */
[----:B------:R-:W-:Y:S01]  /*2aa70*/  LDGSTS.E [R14+0x3800c], desc[UR60][R16.64], !P6 ;  /* 0x3800c000100e7fae */ /* 0x000fe2000f12187c */
[-C--:B------:R-:W-:Y:S01]  /*2aa80*/  LEA.HI.X.SX32 R33, R51, R0.reuse, 0x2, P1 ;  /* 0x0000000033217211 */ /* 0x080fe200008f16ff */
[----:B------:R-:W-:Y:S01]  /*2aa90*/  VIADD R4, R12, 0x100000 ;  /* 0x001000000c047836 */ /* 0x000fe20000000000 */
[-C--:B------:R-:W-:Y:S01]  /*2aaa0*/  LEA.HI.X.SX32 R43, R111, R0.reuse, 0x2, P0 ;  /* 0x000000006f2b7211 */ /* 0x080fe200000f16ff */
[----:B------:R4:W-:Y:S01]  /*2aab0*/  STL.64 [R1+0x4c78], R24 ;  /* 0x004c781801007387 */ /* 0x0009e20000100a00 */
[C---:B------:R-:W-:Y:S01]  /*2aac0*/  LEA R46, P0, R114.reuse, R5, 0x2 ;  /* 0x00000005722e7211 */ /* 0x040fe200078010ff */
[----:B------:R-:W4:Y:S02]  /*2aad0*/  LDC R110, c[0x0][0x240] ;  /* 0x00009000ff6e7b82 */ /* 0x000f240000000800 */
[----:B------:R2:W-:Y:S01]  /*2aae0*/  LDGSTS.E [R14+0x3c00c], desc[UR60][R10.64], !P6 ;  /* 0x3c00c0000a0e7fae */ /* 0x0005e2000f12187c */
[----:B------:R-:W-:-:S02]  /*2aaf0*/  LEA.HI.X.SX32 R47, R114, R0, 0x2, P0 ;  /* 0x00000000722f7211 */ /* 0x000fc400000f16ff */
[-C--:B------:R-:W-:Y:S02]  /*2ab00*/  LEA R48, P0, R115, R5.reuse, 0x2 ;  /* 0x0000000573307211 */ /* 0x080fe400078010ff */
[-C--:B------:R-:W-:Y:S01]  /*2ab10*/  LEA R38, P1, R109, R5.reuse, 0x2 ;  /* 0x000000056d267211 */ /* 0x080fe200078210ff */
[----:B------:R-:W-:Y:S01]  /*2ab20*/  STL.64 [R1+0x4c80], R28 ;  /* 0x004c801c01007387 */ /* 0x000fe20000100a00 */
[-C--:B------:R-:W-:Y:S01]  /*2ab30*/  LEA.HI.X.SX32 R49, R115, R0.reuse, 0x2, P0 ;  /* 0x0000000073317211 */ /* 0x080fe200000f16ff */
[----:B------:R-:W4:Y:S01]  /*2ab40*/  LDC R114, c[0x0][0x240] ;  /* 0x00009000ff727b82 */ /* 0x000f220000000800 */
[C---:B------:R-:W-:Y:S01]  /*2ab50*/  LEA R52, P0, R117.reuse, R5, 0x2 ;  /* 0x0000000575347211 */ /* 0x040fe200078010ff */
[----:B------:R-:W0:Y:S03]  /*2ab60*/  LDGDEPBAR ;  /* 0x00000000000079af */ /* 0x000e260000000000 */
[----:B------:R-:W-:-:S02]  /*2ab70*/  LEA.HI.X.SX32 R53, R117, R0, 0x2, P0 ;  /* 0x0000000075357211 */ /* 0x000fc400000f16ff */
[-C--:B------:R-:W-:Y:S01]  /*2ab80*/  LEA.HI.X.SX32 R39, R109, R0.reuse, 0x2, P1 ;  /* 0x000000006d277211 */ /* 0x080fe200008f16ff */
[----:B------:R4:W-:Y:S01]  /*2ab90*/  STL.64 [R1+0x4c88], R30 ;  /* 0x004c881e01007387 */ /* 0x0009e20000100a00 */
[-C--:B------:R-:W-:Y:S01]  /*2aba0*/  LEA R54, P0, R118, R5.reuse, 0x2 ;  /* 0x0000000576367211 */ /* 0x080fe200078010ff */
[----:B------:R-:W4:Y:S01]  /*2abb0*/  LDC R109, c[0x0][0x240] ;  /* 0x00009000ff6d7b82 */ /* 0x000f220000000800 */
[-C--:B------:R-:W-:Y:S01]  /*2abc0*/  LEA R100, P6, R8, R5.reuse, 0x2 ;  /* 0x0000000508647211 */ /* 0x080fe200078c10ff */
[----:B------:R-:W-:Y:S01]  /*2abd0*/  LDGSTS.E [R2+0x40000], desc[UR60][R26.64], P2 ;  /* 0x400000001a027fae */ /* 0x000fe2000912187c */
[-C--:B------:R-:W-:Y:S02]  /*2abe0*/  LEA.HI.X.SX32 R55, R118, R0.reuse, 0x2, P0 ;  /* 0x0000000076377211 */ /* 0x080fe400000f16ff */
[CC--:B------:R-:W-:Y:S02]  /*2abf0*/  LEA R58, P0, R120.reuse, R5.reuse, 0x2 ;  /* 0x00000005783a7211 */ /* 0x0c0fe400078010ff */
[-C--:B------:R-:W-:Y:S01]  /*2ac00*/  LEA R44, P1, R113, R5.reuse, 0x2 ;  /* 0x00000005712c7211 */ /* 0x080fe200078210ff */
[----:B------:R-:W-:Y:S01]  /*2ac10*/  STL.64 [R1+0x4c90], R32 ;  /* 0x004c902001007387 */ /* 0x000fe20000100a00 */
[----:B------:R-:W-:Y:S01]  /*2ac20*/  LEA.HI.X.SX32 R59, R120, R0, 0x2, P0 ;  /* 0x00000000783b7211 */ /* 0x000fe200000f16ff */
[----:B------:R-:W4:Y:S01]  /*2ac30*/  LDC R115, c[0x0][0x240] ;  /* 0x00009000ff737b82 */ /* 0x000f220000000800 */
[----:B------:R-:W-:-:S04]  /*2ac40*/  LEA R60, P0, R121, R5, 0x2 ;  /* 0x00000005793c7211 */ /* 0x000fc800078010ff */
[-C--:B------:R-:W-:Y:S02]  /*2ac50*/  LEA.HI.X.SX32 R61, R121, R0.reuse, 0x2, P0 ;  /* 0x00000000793d7211 */ /* 0x080fe400000f16ff */
[CC--:B------:R-:W-:Y:S01]  /*2ac60*/  LEA R64, P0, R123.reuse, R5.reuse, 0x2 ;  /* 0x000000057b407211 */ /* 0x0c0fe200078010ff */
[----:B------:R-:W4:Y:S03]  /*2ac70*/  LDC R111, c[0x0][0x240] ;  /* 0x00009000ff6f7b82 */ /* 0x000f260000000800 */
[-C--:B------:R-:W-:Y:S02]  /*2ac80*/  LEA.HI.X.SX32 R65, R123, R0.reuse, 0x2, P0 ;  /* 0x000000007b417211 */ /* 0x080fe400000f16ff */
[CC--:B------:R-:W-:Y:S02]  /*2ac90*/  LEA R66, P0, R124.reuse, R5.reuse, 0x2 ;  /* 0x000000057c427211 */ /* 0x0c0fe400078010ff */
[-C--:B------:R-:W-:Y:S01]  /*2aca0*/  LEA.HI.X.SX32 R45, R113, R0.reuse, 0x2, P1 ;  /* 0x00000000712d7211 */ /* 0x080fe200008f16ff */
[----:B------:R-:W-:Y:S01]  /*2acb0*/  STL.64 [R1+0x4c98], R34 ;  /* 0x004c982201007387 */ /* 0x000fe20000100a00 */
[----:B------:R-:W-:Y:S01]  /*2acc0*/  LEA.HI.X.SX32 R67, R124, R0, 0x2, P0 ;  /* 0x000000007c437211 */ /* 0x000fe200000f16ff */
[----:B------:R-:W4:Y:S01]  /*2acd0*/  LDC R113, c[0x0][0x240] ;  /* 0x00009000ff717b82 */ /* 0x000f220000000800 */
[----:B------:R-:W-:-:S02]  /*2ace0*/  LEA R70, P0, R126, R5, 0x2 ;  /* 0x000000057e467211 */ /* 0x000fc400078010ff */
[-C--:B------:R-:W-:Y:S02]  /*2acf0*/  LEA R50, P1, R116, R5.reuse, 0x2 ;  /* 0x0000000574327211 */ /* 0x080fe400078210ff */
[-C--:B------:R-:W-:Y:S02]  /*2ad00*/  LEA.HI.X.SX32 R71, R126, R0.reuse, 0x2, P0 ;  /* 0x000000007e477211 */ /* 0x080fe400000f16ff */
[CC--:B------:R-:W-:Y:S01]  /*2ad10*/  LEA R72, P0, R127.reuse, R5.reuse, 0x2 ;  /* 0x000000057f487211 */ /* 0x0c0fe200078010ff */
[----:B------:R-:W-:Y:S01]  /*2ad20*/  STL.64 [R1+0x4ca0], R36 ;  /* 0x004ca02401007387 */ /* 0x000fe20000100a00 */
[-C--:B------:R-:W-:Y:S01]  /*2ad30*/  LEA.HI.X.SX32 R51, R116, R0.reuse, 0x2, P1 ;  /* 0x0000000074337211 */ /* 0x080fe200008f16ff */
[----:B------:R-:W4:Y:S01]  /*2ad40*/  LDC R120, c[0x0][0x240] ;  /* 0x00009000ff787b82 */ /* 0x000f220000000800 */
[----:B------:R-:W-:Y:S02]  /*2ad50*/  LEA.HI.X.SX32 R73, R127, R0, 0x2, P0 ;  /* 0x000000007f497211 */ /* 0x000fe400000f16ff */
[----:B------:R-:W-:-:S02]  /*2ad60*/  LEA R76, P0, R129, R5, 0x2 ;  /* 0x00000005814c7211 */ /* 0x000fc400078010ff */
[-C--:B------:R-:W-:Y:S02]  /*2ad70*/  LEA R56, P1, R119, R5.reuse, 0x2 ;  /* 0x0000000577387211 */ /* 0x080fe400078210ff */
[-C--:B------:R-:W-:Y:S01]  /*2ad80*/  LEA.HI.X.SX32 R77, R129, R0.reuse, 0x2, P0 ;  /* 0x00000000814d7211 */ /* 0x080fe200000f16ff */
[----:B------:R-:W-:Y:S01]  /*2ad90*/  STL.64 [R1+0x4ca8], R38 ;  /* 0x004ca82601007387 */ /* 0x000fe20000100a00 */
[-C--:B------:R-:W-:Y:S01]  /*2ada0*/  LEA.HI.X.SX32 R57, R119, R0.reuse, 0x2, P1 ;  /* 0x0000000077397211 */ /* 0x080fe200008f16ff */
[----:B------:R-:W4:Y:S01]  /*2adb0*/  LDC R116, c[0x0][0x240] ;  /* 0x00009000ff747b82 */ /* 0x000f220000000800 */
[-C--:B------:R-:W-:Y:S02]  /*2adc0*/  LEA R78, P0, R130, R5.reuse, 0x2 ;  /* 0x00000005824e7211 */ /* 0x080fe400078010ff */
[-C--:B------:R-:W-:Y:S02]  /*2add0*/  LEA R62, P1, R122, R5.reuse, 0x2 ;  /* 0x000000057a3e7211 */ /* 0x080fe400078210ff */
[-C--:B------:R-:W-:Y:S01]  /*2ade0*/  LEA.HI.X.SX32 R79, R130, R0.reuse, 0x2, P0 ;  /* 0x00000000824f7211 */ /* 0x080fe200000f16ff */
[----:B------:R-:W-:Y:S01]  /*2adf0*/  STL.64 [R1+0x4cb0], R40 ;  /* 0x004cb02801007387 */ /* 0x000fe20000100a00 */
[----:B------:R-:W-:Y:S01]  /*2ae00*/  LEA.HI.X.SX32 R63, R122, R0, 0x2, P1 ;  /* 0x000000007a3f7211 */ /* 0x000fe200008f16ff */
[----:B------:R-:W4:Y:S01]  /*2ae10*/  LDC R117, c[0x0][0x240] ;  /* 0x00009000ff757b82 */ /* 0x000f220000000800 */
[-C--:B------:R-:W-:Y:S01]  /*2ae20*/  LEA R82, P0, R132, R5.reuse, 0x2 ;  /* 0x0000000584527211 */ /* 0x080fe200078010ff */
[----:B------:R-:W-:Y:S01]  /*2ae30*/  STL.64 [R1+0x4cb8], R42 ;  /* 0x004cb82a01007387 */ /* 0x000fe20000100a00 */
[----:B------:R-:W-:-:S02]  /*2ae40*/  LEA R68, P1, R125, R5, 0x2 ;  /* 0x000000057d447211 */ /* 0x000fc400078210ff */
[-C--:B------:R-:W-:Y:S01]  /*2ae50*/  LEA.HI.X.SX32 R83, R132, R0.reuse, 0x2, P0 ;  /* 0x0000000084537211 */ /* 0x080fe200000f16ff */
[----:B------:R-:W-:Y:S01]  /*2ae60*/  STL.64 [R1+0x4cc0], R44 ;  /* 0x004cc02c01007387 */ /* 0x000fe20000100a00 */
[----:B------:R-:W-:Y:S01]  /*2ae70*/  LEA.HI.X.SX32 R69, R125, R0, 0x2, P1 ;  /* 0x000000007d457211 */ /* 0x000fe200008f16ff */
[----:B------:R-:W4:Y:S01]  /*2ae80*/  LDC R118, c[0x0][0x240] ;  /* 0x00009000ff767b82 */ /* 0x000f220000000800 */
[-C--:B------:R-:W-:Y:S01]  /*2ae90*/  LEA R84, P0, R133, R5.reuse, 0x2 ;  /* 0x0000000585547211 */ /* 0x080fe200078010ff */
[----:B------:R-:W-:Y:S01]  /*2aea0*/  STL.64 [R1+0x4cc8], R46 ;  /* 0x004cc82e01007387 */ /* 0x000fe20000100a00 */
[----:B------:R-:W-:-:S03]  /*2aeb0*/  LEA R74, P1, R128, R5, 0x2 ;  /* 0x00000005804a7211 */ /* 0x000fc600078210ff */
[----:B------:R-:W-:Y:S01]  /*2aec0*/  STL [R1+0x4d08], R48 ;  /* 0x004d083001007387 */ /* 0x000fe20000100800 */
[-C--:B------:R-:W-:Y:S01]  /*2aed0*/  LEA.HI.X.SX32 R85, R133, R0.reuse, 0x2, P0 ;  /* 0x0000000085557211 */ /* 0x080fe200000f16ff */
[----:B------:R-:W4:Y:S02]  /*2aee0*/  LDC R119, c[0x0][0x240] ;  /* 0x00009000ff777b82 */ /* 0x000f240000000800 */
[----:B------:R-:W-:Y:S01]  /*2aef0*/  STL [R1+0x4cd4], R49 ;  /* 0x004cd43101007387 */ /* 0x000fe20000100800 */
[----:B------:R-:W-:-:S03]  /*2af00*/  LEA.HI.X.SX32 R75, R128, R0, 0x2, P1 ;  /* 0x00000000804b7211 */ /* 0x000fc600008f16ff */
[----:B------:R-:W-:Y:S01]  /*2af10*/  STL.64 [R1+0x4cd8], R50 ;  /* 0x004cd83201007387 */ /* 0x000fe20000100a00 */
[-C--:B------:R-:W-:Y:S01]  /*2af20*/  LEA R88, P0, R135, R5.reuse, 0x2 ;  /* 0x0000000587587211 */ /* 0x080fe200078010ff */
[----:B------:R-:W4:Y:S02]  /*2af30*/  LDC R123, c[0x0][0x240] ;  /* 0x00009000ff7b7b82 */ /* 0x000f240000000800 */
[----:B------:R-:W-:Y:S01]  /*2af40*/  STL.64 [R1+0x4ce0], R52 ;  /* 0x004ce03401007387 */ /* 0x000fe20000100a00 */
[----:B------:R-:W-:-:S03]  /*2af50*/  LEA R80, P1, R131, R5, 0x2 ;  /* 0x0000000583507211 */ /* 0x000fc600078210ff */
[----:B------:R-:W-:Y:S01]  /*2af60*/  STL.64 [R1+0x4ce8], R54 ;  /* 0x004ce83601007387 */ /* 0x000fe20000100a00 */
[----:B------:R-:W-:Y:S01]  /*2af70*/  IADD3 R3, R12, 0x100000, RZ ;  /* 0x001000000c037810 */ /* 0x000fe20007ffe0ff */
[----:B------:R-:W4:Y:S02]  /*2af80*/  LDC R121, c[0x0][0x240] ;  /* 0x00009000ff797b82 */ /* 0x000f240000000800 */
[----:B------:R-:W-:Y:S01]  /*2af90*/  STL.64 [R1+0x4cf0], R56 ;  /* 0x004cf03801007387 */ /* 0x000fe20000100a00 */
[----:B------:R-:W-:-:S03]  /*2afa0*/  LEA.HI.X.SX32 R89, R135, R0, 0x2, P0 ;  /* 0x0000000087597211 */ /* 0x000fc600000f16ff */
[----:B------:R-:W-:Y:S01]  /*2afb0*/  STL.64 [R1+0x4cf8], R58 ;  /* 0x004cf83a01007387 */ /* 0x000fe20000100a00 */
[----:B------:R-:W-:Y:S01]  /*2afc0*/  LEA.HI.X.SX32 R81, R131, R0, 0x2, P1 ;  /* 0x0000000083517211 */ /* 0x000fe200008f16ff */
[----:B------:R-:W4:Y:S02]  /*2afd0*/  LDC R122, c[0x0][0x240] ;  /* 0x00009000ff7a7b82 */ /* 0x000f240000000800 */
[----:B------:R-:W-:Y:S01]  /*2afe0*/  STL.64 [R1+0x4d00], R60 ;  /* 0x004d003c01007387 */ /* 0x000fe20000100a00 */
[----:B------:R-:W-:-:S03]  /*2aff0*/  LEA R90, P0, R102, R5, 0x2 ;  /* 0x00000005665a7211 */ /* 0x000fc600078010ff */
[----:B------:R4:W-:Y:S01]  /*2b000*/  STL.64 [R1+0x4d10], R62 ;  /* 0x004d103e01007387 */ /* 0x0009e20000100a00 */
[----:B------:R-:W-:Y:S01]  /*2b010*/  LEA R86, P1, R134, R5, 0x2 ;  /* 0x0000000586567211 */ /* 0x000fe200078210ff */
[----:B------:R-:W4:Y:S02]  /*2b020*/  LDC R124, c[0x0][0x240] ;  /* 0x00009000ff7c7b82 */ /* 0x000f240000000800 */
[----:B------:R-:W-:Y:S04]  /*2b030*/  STL [R1+0x4d28], R64 ;  /* 0x004d284001007387 */ /* 0x000fe80000100800 */
[----:B------:R-:W-:Y:S01]  /*2b040*/  STL [R1+0x4d18], R65 ;  /* 0x004d184101007387 */ /* 0x000fe20000100800 */
[-C--:B------:R-:W-:Y:S01]  /*2b050*/  LEA.HI.X.SX32 R91, R102, R0.reuse, 0x2, P0 ;  /* 0x00000000665b7211 */ /* 0x080fe200000f16ff */
[----:B------:R-:W4:Y:S02]  /*2b060*/  LDC R129, c[0x0][0x240] ;  /* 0x00009000ff817b82 */ /* 0x000f240000000800 */
[----:B------:R-:W-:Y:S01]  /*2b070*/  STL.64 [R1+0x4d20], R66 ;  /* 0x004d204201007387 */ /* 0x000fe20000100a00 */
[----:B------:R-:W-:-:S03]  /*2b080*/  LEA.HI.X.SX32 R87, R134, R0, 0x2, P1 ;  /* 0x0000000086577211 */ /* 0x000fc600008f16ff */
[----:B------:R-:W-:Y:S01]  /*2b090*/  STL.64 [R1+0x4d30], R68 ;  /* 0x004d304401007387 */ /* 0x000fe20000100a00 */
[-C--:B------:R-:W-:Y:S01]  /*2b0a0*/  LEA R94, P0, R137, R5.reuse, 0x2 ;  /* 0x00000005895e7211 */ /* 0x080fe200078010ff */
[----:B------:R-:W1:Y:S02]  /*2b0b0*/  LDC R102, c[0x0][0x240] ;  /* 0x00009000ff667b82 */ /* 0x000e640000000800 */
[----:B------:R-:W-:Y:S01]  /*2b0c0*/  STL [R1+0x4d60], R70 ;  /* 0x004d604601007387 */ /* 0x000fe20000100800 */
[----:B------:R-:W-:-:S03]  /*2b0d0*/  LEA R92, P1, R136, R5, 0x2 ;  /* 0x00000005885c7211 */ /* 0x000fc600078210ff */
[----:B------:R-:W-:Y:S02]  /*2b0e0*/  STL [R1+0x4d38], R71 ;  /* 0x004d384701007387 */ /* 0x000fe40000100800 */
        /* <DEDUP_REMOVED lines=8> */
[----:B------:R-:W-:Y:S01]  /*2b170*/  STL.64 [R1+0x4d58], R78 ;  /* 0x004d584e01007387 */ /* 0x000fe20000100a00 */
[----:B------:R-:W-:Y:S01]  /*2b180*/  LEA R98, P1, R9, R5, 0x2 ;  /* 0x0000000509627211 */ /* 0x000fe200078210ff */
[----:B------:R-:W4:Y:S02]  /*2b190*/  LDC R126, c[0x0][0x240] ;  /* 0x00009000ff7e7b82 */ /* 0x000f240000000800 */
[----:B------:R-:W-:Y:S04]  /*2b1a0*/  STL.64 [R1+0x4d68], R80 ;  /* 0x004d685001007387 */ /* 0x000fe80000100a00 */
[----:B------:R-:W-:Y:S01]  /*2b1b0*/  STL [R1+0x4d80], R82 ;  /* 0x004d805201007387 */ /* 0x000fe20000100800 */
[-C--:B------:R-:W-:Y:S01]  /*2b1c0*/  LEA.HI.X.SX32 R97, R101, R0.reuse, 0x2, P0 ;  /* 0x0000000065617211 */ /* 0x080fe200000f16ff */
[----:B------:R-:W4:Y:S02]  /*2b1d0*/  LDC R127, c[0x0][0x240] ;  /* 0x00009000ff7f7b82 */ /* 0x000f240000000800 */
[----:B------:R-:W-:Y:S01]  /*2b1e0*/  STL [R1+0x4d70], R83 ;  /* 0x004d705301007387 */ /* 0x000fe20000100800 */
[----:B------:R-:W-:-:S03]  /*2b1f0*/  LEA.HI.X.SX32 R99, R9, R0, 0x2, P1 ;  /* 0x0000000009637211 */ /* 0x000fc600008f16ff */
[----:B------:R4:W-:Y:S01]  /*2b200*/  STL.64 [R1+0x4d78], R84 ;  /* 0x004d785401007387 */ /* 0x0009e20000100a00 */
[----:B------:R-:W-:Y:S01]  /*2b210*/  LEA.HI.X.SX32 R101, R8, R0, 0x2, P6 ;  /* 0x0000000008657211 */ /* 0x000fe200030f16ff */
[----:B------:R-:W4:Y:S02]  /*2b220*/  LDC R9, c[0x0][0x240] ;  /* 0x00009000ff097b82 */ /* 0x000f240000000800 */
[----:B------:R-:W-:Y:S04]  /*2b230*/  STL.64 [R1+0x4d88], R86 ;  /* 0x004d885601007387 */ /* 0x000fe80000100a00 */
[----:B------:R-:W-:Y:S02]  /*2b240*/  STL [R1+0x4db8], R88 ;  /* 0x004db85801007387 */ /* 0x000fe40000100800 */
[----:B------:R-:W4:Y:S02]  /*2b250*/  LDC R8, c[0x0][0x240] ;  /* 0x00009000ff087b82 */ /* 0x000f240000000800 */
[----:B------:R-:W-:Y:S04]  /*2b260*/  STL [R1+0x4d90], R89 ;  /* 0x004d905901007387 */ /* 0x000fe80000100800 */
[----:B------:R-:W-:Y:S02]  /*2b270*/  STL.64 [R1+0x4d98], R90 ;  /* 0x004d985a01007387 */ /* 0x000fe40000100a00 */
[----:B------:R-:W4:Y:S02]  /*2b280*/  LDC R128, c[0x0][0x240] ;  /* 0x00009000ff807b82 */ /* 0x000f240000000800 */
[----:B------:R4:W-:Y:S04]  /*2b290*/  STL.64 [R1+0x4da0], R92 ;  /* 0x004da05c01007387 */ /* 0x0009e80000100a00 */
[----:B------:R4:W-:Y:S02]  /*2b2a0*/  STL.64 [R1+0x4da8], R94 ;  /* 0x004da85e01007387 */ /* 0x0009e40000100a00 */
[----:B------:R-:W4:Y:S02]  /*2b2b0*/  LDC R132, c[0x0][0x240] ;  /* 0x00009000ff847b82 */ /* 0x000f240000000800 */
[----:B------:R-:W-:Y:S04]  /*2b2c0*/  STL.64 [R1+0x4db0], R96 ;  /* 0x004db06001007387 */ /* 0x000fe80000100a00 */
[----:B------:R4:W-:Y:S02]  /*2b2d0*/  STL.64 [R1+0x4dc0], R98 ;  /* 0x004dc06201007387 */ /* 0x0009e40000100a00 */
[----:B------:R-:W4:Y:S02]  /*2b2e0*/  LDC R131, c[0x0][0x240] ;  /* 0x00009000ff837b82 */ /* 0x000f240000000800 */
[----:B------:R-:W-:Y:S04]  /*2b2f0*/  STL [R1+0x4dc8], R101 ;  /* 0x004dc86501007387 */ /* 0x000fe80000100800 */
[----:B------:R-:W4:Y:S02]  /*2b300*/  LDL.LU R237, [R1+0xf48] ;  /* 0x000f480001ed7983 */ /* 0x000f240000300800 */
[----:B------:R-:W4:Y:S02]  /*2b310*/  LDC R136, c[0x0][0x240] ;  /* 0x00009000ff887b82 */ /* 0x000f240000000800 */
[----:B------:R-:W4:Y:S04]  /*2b320*/  LDL.LU R238, [R1+0xff4] ;  /* 0x000ff40001ee7983 */ /* 0x000f280000300800 */
[----:B------:R-:W4:Y:S02]  /*2b330*/  LDL.LU R245, [R1+0xff0] ;  /* 0x000ff00001f57983 */ /* 0x000f240000300800 */
[----:B--2---:R-:W2:Y:S02]  /*2b340*/  LDC R10, c[0x0][0x240] ;  /* 0x00009000ff0a7b82 */ /* 0x004ea40000000800 */
[----:B------:R4:W-:Y:S04]  /*2b350*/  LDGSTS.E [R3+0x40400], desc[UR60][R24.64], P2 ;  /* 0x4040000018037fae */ /* 0x0009e8000912187c */
[----:B------:R-:W-:Y:S01]  /*2b360*/  LDGSTS.E [R2+0x40800], desc[UR60][R28.64], P2 ;  /* 0x408000001c027fae */ /* 0x000fe2000912187c */
[----:B------:R-:W-:-:S03]  /*2b370*/  IMAD R190, R13, R104, RZ ;  /* 0x000000680dbe7224 */ /* 0x000fc600078e02ff */
[----:B------:R2:W-:Y:S01]  /*2b380*/  LDGSTS.E [R2+0x40c00], desc[UR60][R30.64], P2 ;  /* 0x40c000001e027fae */ /* 0x0005e2000912187c */
[----:B-1----:R-:W-:Y:S01]  /*2b390*/  IMAD R240, R250, R102, RZ ;  /* 0x00000066faf07224 */ /* 0x002fe200078e02ff */
[----:B------:R-:W1:Y:S02]  /*2b3a0*/  LDC R133, c[0x0][0x240] ;  /* 0x00009000ff857b82 */ /* 0x000e640000000800 */
[----:B------:R-:W2:Y:S04]  /*2b3b0*/  LDL.LU R13, [R1+0x1014] ;  /* 0x00101400010d7983 */ /* 0x000ea80000300800 */
[----:B------:R-:W-:Y:S01]  /*2b3c0*/  LDGSTS.E [R3+0x41000], desc[UR60][R32.64], P2 ;  /* 0x4100000020037fae */ /* 0x000fe2000912187c */
[----:B------:R-:W-:Y:S01]  /*2b3d0*/  IMAD R214, R251, R103, RZ ;  /* 0x00000067fbd67224 */ /* 0x000fe200078e02ff */
[----:B------:R-:W1:Y:S02]  /*2b3e0*/  LDC R134, c[0x0][0x240] ;  /* 0x00009000ff867b82 */ /* 0x000e640000000800 */
[----:B------:R-:W-:Y:S04]  /*2b3f0*/  LDGSTS.E [R2+0x41400], desc[UR60][R34.64], P2 ;  /* 0x4140000022027fae */ /* 0x000fe8000912187c */
[----:B------:R-:W-:Y:S02]  /*2b400*/  LDGSTS.E [R2+0x41800], desc[UR60][R36.64], P2 ;  /* 0x4180000024027fae */ /* 0x000fe4000912187c */
[----:B------:R-:W1:Y:S02]  /*2b410*/  LDC R135, c[0x0][0x240] ;  /* 0x00009000ff877b82 */ /* 0x000e640000000800 */
[----:B------:R-:W-:Y:S04]  /*2b420*/  LDGSTS.E [R3+0x41c00], desc[UR60][R38.64], P2 ;  /* 0x41c0000026037fae */ /* 0x000fe8000912187c */
[----:B------:R-:W-:Y:S02]  /*2b430*/  LDGSTS.E [R2+0x42000], desc[UR60][R40.64], P2 ;  /* 0x4200000028027fae */ /* 0x000fe4000912187c */
[----:B------:R-:W1:Y:S02]  /*2b440*/  LDC R137, c[0x0][0x240] ;  /* 0x00009000ff897b82 */ /* 0x000e640000000800 */
[----:B------:R-:W-:Y:S04]  /*2b450*/  LDGSTS.E [R2+0x42400], desc[UR60][R42.64], P2 ;  /* 0x424000002a027fae */ /* 0x000fe8000912187c */
[----:B------:R-:W-:Y:S01]  /*2b460*/  LDGSTS.E [R3+0x42800], desc[UR60][R44.64], P2 ;  /* 0x428000002c037fae */ /* 0x000fe2000912187c */
[----:B---3--:R-:W-:Y:S01]  /*2b470*/  IMAD R175, R252, R107, RZ ;  /* 0x0000006bfcaf7224 */ /* 0x008fe200078e02ff */
[----:B------:R-:W3:Y:S02]  /*2b480*/  LDC R14, c[0x0][0x240] ;  /* 0x00009000ff0e7b82 */ /* 0x000ee40000000800 */
[----:B------:R-:W-:Y:S04]  /*2b490*/  LDGSTS.E [R2+0x42c00], desc[UR60][R46.64], P2 ;  /* 0x42c000002e027fae */ /* 0x000fe8000912187c */
[----:B------:R-:W-:Y:S02]  /*2b4a0*/  LDGSTS.E [R2+0x43000], desc[UR60][R48.64], P2 ;  /* 0x4300000030027fae */ /* 0x000fe4000912187c */
[----:B------:R-:W1:Y:S02]  /*2b4b0*/  LDC R107, c[0x0][0x240] ;  /* 0x00009000ff6b7b82 */ /* 0x000e640000000800 */
[----:B------:R-:W-:Y:S04]  /*2b4c0*/  LDGSTS.E [R3+0x43400], desc[UR60][R50.64], P2 ;  /* 0x4340000032037fae */ /* 0x000fe8000912187c */
[----:B------:R-:W-:Y:S02]  /*2b4d0*/  LDGSTS.E [R2+0x43800], desc[UR60][R52.64], P2 ;  /* 0x4380000034027fae */ /* 0x000fe4000912187c */
[----:B------:R-:W3:Y:S02]  /*2b4e0*/  LDC R11, c[0x0][0x240] ;  /* 0x00009000ff0b7b82 */ /* 0x000ee40000000800 */
[----:B------:R-:W-:Y:S04]  /*2b4f0*/  LDGSTS.E [R2+0x43c00], desc[UR60][R54.64], P2 ;  /* 0x43c0000036027fae */ /* 0x000fe8000912187c */
[----:B------:R-:W-:Y:S02]  /*2b500*/  LDGSTS.E [R3+0x44000], desc[UR60][R56.64], P2 ;  /* 0x4400000038037fae */ /* 0x000fe4000912187c */
[----:B------:R-:W3:Y:S02]  /*2b510*/  LDC R17, c[0x0][0x240] ;  /* 0x00009000ff117b82 */ /* 0x000ee40000000800 */
[----:B------:R-:W-:Y:S04]  /*2b520*/  LDGSTS.E [R2+0x44400], desc[UR60][R58.64], P2 ;  /* 0x444000003a027fae */ /* 0x000fe8000912187c */
[----:B------:R-:W-:Y:S02]  /*2b530*/  LDGSTS.E [R2+0x44800], desc[UR60][R60.64], P2 ;  /* 0x448000003c027fae */ /* 0x000fe4000912187c */
[----:B------:R-:W3:Y:S02]  /*2b540*/  LDC R16, c[0x0][0x240] ;  /* 0x00009000ff107b82 */ /* 0x000ee40000000800 */
[----:B------:R1:W-:Y:S04]  /*2b550*/  LDGSTS.E [R3+0x44c00], desc[UR60][R62.64], P2 ;  /* 0x44c000003e037fae */ /* 0x0003e8000912187c */
        /* <DEDUP_REMOVED lines=10> */
[----:B----4-:R-:W4:Y:S02]  /*2b600*/  LDC R24, c[0x0][0x240] ;  /* 0x00009000ff187b82 */ /* 0x010f240000000800 */
[----:B------:R-:W-:Y:S04]  /*2b610*/  LDGSTS.E [R2+0x46c00], desc[UR60][R78.64], P2 ;  /* 0x46c000004e027fae */ /* 0x000fe8000912187c */
[----:B------:R-:W-:Y:S02]  /*2b620*/  LDGSTS.E [R3+0x47000], desc[UR60][R80.64], P2 ;  /* 0x4700000050037fae */ /* 0x000fe4000912187c */
[----:B------:R-:W4:Y:S02]  /*2b630*/  LDC R26, c[0x0][0x240] ;  /* 0x00009000ff1a7b82 */ /* 0x000f240000000800 */
        /* <DEDUP_REMOVED lines=8> */
[----:B--2---:R-:W2:Y:S02]  /*2b6c0*/  LDC R31, c[0x0][0x240] ;  /* 0x00009000ff1f7b82 */ /* 0x004ea40000000800 */
[----:B------:R-:W-:Y:S04]  /*2b6d0*/  LDGSTS.E [R2+0x60c00], desc[UR60][R94.64], P2 ;  /* 0x60c000005e027fae */ /* 0x000fe8000912187c */
[----:B------:R3:W-:Y:S02]  /*2b6e0*/  LDGSTS.E [R4+0x61000], desc[UR60][R96.64], P2 ;  /* 0x6100000060047fae */ /* 0x0007e4000912187c */
[----:B------:R-:W2:Y:S02]  /*2b6f0*/  LDC R27, c[0x0][0x240] ;  /* 0x00009000ff1b7b82 */ /* 0x000ea40000000800 */
[----:B------:R-:W4:Y:S04]  /*2b700*/  LDL.LU R239, [R1+0x1010] ;  /* 0x0010100001ef7983 */ /* 0x000f280000300800 */
[----:B------:R-:W2:Y:S01]  /*2b710*/  LDL.LU R241, [R1+0x1004] ;  /* 0x0010040001f17983 */ /* 0x000ea20000300800 */
[----:B-1----:R-:W-:Y:S01]  /*2b720*/  IMAD R63, R249, R7, RZ ;  /* 0x00000007f93f7224 */ /* 0x002fe200078e02ff */
[----:B------:R-:W1:Y:S02]  /*2b730*/  LDC R43, c[0x0][0x240] ;  /* 0x00009000ff2b7b82 */ /* 0x000e640000000800 */
[----:B------:R-:W2:Y:S04]  /*2b740*/  LDL.LU R242, [R1+0xfec] ;  /* 0x000fec0001f27983 */ /* 0x000ea80000300800 */
[----:B------:R-:W2:Y:S02]  /*2b750*/  LDL.LU R243, [R1+0xfd8] ;  /* 0x000fd80001f37983 */ /* 0x000ea40000300800 */
[----:B---3--:R-:W3:Y:S02]  /*2b760*/  LDC R4, c[0x0][0x240] ;  /* 0x00009000ff047b82 */ /* 0x008ee40000000800 */
[----:B------:R-:W2:Y:S04]  /*2b770*/  LDL.LU R244, [R1+0xfc8] ;  /* 0x000fc80001f47983 */ /* 0x000ea80000300800 */
[----:B------:R-:W2:Y:S02]  /*2b780*/  LDL.LU R246, [R1+0xf6c] ;  /* 0x000f6c0001f67983 */ /* 0x000ea40000300800 */
[----:B------:R-:W1:Y:S02]  /*2b790*/  LDC R7, c[0x0][0x240] ;  /* 0x00009000ff077b82 */ /* 0x000e640000000800 */
[----:B------:R-:W2:Y:S04]  /*2b7a0*/  LDL.LU R247, [R1+0xfbc] ;  /* 0x000fbc0001f77983 */ /* 0x000ea80000300800 */
[----:B------:R-:W2:Y:S01]  /*2b7b0*/  LDL.LU R252, [R1+0xfb8] ;  /* 0x000fb80001fc7983 */ /* 0x000ea20000300800 */
[----:B------:R-:W-:Y:S01]  /*2b7c0*/  IMAD R37, R112, R105, RZ ;  /* 0x0000006970257224 */ /* 0x000fe200078e02ff */
[----:B------:R-:W2:Y:S02]  /*2b7d0*/  LDC R42, c[0x0][0x240] ;  /* 0x00009000ff2a7b82 */ /* 0x000ea40000000800 */
[----:B------:R-:W2:Y:S04]  /*2b7e0*/  LDL.LU R248, [R1+0xfb0] ;  /* 0x000fb00001f87983 */ /* 0x000ea80000300800 */
[----:B------:R-:W2:Y:S02]  /*2b7f0*/  LDL.LU R249, [R1+0xf9c] ;  /* 0x000f9c0001f97983 */ /* 0x000ea40000300800 */
[----:B------:R-:W2:Y:S02]  /*2b800*/  LDC R112, c[0x0][0x240] ;  /* 0x00009000ff707b82 */ /* 0x000ea40000000800 */
[----:B------:R-:W2:Y:S04]  /*2b810*/  LDL.LU R250, [R1+0xf84] ;  /* 0x000f840001fa7983 */ /* 0x000ea80000300800 */
[----:B------:R-:W2:Y:S02]  /*2b820*/  LDL.LU R251, [R1+0xf7c] ;  /* 0x000f7c0001fb7983 */ /* 0x000ea40000300800 */
[----:B------:R-:W2:Y:S02]  /*2b830*/  LDC R30, c[0x0][0x240] ;  /* 0x00009000ff1e7b82 */ /* 0x000ea40000000800 */
[----:B------:R3:W-:Y:S04]  /*2b840*/  LDGSTS.E [R3+0x61400], desc[UR60][R98.64], P2 ;  /* 0x6140000062037fae */ /* 0x0007e8000912187c */
[----:B------:R1:W-:Y:S02]  /*2b850*/  LDGSTS.E [R2+0x61800], desc[UR60][R100.64], P2 ;  /* 0x6180000064027fae */ /* 0x0003e4000912187c */
[----:B------:R-:W2:Y:S08]  /*2b860*/  LDC R55, c[0x0][0x240] ;  /* 0x00009000ff377b82 */ /* 0x000eb00000000800 */
[----:B---3--:R-:W3:Y:S08]  /*2b870*/  LDC R3, c[0x0][0x240] ;  /* 0x00009000ff037b82 */ /* 0x008ef00000000800 */
[----:B------:R-:W2:Y:S08]  /*2b880*/  LDC R44, c[0x0][0x240] ;  /* 0x00009000ff2c7b82 */ /* 0x000eb00000000800 */
        /* <DEDUP_REMOVED lines=8> */
[----:B------:R-:W2:Y:S01]  /*2b910*/  LDC R87, c[0x0][0x240] ;  /* 0x00009000ff577b82 */ /* 0x000ea20000000800 */
[----:B------:R-:W-:-:S07]  /*2b920*/  IMAD R71, R245, R4, RZ ;  /* 0x00000004f5477224 */ /* 0x000fce00078e02ff */
[----:B------:R-:W2:Y:S08]  /*2b930*/  LDC R91, c[0x0][0x240] ;  /* 0x00009000ff5b7b82 */ /* 0x000eb00000000800 */
[----:B------:R-:W2:Y:S01]  /*2b940*/  LDC R84, c[0x0][0x240] ;  /* 0x00009000ff547b82 */ /* 0x000ea20000000800 */
[----:B------:R-:W-:Y:S02]  /*2b950*/  IMAD R245, R13, R9, RZ ;  /* 0x000000090df57224 */ /* 0x000fe400078e02ff */
[----:B------:R-:W2:Y:S01]  /*2b960*/  LDL.LU R13, [R1+0xc5c] ;  /* 0x000c5c00010d7983 */ /* 0x000ea20000300800 */
[----:B-1----:R-:W-:-:S04]  /*2b970*/  IMAD R2, R108, R106, RZ ;  /* 0x0000006a6c027224 */ /* 0x002fc800078e02ff */
[----:B------:R-:W1:Y:S01]  /*2b980*/  LDC R9, c[0x0][0x240] ;  /* 0x00009000ff097b82 */ /* 0x000e620000000800 */
[----:B------:R-:W-:Y:S01]  /*2b990*/  IMAD R7, R238, R7, RZ ;  /* 0x00000007ee077224 */ /* 0x000fe200078e02ff */
[----:B------:R-:W2:Y:S01]  /*2b9a0*/  LDL.LU R235, [R1+0xfa4] ;  /* 0x000fa40001eb7983 */ /* 0x000ea20000300800 */
[----:B------:R-:W-:-:S03]  /*2b9b0*/  LEA R102, P0, R2, R5, 0x2 ;  /* 0x0000000502667211 */ /* 0x000fc600078010ff */
[----:B------:R-:W2:Y:S02]  /*2b9c0*/  LDL.LU R236, [R1+0xfd4] ;  /* 0x000fd40001ec7983 */ /* 0x000ea40000300800 */
[----:B------:R-:W2:Y:S01]  /*2b9d0*/  LDC R106, c[0x0][0x240] ;  /* 0x00009000ff6a7b82 */ /* 0x000ea20000000800 */
[----:B------:R-:W-:Y:S01]  /*2b9e0*/  LEA.HI.X.SX32 R103, R2, R0, 0x2, P0 ;  /* 0x0000000002677211 */ /* 0x000fe200000f16ff */
[----:B------:R-:W-:Y:S01]  /*2b9f0*/  VIADD R2, R12, 0x100000 ;  /* 0x001000000c027836 */ /* 0x000fe20000000000 */
[----:B------:R-:W1:Y:S04]  /*2ba00*/  LDL.LU R238, [R1+0xfd0] ;  /* 0x000fd00001ee7983 */ /* 0x000e680000300800 */
[----:B------:R3:W-:Y:S01]  /*2ba10*/  LDGSTS.E [R2+0x61c00], desc[UR60][R102.64], P2 ;  /* 0x61c0000066027fae */ /* 0x0007e2000912187c */
[----:B------:R-:W2:Y:S08]  /*2ba20*/  LDC R108, c[0x0][0x240] ;  /* 0x00009000ff6c7b82 */ /* 0x000eb00000000800 */
[----:B------:R-:W1:Y:S01]  /*2ba30*/  LDC R93, c[0x0][0x240] ;  /* 0x00009000ff5d7b82 */ /* 0x000e620000000800 */
[----:B---3--:R-:W-:-:S07]  /*2ba40*/  IMAD R2, R237, R3, RZ ;  /* 0x00000003ed027224 */ /* 0x008fce00078e02ff */
[----:B------:R-:W3:Y:S01]  /*2ba50*/  LDC R3, c[0x0][0x240] ;  /* 0x00009000ff037b82 */ /* 0x000ee20000000800 */
[----:B------:R-:W-:-:S04]  /*2ba60*/  LEA R104, P0, R2, R5, 0x2 ;  /* 0x0000000502687211 */ /* 0x000fc800078010ff */
[----:B------:R-:W-:Y:S02]  /*2ba70*/  LEA.HI.X.SX32 R105, R2, R0, 0x2, P0 ;  /* 0x0000000002697211 */ /* 0x000fe400000f16ff */
[----:B------:R-:W-:Y:S01]  /*2ba80*/  IADD3 R2, R12, 0x100000, RZ ;  /* 0x001000000c027810 */ /* 0x000fe20007ffe0ff */
[----:B------:R-:W1:Y:S04]  /*2ba90*/  LDC R94, c[0x0][0x240] ;  /* 0x00009000ff5e7b82 */ /* 0x000e680000000800 */
[----:B------:R3:W-:Y:S04]  /*2baa0*/  LDGSTS.E [R2+0x62000], desc[UR60][R104.64], P2 ;  /* 0x6200000068027fae */ /* 0x0007e8000912187c */
[----:B------:R-:W1:Y:S01]  /*2bab0*/  LDC R95, c[0x0][0x240] ;  /* 0x00009000ff5f7b82 */ /* 0x000e620000000800 */
[----:B----4-:R-:W-:-:S02]  /*2bac0*/  IMAD R222, R239, R8, RZ ;  /* 0x00000008efde7224 */ /* 0x010fc400078e02ff */
[----:B------:R-:W4:Y:S05]  /*2bad0*/  LDL.LU R239, [R1+0xfcc] ;  /* 0x000fcc0001ef7983 */ /* 0x000f2a0000300800 */
[----:B------:R-:W1:Y:S01]  /*2bae0*/  LDC R8, c[0x0][0x240] ;  /* 0x00009000ff087b82 */ /* 0x000e620000000800 */
[----:B--2---:R-:W-:Y:S02]  /*2baf0*/  IMAD R195, R241, R106, RZ ;  /* 0x0000006af1c37224 */ /* 0x004fe400078e02ff */
[----:B------:R-:W2:Y:S01]  /*2bb00*/  LDL.LU R241, [R1+0xfb4] ;  /* 0x000fb40001f17983 */ /* 0x000ea20000300800 */
[----:B------:R-:W-:-:S03]  /*2bb10*/  IMAD R162, R242, R107, RZ ;  /* 0x0000006bf2a27224 */ /* 0x000fc600078e02ff */
[----:B------:R-:W2:Y:S01]  /*2bb20*/  LDL.LU R242, [R1+0xfa0] ;  /* 0x000fa00001f27983 */ /* 0x000ea20000300800 */
[----:B------:R-:W-:-:S03]  /*2bb30*/  IMAD R174, R243, R108, RZ ;  /* 0x0000006cf3ae7224 */ /* 0x000fc600078e02ff */
[----:B------:R-:W2:Y:S01]  /*2bb40*/  LDL.LU R243, [R1+0xf94] ;  /* 0x000f940001f37983 */ /* 0x000ea20000300800 */
[----:B------:R-:W-:-:S03]  /*2bb50*/  IMAD R4, R244, R109, RZ ;  /* 0x0000006df4047224 */ /* 0x000fc600078e02ff */
[----:B------:R-:W2:Y:S01]  /*2bb60*/  LDL.LU R244, [R1+0xf80] ;  /* 0x000f800001f47983 */ /* 0x000ea20000300800 */
[----:B------:R-:W4:Y:S01]  /*2bb70*/  LDC R109, c[0x0][0x240] ;  /* 0x00009000ff6d7b82 */ /* 0x000f220000000800 */
[----:B------:R-:W-:Y:S02]  /*2bb80*/  IMAD R61, R246, R110, RZ ;  /* 0x0000006ef63d7224 */ /* 0x000fe400078e02ff */
[----:B------:R-:W4:Y:S01]  /*2bb90*/  LDL.LU R246, [R1+0xf78] ;  /* 0x000f780001f67983 */ /* 0x000f220000300800 */
[----:B------:R-:W-:-:S03]  /*2bba0*/  IMAD R237, R247, R112, RZ ;  /* 0x00000070f7ed7224 */ /* 0x000fc600078e02ff */
[----:B------:R-:W2:Y:S01]  /*2bbb0*/  LDL.LU R247, [R1+0xf68] ;  /* 0x000f680001f77983 */ /* 0x000ea20000300800 */
[----:B------:R-:W2:Y:S01]  /*2bbc0*/  LDC R110, c[0x0][0x240] ;  /* 0x00009000ff6e7b82 */ /* 0x000ea20000000800 */
[----:B------:R-:W-:Y:S02]  /*2bbd0*/  IMAD R187, R248, R113, RZ ;  /* 0x00000071f8bb7224 */ /* 0x000fe400078e02ff */
[----:B------:R-:W2:Y:S01]  /*2bbe0*/  LDL.LU R248, [R1+0xf60] ;  /* 0x000f600001f87983 */ /* 0x000ea20000300800 */
[----:B------:R-:W-:-:S04]  /*2bbf0*/  IMAD R213, R252, R111, RZ ;  /* 0x0000006ffcd57224 */ /* 0x000fc800078e02ff */
[----:B------:R-:W2:Y:S01]  /*2bc00*/  LDC R113, c[0x0][0x240] ;  /* 0x00009000ff717b82 */ /* 0x000ea20000000800 */
[----:B------:R-:W-:Y:S02]  /*2bc10*/  IMAD R159, R249, R116, RZ ;  /* 0x00000074f99f7224 */ /* 0x000fe400078e02ff */
[----:B------:R-:W2:Y:S01]  /*2bc20*/  LDL.LU R249, [R1+0xf40] ;  /* 0x000f400001f97983 */ /* 0x000ea20000300800 */
[----:B---3--:R-:W-:-:S03]  /*2bc30*/  IMAD R173, R250, R3, RZ ;  /* 0x00000003faad7224 */ /* 0x008fc600078e02ff */
[----:B------:R-:W3:Y:S01]  /*2bc40*/  LDL.LU R250, [R1+0xf10] ;  /* 0x000f100001fa7983 */ /* 0x000ee20000300800 */
[----:B------:R-:W-:Y:S01]  /*2bc50*/  IMAD R2, R251, R115, RZ ;  /* 0x00000073fb027224 */ /* 0x000fe200078e02ff */
[----:B------:R-:W1:Y:S02]  /*2bc60*/  LDC R252, c[0x0][0x240] ;  /* 0x00009000fffc7b82 */ /* 0x000e640000000800 */
[----:B------:R-:W3:Y:S06]  /*2bc70*/  LDL.LU R251, [R1+0xed0] ;  /* 0x000ed00001fb7983 */ /* 0x000eec0000300800 */
[----:B------:R-:W2:Y:S08]  /*2bc80*/  LDC R111, c[0x0][0x240] ;  /* 0x00009000ff6f7b82 */ /* 0x000eb00000000800 */
[----:B------:R-:W2:Y:S08]  /*2bc90*/  LDC R112, c[0x0][0x240] ;  /* 0x00009000ff707b82 */ /* 0x000eb00000000800 */
[----:B------:R-:W2:Y:S08]  /*2bca0*/  LDC R115, c[0x0][0x240] ;  /* 0x00009000ff737b82 */ /* 0x000eb00000000800 */
[----:B------:R-:W2:Y:S01]  /*2bcb0*/  LDC R116, c[0x0][0x240] ;  /* 0x00009000ff747b82 */ /* 0x000ea20000000800 */
[----:B------:R-:W-:-:S02]  /*2bcc0*/  IMAD R3, R13, R114, RZ ;  /* 0x000000720d037224 */ /* 0x000fc400078e02ff */
[----:B------:R-:W4:Y:S05]  /*2bcd0*/  LDL.LU R13, [R1+0xf08] ;  /* 0x000f0800010d7983 */ /* 0x000f2a0000300800 */
[----:B------:R-:W4:Y:S01]  /*2bce0*/  LDC R114, c[0x0][0x240] ;  /* 0x00009000ff727b82 */ /* 0x000f220000000800 */
[----:B-1----:R-:W-:Y:S01]  /*2bcf0*/  IMAD R252, R235, R252, RZ ;  /* 0x000000fcebfc7224 */ /* 0x002fe200078e02ff */
[----:B------:R-:W3:Y:S04]  /*2bd00*/  LDL.LU R232, [R1+0xc8c] ;  /* 0x000c8c0001e87983 */ /* 0x000ee80000300800 */
[----:B------:R-:W3:Y:S04]  /*2bd10*/  LDL.LU R233, [R1+0xf30] ;  /* 0x000f300001e97983 */ /* 0x000ee80000300800 */
[----:B------:R-:W3:Y:S01]  /*2bd20*/  LDL.LU R235, [R1+0xf28] ;  /* 0x000f280001eb7983 */ /* 0x000ee20000300800 */
[----:B------:R-:W-:-:S02]  /*2bd30*/  IMAD R60, R236, R8, RZ ;  /* 0x00000008ec3c7224 */ /* 0x000fc400078e02ff */
[----:B------:R-:W-:Y:S01]  /*2bd40*/  IMAD R236, R238, R9, RZ ;  /* 0x00000009eeec7224 */ /* 0x000fe200078e02ff */
[----:B------:R-:W-:Y:S01]  /*2bd50*/  LEA R106, P0, R2, R5, 0x2 ;  /* 0x00000005026a7211 */ /* 0x000fe200078010ff */
[----:B------:R-:W1:Y:S01]  /*2bd60*/  LDC R9, c[0x0][0x240] ;  /* 0x00009000ff097b82 */ /* 0x000e620000000800 */
[----:B----4-:R-:W-:-:S07]  /*2bd70*/  IMAD R171, R13, R120, RZ ;  /* 0x000000780dab7224 */ /* 0x010fce00078e02ff */
[----:B------:R-:W4:Y:S01]  /*2bd80*/  LDC R8, c[0x0][0x240] ;  /* 0x00009000ff087b82 */ /* 0x000f220000000800 */
[----:B------:R-:W4:Y:S01]  /*2bd90*/  LDL.LU R13, [R1+0xf98] ;  /* 0x000f9800010d7983 */ /* 0x000f220000300800 */
[----:B------:R-:W-:Y:S01]  /*2bda0*/  IMAD R64, R246, R114, RZ ;  /* 0x00000072f6407224 */ /* 0x000fe200078e02ff */
[----:B------:R-:W-:Y:S01]  /*2bdb0*/  LEA.HI.X.SX32 R107, R2, R0, 0x2, P0 ;  /* 0x00000000026b7211 */ /* 0x000fe200000f16ff */
[----:B------:R-:W-:Y:S01]  /*2bdc0*/  IMAD R212, R239, R109, RZ ;  /* 0x0000006defd47224 */ /* 0x000fe200078e02ff */
[----:B------:R-:W4:Y:S03]  /*2bdd0*/  LDL.LU R234, [R1+0xf90] ;  /* 0x000f900001ea7983 */ /* 0x000f260000300800 */
[----:B------:R-:W4:Y:S01]  /*2bde0*/  LDC R114, c[0x0][0x240] ;  /* 0x00009000ff727b82 */ /* 0x000f220000000800 */
[----:B------:R-:W-:Y:S01]  /*2bdf0*/  LEA R108, P0, R3, R5, 0x2 ;  /* 0x00000005036c7211 */ /* 0x000fe200078010ff */
[----:B------:R-:W4:Y:S01]  /*2be00*/  LDL.LU R238, [R1+0xf58] ;  /* 0x000f580001ee7983 */ /* 0x000f220000300800 */
[----:B--2---:R-:W-:-:S02]  /*2be10*/  IMAD R186, R241, R110, RZ ;  /* 0x0000006ef1ba7224 */ /* 0x004fc400078e02ff */
[----:B------:R-:W-:Y:S01]  /*2be20*/  VIADD R2, R12, 0x100000 ;  /* 0x001000000c027836 */ /* 0x000fe20000000000 */
[----:B------:R-:W2:Y:S01]  /*2be30*/  LDL.LU R239, [R1+0xf20] ;  /* 0x000f200001ef7983 */ /* 0x000ea20000300800 */
[----:B------:R-:W-:Y:S01]  /*2be40*/  IMAD R36, R242, R111, RZ ;  /* 0x0000006ff2247224 */ /* 0x000fe200078e02ff */
[----:B------:R-:W-:Y:S01]  /*2be50*/  LEA.HI.X.SX32 R109, R3, R0, 0x2, P0 ;  /* 0x00000000036d7211 */ /* 0x000fe200000f16ff */
[----:B------:R-:W-:Y:S01]  /*2be60*/  IMAD R172, R243, R113, RZ ;  /* 0x00000071f3ac7224 */ /* 0x000fe200078e02ff */
[----:B------:R-:W2:Y:S01]  /*2be70*/  LDL.LU R241, [R1+0xef8] ;  /* 0x000ef80001f17983 */ /* 0x000ea20000300800 */
[----:B------:R-:W-:Y:S01]  /*2be80*/  IMAD R81, R244, R112, RZ ;  /* 0x00000070f4517224 */ /* 0x000fe200078e02ff */
[----:B------:R-:W2:Y:S02]  /*2be90*/  LDC R3, c[0x0][0x240] ;  /* 0x00009000ff037b82 */ /* 0x000ea40000000800 */
[----:B------:R-:W2:Y:S01]  /*2bea0*/  LDL.LU R242, [R1+0xec0] ;  /* 0x000ec00001f27983 */ /* 0x000ea20000300800 */
[----:B------:R-:W-:-:S03]  /*2beb0*/  IMAD R244, R247, R115, RZ ;  /* 0x00000073f7f47224 */ /* 0x000fc600078e02ff */
[----:B------:R-:W2:Y:S01]  /*2bec0*/  LDL.LU R243, [R1+0xeb8] ;  /* 0x000eb80001f37983 */ /* 0x000ea20000300800 */
[----:B------:R-:W-:Y:S01]  /*2bed0*/  IMAD R217, R248, R116, RZ ;  /* 0x00000074f8d97224 */ /* 0x000fe200078e02ff */
[----:B------:R-:W4:Y:S02]  /*2bee0*/  LDC R113, c[0x0][0x240] ;  /* 0x00009000ff717b82 */ /* 0x000f240000000800 */
[----:B------:R-:W2:Y:S01]  /*2bef0*/  LDL.LU R246, [R1+0xeb0] ;  /* 0x000eb00001f67983 */ /* 0x000ea20000300800 */
[----:B------:R-:W-:-:S03]  /*2bf00*/  IMAD R194, R249, R117, RZ ;  /* 0x00000075f9c27224 */ /* 0x000fc600078e02ff */
[----:B------:R-:W2:Y:S01]  /*2bf10*/  LDL.LU R247, [R1+0xea0] ;  /* 0x000ea00001f77983 */ /* 0x000ea20000300800 */
[----:B---3--:R-:W-:Y:S01]  /*2bf20*/  IMAD R157, R250, R118, RZ ;  /* 0x00000076fa9d7224 */ /* 0x008fe200078e02ff */
[----:B------:R-:W2:Y:S02]  /*2bf30*/  LDC R116, c[0x0][0x240] ;  /* 0x00009000ff747b82 */ /* 0x000ea40000000800 */
[----:B------:R-:W-:Y:S04]  /*2bf40*/  LDGSTS.E [R2+0x62400], desc[UR60][R106.64], P2 ;  /* 0x624000006a027fae */ /* 0x000fe8000912187c */
[----:B------:R-:W3:Y:S01]  /*2bf50*/  LDL.LU R248, [R1+0xe98] ;  /* 0x000e980001f87983 */ /* 0x000ee20000300800 */
[----:B-1----:R-:W-:Y:S01]  /*2bf60*/  IMAD R59, R235, R9, RZ ;  /* 0x00000009eb3b7224 */ /* 0x002fe200078e02ff */
[----:B------:R-:W1:Y:S02]  /*2bf70*/  LDC R115, c[0x0][0x240] ;  /* 0x00009000ff737b82 */ /* 0x000e640000000800 */
[----:B------:R1:W-:Y:S04]  /*2bf80*/  LDGSTS.E [R2+0x62800], desc[UR60][R108.64], P2 ;  /* 0x628000006c027fae */ /* 0x0003e8000912187c */
[----:B------:R-:W3:Y:S02]  /*2bf90*/  LDL.LU R249, [R1+0xe84] ;  /* 0x000e840001f97983 */ /* 0x000ee40000300800 */
[----:B------:R-:W2:Y:S02]  /*2bfa0*/  LDC R117, c[0x0][0x240] ;  /* 0x00009000ff757b82 */ /* 0x000ea40000000800 */
[----:B------:R-:W3:Y:S01]  /*2bfb0*/  LDL.LU R250, [R1+0xe7c] ;  /* 0x000e7c0001fa7983 */ /* 0x000ee20000300800 */
[----:B-1----:R-:W-:-:S03]  /*2bfc0*/  IMAD R2, R251, R119, RZ ;  /* 0x00000077fb027224 */ /* 0x002fc600078e02ff */
[----:B------:R-:W3:Y:S02]  /*2bfd0*/  LDL.LU R251, [R1+0xe68] ;  /* 0x000e680001fb7983 */ /* 0x000ee40000300800 */
[----:B------:R-:W1:Y:S08]  /*2bfe0*/  LDC R118, c[0x0][0x240] ;  /* 0x00009000ff767b82 */ /* 0x000e700000000800 */
[----:B------:R-:W1:Y:S01]  /*2bff0*/  LDC R120, c[0x0][0x240] ;  /* 0x00009000ff787b82 */ /* 0x000e620000000800 */
[----:B----4-:R-:W-:-:S07]  /*2c000*/  IMAD R235, R13, R114, RZ ;  /* 0x000000720deb7224 */ /* 0x010fce00078e02ff */
[----:B------:R-:W4:Y:S01]  /*2c010*/  LDC R119, c[0x0][0x240] ;  /* 0x00009000ff777b82 */ /* 0x000f220000000800 */
[----:B------:R-:W3:Y:S01]  /*2c020*/  LDL.LU R13, [R1+0xca4] ;  /* 0x000ca400010d7983 */ /* 0x000ee20000300800 */
[----:B------:R-:W-:Y:S01]  /*2c030*/  LEA R110, P0, R2, R5, 0x2 ;  /* 0x00000005026e7211 */ /* 0x000fe200078010ff */
[----:B------:R-:W-:Y:S02]  /*2c040*/  IMAD R209, R234, R113, RZ ;  /* 0x00000071ead17224 */ /* 0x000fe400078e02ff */
[----:B------:R-:W3:Y:S01]  /*2c050*/  LDL.LU R231, [R1+0xe8c] ;  /* 0x000e8c0001e77983 */ /* 0x000ee20000300800 */
[----:B------:R-:W-:Y:S01]  /*2c060*/  LEA.HI.X.SX32 R111, R2, R0, 0x2, P0 ;  /* 0x00000000026f7211 */ /* 0x000fe200000f16ff */
[----:B------:R-:W-:Y:S01]  /*2c070*/  VIADD R2, R12, 0x100000 ;  /* 0x001000000c027836 */ /* 0x000fe20000000000 */
[----:B------:R-:W3:Y:S04]  /*2c080*/  LDC R114, c[0x0][0x240] ;  /* 0x00009000ff727b82 */ /* 0x000ee80000000800 */
[----:B------:R1:W-:Y:S01]  /*2c090*/  LDGSTS.E [R2+0x62c00], desc[UR60][R110.64], P2 ;  /* 0x62c000006e027fae */ /* 0x0003e2000912187c */
[----:B--2---:R-:W-:-:S02]  /*2c0a0*/  IMAD R40, R239, R116, RZ ;  /* 0x00000074ef287224 */ /* 0x004fc400078e02ff */
[----:B------:R-:W-:Y:S01]  /*2c0b0*/  IMAD R8, R233, R8, RZ ;  /* 0x00000008e9087224 */ /* 0x000fe200078e02ff */
[----:B------:R-:W2:Y:S01]  /*2c0c0*/  LDC R9, c[0x0][0x240] ;  /* 0x00009000ff097b82 */ /* 0x000ea20000000800 */
[----:B-1----:R-:W-:-:S07]  /*2c0d0*/  IMAD R2, R232, R3, RZ ;  /* 0x00000003e8027224 */ /* 0x002fce00078e02ff */
[----:B------:R-:W1:Y:S01]  /*2c0e0*/  LDC R3, c[0x0][0x240] ;  /* 0x00009000ff037b82 */ /* 0x000e620000000800 */
[----:B------:R-:W2:Y:S01]  /*2c0f0*/  LDL.LU R232, [R1+0xef0] ;  /* 0x000ef00001e87983 */ /* 0x000ea20000300800 */
[----:B------:R-:W-:Y:S01]  /*2c100*/  LEA R112, P0, R2, R5, 0x2 ;  /* 0x0000000502707211 */ /* 0x000fe200078010ff */
[----:B------:R-:W-:Y:S02]  /*2c110*/  IMAD R185, R238, R115, RZ ;  /* 0x00000073eeb97224 */ /* 0x000fe400078e02ff */
[----:B------:R-:W2:Y:S01]  /*2c120*/  LDL.LU R239, [R1+0xee8] ;  /* 0x000ee80001ef7983 */ /* 0x000ea20000300800 */
[----:B------:R-:W-:Y:S02]  /*2c130*/  LEA.HI.X.SX32 R113, R2, R0, 0x2, P0 ;  /* 0x0000000002717211 */ /* 0x000fe400000f16ff */
[----:B------:R-:W-:Y:S01]  /*2c140*/  IADD3 R2, R12, 0x100000, RZ ;  /* 0x001000000c027810 */ /* 0x000fe20007ffe0ff */
[----:B------:R-:W2:Y:S01]  /*2c150*/  LDL.LU R233, [R1+0xed8] ;  /* 0x000ed80001e97983 */ /* 0x000ea20000300800 */
[----:B------:R-:W-:-:S02]  /*2c160*/  IMAD R170, R241, R117, RZ ;  /* 0x00000075f1aa7224 */ /* 0x000fc400078e02ff */
[----:B------:R-:W-:Y:S01]  /*2c170*/  IMAD R80, R242, R118, RZ ;  /* 0x00000076f2507224 */ /* 0x000fe200078e02ff */
[----:B------:R-:W2:Y:S01]  /*2c180*/  LDL.LU R238, [R1+0xe9c] ;  /* 0x000e9c0001ee7983 */ /* 0x000ea20000300800 */
[----:B----4-:R-:W-:Y:S01]  /*2c190*/  IMAD R58, R243, R119, RZ ;  /* 0x00000077f33a7224 */ /* 0x010fe200078e02ff */
[----:B------:R-:W2:Y:S02]  /*2c1a0*/  LDC R117, c[0x0][0x240] ;  /* 0x00009000ff757b82 */ /* 0x000ea40000000800 */
[----:B------:R-:W4:Y:S01]  /*2c1b0*/  LDL.LU R241, [R1+0xe88] ;  /* 0x000e880001f17983 */ /* 0x000f220000300800 */
[----:B------:R-:W-:-:S03]  /*2c1c0*/  IMAD R234, R246, R121, RZ ;  /* 0x00000079f6ea7224 */ /* 0x000fc600078e02ff */
[----:B------:R3:W-:Y:S01]  /*2c1d0*/  LDGSTS.E [R2+0x63000], desc[UR60][R112.64], P2 ;  /* 0x6300000070027fae */ /* 0x0007e2000912187c */
[----:B------:R-:W-:Y:S01]  /*2c1e0*/  IMAD R208, R247, R120, RZ ;  /* 0x00000078f7d07224 */ /* 0x000fe200078e02ff */
[----:B------:R-:W2:Y:S02]  /*2c1f0*/  LDC R119, c[0x0][0x240] ;  /* 0x00009000ff777b82 */ /* 0x000ea40000000800 */
[----:B------:R-:W4:Y:S01]  /*2c200*/  LDL.LU R242, [R1+0xe80] ;  /* 0x000e800001f27983 */ /* 0x000f220000300800 */
[----:B---3--:R-:W-:-:S03]  /*2c210*/  IMAD R184, R248, R122, RZ ;  /* 0x0000007af8b87224 */ /* 0x008fc600078e02ff */
[----:B------:R-:W3:Y:S01]  /*2c220*/  LDL.LU R243, [R1+0xcbc] ;  /* 0x000cbc0001f37983 */ /* 0x000ee20000300800 */
[----:B------:R-:W-:Y:S01]  /*2c230*/  IMAD R29, R249, R124, RZ ;  /* 0x0000007cf91d7224 */ /* 0x000fe200078e02ff */
[----:B------:R-:W2:Y:S01]  /*2c240*/  LDC R120, c[0x0][0x240] ;  /* 0x00009000ff787b82 */ /* 0x000ea20000000800 */
[----:B------:R-:W-:Y:S02]  /*2c250*/  IMAD R2, R251, R123, RZ ;  /* 0x0000007bfb027224 */ /* 0x000fe400078e02ff */
[----:B------:R-:W3:Y:S01]  /*2c260*/  LDL.LU R251, [R1+0xe64] ;  /* 0x000e640001fb7983 */ /* 0x000ee20000300800 */
[----:B-1----:R-:W-:-:S03]  /*2c270*/  IMAD R169, R250, R3, RZ ;  /* 0x00000003faa97224 */ /* 0x002fc600078e02ff */
[----:B------:R-:W3:Y:S01]  /*2c280*/  LDL.LU R246, [R1+0xe60] ;  /* 0x000e600001f67983 */ /* 0x000ee20000300800 */
[----:B------:R-:W3:Y:S03]  /*2c290*/  LDC R122, c[0x0][0x240] ;  /* 0x00009000ff7a7b82 */ /* 0x000ee60000000800 */
[----:B------:R-:W3:Y:S04]  /*2c2a0*/  LDL.LU R247, [R1+0xe54] ;  /* 0x000e540001f77983 */ /* 0x000ee80000300800 */
[----:B------:R-:W3:Y:S01]  /*2c2b0*/  LDL.LU R248, [R1+0xe4c] ;  /* 0x000e4c0001f87983 */ /* 0x000ee20000300800 */
[----:B------:R-:W4:Y:S03]  /*2c2c0*/  LDC R121, c[0x0][0x240] ;  /* 0x00009000ff797b82 */ /* 0x000f260000000800 */
[----:B------:R-:W3:Y:S04]  /*2c2d0*/  LDL.LU R249, [R1+0xe34] ;  /* 0x000e340001f97983 */ /* 0x000ee80000300800 */
[----:B------:R-:W3:Y:S01]  /*2c2e0*/  LDL.LU R250, [R1+0xe28] ;  /* 0x000e280001fa7983 */ /* 0x000ee20000300800 */
[----:B------:R-:W1:Y:S08]  /*2c2f0*/  LDC R123, c[0x0][0x240] ;  /* 0x00009000ff7b7b82 */ /* 0x000e700000000800 */
[----:B------:R-:W1:Y:S08]  /*2c300*/  LDC R118, c[0x0][0x240] ;  /* 0x00009000ff767b82 */ /* 0x000e700000000800 */
[----:B------:R-:W1:Y:S01]  /*2c310*/  LDC R124, c[0x0][0x240] ;  /* 0x00009000ff7c7b82 */ /* 0x000e620000000800 */
[----:B------:R-:W-:-:S02]  /*2c320*/  IMAD R3, R13, R114, RZ ;  /* 0x000000720d037224 */ /* 0x000fc400078e02ff */
[----:B------:R-:W3:Y:S01]  /*2c330*/  LDL.LU R13, [R1+0xe30] ;  /* 0x000e3000010d7983 */ /* 0x000ee20000300800 */
[----:B------:R-:W-:-:S03]  /*2c340*/  LEA R114, P0, R2, R5, 0x2 ;  /* 0x0000000502727211 */ /* 0x000fc600078010ff */
[----:B------:R-:W3:Y:S01]  /*2c350*/  LDL.LU R227, [R1+0xcd4] ;  /* 0x000cd40001e37983 */ /* 0x000ee20000300800 */
[-C--:B------:R-:W-:Y:S02]  /*2c360*/  LEA.HI.X.SX32 R115, R2, R0.reuse, 0x2, P0 ;  /* 0x0000000002737211 */ /* 0x080fe400000f16ff */
[C---:B------:R-:W-:Y:S01]  /*2c370*/  LEA R116, P0, R3.reuse, R5, 0x2 ;  /* 0x0000000503747211 */ /* 0x040fe200078010ff */
[----:B------:R-:W-:Y:S01]  /*2c380*/  VIADD R2, R12, 0x100000 ;  /* 0x001000000c027836 */ /* 0x000fe20000000000 */
[----:B------:R-:W3:Y:S04]  /*2c390*/  LDL.LU R230, [R1+0xe48] ;  /* 0x000e480001e67983 */ /* 0x000ee80000300800 */
[----:B------:R-:W-:Y:S01]  /*2c3a0*/  LDGSTS.E [R2+0x63400], desc[UR60][R114.64], P2 ;  /* 0x6340000072027fae */ /* 0x000fe2000912187c */
[----:B--2---:R-:W-:Y:S01]  /*2c3b0*/  IMAD R65, R232, R117, RZ ;  /* 0x00000075e8417224 */ /* 0x004fe200078e02ff */
[----:B------:R-:W-:Y:S01]  /*2c3c0*/  LEA.HI.X.SX32 R117, R3, R0, 0x2, P0 ;  /* 0x0000000003757211 */ /* 0x000fe200000f16ff */
[----:B------:R-:W-:Y:S01]  /*2c3d0*/  IMAD R89, R231, R9, RZ ;  /* 0x00000009e7597224 */ /* 0x000fe200078e02ff */
[----:B------:R-:W2:Y:S03]  /*2c3e0*/  LDC R3, c[0x0][0x240] ;  /* 0x00009000ff037b82 */ /* 0x000ea60000000800 */
[----:B------:R1:W-:Y:S01]  /*2c3f0*/  LDGSTS.E [R2+0x63800], desc[UR60][R116.64], P2 ;  /* 0x6380000074027fae */ /* 0x0003e2000912187c */
[----:B------:R-:W-:-:S04]  /*2c400*/  IMAD R216, R233, R120, RZ ;  /* 0x00000078e9d87224 */ /* 0x000fc800078e02ff */
[----:B------:R-:W2:Y:S01]  /*2c410*/  LDC R120, c[0x0][0x240] ;  /* 0x00009000ff787b82 */ /* 0x000ea20000000800 */
[----:B------:R-:W-:Y:S02]  /*2c420*/  IMAD R189, R238, R119, RZ ;  /* 0x00000077eebd7224 */ /* 0x000fe400078e02ff */
[----:B----4-:R-:W-:Y:S02]  /*2c430*/  IMAD R156, R241, R121, RZ ;  /* 0x00000079f19c7224 */ /* 0x010fe400078e02ff */
[----:B---3--:R-:W-:-:S03]  /*2c440*/  IMAD R79, R243, R122, RZ ;  /* 0x0000007af34f7224 */ /* 0x008fc600078e02ff */
[----:B------:R-:W3:Y:S08]  /*2c450*/  LDC R121, c[0x0][0x240] ;  /* 0x00009000ff797b82 */ /* 0x000ef00000000800 */
[----:B------:R-:W4:Y:S01]  /*2c460*/  LDC R122, c[0x0][0x240] ;  /* 0x00009000ff7a7b82 */ /* 0x000f220000000800 */
[----:B------:R-:W-:-:S07]  /*2c470*/  IMAD R167, R13, R130, RZ ;  /* 0x000000820da77224 */ /* 0x000fce00078e02ff */
[----:B------:R-:W3:Y:S01]  /*2c480*/  LDC R9, c[0x0][0x240] ;  /* 0x00009000ff097b82 */ /* 0x000ee20000000800 */
[----:B-1----:R-:W-:Y:S02]  /*2c490*/  IMAD R2, R250, R129, RZ ;  /* 0x00000081fa027224 */ /* 0x002fe400078e02ff */
[----:B------:R-:W3:Y:S04]  /*2c4a0*/  LDL.LU R250, [R1+0xe44] ;  /* 0x000e440001fa7983 */ /* 0x000ee80000300800 */
[----:B------:R-:W4:Y:S01]  /*2c4b0*/  LDL.LU R13, [R1+0xe78] ;  /* 0x000e7800010d7983 */ /* 0x000f220000300800 */
[----:B------:R-:W-:Y:S01]  /*2c4c0*/  IMAD R168, R242, R123, RZ ;  /* 0x0000007bf2a87224 */ /* 0x000fe200078e02ff */
[----:B------:R-:W1:Y:S02]  /*2c4d0*/  LDC R129, c[0x0][0x240] ;  /* 0x00009000ff817b82 */ /* 0x000e640000000800 */
[----:B------:R-:W3:Y:S04]  /*2c4e0*/  LDL.LU R228, [R1+0xe6c] ;  /* 0x000e6c0001e47983 */ /* 0x000ee80000300800 */
[----:B------:R-:W3:Y:S01]  /*2c4f0*/  LDL.LU R229, [R1+0xe50] ;  /* 0x000e500001e57983 */ /* 0x000ee20000300800 */
        /* <DEDUP_REMOVED lines=14> */
[----:B------:R-:W3:Y:S01]  /*2c5e0*/  LDL.LU R246, [R1+0xdf8] ;  /* 0x000df80001f67983 */ /* 0x000ee20000300800 */
[----:B--2---:R-:W-:-:S03]  /*2c5f0*/  IMAD R78, R230, R120, RZ ;  /* 0x00000078e64e7224 */ /* 0x004fc600078e02ff */
[----:B------:R-:W2:Y:S01]  /*2c600*/  LDL.LU R247, [R1+0xdf0] ;  /* 0x000df00001f77983 */ /* 0x000ea20000300800 */
[----:B------:R-:W-:Y:S01]  /*2c610*/  IMAD R239, R239, R118, RZ ;  /* 0x00000076efef7224 */ /* 0x000fe200078e02ff */
[----:B------:R-:W1:Y:S02]  /*2c620*/  LDC R128, c[0x0][0x240] ;  /* 0x00009000ff807b82 */ /* 0x000e640000000800 */
[----:B------:R-:W2:Y:S04]  /*2c630*/  LDL.LU R248, [R1+0xde0] ;  /* 0x000de00001f87983 */ /* 0x000ea80000300800 */
[----:B------:R-:W2:Y:S01]  /*2c640*/  LDL.LU R249, [R1+0xdd8] ;  /* 0x000dd80001f97983 */ /* 0x000ea20000300800 */
[----:B------:R-:W-:Y:S01]  /*2c650*/  IMAD R251, R251, R124, RZ ;  /* 0x0000007cfbfb7224 */ /* 0x000fe200078e02ff */
[----:B------:R-:W1:Y:S01]  /*2c660*/  LDC R130, c[0x0][0x240] ;  /* 0x00009000ff827b82 */ /* 0x000e620000000800 */
[----:B----4-:R-:W-:Y:S01]  /*2c670*/  IMAD R230, R13, R122, RZ ;  /* 0x0000007a0de67224 */ /* 0x010fe200078e02ff */
[C---:B------:R-:W-:Y:S01]  /*2c680*/  LEA R118, P0, R2.reuse, R5, 0x2 ;  /* 0x0000000502767211 */ /* 0x040fe200078010ff */
[----:B------:R-:W4:Y:S05]  /*2c690*/  LDL.LU R13, [R1+0xd04] ;  /* 0x000d0400010d7983 */ /* 0x000f2a0000300800 */
[----:B------:R-:W2:Y:S01]  /*2c6a0*/  LDC R124, c[0x0][0x240] ;  /* 0x00009000ff7c7b82 */ /* 0x000ea20000000800 */
[----:B------:R-:W-:Y:S01]  /*2c6b0*/  LEA.HI.X.SX32 R119, R2, R0, 0x2, P0 ;  /* 0x0000000002777211 */ /* 0x000fe200000f16ff */
[----:B------:R-:W-:Y:S01]  /*2c6c0*/  VIADD R2, R12, 0x100000 ;  /* 0x001000000c027836 */ /* 0x000fe20000000000 */
[----:B------:R-:W4:Y:S04]  /*2c6d0*/  LDL.LU R225, [R1+0xdf4] ;  /* 0x000df40001e17983 */ /* 0x000f280000300800 */
[----:B------:R1:W-:Y:S01]  /*2c6e0*/  LDGSTS.E [R2+0x63c00], desc[UR60][R118.64], P2 ;  /* 0x63c0000076027fae */ /* 0x0003e2000912187c */
[----:B------:R-:W4:Y:S01]  /*2c6f0*/  LDC R122, c[0x0][0x240] ;  /* 0x00009000ff7a7b82 */ /* 0x000f220000000800 */
[----:B-1----:R-:W-:-:S07]  /*2c700*/  IMAD R2, R227, R3, RZ ;  /* 0x00000003e3027224 */ /* 0x002fce00078e02ff */
[----:B------:R-:W1:Y:S01]  /*2c710*/  LDC R3, c[0x0][0x240] ;  /* 0x00009000ff037b82 */ /* 0x000e620000000800 */
[----:B---3--:R-:W-:Y:S01]  /*2c720*/  IMAD R206, R228, R121, RZ ;  /* 0x00000079e4ce7224 */ /* 0x008fe200078e02ff */
[C---:B------:R-:W-:Y:S01]  /*2c730*/  LEA R120, P0, R2.reuse, R5, 0x2 ;  /* 0x0000000502787211 */ /* 0x040fe200078010ff */
[----:B------:R-:W-:Y:S02]  /*2c740*/  IMAD R211, R243, R128, RZ ;  /* 0x00000080f3d37224 */ /* 0x000fe400078e02ff */
[----:B------:R-:W3:Y:S01]  /*2c750*/  LDL.LU R243, [R1+0xe14] ;  /* 0x000e140001f37983 */ /* 0x000ee20000300800 */
[----:B------:R-:W-:Y:S01]  /*2c760*/  IMAD R180, R229, R123, RZ ;  /* 0x0000007be5b47224 */ /* 0x000fe200078e02ff */
[----:B------:R-:W-:Y:S01]  /*2c770*/  LEA.HI.X.SX32 R121, R2, R0, 0x2, P0 ;  /* 0x0000000002797211 */ /* 0x000fe200000f16ff */
[----:B--2---:R-:W-:Y:S01]  /*2c780*/  IMAD R28, R232, R124, RZ ;  /* 0x0000007ce81c7224 */ /* 0x004fe200078e02ff */
[----:B------:R-:W2:Y:S01]  /*2c790*/  LDL.LU R227, [R1+0xe10] ;  /* 0x000e100001e37983 */ /* 0x000ea20000300800 */
[----:B------:R-:W-:Y:S01]  /*2c7a0*/  IADD3 R2, R12, 0x100000, RZ ;  /* 0x001000000c027810 */ /* 0x000fe20007ffe0ff */
[----:B------:R-:W-:Y:S01]  /*2c7b0*/  IMAD R166, R233, R125, RZ ;  /* 0x0000007de9a67224 */ /* 0x000fe200078e02ff */
[----:B------:R-:W4:Y:S01]  /*2c7c0*/  LDC R128, c[0x0][0x240] ;  /* 0x00009000ff807b82 */ /* 0x000f220000000800 */
[----:B------:R-:W3:Y:S01]  /*2c7d0*/  LDL.LU R226, [R1+0xe0c] ;  /* 0x000e0c0001e27983 */ /* 0x000ee20000300800 */
[----:B------:R-:W-:-:S03]  /*2c7e0*/  IMAD R82, R238, R126, RZ ;  /* 0x0000007eee527224 */ /* 0x000fc600078e02ff */
[----:B------:R-:W2:Y:S01]  /*2c7f0*/  LDL.LU R228, [R1+0xdfc] ;  /* 0x000dfc0001e47983 */ /* 0x000ea20000300800 */
[----:B------:R-:W-:Y:S02]  /*2c800*/  IMAD R238, R242, R129, RZ ;  /* 0x00000081f2ee7224 */ /* 0x000fe400078e02ff */
[----:B------:R-:W-:Y:S01]  /*2c810*/  IMAD R48, R241, R127, RZ ;  /* 0x0000007ff1307224 */ /* 0x000fe200078e02ff */
[----:B------:R-:W2:Y:S01]  /*2c820*/  LDL.LU R229, [R1+0xde4] ;  /* 0x000de40001e57983 */ /* 0x000ea20000300800 */
[----:B------:R-:W-:Y:S01]  /*2c830*/  IMAD R188, R246, R130, RZ ;  /* 0x00000082f6bc7224 */ /* 0x000fe200078e02ff */
[----:B------:R-:W2:Y:S02]  /*2c840*/  LDC R127, c[0x0][0x240] ;  /* 0x00009000ff7f7b82 */ /* 0x000ea40000000800 */
[----:B------:R-:W2:Y:S01]  /*2c850*/  LDL.LU R232, [R1+0xddc] ;  /* 0x000ddc0001e87983 */ /* 0x000ea20000300800 */
[----:B------:R-:W-:-:S03]  /*2c860*/  IMAD R39, R247, R132, RZ ;  /* 0x00000084f7277224 */ /* 0x000fc600078e02ff */
[----:B------:R-:W3:Y:S01]  /*2c870*/  LDL.LU R233, [R1+0xd14] ;  /* 0x000d140001e97983 */ /* 0x000ee20000300800 */
[----:B-1----:R-:W-:Y:S01]  /*2c880*/  IMAD R165, R248, R3, RZ ;  /* 0x00000003f8a57224 */ /* 0x002fe200078e02ff */
[----:B------:R-:W3:Y:S02]  /*2c890*/  LDC R130, c[0x0][0x240] ;  /* 0x00009000ff827b82 */ /* 0x000ee40000000800 */
[----:B------:R-:W2:Y:S04]  /*2c8a0*/  LDL.LU R242, [R1+0xdd4] ;  /* 0x000dd40001f27983 */ /* 0x000ea80000300800 */
[----:B------:R-:W2:Y:S01]  /*2c8b0*/  LDL.LU R241, [R1+0xdd0] ;  /* 0x000dd00001f17983 */ /* 0x000ea20000300800 */
[----:B------:R-:W-:Y:S01]  /*2c8c0*/  IMAD R250, R250, R9, RZ ;  /* 0x00000009fafa7224 */ /* 0x000fe200078e02ff */
[----:B------:R-:W1:Y:S02]  /*2c8d0*/  LDC R129, c[0x0][0x240] ;  /* 0x00009000ff817b82 */ /* 0x000e640000000800 */
[----:B------:R-:W2:Y:S04]  /*2c8e0*/  LDL.LU R246, [R1+0xdc0] ;  /* 0x000dc00001f67983 */ /* 0x000ea80000300800 */
[----:B------:R1:W-:Y:S02]  /*2c8f0*/  LDGSTS.E [R2+0x64000], desc[UR60][R120.64], P2 ;  /* 0x6400000078027fae */ /* 0x0003e4000912187c */
[----:B------:R-:W3:Y:S02]  /*2c900*/  LDC R9, c[0x0][0x240] ;  /* 0x00009000ff097b82 */ /* 0x000ee40000000800 */
[----:B------:R-:W2:Y:S04]  /*2c910*/  LDL.LU R247, [R1+0xdb8] ;  /* 0x000db80001f77983 */ /* 0x000ea80000300800 */
[----:B------:R-:W2:Y:S02]  /*2c920*/  LDL.LU R248, [R1+0xda0] ;  /* 0x000da00001f87983 */ /* 0x000ea40000300800 */
[----:B------:R-:W2:Y:S01]  /*2c930*/  LDC R125, c[0x0][0x240] ;  /* 0x00009000ff7d7b82 */ /* 0x000ea20000000800 */
[----:B-1----:R-:W-:-:S02]  /*2c940*/  IMAD R2, R249, R131, RZ ;  /* 0x00000083f9027224 */ /* 0x002fc400078e02ff */
[----:B------:R-:W2:Y:S05]  /*2c950*/  LDL.LU R249, [R1+0xd88] ;  /* 0x000d880001f97983 */ /* 0x000eaa0000300800 */
[----:B------:R-:W1:Y:S08]  /*2c960*/  LDC R131, c[0x0][0x240] ;  /* 0x00009000ff837b82 */ /* 0x000e700000000800 */
[----:B------:R-:W1:Y:S08]  /*2c970*/  LDC R126, c[0x0][0x240] ;  /* 0x00009000ff7e7b82 */ /* 0x000e700000000800 */
[----:B------:R-:W1:Y:S01]  /*2c980*/  LDC R132, c[0x0][0x240] ;  /* 0x00009000ff847b82 */ /* 0x000e620000000800 */
[----:B----4-:R-:W-:-:S02]  /*2c990*/  IMAD R3, R13, R122, RZ ;  /* 0x0000007a0d037224 */ /* 0x010fc400078e02ff */
[----:B------:R-:W4:Y:S04]  /*2c9a0*/  LDL.LU R13, [R1+0xd9c] ;  /* 0x000d9c00010d7983 */ /* 0x000f280000300800 */
[----:B------:R-:W4:Y:S01]  /*2c9b0*/  LDL.LU R219, [R1+0xd1c] ;  /* 0x000d1c0001db7983 */ /* 0x000f220000300800 */
[----:B---3--:R-:W-:-:S03]  /*2c9c0*/  IMAD R74, R233, R130, RZ ;  /* 0x00000082e94a7224 */ /* 0x008fc600078e02ff */
[----:B------:R-:W3:Y:S01]  /*2c9d0*/  LDL.LU R233, [R1+0xdac] ;  /* 0x000dac0001e97983 */ /* 0x000ee20000300800 */
[----:B------:R-:W-:Y:S01]  /*2c9e0*/  IMAD R201, R226, R128, RZ ;  /* 0x00000080e2c97224 */ /* 0x000fe200078e02ff */
[----:B------:R-:W3:Y:S01]  /*2c9f0*/  LDC R130, c[0x0][0x240] ;  /* 0x00009000ff827b82 */ /* 0x000ee20000000800 */
[----:B--2---:R-:W-:-:S07]  /*2ca00*/  IMAD R25, R248, R136, RZ ;  /* 0x00000088f8197224 */ /* 0x004fce00078e02ff */
[----:B------:R-:W3:Y:S01]  /*2ca10*/  LDC R128, c[0x0][0x240] ;  /* 0x00009000ff807b82 */ /* 0x000ee20000000800 */
[----:B------:R-:W2:Y:S01]  /*2ca20*/  LDL.LU R248, [R1+0xda8] ;  /* 0x000da80001f87983 */ /* 0x000ea20000300800 */
[----:B----4-:R-:W-:Y:S02]  /*2ca30*/  IMAD R47, R13, R10, RZ ;  /* 0x0000000a0d2f7224 */ /* 0x010fe400078e02ff */
[----:B------:R-:W-:Y:S01]  /*2ca40*/  IMAD R75, R225, R9, RZ ;  /* 0x00000009e14b7224 */ /* 0x000fe200078e02ff */
[----:B------:R-:W4:Y:S01]  /*2ca50*/  LDL.LU R13, [R1+0xdc4] ;  /* 0x000dc400010d7983 */ /* 0x000f220000300800 */
[----:B------:R-:W-:Y:S02]  /*2ca60*/  IMAD R177, R228, R127, RZ ;  /* 0x0000007fe4b17224 */ /* 0x000fe400078e02ff */
[----:B------:R-:W-:Y:S01]  /*2ca70*/  IMAD R32, R229, R129, RZ ;  /* 0x00000081e5207224 */ /* 0x000fe200078e02ff */
[----:B------:R-:W2:Y:S01]  /*2ca80*/  LDL.LU R220, [R1+0xdbc] ;  /* 0x000dbc0001dc7983 */ /* 0x000ea20000300800 */
[----:B-1----:R-:W-:Y:S01]  /*2ca90*/  IMAD R164, R232, R131, RZ ;  /* 0x00000083e8a47224 */ /* 0x002fe200078e02ff */
[----:B------:R-:W-:Y:S01]  /*2caa0*/  LEA R122, P0, R2, R5, 0x2 ;  /* 0x00000005027a7211 */ /* 0x000fe200078010ff */
[----:B------:R-:W-:Y:S01]  /*2cab0*/  IMAD R226, R241, R133, RZ ;  /* 0x00000085f1e27224 */ /* 0x000fe200078e02ff */
[----:B------:R-:W2:Y:S01]  /*2cac0*/  LDL.LU R221, [R1+0xda4] ;  /* 0x000da40001dd7983 */ /* 0x000ea20000300800 */
[----:B------:R-:W-:-:S02]  /*2cad0*/  IMAD R200, R246, R134, RZ ;  /* 0x00000086f6c87224 */ /* 0x000fc400078e02ff */
[----:B------:R-:W-:Y:S01]  /*2cae0*/  IMAD R176, R247, R135, RZ ;  /* 0x00000087f7b07224 */ /* 0x000fe200078e02ff */
[----:B------:R-:W2:Y:S01]  /*2caf0*/  LDL.LU R223, [R1+0xd98] ;  /* 0x000d980001df7983 */ /* 0x000ea20000300800 */
[----:B------:R-:W-:Y:S01]  /*2cb00*/  LEA.HI.X.SX32 R123, R2, R0, 0x2, P0 ;  /* 0x00000000027b7211 */ /* 0x000fe200000f16ff */
[----:B------:R-:W-:Y:S01]  /*2cb10*/  IMAD R243, R243, R125, RZ ;  /* 0x0000007df3f37224 */ /* 0x000fe200078e02ff */
[----:B------:R-:W2:Y:S01]  /*2cb20*/  LDC R129, c[0x0][0x240] ;  /* 0x00009000ff817b82 */ /* 0x000ea20000000800 */
[----:B------:R-:W2:Y:S04]  /*2cb30*/  LDL.LU R224, [R1+0xd8c] ;  /* 0x000d8c0001e07983 */ /* 0x000ea80000300800 */
[----:B------:R-:W2:Y:S01]  /*2cb40*/  LDL.LU R225, [R1+0xd2c] ;  /* 0x000d2c0001e17983 */ /* 0x000ea20000300800 */
[----:B------:R-:W-:-:S02]  /*2cb50*/  IMAD R227, R227, R126, RZ ;  /* 0x0000007ee3e37224 */ /* 0x000fc400078e02ff */
[----:B------:R-:W-:Y:S01]  /*2cb60*/  IMAD R242, R242, R132, RZ ;  /* 0x00000084f2f27224 */ /* 0x000fe200078e02ff */
[----:B------:R-:W2:Y:S01]  /*2cb70*/  LDL.LU R228, [R1+0xd84] ;  /* 0x000d840001e47983 */ /* 0x000ea20000300800 */
[C---:B------:R-:W-:Y:S01]  /*2cb80*/  LEA R124, P0, R3.reuse, R5, 0x2 ;  /* 0x00000005037c7211 */ /* 0x040fe200078010ff */
[----:B------:R-:W-:Y:S01]  /*2cb90*/  VIADD R2, R12, 0x100000 ;  /* 0x001000000c027836 */ /* 0x000fe20000000000 */
[----:B------:R-:W1:Y:S01]  /*2cba0*/  LDC R132, c[0x0][0x240] ;  /* 0x00009000ff847b82 */ /* 0x000e620000000800 */
[----:B------:R-:W2:Y:S04]  /*2cbb0*/  LDL.LU R229, [R1+0xd80] ;  /* 0x000d800001e57983 */ /* 0x000ea80000300800 */
[----:B------:R-:W2:Y:S03]  /*2cbc0*/  LDL.LU R232, [R1+0xd6c] ;  /* 0x000d6c0001e87983 */ /* 0x000ea60000300800 */
[----:B------:R-:W1:Y:S01]  /*2cbd0*/  LDC R133, c[0x0][0x240] ;  /* 0x00009000ff857b82 */ /* 0x000e620000000800 */
[----:B------:R-:W2:Y:S04]  /*2cbe0*/  LDL.LU R241, [R1+0xd64] ;  /* 0x000d640001f17983 */ /* 0x000ea80000300800 */
[----:B------:R-:W2:Y:S03]  /*2cbf0*/  LDL.LU R246, [R1+0xd50] ;  /* 0x000d500001f67983 */ /* 0x000ea60000300800 */
[----:B------:R-:W1:Y:S01]  /*2cc00*/  LDC R134, c[0x0][0x240] ;  /* 0x00009000ff867b82 */ /* 0x000e620000000800 */
[----:B------:R-:W2:Y:S01]  /*2cc10*/  LDL.LU R247, [R1+0xd48] ;  /* 0x000d480001f77983 */ /* 0x000ea20000300800 */
[----:B------:R-:W-:-:S03]  /*2cc20*/  LEA.HI.X.SX32 R125, R3, R0, 0x2, P0 ;  /* 0x00000000037d7211 */ /* 0x000fc600000f16ff */
[----:B------:R-:W-:Y:S03]  /*2cc30*/  LDGSTS.E [R2+0x64400], desc[UR60][R122.64], P2 ;  /* 0x644000007a027fae */ /* 0x000fe6000912187c */
[----:B------:R-:W1:Y:S01]  /*2cc40*/  LDC R3, c[0x0][0x240] ;  /* 0x00009000ff037b82 */ /* 0x000e620000000800 */
[----:B------:R3:W-:Y:S02]  /*2cc50*/  LDGSTS.E [R2+0x64800], desc[UR60][R124.64], P2 ;  /* 0x648000007c027fae */ /* 0x0007e4000912187c */
[----:B---3--:R-:W-:-:S05]  /*2cc60*/  IMAD R83, R233, R128, RZ ;  /* 0x00000080e9537224 */ /* 0x008fca00078e02ff */
[----:B------:R-:W3:Y:S01]  /*2cc70*/  LDC R135, c[0x0][0x240] ;  /* 0x00009000ff877b82 */ /* 0x000ee20000000800 */
[----:B------:R-:W-:Y:S02]  /*2cc80*/  IMAD R2, R249, R137, RZ ;  /* 0x00000089f9027224 */ /* 0x000fe400078e02ff */
[----:B------:R-:W3:Y:S05]  /*2cc90*/  LDL.LU R249, [R1+0xd34] ;  /* 0x000d340001f97983 */ /* 0x000eea0000300800 */
[----:B------:R-:W3:Y:S08]  /*2cca0*/  LDC R131, c[0x0][0x240] ;  /* 0x00009000ff837b82 */ /* 0x000ef00000000800 */
[----:B------:R-:W3:Y:S08]  /*2ccb0*/  LDC R136, c[0x0][0x240] ;  /* 0x00009000ff887b82 */ /* 0x000ef00000000800 */
[----:B------:R-:W3:Y:S08]  /*2ccc0*/  LDC R10, c[0x0][0x240] ;  /* 0x00009000ff0a7b82 */ /* 0x000ef00000000800 */
[----:B------:R-:W3:Y:S01]  /*2ccd0*/  LDC R9, c[0x0][0x240] ;  /* 0x00009000ff097b82 */ /* 0x000ee20000000800 */
[----:B----4-:R-:W-:-:S07]  /*2cce0*/  IMAD R233, R13, R130, RZ ;  /* 0x000000820de97224 */ /* 0x010fce00078e02ff */
[----:B------:R-:W4:Y:S01]  /*2ccf0*/  LDC R137, c[0x0][0x240] ;  /* 0x00009000ff897b82 */ /* 0x000f220000000800 */
[----:B------:R-:W4:Y:S01]  /*2cd00*/  LDL.LU R13, [R1+0xc40] ;  /* 0x000c4000010d7983 */ /* 0x000f220000300800 */
[----:B------:R-:W-:Y:S01]  /*2cd10*/  LEA R126, P0, R2, R5, 0x2 ;  /* 0x00000005027e7211 */ /* 0x000fe200078010ff */
[----:B--2---:R-:W-:Y:S02]  /*2cd20*/  IMAD R210, R220, R129, RZ ;  /* 0x00000081dcd27224 */ /* 0x004fe400078e02ff */
[----:B------:R-:W2:Y:S01]  /*2cd30*/  LDL.LU R215, [R1+0xd60] ;  /* 0x000d600001d77983 */ /* 0x000ea20000300800 */
[----:B------:R-:W-:Y:S01]  /*2cd40*/  LEA.HI.X.SX32 R127, R2, R0, 0x2, P0 ;  /* 0x00000000027f7211 */ /* 0x000fe200000f16ff */
[----:B------:R-:W-:Y:S01]  /*2cd50*/  VIADD R2, R12, 0x100000 ;  /* 0x001000000c027836 */ /* 0x000fe20000000000 */
[----:B------:R-:W2:Y:S01]  /*2cd60*/  LDC R130, c[0x0][0x240] ;  /* 0x00009000ff827b82 */ /* 0x000ea20000000800 */
[----:B------:R-:W2:Y:S04]  /*2cd70*/  LDL.LU R218, [R1+0xd74] ;  /* 0x000d740001da7983 */ /* 0x000ea80000300800 */
[----:B------:R3:W-:Y:S01]  /*2cd80*/  LDGSTS.E [R2+0x64c00], desc[UR60][R126.64], P2 ;  /* 0x64c000007e027fae */ /* 0x0007e2000912187c */
[----:B-1----:R-:W-:-:S03]  /*2cd90*/  IMAD R38, R223, R132, RZ ;  /* 0x00000084df267224 */ /* 0x002fc600078e02ff */
[----:B------:R-:W2:Y:S01]  /*2cda0*/  LDL.LU R220, [R1+0xd70] ;  /* 0x000d700001dc7983 */ /* 0x000ea20000300800 */
[----:B---3--:R-:W-:Y:S02]  /*2cdb0*/  IMAD R2, R219, R3, RZ ;  /* 0x00000003db027224 */ /* 0x008fe400078e02ff */
[----:B------:R-:W1:Y:S01]  /*2cdc0*/  LDC R3, c[0x0][0x240] ;  /* 0x00009000ff037b82 */ /* 0x000e620000000800 */
[----:B------:R-:W3:Y:S01]  /*2cdd0*/  LDL.LU R219, [R1+0xd68] ;  /* 0x000d680001db7983 */ /* 0x000ee20000300800 */
[----:B------:R-:W-:Y:S02]  /*2cde0*/  IMAD R46, R224, R133, RZ ;  /* 0x00000085e02e7224 */ /* 0x000fe400078e02ff */
[----:B------:R-:W-:Y:S01]  /*2cdf0*/  IMAD R73, R225, R134, RZ ;  /* 0x00000086e1497224 */ /* 0x000fe200078e02ff */
[----:B------:R-:W3:Y:S01]  /*2ce00*/  LDL.LU R223, [R1+0xd54] ;  /* 0x000d540001df7983 */ /* 0x000ee20000300800 */
[----:B------:R-:W-:Y:S02]  /*2ce10*/  IMAD R53, R228, R135, RZ ;  /* 0x00000087e4357224 */ /* 0x000fe400078e02ff */
[----:B------:R-:W-:Y:S01]  /*2ce20*/  IMAD R183, R221, R131, RZ ;  /* 0x00000083ddb77224 */ /* 0x000fe200078e02ff */
[----:B------:R-:W3:Y:S01]  /*2ce30*/  LDL.LU R224, [R1+0xd4c] ;  /* 0x000d4c0001e07983 */ /* 0x000ee20000300800 */
[----:B------:R-:W-:Y:S01]  /*2ce40*/  IMAD R197, R232, R136, RZ ;  /* 0x00000088e8c57224 */ /* 0x000fe200078e02ff */
[----:B------:R-:W-:Y:S01]  /*2ce50*/  LEA R128, P0, R2, R5, 0x2 ;  /* 0x0000000502807211 */ /* 0x000fe200078010ff */
[----:B----4-:R-:W-:Y:S01]  /*2ce60*/  IMAD R221, R229, R137, RZ ;  /* 0x00000089e5dd7224 */ /* 0x010fe200078e02ff */
[----:B------:R-:W4:Y:S01]  /*2ce70*/  LDL.LU R225, [R1+0xd3c] ;  /* 0x000d3c0001e17983 */ /* 0x000f220000300800 */
[----:B------:R-:W-:-:S02]  /*2ce80*/  IMAD R161, R241, R14, RZ ;  /* 0x0000000ef1a17224 */ /* 0x000fc400078e02ff */
[----:B------:R-:W-:Y:S01]  /*2ce90*/  IMAD R33, R246, R11, RZ ;  /* 0x0000000bf6217224 */ /* 0x000fe200078e02ff */
[----:B------:R-:W4:Y:S01]  /*2cea0*/  LDL.LU R228, [R1+0xd38] ;  /* 0x000d380001e47983 */ /* 0x000f220000300800 */
[----:B-1----:R-:W-:Y:S01]  /*2ceb0*/  IMAD R45, R247, R3, RZ ;  /* 0x00000003f72d7224 */ /* 0x002fe200078e02ff */
[----:B------:R-:W-:Y:S02]  /*2cec0*/  LEA.HI.X.SX32 R129, R2, R0, 0x2, P0 ;  /* 0x0000000002817211 */ /* 0x000fe400000f16ff */
[----:B------:R-:W4:Y:S01]  /*2ced0*/  LDL.LU R247, [R1+0xd30] ;  /* 0x000d300001f77983 */ /* 0x000f220000300800 */
[----:B------:R-:W1:Y:S03]  /*2cee0*/  LDC R11, c[0x0][0x240] ;  /* 0x00009000ff0b7b82 */ /* 0x000e660000000800 */
[----:B------:R-:W4:Y:S04]  /*2cef0*/  LDL.LU R232, [R1+0xd28] ;  /* 0x000d280001e87983 */ /* 0x000f280000300800 */
[----:B------:R-:W4:Y:S01]  /*2cf00*/  LDL.LU R229, [R1+0xd10] ;  /* 0x000d100001e57983 */ /* 0x000f220000300800 */
[----:B------:R-:W-:Y:S01]  /*2cf10*/  IMAD R248, R248, R9, RZ ;  /* 0x00000009f8f87224 */ /* 0x000fe200078e02ff */
[----:B------:R-:W-:Y:S01]  /*2cf20*/  IADD3 R2, R12, 0x100000, RZ ;  /* 0x001000000c027810 */ /* 0x000fe20007ffe0ff */
[----:B------:R-:W1:Y:S01]  /*2cf30*/  LDC R9, c[0x0][0x240] ;  /* 0x00009000ff097b82 */ /* 0x000e620000000800 */
[----:B------:R-:W4:Y:S04]  /*2cf40*/  LDL.LU R241, [R1+0xce8] ;  /* 0x000ce80001f17983 */ /* 0x000f280000300800 */
[----:B------:R-:W4:Y:S03]  /*2cf50*/  LDL.LU R246, [R1+0xc88] ;  /* 0x000c880001f67983 */ /* 0x000f260000300800 */
[----:B------:R-:W1:Y:S01]  /*2cf60*/  LDC R133, c[0x0][0x240] ;  /* 0x00009000ff857b82 */ /* 0x000e620000000800 */
[----:B------:R1:W-:Y:S07]  /*2cf70*/  LDGSTS.E [R2+0x65000], desc[UR60][R128.64], P2 ;  /* 0x6500000080027fae */ /* 0x0003ee000912187c */
[----:B------:R-:W3:Y:S01]  /*2cf80*/  LDC R136, c[0x0][0x240] ;  /* 0x00009000ff887b82 */ /* 0x000ee20000000800 */
[----:B-1----:R-:W-:-:S02]  /*2cf90*/  IMAD R2, R249, R10, RZ ;  /* 0x0000000af9027224 */ /* 0x002fc400078e02ff */
[----:B------:R-:W4:Y:S05]  /*2cfa0*/  LDL.LU R249, [R1+0xc44] ;  /* 0x000c440001f97983 */ /* 0x000f2a0000300800 */
[----:B------:R-:W1:Y:S08]  /*2cfb0*/  LDC R135, c[0x0][0x240] ;  /* 0x00009000ff877b82 */ /* 0x000e700000000800 */
[----:B------:R-:W1:Y:S08]  /*2cfc0*/  LDC R137, c[0x0][0x240] ;  /* 0x00009000ff897b82 */ /* 0x000e700000000800 */
[----:B------:R-:W4:Y:S08]  /*2cfd0*/  LDC R14, c[0x0][0x240] ;  /* 0x00009000ff0e7b82 */ /* 0x000f300000000800 */
[----:B------:R-:W4:Y:S01]  /*2cfe0*/  LDC R134, c[0x0][0x240] ;  /* 0x00009000ff867b82 */ /* 0x000f220000000800 */
[----:B--2---:R-:W-:-:S02]  /*2cff0*/  IMAD R3, R13, R130, RZ ;  /* 0x000000820d037224 */ /* 0x004fc400078e02ff */
[----:B------:R-:W2:Y:S01]  /*2d000*/  LDL.LU R13, [R1+0xc74] ;  /* 0x000c7400010d7983 */ /* 0x000ea20000300800 */
[C---:B------:R-:W-:Y:S01]  /*2d010*/  LEA R130, P0, R2.reuse, R5, 0x2 ;  /* 0x0000000502827211 */ /* 0x040fe200078010ff */
[----:B------:R-:W-:Y:S02]  /*2d020*/  IMAD R72, R215, R9, RZ ;  /* 0x00000009d7487224 */ /* 0x000fe400078e02ff */
[----:B------:R-:W2:Y:S01]  /*2d030*/  LDL.LU R204, [R1+0xcd0] ;  /* 0x000cd00001cc7983 */ /* 0x000ea20000300800 */
[-C--:B------:R-:W-:Y:S01]  /*2d040*/  LEA.HI.X.SX32 R131, R2, R0.reuse, 0x2, P0 ;  /* 0x0000000002837211 */ /* 0x080fe200000f16ff */
[----:B------:R-:W-:Y:S01]  /*2d050*/  IMAD R52, R218, R133, RZ ;  /* 0x00000085da347224 */ /* 0x000fe200078e02ff */
[C---:B------:R-:W-:Y:S01]  /*2d060*/  LEA R132, P0, R3.reuse, R5, 0x2 ;  /* 0x0000000503847211 */ /* 0x040fe200078010ff */
[----:B------:R-:W-:Y:S01]  /*2d070*/  VIADD R2, R12, 0x100000 ;  /* 0x001000000c027836 */ /* 0x000fe20000000000 */
[----:B------:R-:W2:Y:S02]  /*2d080*/  LDC R9, c[0x0][0x240] ;  /* 0x00009000ff097b82 */ /* 0x000ea40000000800 */
[----:B------:R-:W-:-:S02]  /*2d090*/  LEA.HI.X.SX32 R133, R3, R0, 0x2, P0 ;  /* 0x0000000003857211 */ /* 0x000fc400000f16ff */
[----:B------:R-:W-:Y:S04]  /*2d0a0*/  LDGSTS.E [R2+0x65400], desc[UR60][R130.64], P2 ;  /* 0x6540000082027fae */ /* 0x000fe8000912187c */
[----:B------:R4:W-:Y:S01]  /*2d0b0*/  LDGSTS.E [R2+0x65800], desc[UR60][R132.64], P2 ;  /* 0x6580000084027fae */ /* 0x0009e2000912187c */
[----:B------:R-:W2:Y:S01]  /*2d0c0*/  LDC R3, c[0x0][0x240] ;  /* 0x00009000ff037b82 */ /* 0x000ea20000000800 */
[----:B---3--:R-:W-:-:S07]  /*2d0d0*/  IMAD R196, R219, R136, RZ ;  /* 0x00000088dbc47224 */ /* 0x008fce00078e02ff */
[----:B------:R-:W3:Y:S01]  /*2d0e0*/  LDC R136, c[0x0][0x240] ;  /* 0x00009000ff887b82 */ /* 0x000ee20000000800 */
[----:B-1----:R-:W-:Y:S02]  /*2d0f0*/  IMAD R160, R223, R135, RZ ;  /* 0x00000087dfa07224 */ /* 0x002fe400078e02ff */
[----:B------:R-:W-:-:S05]  /*2d100*/  IMAD R10, R224, R137, RZ ;  /* 0x00000089e00a7224 */ /* 0x000fca00078e02ff */
[----:B------:R-:W1:Y:S01]  /*2d110*/  LDC R137, c[0x0][0x240] ;  /* 0x00009000ff897b82 */ /* 0x000e620000000800 */
[----:B----4-:R-:W-:Y:S02]  /*2d120*/  IMAD R23, R225, R21, RZ ;  /* 0x00000015e1177224 */ /* 0x010fe400078e02ff */
[----:B------:R-:W-:-:S05]  /*2d130*/  IMAD R70, R228, R20, RZ ;  /* 0x00000014e4467224 */ /* 0x000fca00078e02ff */
[----:B------:R-:W4:Y:S08]  /*2d140*/  LDC R21, c[0x0][0x240] ;  /* 0x00009000ff157b82 */ /* 0x000f300000000800 */
[----:B------:R-:W1:Y:S01]  /*2d150*/  LDC R20, c[0x0][0x240] ;  /* 0x00009000ff147b82 */ /* 0x000e620000000800 */
[----:B------:R-:W-:-:S07]  /*2d160*/  IMAD R205, R229, R17, RZ ;  /* 0x00000011e5cd7224 */ /* 0x000fce00078e02ff */
[----:B------:R-:W1:Y:S01]  /*2d170*/  LDC R17, c[0x0][0x240] ;  /* 0x00009000ff117b82 */ /* 0x000e620000000800 */
[----:B------:R-:W-:Y:S02]  /*2d180*/  IMAD R35, R246, R11, RZ ;  /* 0x0000000bf6237224 */ /* 0x000fe400078e02ff */
[----:B------:R-:W4:Y:S01]  /*2d190*/  LDL.LU R246, [R1+0xcb8] ;  /* 0x000cb80001f67983 */ /* 0x000f220000300800 */
[----:B------:R-:W-:-:S04]  /*2d1a0*/  IMAD R182, R241, R16, RZ ;  /* 0x00000010f1b67224 */ /* 0x000fc800078e02ff */
[----:B------:R-:W1:Y:S01]  /*2d1b0*/  LDC R11, c[0x0][0x240] ;  /* 0x00009000ff0b7b82 */ /* 0x000e620000000800 */
[----:B------:R-:W4:Y:S04]  /*2d1c0*/  LDL.LU R229, [R1+0xd18] ;  /* 0x000d180001e57983 */ /* 0x000f280000300800 */
[----:B------:R-:W1:Y:S03]  /*2d1d0*/  LDL.LU R215, [R1+0xd00] ;  /* 0x000d000001d77983 */ /* 0x000e660000300800 */
[----:B------:R-:W1:Y:S01]  /*2d1e0*/  LDC R16, c[0x0][0x240] ;  /* 0x00009000ff107b82 */ /* 0x000e620000000800 */
[----:B------:R-:W4:Y:S04]  /*2d1f0*/  LDL.LU R218, [R1+0xca0] ;  /* 0x000ca00001da7983 */ /* 0x000f280000300800 */
[----:B------:R-:W4:Y:S04]  /*2d200*/  LDL.LU R219, [R1+0xc70] ;  /* 0x000c700001db7983 */ /* 0x000f280000300800 */
[----:B------:R-:W4:Y:S01]  /*2d210*/  LDL.LU R223, [R1+0xc58] ;  /* 0x000c580001df7983 */ /* 0x000f220000300800 */
[----:B------:R-:W-:-:S02]  /*2d220*/  IMAD R2, R249, R15, RZ ;  /* 0x0000000ff9027224 */ /* 0x000fc400078e02ff */
[----:B------:R-:W-:Y:S01]  /*2d230*/  IMAD R220, R220, R134, RZ ;  /* 0x00000086dcdc7224 */ /* 0x000fe200078e02ff */
[----:B------:R-:W4:Y:S01]  /*2d240*/  LDL.LU R224, [R1+0xc2c] ;  /* 0x000c2c0001e07983 */ /* 0x000f220000300800 */
[----:B------:R-:W-:Y:S02]  /*2d250*/  IMAD R232, R232, R18, RZ ;  /* 0x00000012e8e87224 */ /* 0x000fe400078e02ff */
[----:B--2---:R-:W-:Y:S01]  /*2d260*/  IMAD R22, R13, R14, RZ ;  /* 0x0000000e0d167224 */ /* 0x004fe200078e02ff */
[----:B------:R-:W2:Y:S01]  /*2d270*/  LDL.LU R241, [R1+0xc28] ;  /* 0x000c280001f17983 */ /* 0x000ea20000300800 */
[----:B------:R-:W2:Y:S03]  /*2d280*/  LDC R14, c[0x0][0x240] ;  /* 0x00009000ff0e7b82 */ /* 0x000ea60000000800 */
[----:B------:R-:W2:Y:S04]  /*2d290*/  LDL.LU R228, [R1+0xc14] ;  /* 0x000c140001e47983 */ /* 0x000ea80000300800 */
[----:B------:R-:W2:Y:S01]  /*2d2a0*/  LDL.LU R225, [R1+0xbe0] ;  /* 0x000be00001e17983 */ /* 0x000ea20000300800 */
[----:B---3--:R-:W-:-:S02]  /*2d2b0*/  IMAD R68, R204, R136, RZ ;  /* 0x00000088cc447224 */ /* 0x008fc400078e02ff */
[----:B----4-:R-:W-:Y:S01]  /*2d2c0*/  IMAD R34, R219, R24, RZ ;  /* 0x00000018db227224 */ /* 0x010fe200078e02ff */
[----:B------:R-:W3:Y:S01]  /*2d2d0*/  LDL.LU R249, [R1+0xbb0] ;  /* 0x000bb00001f97983 */ /* 0x000ee20000300800 */
[----:B------:R-:W-:Y:S02]  /*2d2e0*/  IMAD R179, R218, R26, RZ ;  /* 0x0000001adab37224 */ /* 0x000fe400078e02ff */
[----:B------:R-:W-:Y:S01]  /*2d2f0*/  IMAD R21, R223, R21, RZ ;  /* 0x00000015df157224 */ /* 0x000fe200078e02ff */
[----:B------:R-:W4:Y:S01]  /*2d300*/  LDL.LU R13, [R1+0xb68] ;  /* 0x000b6800010d7983 */ /* 0x000f220000300800 */
[----:B-1----:R-:W-:Y:S01]  /*2d310*/  IMAD R204, R215, R137, RZ ;  /* 0x00000089d7cc7224 */ /* 0x002fe200078e02ff */
[----:B------:R-:W-:Y:S01]  /*2d320*/  LEA R134, P0, R2, R5, 0x2 ;  /* 0x0000000502867211 */ /* 0x000fe200078010ff */
[----:B------:R-:W-:Y:S01]  /*2d330*/  IMAD R77, R224, R20, RZ ;  /* 0x00000014e04d7224 */ /* 0x000fe200078e02ff */
[----:B------:R-:W1:Y:S01]  /*2d340*/  LDC R18, c[0x0][0x240] ;  /* 0x00009000ff127b82 */ /* 0x000e620000000800 */
[----:B------:R-:W-:-:S07]  /*2d350*/  IMAD R247, R247, R19, RZ ;  /* 0x00000013f7f77224 */ /* 0x000fce00078e02ff */
[----:B------:R-:W1:Y:S01]  /*2d360*/  LDC R15, c[0x0][0x240] ;  /* 0x00009000ff0f7b82 */ /* 0x000e620000000800 */
[----:B--2---:R-:W-:-:S07]  /*2d370*/  IMAD R203, R225, R17, RZ ;  /* 0x00000011e1cb7224 */ /* 0x004fce00078e02ff */
[----:B------:R-:W2:Y:S01]  /*2d380*/  LDC R26, c[0x0][0x240] ;  /* 0x00009000ff1a7b82 */ /* 0x000ea20000000800 */
[----:B----4-:R-:W-:Y:S02]  /*2d390*/  IMAD R24, R13, R16, RZ ;  /* 0x000000100d187224 */ /* 0x010fe400078e02ff */
[----:B---3--:R-:W-:Y:S01]  /*2d3a0*/  IMAD R14, R249, R14, RZ ;  /* 0x0000000ef90e7224 */ /* 0x008fe200078e02ff */
[----:B------:R-:W3:Y:S01]  /*2d3b0*/  LDL.LU R13, [R1+0xb98] ;  /* 0x000b9800010d7983 */ /* 0x000ee20000300800 */
[----:B------:R-:W-:-:S03]  /*2d3c0*/  LEA.HI.X.SX32 R135, R2, R0, 0x2, P0 ;  /* 0x0000000002877211 */ /* 0x000fc600000f16ff */
[----:B------:R-:W4:Y:S01]  /*2d3d0*/  LDC R19, c[0x0][0x240] ;  /* 0x00009000ff137b82 */ /* 0x000f220000000800 */
[----:B------:R-:W2:Y:S04]  /*2d3e0*/  LDL.LU R193, [R1+0xc10] ;  /* 0x000c100001c17983 */ /* 0x000ea80000300800 */
[----:B------:R-:W2:Y:S03]  /*2d3f0*/  LDL.LU R219, [R1+0xbf8] ;  /* 0x000bf80001db7983 */ /* 0x000ea60000300800 */
[----:B------:R-:W2:Y:S01]  /*2d400*/  LDC R16, c[0x0][0x240] ;  /* 0x00009000ff107b82 */ /* 0x000ea20000000800 */
[----:B------:R-:W2:Y:S04]  /*2d410*/  LDL.LU R198, [R1+0xbc8] ;  /* 0x000bc80001c67983 */ /* 0x000ea80000300800 */
[----:B------:R-:W2:Y:S01]  /*2d420*/  LDL.LU R199, [R1+0xb80] ;  /* 0x000b800001c77983 */ /* 0x000ea20000300800 */
[----:B-1----:R-:W-:-:S02]  /*2d430*/  IMAD R228, R228, R18, RZ ;  /* 0x00000012e4e47224 */ /* 0x002fc400078e02ff */
[----:B------:R-:W1:Y:S01]  /*2d440*/  LDC R17, c[0x0][0x240] ;  /* 0x00009000ff117b82 */ /* 0x000e620000000800 */
[----:B------:R-:W2:Y:S04]  /*2d450*/  LDL.LU R202, [R1+0xb50] ;  /* 0x000b500001ca7983 */ /* 0x000ea80000300800 */
[----:B------:R-:W2:Y:S01]  /*2d460*/  LDL.LU R215, [R1+0xb38] ;  /* 0x000b380001d77983 */ /* 0x000ea20000300800 */
[----:B------:R-:W-:Y:S02]  /*2d470*/  VIADD R2, R12, 0x100000 ;  /* 0x001000000c027836 */ /* 0x000fe40000000000 */
[----:B------:R-:W1:Y:S01]  /*2d480*/  LDC R18, c[0x0][0x240] ;  /* 0x00009000ff127b82 */ /* 0x000e620000000800 */
[----:B------:R-:W2:Y:S04]  /*2d490*/  LDL.LU R218, [R1+0xb20] ;  /* 0x000b200001da7983 */ /* 0x000ea80000300800 */
[----:B------:R-:W2:Y:S04]  /*2d4a0*/  LDL.LU R223, [R1+0xb08] ;  /* 0x000b080001df7983 */ /* 0x000ea80000300800 */
[----:B------:R-:W2:Y:S04]  /*2d4b0*/  LDL.LU R224, [R1+0xaf0] ;  /* 0x000af00001e07983 */ /* 0x000ea80000300800 */
[----:B------:R-:W1:Y:S04]  /*2d4c0*/  LDL.LU R225, [R1+0xaa8] ;  /* 0x000aa80001e17983 */ /* 0x000e680000300800 */
[----:B------:R-:W2:Y:S04]  /*2d4d0*/  LDL.LU R249, [R1+0xa78] ;  /* 0x000a780001f97983 */ /* 0x000ea80000300800 */
[----:B------:R4:W-:Y:S02]  /*2d4e0*/  LDGSTS.E [R2+0x65c00], desc[UR60][R134.64], P2 ;  /* 0x65c0000086027fae */ /* 0x0009e4000912187c */
[----:B----4-:R-:W-:-:S02]  /*2d4f0*/  IMAD R2, R141, R3, RZ ;  /* 0x000000038d027224 */ /* 0x010fc400078e02ff */
[----:B------:R-:W3:Y:S03]  /*2d500*/  LDC R141, c[0x0][0x240] ;  /* 0x00009000ff8d7b82 */ /* 0x000ee60000000800 */
[----:B------:R-:W-:Y:S01]  /*2d510*/  LEA R136, P0, R2, R5, 0x2 ;  /* 0x0000000502887211 */ /* 0x000fe200078010ff */
[----:B------:R-:W-:-:S03]  /*2d520*/  IMAD R246, R246, R9, RZ ;  /* 0x00000009f6f67224 */ /* 0x000fc600078e02ff */
[----:B------:R-:W-:Y:S01]  /*2d530*/  LEA.HI.X.SX32 R137, R2, R0, 0x2, P0 ;  /* 0x0000000002897211 */ /* 0x000fe200000f16ff */
[----:B------:R-:W2:Y:S01]  /*2d540*/  LDC R9, c[0x0][0x240] ;  /* 0x00009000ff097b82 */ /* 0x000ea20000000800 */
[----:B------:R-:W-:Y:S01]  /*2d550*/  IADD3 R2, R12, 0x100000, RZ ;  /* 0x001000000c027810 */ /* 0x000fe20007ffe0ff */
[----:B------:R-:W-:-:S04]  /*2d560*/  IMAD R241, R241, R19, RZ ;  /* 0x00000013f1f17224 */ /* 0x000fc800078e02ff */
[----:B------:R4:W-:Y:S02]  /*2d570*/  LDGSTS.E [R2+0x66000], desc[UR60][R136.64], P2 ;  /* 0x6600000088027fae */ /* 0x0009e4000912187c */
[----:B------:R-:W1:Y:S01]  /*2d580*/  LDC R19, c[0x0][0x240] ;  /* 0x00009000ff137b82 */ /* 0x000e620000000800 */
[----:B------:R-:W-:-:S07]  /*2d590*/  IMAD R229, R229, R11, RZ ;  /* 0x0000000be5e57224 */ /* 0x000fce00078e02ff */
[----:B------:R-:W1:Y:S01]  /*2d5a0*/  LDC R3, c[0x0][0x240] ;  /* 0x00009000ff037b82 */ /* 0x000e620000000800 */
[----:B----4-:R-:W-:-:S07]  /*2d5b0*/  IMAD R2, R139, R15, RZ ;  /* 0x0000000f8b027224 */ /* 0x010fce00078e02ff */
[----:B------:R-:W4:Y:S08]  /*2d5c0*/  LDC R15, c[0x0][0x240] ;  /* 0x00009000ff0f7b82 */ /* 0x000f300000000800 */
[----:B------:R-:W4:Y:S01]  /*2d5d0*/  LDC R11, c[0x0][0x240] ;  /* 0x00009000ff0b7b82 */ /* 0x000f220000000800 */
[----:B---3--:R-:W-:-:S07]  /*2d5e0*/  IMAD R76, R13, R141, RZ ;  /* 0x0000008d0d4c7224 */ /* 0x008fce00078e02ff */
[----:B------:R-:W3:Y:S01]  /*2d5f0*/  LDC R13, c[0x0][0x240] ;  /* 0x00009000ff0d7b82 */ /* 0x000ee20000000800 */
[----:B--2---:R-:W-:Y:S02]  /*2d600*/  IMAD R51, R193, R9, RZ ;  /* 0x00000009c1337224 */ /* 0x004fe400078e02ff */
[----:B------:R-:W-:Y:S02]  /*2d610*/  IMAD R219, R219, R43, RZ ;  /* 0x0000002bdbdb7224 */ /* 0x000fe400078e02ff */
[----:B------:R-:W-:-:S03]  /*2d620*/  IMAD R50, R223, R26, RZ ;  /* 0x0000001adf327224 */ /* 0x000fc600078e02ff */
[----:B------:R-:W2:Y:S01]  /*2d630*/  LDC R9, c[0x0][0x240] ;  /* 0x00009000ff097b82 */ /* 0x000ea20000000800 */
[----:B------:R-:W-:Y:S02]  /*2d640*/  IMAD R26, R145, R16, RZ ;  /* 0x00000010911a7224 */ /* 0x000fe400078e02ff */
[----:B------:R-:W2:Y:S01]  /*2d650*/  LDL.LU R16, [R1+0xa60] ;  /* 0x000a600001107983 */ /* 0x000ea20000300800 */
[----:B------:R-:W-:Y:S02]  /*2d660*/  IMAD R43, R199, R31, RZ ;  /* 0x0000001fc72b7224 */ /* 0x000fe400078e02ff */
[----:B------:R-:W-:Y:S01]  /*2d670*/  IMAD R31, R202, R27, RZ ;  /* 0x0000001bca1f7224 */ /* 0x000fe200078e02ff */
[----:B------:R-:W2:Y:S01]  /*2d680*/  LDL.LU R178, [R1+0xad8] ;  /* 0x000ad80001b27983 */ /* 0x000ea20000300800 */
[----:B-1----:R-:W-:Y:S01]  /*2d690*/  IMAD R192, R225, R18, RZ ;  /* 0x00000012e1c07224 */ /* 0x002fe200078e02ff */
[----:B------:R-:W1:Y:S02]  /*2d6a0*/  LDC R27, c[0x0][0x240] ;  /* 0x00009000ff1b7b82 */ /* 0x000e640000000800 */
[----:B------:R-:W2:Y:S01]  /*2d6b0*/  LDL.LU R225, [R1+0xac0] ;  /* 0x000ac00001e17983 */ /* 0x000ea20000300800 */
[----:B------:R-:W-:-:S03]  /*2d6c0*/  IMAD R193, R198, R42, RZ ;  /* 0x0000002ac6c17224 */ /* 0x000fc600078e02ff */
[----:B------:R-:W2:Y:S01]  /*2d6d0*/  LDL.LU R202, [R1+0xa90] ;  /* 0x000a900001ca7983 */ /* 0x000ea20000300800 */
[----:B------:R-:W-:Y:S01]  /*2d6e0*/  IMAD R19, R215, R19, RZ ;  /* 0x00000013d7137224 */ /* 0x000fe200078e02ff */
[----:B------:R-:W2:Y:S02]  /*2d6f0*/  LDC R145, c[0x0][0x240] ;  /* 0x00009000ff917b82 */ /* 0x000ea40000000800 */
[----:B------:R-:W2:Y:S01]  /*2d700*/  LDL.LU R191, [R1+0xa48] ;  /* 0x000a480001bf7983 */ /* 0x000ea20000300800 */
[----:B------:R-:W-:-:S03]  /*2d710*/  IMAD R69, R218, R30, RZ ;  /* 0x0000001eda457224 */ /* 0x000fc600078e02ff */
[----:B------:R-:W2:Y:S01]  /*2d720*/  LDL.LU R198, [R1+0xa30] ;  /* 0x000a300001c67983 */ /* 0x000ea20000300800 */
[----:B---3--:R-:W-:Y:S01]  /*2d730*/  IMAD R18, R143, R13, RZ ;  /* 0x0000000d8f127224 */ /* 0x008fe200078e02ff */
[----:B------:R-:W3:Y:S02]  /*2d740*/  LDC R30, c[0x0][0x240] ;  /* 0x00009000ff1e7b82 */ /* 0x000ee40000000800 */
[----:B------:R-:W3:Y:S01]  /*2d750*/  LDL.LU R199, [R1+0xa18] ;  /* 0x000a180001c77983 */ /* 0x000ee20000300800 */
[----:B----4-:R-:W-:-:S03]  /*2d760*/  IMAD R218, R224, R15, RZ ;  /* 0x0000000fe0da7224 */ /* 0x010fc600078e02ff */
[----:B------:R-:W4:Y:S01]  /*2d770*/  LDL.LU R215, [R1+0x9e8] ;  /* 0x0009e80001d77983 */ /* 0x000f220000300800 */
[----:B------:R-:W-:Y:S01]  /*2d780*/  IMAD R42, R249, R17, RZ ;  /* 0x00000011f92a7224 */ /* 0x000fe200078e02ff */
[----:B------:R-:W2:Y:S02]  /*2d790*/  LDC R15, c[0x0][0x240] ;  /* 0x00009000ff0f7b82 */ /* 0x000ea40000000800 */
[----:B------:R-:W4:Y:S04]  /*2d7a0*/  LDL.LU R13, [R1+0x9d0] ;  /* 0x0009d000010d7983 */ /* 0x000f280000300800 */
[----:B------:R-:W4:Y:S01]  /*2d7b0*/  LDL.LU R224, [R1+0x9b8] ;  /* 0x0009b80001e07983 */ /* 0x000f220000300800 */
[----:B------:R-:W-:Y:S01]  /*2d7c0*/  IMAD R20, R140, R3, RZ ;  /* 0x000000038c147224 */ /* 0x000fe200078e02ff */
[----:B------:R-:W3:Y:S02]  /*2d7d0*/  LDC R17, c[0x0][0x240] ;  /* 0x00009000ff117b82 */ /* 0x000ee40000000800 */
[----:B------:R-:W4:Y:S04]  /*2d7e0*/  LDL.LU R223, [R1+0x970] ;  /* 0x0009700001df7983 */ /* 0x000f280000300800 */
[----:B------:R-:W4:Y:S01]  /*2d7f0*/  LDL.LU R249, [R1+0x940] ;  /* 0x0009400001f97983 */ /* 0x000f220000300800 */
[----:B------:R-:W-:-:S02]  /*2d800*/  IMAD R3, R138, R11, RZ ;  /* 0x0000000b8a037224 */ /* 0x000fc400078e02ff */
[----:B------:R-:W1:Y:S01]  /*2d810*/  LDC R11, c[0x0][0x240] ;  /* 0x00009000ff0b7b82 */ /* 0x000e620000000800 */
[CC--:B------:R-:W-:Y:S01]  /*2d820*/  LEA R138, P0, R2.reuse, R5.reuse, 0x2 ;  /* 0x00000005028a7211 */ /* 0x0c0fe200078010ff */
[----:B------:R-:W4:Y:S03]  /*2d830*/  LDL.LU R67, [R1+0x928] ;  /* 0x0009280001437983 */ /* 0x000f260000300800 */
[----:B------:R-:W-:Y:S02]  /*2d840*/  LEA.HI.X.SX32 R139, R2, R0, 0x2, P0 ;  /* 0x00000000028b7211 */ /* 0x000fe400000f16ff */
[----:B------:R-:W-:Y:S01]  /*2d850*/  LEA R140, P0, R3, R5, 0x2 ;  /* 0x00000005038c7211 */ /* 0x000fe200078010ff */
[----:B------:R-:W-:-:S03]  /*2d860*/  VIADD R2, R12, 0x100000 ;  /* 0x001000000c027836 */ /* 0x000fc60000000000 */
[----:B------:R-:W-:Y:S02]  /*2d870*/  LEA.HI.X.SX32 R141, R3, R0, 0x2, P0 ;  /* 0x00000000038d7211 */ /* 0x000fe400000f16ff */
[----:B------:R-:W-:Y:S04]  /*2d880*/  LDGSTS.E [R2+0x66400], desc[UR60][R138.64], P2 ;  /* 0x664000008a027fae */ /* 0x000fe8000912187c */
[----:B------:R1:W-:Y:S02]  /*2d890*/  LDGSTS.E [R2+0x66800], desc[UR60][R140.64], P2 ;  /* 0x668000008c027fae */ /* 0x0003e4000912187c */
[----:B-1----:R-:W-:Y:S02]  /*2d8a0*/  IMAD R2, R142, R11, RZ ;  /* 0x0000000b8e027224 */ /* 0x002fe400078e02ff */
[----:B------:R-:W1:Y:S03]  /*2d8b0*/  LDC R11, c[0x0][0x240] ;  /* 0x00009000ff0b7b82 */ /* 0x000e660000000800 */
[----:B------:R-:W-:-:S04]  /*2d8c0*/  LEA R142, P0, R2, R5, 0x2 ;  /* 0x00000005028e7211 */ /* 0x000fc800078010ff */
[----:B------:R-:W-:Y:S01]  /*2d8d0*/  LEA.HI.X.SX32 R143, R2, R0, 0x2, P0 ;  /* 0x00000000028f7211 */ /* 0x000fe200000f16ff */
[----:B------:R-:W-:Y:S02]  /*2d8e0*/  IMAD R2, R144, R27, RZ ;  /* 0x0000001b90027224 */ /* 0x000fe400078e02ff */
[----:B------:R-:W4:Y:S01]  /*2d8f0*/  LDC R27, c[0x0][0x240] ;  /* 0x00009000ff1b7b82 */ /* 0x000f220000000800 */
[----:B------:R-:W-:Y:S02]  /*2d900*/  VIADD R3, R12, 0x100000 ;  /* 0x001000000c037836 */ /* 0x000fe40000000000 */
[----:B------:R-:W-:-:S03]  /*2d910*/  LEA R144, P0, R2, R5, 0x2 ;  /* 0x0000000502907211 */ /* 0x000fc600078010ff */
[----:B------:R4:W-:Y:S01]  /*2d920*/  LDGSTS.E [R3+0x66c00], desc[UR60][R142.64], P2 ;  /* 0x66c000008e037fae */ /* 0x0009e2000912187c */
[----:B--2---:R-:W-:Y:S02]  /*2d930*/  IMAD R66, R16, R15, RZ ;  /* 0x0000000f10427224 */ /* 0x004fe400078e02ff */
[----:B------:R-:W2:Y:S01]  /*2d940*/  LDC R15, c[0x0][0x240] ;  /* 0x00009000ff0f7b82 */ /* 0x000ea20000000800 */
[----:B------:R-:W-:Y:S01]  /*2d950*/  IMAD R225, R225, R145, RZ ;  /* 0x00000091e1e17224 */ /* 0x000fe200078e02ff */
[----:B------:R-:W-:Y:S01]  /*2d960*/  LEA.HI.X.SX32 R145, R2, R0, 0x2, P0 ;  /* 0x0000000002917211 */ /* 0x000fe200000f16ff */
[----:B------:R-:W-:Y:S01]  /*2d970*/  IMAD R57, R178, R9, RZ ;  /* 0x00000009b2397224 */ /* 0x000fe200078e02ff */
[----:B------:R-:W-:-:S04]  /*2d980*/  IADD3 R2, R12, 0x100000, RZ ;  /* 0x001000000c027810 */ /* 0x000fc80007ffe0ff */
[----:B------:R-:W2:Y:S01]  /*2d990*/  LDC R16, c[0x0][0x240] ;  /* 0x00009000ff107b82 */ /* 0x000ea20000000800 */
[----:B------:R2:W-:Y:S01]  /*2d9a0*/  LDGSTS.E [R2+0x67000], desc[UR60][R144.64], P2 ;  /* 0x6700000090027fae */ /* 0x0005e2000912187c */
[----:B-1----:R-:W-:Y:S02]  /*2d9b0*/  IMAD R11, R198, R11, RZ ;  /* 0x0000000bc60b7224 */ /* 0x002fe400078e02ff */
[----:B---3--:R-:W-:Y:S02]  /*2d9c0*/  IMAD R17, R199, R17, RZ ;  /* 0x00000011c7117224 */ /* 0x008fe400078e02ff */
[----:B----4-:R-:W-:Y:S02]  /*2d9d0*/  IMAD R3, R215, R55, RZ ;  /* 0x00000037d7037224 */ /* 0x010fe400078e02ff */
[----:B------:R-:W3:Y:S01]  /*2d9e0*/  LDL.LU R55, [R1+0x9a0] ;  /* 0x0009a00001377983 */ /* 0x000ee20000300800 */
[----:B--2---:R-:W-:Y:S02]  /*2d9f0*/  IMAD R2, R146, R15, RZ ;  /* 0x0000000f92027224 */ /* 0x004fe400078e02ff */
[----:B------:R-:W-:-:S02]  /*2da00*/  IMAD R178, R191, R56, RZ ;  /* 0x00000038bfb27224 */ /* 0x000fc400078e02ff */
[----:B------:R-:W-:Y:S02]  /*2da10*/  IMAD R199, R223, R44, RZ ;  /* 0x0000002cdfc77224 */ /* 0x000fe400078e02ff */
[----:B------:R-:W2:Y:S01]  /*2da20*/  LDL.LU R223, [R1+0x988] ;  /* 0x0009880001df7983 */ /* 0x000ea20000300800 */
[----:B------:R-:W-:-:S03]  /*2da30*/  IMAD R163, R249, R30, RZ ;  /* 0x0000001ef9a37224 */ /* 0x000fc600078e02ff */
[----:B------:R-:W4:Y:S01]  /*2da40*/  LDL.LU R198, [R1+0x958] ;  /* 0x0009580001c67983 */ /* 0x000f220000300800 */
[----:B------:R-:W-:Y:S02]  /*2da50*/  IMAD R30, R149, R27, RZ ;  /* 0x0000001b951e7224 */ /* 0x000fe400078e02ff */
[----:B------:R-:W-:Y:S01]  /*2da60*/  IMAD R56, R13, R54, RZ ;  /* 0x000000360d387224 */ /* 0x000fe200078e02ff */
[----:B------:R-:W3:Y:S01]  /*2da70*/  LDL.LU R15, [R1+0x910] ;  /* 0x00091000010f7983 */ /* 0x000ee20000300800 */
[----:B------:R-:W1:Y:S03]  /*2da80*/  LDC R13, c[0x0][0x240] ;  /* 0x00009000ff0d7b82 */ /* 0x000e660000000800 */
[----:B------:R-:W2:Y:S04]  /*2da90*/  LDL.LU R27, [R1+0x900] ;  /* 0x00090000011b7983 */ /* 0x000ea80000300800 */
[----:B------:R-:W4:Y:S01]  /*2daa0*/  LDL.LU R44, [R1+0x8e8] ;  /* 0x0008e800012c7983 */ /* 0x000f220000300800 */
[----:B------:R-:W2:Y:S03]  /*2dab0*/  LDC R149, c[0x0][0x240] ;  /* 0x00009000ff957b82 */ /* 0x000ea60000000800 */
[----:B------:R-:W4:Y:S04]  /*2dac0*/  LDL.LU R158, [R1+0x8d0] ;  /* 0x0008d000019e7983 */ /* 0x000f280000300800 */
[----:B------:R-:W4:Y:S01]  /*2dad0*/  LDL.LU R191, [R1+0x8b8] ;  /* 0x0008b80001bf7983 */ /* 0x000f220000300800 */
[C---:B------:R-:W-:Y:S01]  /*2dae0*/  LEA R146, P0, R2.reuse, R5, 0x2 ;  /* 0x0000000502927211 */ /* 0x040fe200078010ff */
[----:B------:R-:W4:Y:S02]  /*2daf0*/  LDC R54, c[0x0][0x240] ;  /* 0x00009000ff367b82 */ /* 0x000f240000000800 */
[----:B------:R-:W4:Y:S04]  /*2db00*/  LDL.LU R215, [R1+0x8a0] ;  /* 0x0008a00001d77983 */ /* 0x000f280000300800 */
[----:B------:R-:W4:Y:S04]  /*2db10*/  LDL R249, [R1+0x3d48] ;  /* 0x003d480001f97983 */ /* 0x000f280000100800 */
[----:B------:R-:W4:Y:S01]  /*2db20*/  LDL.LU R86, [R1+0xa00] ;  /* 0x000a000001567983 */ /* 0x000f220000300800 */
[----:B------:R-:W-:Y:S01]  /*2db30*/  IMAD R16, R147, R16, RZ ;  /* 0x0000001093107224 */ /* 0x000fe200078e02ff */
[----:B------:R-:W-:Y:S01]  /*2db40*/  LEA.HI.X.SX32 R147, R2, R0, 0x2, P0 ;  /* 0x0000000002937211 */ /* 0x000fe200000f16ff */
[----:B-1----:R-:W-:-:S02]  /*2db50*/  IMAD R2, R148, R13, RZ ;  /* 0x0000000d94027224 */ /* 0x002fc400078e02ff */
[----:B------:R-:W1:Y:S01]  /*2db60*/  LDC R13, c[0x0][0x240] ;  /* 0x00009000ff0d7b82 */ /* 0x000e620000000800 */
[----:B------:R-:W-:Y:S02]  /*2db70*/  IMAD R224, R224, R49, RZ ;  /* 0x00000031e0e07224 */ /* 0x000fe400078e02ff */
[----:B---3--:R-:W-:-:S05]  /*2db80*/  IMAD R15, R15, R92, RZ ;  /* 0x0000005c0f0f7224 */ /* 0x008fca00078e02ff */
[----:B------:R-:W3:Y:S01]  /*2db90*/  LDC R49, c[0x0][0x240] ;  /* 0x00009000ff317b82 */ /* 0x000ee20000000800 */
[----:B--2---:R-:W-:Y:S02]  /*2dba0*/  IMAD R27, R27, R85, RZ ;  /* 0x000000551b1b7224 */ /* 0x004fe400078e02ff */
[----:B------:R-:W2:Y:S04]  /*2dbb0*/  LDL.LU R85, [R1+0x8a4] ;  /* 0x0008a40001557983 */ /* 0x000ea80000300800 */
[----:B------:R-:W2:Y:S01]  /*2dbc0*/  LDL.LU R92, [R1+0x8bc] ;  /* 0x0008bc00015c7983 */ /* 0x000ea20000300800 */
[----:B----4-:R-:W-:-:S03]  /*2dbd0*/  IMAD R215, R215, R90, RZ ;  /* 0x0000005ad7d77224 */ /* 0x010fc600078e02ff */
[----:B------:R-:W4:Y:S01]  /*2dbe0*/  LDL.LU R90, [R1+0x8d4] ;  /* 0x0008d400015a7983 */ /* 0x000f220000300800 */
[----:B------:R-:W-:Y:S02]  /*2dbf0*/  IMAD R202, R202, R62, RZ ;  /* 0x0000003ecaca7224 */ /* 0x000fe400078e02ff */
[----:B------:R-:W3:Y:S01]  /*2dc00*/  LDC R62, c[0x0][0x240] ;  /* 0x00009000ff3e7b82 */ /* 0x000ee20000000800 */
[----:B------:R-:W-:Y:S01]  /*2dc10*/  LEA R148, P0, R2, R5, 0x2 ;  /* 0x0000000502947211 */ /* 0x000fe200078010ff */
[----:B------:R-:W-:Y:S02]  /*2dc20*/  IMAD R55, R55, R149, RZ ;  /* 0x0000009537377224 */ /* 0x000fe400078e02ff */
[----:B------:R-:W-:Y:S01]  /*2dc30*/  VIADD R9, R12, 0x100000 ;  /* 0x001000000c097836 */ /* 0x000fe20000000000 */
[----:B------:R-:W-:Y:S01]  /*2dc40*/  LEA.HI.X.SX32 R149, R2, R0, 0x2, P0 ;  /* 0x0000000002957211 */ /* 0x000fe200000f16ff */
[----:B------:R-:W-:-:S03]  /*2dc50*/  VIADD R2, R12, 0x100000 ;  /* 0x001000000c027836 */ /* 0x000fc60000000000 */
[----:B------:R1:W-:Y:S01]  /*2dc60*/  LDGSTS.E [R9+0x67400], desc[UR60][R146.64], P2 ;  /* 0x6740000092097fae */ /* 0x0003e2000912187c */
[----:B------:R-:W-:-:S03]  /*2dc70*/  IMAD R54, R191, R54, RZ ;  /* 0x00000036bf367224 */ /* 0x000fc600078e02ff */
[----:B------:R1:W-:Y:S01]  /*2dc80*/  LDGSTS.E [R2+0x67800], desc[UR60][R148.64], P2 ;  /* 0x6780000094027fae */ /* 0x0003e2000912187c */
[----:B------:R-:W-:Y:S02]  /*2dc90*/  IMAD R191, R154, R87, RZ ;  /* 0x000000579abf7224 */ /* 0x000fe400078e02ff */
[----:B------:R-:W-:Y:S01]  /*2dca0*/  IMAD R44, R44, R91, RZ ;  /* 0x0000005b2c2c7224 */ /* 0x000fe200078e02ff */
[----:B------:R-:W4:Y:S01]  /*2dcb0*/  LDL.LU R87, [R1+0x8ec] ;  /* 0x0008ec0001577983 */ /* 0x000f220000300800 */
[----:B-1----:R-:W-:-:S03]  /*2dcc0*/  LOP3.LUT R9, R6, 0x10, RZ, 0x3c, !PT ;  /* 0x0000001006097812 */ /* 0x002fc600078e3cff */
[----:B------:R-:W4:Y:S01]  /*2dcd0*/  LDL.LU R91, [R1+0x904] ;  /* 0x00090400015b7983 */ /* 0x000f220000300800 */
[----:B------:R-:W-:Y:S01]  /*2dce0*/  IMAD R2, R150, R88, RZ ;  /* 0x0000005896027224 */ /* 0x000fe200078e02ff */
[----:B------:R-:W-:Y:S01]  /*2dcf0*/  IADD3 R9, R249, R9, RZ ;  /* 0x00000009f9097210 */ /* 0x000fe20007ffe0ff */
[----:B------:R-:W-:Y:S01]  /*2dd00*/  IMAD R13, R152, R13, RZ ;  /* 0x0000000d980d7224 */ /* 0x000fe200078e02ff */
[----:B------:R-:W-:Y:S01]  /*2dd10*/  LEA R152, P0, R86, R5, 0x2 ;  /* 0x0000000556987211 */ /* 0x000fe200078010ff */
[----:B---3--:R-:W-:Y:S01]  /*2dd20*/  IMAD R49, R151, R49, RZ ;  /* 0x0000003197317224 */ /* 0x008fe200078e02ff */
[----:B------:R-:W-:Y:S01]  /*2dd30*/  LEA R150, P1, R2, R5, 0x2 ;  /* 0x0000000502967211 */ /* 0x000fe200078210ff */
[----:B------:R-:W3:Y:S01]  /*2dd40*/  LDL.LU R88, [R1+0x914] ;  /* 0x0009140001587983 */ /* 0x000ee20000300800 */
[----:B------:R-:W-:Y:S02]  /*2dd50*/  IMAD R62, R158, R62, RZ ;  /* 0x0000003e9e3e7224 */ /* 0x000fe400078e02ff */
[----:B------:R-:W-:Y:S01]  /*2dd60*/  LEA.HI.X.SX32 R151, R2, R0, 0x2, P1 ;  /* 0x0000000002977211 */ /* 0x000fe200008f16ff */
[----:B------:R-:W-:Y:S01]  /*2dd70*/  IMAD R158, R153, R84, RZ ;  /* 0x00000054999e7224 */ /* 0x000fe200078e02ff */
[----:B------:R-:W-:Y:S01]  /*2dd80*/  LEA.HI.X.SX32 R153, R86, R0, 0x2, P0 ;  /* 0x0000000056997211 */ /* 0x000fe200000f16ff */
[----:B------:R-:W-:-:S02]  /*2dd90*/  VIADD R2, R12, 0x100000 ;  /* 0x001000000c027836 */ /* 0x000fc40000000000 */
[----:B------:R-:W-:Y:S01]  /*2dda0*/  VIADD R84, R9, 0x100000 ;  /* 0x0010000009547836 */ /* 0x000fe20000000000 */
[----:B------:R-:W-:Y:S02]  /*2ddb0*/  LEA R154, P1, R155, R5, 0x2 ;  /* 0x000000059b9a7211 */ /* 0x000fe400078210ff */
[----:B------:R1:W-:Y:S01]  /*2ddc0*/  LDGSTS.E [R2+0x67c00], desc[UR60][R150.64], P2 ;  /* 0x67c0000096027fae */ /* 0x0003e2000912187c */
[----:B------:R-:W-:-:S03]  /*2ddd0*/  IMAD R198, R198, R93, RZ ;  /* 0x0000005dc6c67224 */ /* 0x000fc600078e02ff */
[----:B------:R-:W-:Y:S01]  /*2dde0*/  LDGSTS.E [R84+0x40080], desc[UR60][R152.64], P2 ;  /* 0x4008000098547fae */ /* 0x000fe2000912187c */
[----:B------:R-:W-:Y:S01]  /*2ddf0*/  LEA.HI.X.SX32 R155, R155, R0, 0x2, P1 ;  /* 0x000000009b9b7211 */ /* 0x000fe200008f16ff */
[----:B------:R-:W-:Y:S02]  /*2de00*/  IMAD R223, R223, R94, RZ ;  /* 0x0000005edfdf7224 */ /* 0x000fe400078e02ff */
[----:B------:R-:W-:Y:S01]  /*2de10*/  IMAD R67, R67, R95, RZ ;  /* 0x0000005f43437224 */ /* 0x000fe200078e02ff */
[----:B------:R-:W3:Y:S01]  /*2de20*/  LDL.LU R84, [R1+0x92c] ;  /* 0x00092c0001547983 */ /* 0x000ee20000300800 */
[----:B-1----:R-:W-:-:S03]  /*2de30*/  IADD3 R2, R9, 0x100000, RZ ;  /* 0x0010000009027810 */ /* 0x002fc60007ffe0ff */
[----:B------:R-:W3:Y:S04]  /*2de40*/  LDL.LU R93, [R1+0x944] ;  /* 0x00094400015d7983 */ /* 0x000ee80000300800 */
[----:B------:R-:W3:Y:S04]  /*2de50*/  LDL.LU R86, [R1+0x95c] ;  /* 0x00095c0001567983 */ /* 0x000ee80000300800 */
[----:B------:R-:W-:Y:S01]  /*2de60*/  LDGSTS.E [R2+0x40480], desc[UR60][R154.64], P2 ;  /* 0x404800009a027fae */ /* 0x000fe2000912187c */
[-C--:B--2---:R-:W-:Y:S02]  /*2de70*/  LEA R98, P0, R85, R5.reuse, 0x2 ;  /* 0x0000000555627211 */ /* 0x084fe400078010ff */
[----:B------:R-:W-:-:S02]  /*2de80*/  LEA R96, P1, R92, R5, 0x2 ;  /* 0x000000055c607211 */ /* 0x000fc400078210ff */
[-C--:B------:R-:W-:Y:S01]  /*2de90*/  LEA.HI.X.SX32 R99, R85, R0.reuse, 0x2, P0 ;  /* 0x0000000055637211 */ /* 0x080fe200000f16ff */
[----:B------:R-:W-:Y:S01]  /*2dea0*/  VIADD R85, R9, 0x100000 ;  /* 0x0010000009557836 */ /* 0x000fe20000000000 */
[-C--:B------:R-:W-:Y:S02]  /*2deb0*/  LEA.HI.X.SX32 R97, R92, R0.reuse, 0x2, P1 ;  /* 0x000000005c617211 */ /* 0x080fe400008f16ff */
[CC--:B----4-:R-:W-:Y:S01]  /*2dec0*/  LEA R94, P0, R90.reuse, R5.reuse, 0x2 ;  /* 0x000000055a5e7211 */ /* 0x0d0fe200078010ff */
[----:B------:R1:W-:Y:S03]  /*2ded0*/  STL.64 [R1+0x8a0], R98 ;  /* 0x0008a06201007387 */ /* 0x0003e60000100a00 */
[----:B------:R-:W-:Y:S01]  /*2dee0*/  LEA.HI.X.SX32 R95, R90, R0, 0x2, P0 ;  /* 0x000000005a5f7211 */ /* 0x000fe200000f16ff */
[----:B------:R1:W-:Y:S04]  /*2def0*/  LDGSTS.E [R2+0x40880], desc[UR60][R98.64], P2 ;  /* 0x4088000062027fae */ /* 0x0003e8000912187c */
[----:B------:R2:W-:Y:S04]  /*2df00*/  STL.64 [R1+0x8b8], R96 ;  /* 0x0008b86001007387 */ /* 0x0005e80000100a00 */
[----:B------:R2:W-:Y:S04]  /*2df10*/  LDGSTS.E [R85+0x40c80], desc[UR60][R96.64], P2 ;  /* 0x40c8000060557fae */ /* 0x0005e8000912187c */
[----:B------:R3:W-:Y:S04]  /*2df20*/  LDGSTS.E [R2+0x41080], desc[UR60][R94.64], P2 ;  /* 0x410800005e027fae */ /* 0x0007e8000912187c */
[----:B------:R-:W4:Y:S04]  /*2df30*/  LDL.LU R85, [R1+0x974] ;  /* 0x0009740001557983 */ /* 0x000f280000300800 */
[----:B------:R3:W-:Y:S04]  /*2df40*/  STL.64 [R1+0x8d0], R94 ;  /* 0x0008d05e01007387 */ /* 0x0007e80000100a00 */
[----:B------:R-:W4:Y:S04]  /*2df50*/  LDL.LU R92, [R1+0x98c] ;  /* 0x00098c00015c7983 */ /* 0x000f280000300800 */
[----:B------:R-:W4:Y:S01]  /*2df60*/  LDL.LU R90, [R1+0x9a4] ;  /* 0x0009a400015a7983 */ /* 0x000f220000300800 */
[----:B-1----:R-:W-:-:S02]  /*2df70*/  LEA R98, P0, R87, R5, 0x2 ;  /* 0x0000000557627211 */ /* 0x002fc400078010ff */
[-C--:B--2---:R-:W-:Y:S02]  /*2df80*/  LEA R96, P1, R91, R5.reuse, 0x2 ;  /* 0x000000055b607211 */ /* 0x084fe400078210ff */
[-C--:B------:R-:W-:Y:S02]  /*2df90*/  LEA.HI.X.SX32 R99, R87, R0.reuse, 0x2, P0 ;  /* 0x0000000057637211 */ /* 0x080fe400000f16ff */
[CC--:B---3--:R-:W-:Y:S02]  /*2dfa0*/  LEA R94, P0, R88.reuse, R5.reuse, 0x2 ;  /* 0x00000005585e7211 */ /* 0x0c8fe400078010ff */
[-C--:B------:R-:W-:Y:S01]  /*2dfb0*/  LEA.HI.X.SX32 R97, R91, R0.reuse, 0x2, P1 ;  /* 0x000000005b617211 */ /* 0x080fe200008f16ff */
[----:B------:R1:W-:Y:S01]  /*2dfc0*/  STL.64 [R1+0x8e8], R98 ;  /* 0x0008e86201007387 */ /* 0x0003e20000100a00 */
[----:B------:R-:W-:Y:S01]  /*2dfd0*/  LEA.HI.X.SX32 R95, R88, R0, 0x2, P0 ;  /* 0x00000000585f7211 */ /* 0x000fe200000f16ff */
[----:B------:R-:W-:Y:S02]  /*2dfe0*/  VIADD R87, R9, 0x100000 ;  /* 0x0010000009577836 */ /* 0x000fe40000000000 */
[----:B------:R2:W-:Y:S04]  /*2dff0*/  STL.64 [R1+0x900], R96 ;  /* 0x0009006001007387 */ /* 0x0005e80000100a00 */
[----:B------:R-:W3:Y:S04]  /*2e000*/  LDL.LU R88, [R1+0x9bc] ;  /* 0x0009bc0001587983 */ /* 0x000ee80000300800 */
[----:B------:R1:W-:Y:S04]  /*2e010*/  LDGSTS.E [R2+0x41480], desc[UR60][R98.64], P2 ;  /* 0x4148000062027fae */ /* 0x0003e8000912187c */
[----:B------:R2:W-:Y:S04]  /*2e020*/  STL.64 [R1+0x910], R94 ;  /* 0x0009105e01007387 */ /* 0x0005e80000100a00 */
[----:B------:R2:W-:Y:S01]  /*2e030*/  LDGSTS.E [R87+0x41880], desc[UR60][R96.64], P2 ;  /* 0x4188000060577fae */ /* 0x0005e2000912187c */
[----:B-1----:R-:W-:-:S03]  /*2e040*/  LEA R98, P0, R84, R5, 0x2 ;  /* 0x0000000554627211 */ /* 0x002fc600078010ff */
[----:B------:R-:W3:Y:S01]  /*2e050*/  LDL.LU R91, [R1+0x9d4] ;  /* 0x0009d400015b7983 */ /* 0x000ee20000300800 */
[----:B------:R-:W-:-:S03]  /*2e060*/  LEA.HI.X.SX32 R99, R84, R0, 0x2, P0 ;  /* 0x0000000054637211 */ /* 0x000fc600000f16ff */
[----:B------:R1:W-:Y:S01]  /*2e070*/  LDGSTS.E [R2+0x41c80], desc[UR60][R94.64], P2 ;  /* 0x41c800005e027fae */ /* 0x0003e2000912187c */
[----:B--2---:R-:W-:-:S03]  /*2e080*/  LEA R96, P1, R93, R5, 0x2 ;  /* 0x000000055d607211 */ /* 0x004fc600078210ff */
[----:B------:R-:W2:Y:S01]  /*2e090*/  LDL.LU R87, [R1+0x9ec] ;  /* 0x0009ec0001577983 */ /* 0x000ea20000300800 */
[----:B------:R-:W-:Y:S02]  /*2e0a0*/  IADD3 R84, R9, 0x100000, RZ ;  /* 0x0010000009547810 */ /* 0x000fe40007ffe0ff */
[-C--:B------:R-:W-:Y:S02]  /*2e0b0*/  LEA.HI.X.SX32 R97, R93, R0.reuse, 0x2, P1 ;  /* 0x000000005d617211 */ /* 0x080fe400008f16ff */
[CC--:B-1----:R-:W-:Y:S01]  /*2e0c0*/  LEA R94, P0, R86.reuse, R5.reuse, 0x2 ;  /* 0x00000005565e7211 */ /* 0x0c2fe200078010ff */
[----:B------:R4:W-:Y:S03]  /*2e0d0*/  STL.64 [R1+0x928], R98 ;  /* 0x0009286201007387 */ /* 0x0009e60000100a00 */
[----:B------:R-:W-:Y:S01]  /*2e0e0*/  LEA.HI.X.SX32 R95, R86, R0, 0x2, P0 ;  /* 0x00000000565f7211 */ /* 0x000fe200000f16ff */
[----:B------:R4:W-:Y:S04]  /*2e0f0*/  LDGSTS.E [R2+0x42080], desc[UR60][R98.64], P2 ;  /* 0x4208000062027fae */ /* 0x0009e8000912187c */
[----:B------:R1:W-:Y:S04]  /*2e100*/  STL.64 [R1+0x940], R96 ;  /* 0x0009406001007387 */ /* 0x0003e80000100a00 */
[----:B------:R1:W-:Y:S04]  /*2e110*/  LDGSTS.E [R84+0x42480], desc[UR60][R96.64], P2 ;  /* 0x4248000060547fae */ /* 0x0003e8000912187c */
[----:B------:R1:W-:Y:S04]  /*2e120*/  LDGSTS.E [R2+0x42880], desc[UR60][R94.64], P2 ;  /* 0x428800005e027fae */ /* 0x0003e8000912187c */
[----:B------:R-:W2:Y:S04]  /*2e130*/  LDL.LU R84, [R1+0xa04] ;  /* 0x000a040001547983 */ /* 0x000ea80000300800 */
[----:B------:R1:W-:Y:S04]  /*2e140*/  STL.64 [R1+0x958], R94 ;  /* 0x0009585e01007387 */ /* 0x0003e80000100a00 */
[----:B------:R-:W2:Y:S04]  /*2e150*/  LDL.LU R93, [R1+0xa1c] ;  /* 0x000a1c00015d7983 */ /* 0x000ea80000300800 */
[----:B------:R-:W2:Y:S01]  /*2e160*/  LDL.LU R86, [R1+0xa34] ;  /* 0x000a340001567983 */ /* 0x000ea20000300800 */
[----:B----4-:R-:W-:-:S04]  /*2e170*/  LEA R98, P0, R85, R5, 0x2 ;  /* 0x0000000555627211 */ /* 0x010fc800078010ff */
[-C--:B------:R-:W-:Y:S02]  /*2e180*/  LEA.HI.X.SX32 R99, R85, R0.reuse, 0x2, P0 ;  /* 0x0000000055637211 */ /* 0x080fe400000f16ff */
[-C--:B-1----:R-:W-:Y:S01]  /*2e190*/  LEA R96, P1, R92, R5.reuse, 0x2 ;  /* 0x000000055c607211 */ /* 0x082fe200078210ff */
[----:B------:R-:W-:Y:S02]  /*2e1a0*/  VIADD R85, R9, 0x100000 ;  /* 0x0010000009557836 */ /* 0x000fe40000000000 */
[----:B------:R3:W-:Y:S01]  /*2e1b0*/  LDGSTS.E [R2+0x42c80], desc[UR60][R98.64], P2 ;  /* 0x42c8000062027fae */ /* 0x0007e2000912187c */
[----:B------:R-:W-:Y:S02]  /*2e1c0*/  LEA R94, P0, R90, R5, 0x2 ;  /* 0x000000055a5e7211 */ /* 0x000fe400078010ff */
[-C--:B------:R-:W-:Y:S01]  /*2e1d0*/  LEA.HI.X.SX32 R97, R92, R0.reuse, 0x2, P1 ;  /* 0x000000005c617211 */ /* 0x080fe200008f16ff */
[----:B------:R3:W-:Y:S01]  /*2e1e0*/  STL.64 [R1+0x970], R98 ;  /* 0x0009706201007387 */ /* 0x0007e20000100a00 */
[----:B------:R-:W-:-:S03]  /*2e1f0*/  LEA.HI.X.SX32 R95, R90, R0, 0x2, P0 ;  /* 0x000000005a5f7211 */ /* 0x000fc600000f16ff */
[----:B------:R1:W-:Y:S04]  /*2e200*/  STL.64 [R1+0x988], R96 ;  /* 0x0009886001007387 */ /* 0x0003e80000100a00 */
[----:B------:R1:W-:Y:S04]  /*2e210*/  LDGSTS.E [R85+0x43080], desc[UR60][R96.64], P2 ;  /* 0x4308000060557fae */ /* 0x0003e8000912187c */
[----:B------:R2:W-:Y:S04]  /*2e220*/  LDGSTS.E [R2+0x43480], desc[UR60][R94.64], P2 ;  /* 0x434800005e027fae */ /* 0x0005e8000912187c */
[----:B------:R-:W4:Y:S04]  /*2e230*/  LDL.LU R85, [R1+0xa4c] ;  /* 0x000a4c0001557983 */ /* 0x000f280000300800 */
[----:B------:R2:W-:Y:S04]  /*2e240*/  STL.64 [R1+0x9a0], R94 ;  /* 0x0009a05e01007387 */ /* 0x0005e80000100a00 */
[----:B------:R-:W4:Y:S04]  /*2e250*/  LDL.LU R92, [R1+0xa64] ;  /* 0x000a6400015c7983 */ /* 0x000f280000300800 */
[----:B------:R-:W4:Y:S01]  /*2e260*/  LDL.LU R90, [R1+0xa7c] ;  /* 0x000a7c00015a7983 */ /* 0x000f220000300800 */
[----:B---3--:R-:W-:-:S02]  /*2e270*/  LEA R98, P0, R88, R5, 0x2 ;  /* 0x0000000558627211 */ /* 0x008fc400078010ff */
[-C--:B-1----:R-:W-:Y:S02]  /*2e280*/  LEA R96, P1, R91, R5.reuse, 0x2 ;  /* 0x000000055b607211 */ /* 0x082fe400078210ff */
[-C--:B------:R-:W-:Y:S02]  /*2e290*/  LEA.HI.X.SX32 R99, R88, R0.reuse, 0x2, P0 ;  /* 0x0000000058637211 */ /* 0x080fe400000f16ff */
[-C--:B--2---:R-:W-:Y:S02]  /*2e2a0*/  LEA R94, P0, R87, R5.reuse, 0x2 ;  /* 0x00000005575e7211 */ /* 0x084fe400078010ff */
[-C--:B------:R-:W-:Y:S01]  /*2e2b0*/  LEA.HI.X.SX32 R97, R91, R0.reuse, 0x2, P1 ;  /* 0x000000005b617211 */ /* 0x080fe200008f16ff */
[----:B------:R-:W-:Y:S01]  /*2e2c0*/  VIADD R88, R9, 0x100000 ;  /* 0x0010000009587836 */ /* 0x000fe20000000000 */
[----:B------:R-:W-:Y:S01]  /*2e2d0*/  LEA.HI.X.SX32 R95, R87, R0, 0x2, P0 ;  /* 0x00000000575f7211 */ /* 0x000fe200000f16ff */
[----:B------:R1:W-:Y:S04]  /*2e2e0*/  STL.64 [R1+0x9b8], R98 ;  /* 0x0009b86201007387 */ /* 0x0003e80000100a00 */
[----:B------:R-:W2:Y:S04]  /*2e2f0*/  LDL.LU R87, [R1+0xa94] ;  /* 0x000a940001577983 */ /* 0x000ea80000300800 */
[----:B------:R3:W-:Y:S04]  /*2e300*/  STL.64 [R1+0x9d0], R96 ;  /* 0x0009d06001007387 */ /* 0x0007e80000100a00 */
[----:B------:R1:W-:Y:S04]  /*2e310*/  LDGSTS.E [R2+0x43880], desc[UR60][R98.64], P2 ;  /* 0x4388000062027fae */ /* 0x0003e8000912187c */
[----:B------:R3:W-:Y:S04]  /*2e320*/  STL.64 [R1+0x9e8], R94 ;  /* 0x0009e85e01007387 */ /* 0x0007e80000100a00 */
[----:B------:R-:W2:Y:S04]  /*2e330*/  LDL.LU R91, [R1+0xaac] ;  /* 0x000aac00015b7983 */ /* 0x000ea80000300800 */
[----:B------:R3:W-:Y:S01]  /*2e340*/  LDGSTS.E [R88+0x43c80], desc[UR60][R96.64], P2 ;  /* 0x43c8000060587fae */ /* 0x0007e2000912187c */
[----:B-1----:R-:W-:-:S03]  /*2e350*/  LEA R98, P0, R84, R5, 0x2 ;  /* 0x0000000554627211 */ /* 0x002fc600078010ff */
[----:B------:R1:W-:Y:S01]  /*2e360*/  LDGSTS.E [R2+0x44080], desc[UR60][R94.64], P2 ;  /* 0x440800005e027fae */ /* 0x0003e2000912187c */
[----:B------:R-:W-:Y:S02]  /*2e370*/  LEA.HI.X.SX32 R99, R84, R0, 0x2, P0 ;  /* 0x0000000054637211 */ /* 0x000fe400000f16ff */
[-C--:B---3--:R-:W-:Y:S01]  /*2e380*/  LEA R96, P1, R93, R5.reuse, 0x2 ;  /* 0x000000055d607211 */ /* 0x088fe200078210ff */
[----:B------:R-:W3:Y:S01]  /*2e390*/  LDL.LU R88, [R1+0xac4] ;  /* 0x000ac40001587983 */ /* 0x000ee20000300800 */
[----:B-1----:R-:W-:-:S03]  /*2e3a0*/  LEA R94, P0, R86, R5, 0x2 ;  /* 0x00000005565e7211 */ /* 0x002fc600078010ff */
[----:B------:R4:W-:Y:S01]  /*2e3b0*/  LDGSTS.E [R2+0x44480], desc[UR60][R98.64], P2 ;  /* 0x4448000062027fae */ /* 0x0009e2000912187c */
[-C--:B------:R-:W-:Y:S02]  /*2e3c0*/  LEA.HI.X.SX32 R97, R93, R0.reuse, 0x2, P1 ;  /* 0x000000005d617211 */ /* 0x080fe400008f16ff */
[----:B------:R-:W-:Y:S02]  /*2e3d0*/  IADD3 R84, R9, 0x100000, RZ ;  /* 0x0010000009547810 */ /* 0x000fe40007ffe0ff */
[----:B------:R-:W-:Y:S01]  /*2e3e0*/  LEA.HI.X.SX32 R95, R86, R0, 0x2, P0 ;  /* 0x00000000565f7211 */ /* 0x000fe200000f16ff */
[----:B------:R4:W-:Y:S04]  /*2e3f0*/  STL.64 [R1+0xa00], R98 ;  /* 0x000a006201007387 */ /* 0x0009e80000100a00 */
[----:B------:R1:W-:Y:S04]  /*2e400*/  STL.64 [R1+0xa18], R96 ;  /* 0x000a186001007387 */ /* 0x0003e80000100a00 */
[----:B------:R-:W3:Y:S04]  /*2e410*/  LDL.LU R86, [R1+0xadc] ;  /* 0x000adc0001567983 */ /* 0x000ee80000300800 */
[----:B------:R1:W-:Y:S04]  /*2e420*/  LDGSTS.E [R84+0x44880], desc[UR60][R96.64], P2 ;  /* 0x4488000060547fae */ /* 0x0003e8000912187c */
[----:B------:R1:W-:Y:S04]  /*2e430*/  STL.64 [R1+0xa30], R94 ;  /* 0x000a305e01007387 */ /* 0x0003e80000100a00 */
[----:B------:R1:W-:Y:S04]  /*2e440*/  LDGSTS.E [R2+0x44c80], desc[UR60][R94.64], P2 ;  /* 0x44c800005e027fae */ /* 0x0003e8000912187c */
[----:B------:R-:W3:Y:S04]  /*2e450*/  LDL.LU R84, [R1+0xaf4] ;  /* 0x000af40001547983 */ /* 0x000ee80000300800 */
[----:B------:R-:W3:Y:S01]  /*2e460*/  LDL.LU R93, [R1+0xb0c] ;  /* 0x000b0c00015d7983 */ /* 0x000ee20000300800 */
[----:B----4-:R-:W-:-:S04]  /*2e470*/  LEA R98, P0, R85, R5, 0x2 ;  /* 0x0000000555627211 */ /* 0x010fc800078010ff */
[-C--:B------:R-:W-:Y:S02]  /*2e480*/  LEA.HI.X.SX32 R99, R85, R0.reuse, 0x2, P0 ;  /* 0x0000000055637211 */ /* 0x080fe400000f16ff */
[-C--:B-1----:R-:W-:Y:S01]  /*2e490*/  LEA R96, P1, R92, R5.reuse, 0x2 ;  /* 0x000000055c607211 */ /* 0x082fe200078210ff */
[----:B------:R-:W-:Y:S02]  /*2e4a0*/  VIADD R85, R9, 0x100000 ;  /* 0x0010000009557836 */ /* 0x000fe40000000000 */
[----:B------:R2:W-:Y:S01]  /*2e4b0*/  LDGSTS.E [R2+0x45080], desc[UR60][R98.64], P2 ;  /* 0x4508000062027fae */ /* 0x0005e2000912187c */
[-C--:B------:R-:W-:Y:S02]  /*2e4c0*/  LEA R94, P0, R90, R5.reuse, 0x2 ;  /* 0x000000055a5e7211 */ /* 0x080fe400078010ff */
[-C--:B------:R-:W-:Y:S02]  /*2e4d0*/  LEA.HI.X.SX32 R97, R92, R0.reuse, 0x2, P1 ;  /* 0x000000005c617211 */ /* 0x080fe400008f16ff */
[----:B------:R-:W-:Y:S01]  /*2e4e0*/  LEA.HI.X.SX32 R95, R90, R0, 0x2, P0 ;  /* 0x000000005a5f7211 */ /* 0x000fe200000f16ff */
[----:B------:R2:W-:Y:S04]  /*2e4f0*/  STL.64 [R1+0xa48], R98 ;  /* 0x000a486201007387 */ /* 0x0005e80000100a00 */
[----:B------:R1:W-:Y:S04]  /*2e500*/  STL.64 [R1+0xa60], R96 ;  /* 0x000a606001007387 */ /* 0x0003e80000100a00 */
[----:B------:R1:W-:Y:S04]  /*2e510*/  LDGSTS.E [R85+0x45480], desc[UR60][R96.64], P2 ;  /* 0x4548000060557fae */ /* 0x0003e8000912187c */
[----:B------:R3:W-:Y:S01]  /*2e520*/  STL.64 [R1+0xa78], R94 ;  /* 0x000a785e01007387 */ /* 0x0007e20000100a00 */
[----:B--2---:R-:W-:-:S03]  /*2e530*/  LEA R98, P0, R87, R5, 0x2 ;  /* 0x0000000557627211 */ /* 0x004fc600078010ff */
[----:B------:R3:W-:Y:S04]  /*2e540*/  LDGSTS.E [R2+0x45880], desc[UR60][R94.64], P2 ;  /* 0x458800005e027fae */ /* 0x0007e8000912187c */
[----:B------:R-:W2:Y:S01]  /*2e550*/  LDL.LU R85, [R1+0xb24] ;  /* 0x000b240001557983 */ /* 0x000ea20000300800 */
[----:B------:R-:W-:-:S03]  /*2e560*/  LEA.HI.X.SX32 R99, R87, R0, 0x2, P0 ;  /* 0x0000000057637211 */ /* 0x000fc600000f16ff */
[----:B------:R-:W4:Y:S01]  /*2e570*/  LDL.LU R101, [R1+0xb3c] ;  /* 0x000b3c0001657983 */ /* 0x000f220000300800 */
[----:B-1----:R-:W-:-:S03]  /*2e580*/  LEA R96, P1, R91, R5, 0x2 ;  /* 0x000000055b607211 */ /* 0x002fc600078210ff */
[----:B------:R-:W4:Y:S01]  /*2e590*/  LDL.LU R90, [R1+0xb54] ;  /* 0x000b5400015a7983 */ /* 0x000f220000300800 */
[----:B------:R-:W-:Y:S01]  /*2e5a0*/  VIADD R87, R9, 0x100000 ;  /* 0x0010000009577836 */ /* 0x000fe20000000000 */
[----:B------:R-:W-:Y:S02]  /*2e5b0*/  LEA.HI.X.SX32 R97, R91, R0, 0x2, P1 ;  /* 0x000000005b617211 */ /* 0x000fe400008f16ff */
[----:B------:R1:W-:Y:S04]  /*2e5c0*/  STL.64 [R1+0xa90], R98 ;  /* 0x000a906201007387 */ /* 0x0003e80000100a00 */
[----:B------:R1:W-:Y:S01]  /*2e5d0*/  LDGSTS.E [R2+0x45c80], desc[UR60][R98.64], P2 ;  /* 0x45c8000062027fae */ /* 0x0003e2000912187c */
[----:B---3--:R-:W-:-:S03]  /*2e5e0*/  LEA R94, P0, R88, R5, 0x2 ;  /* 0x00000005585e7211 */ /* 0x008fc600078010ff */
[----:B------:R3:W-:Y:S01]  /*2e5f0*/  STL.64 [R1+0xaa8], R96 ;  /* 0x000aa86001007387 */ /* 0x0007e20000100a00 */
[----:B------:R-:W-:-:S03]  /*2e600*/  LEA.HI.X.SX32 R95, R88, R0, 0x2, P0 ;  /* 0x00000000585f7211 */ /* 0x000fc600000f16ff */
[----:B------:R3:W-:Y:S04]  /*2e610*/  LDGSTS.E [R87+0x46080], desc[UR60][R96.64], P2 ;  /* 0x4608000060577fae */ /* 0x0007e8000912187c */
[----:B------:R3:W-:Y:S04]  /*2e620*/  LDGSTS.E [R2+0x46480], desc[UR60][R94.64], P2 ;  /* 0x464800005e027fae */ /* 0x0007e8000912187c */
[----:B------:R-:W4:Y:S01]  /*2e630*/  LDL.LU R87, [R1+0xb6c] ;  /* 0x000b6c0001577983 */ /* 0x000f220000300800 */
[----:B-1----:R-:W-:-:S03]  /*2e640*/  LEA R98, P0, R86, R5, 0x2 ;  /* 0x0000000556627211 */ /* 0x002fc600078010ff */
[----:B------:R1:W-:Y:S04]  /*2e650*/  STL.64 [R1+0xac0], R94 ;  /* 0x000ac05e01007387 */ /* 0x0003e80000100a00 */
[----:B------:R-:W4:Y:S01]  /*2e660*/  LDL.LU R88, [R1+0xb84] ;  /* 0x000b840001587983 */ /* 0x000f220000300800 */
[----:B------:R-:W-:-:S03]  /*2e670*/  LEA.HI.X.SX32 R99, R86, R0, 0x2, P0 ;  /* 0x0000000056637211 */ /* 0x000fc600000f16ff */
[----:B------:R-:W4:Y:S01]  /*2e680*/  LDL.LU R91, [R1+0xb9c] ;  /* 0x000b9c00015b7983 */ /* 0x000f220000300800 */
[CC--:B---3--:R-:W-:Y:S02]  /*2e690*/  LEA R96, P1, R84.reuse, R5.reuse, 0x2 ;  /* 0x0000000554607211 */ /* 0x0c8fe400078210ff */
[CC--:B-1----:R-:W-:Y:S01]  /*2e6a0*/  LEA R94, P0, R93.reuse, R5.reuse, 0x2 ;  /* 0x000000055d5e7211 */ /* 0x0c2fe200078010ff */
[----:B------:R2:W-:Y:S01]  /*2e6b0*/  LDGSTS.E [R2+0x46880], desc[UR60][R98.64], P2 ;  /* 0x4688000062027fae */ /* 0x0005e2000912187c */
[-C--:B------:R-:W-:Y:S02]  /*2e6c0*/  LEA.HI.X.SX32 R97, R84, R0.reuse, 0x2, P1 ;  /* 0x0000000054617211 */ /* 0x080fe400008f16ff */
[----:B------:R-:W-:Y:S01]  /*2e6d0*/  LEA.HI.X.SX32 R95, R93, R0, 0x2, P0 ;  /* 0x000000005d5f7211 */ /* 0x000fe200000f16ff */
[----:B------:R2:W-:Y:S04]  /*2e6e0*/  STL.64 [R1+0xad8], R98 ;  /* 0x000ad86201007387 */ /* 0x0005e80000100a00 */
[----:B------:R-:W3:Y:S04]  /*2e6f0*/  LDL.LU R84, [R1+0xbb4] ;  /* 0x000bb40001547983 */ /* 0x000ee80000300800 */
[----:B------:R4:W-:Y:S04]  /*2e700*/  STL.64 [R1+0xaf0], R96 ;  /* 0x000af06001007387 */ /* 0x0009e80000100a00 */
[----:B------:R-:W3:Y:S04]  /*2e710*/  LDL.LU R92, [R1+0xbcc] ;  /* 0x000bcc00015c7983 */ /* 0x000ee80000300800 */
[----:B------:R1:W-:Y:S04]  /*2e720*/  STL.64 [R1+0xb08], R94 ;  /* 0x000b085e01007387 */ /* 0x0003e80000100a00 */
[----:B------:R-:W3:Y:S01]  /*2e730*/  LDL.LU R93, [R1+0xbe4] ;  /* 0x000be400015d7983 */ /* 0x000ee20000300800 */
[----:B--2---:R-:W-:-:S04]  /*2e740*/  LEA R98, P0, R85, R5, 0x2 ;  /* 0x0000000555627211 */ /* 0x004fc800078010ff */
[----:B------:R-:W-:Y:S02]  /*2e750*/  LEA.HI.X.SX32 R99, R85, R0, 0x2, P0 ;  /* 0x0000000055637211 */ /* 0x000fe400000f16ff */
[----:B------:R-:W2:Y:S01]  /*2e760*/  LDL.LU R85, [R1+0xbfc] ;  /* 0x000bfc0001557983 */ /* 0x000ea20000300800 */
[----:B------:R-:W-:-:S05]  /*2e770*/  IADD3 R86, R9, 0x100000, RZ ;  /* 0x0010000009567810 */ /* 0x000fca0007ffe0ff */
[----:B------:R4:W-:Y:S04]  /*2e780*/  LDGSTS.E [R86+0x46c80], desc[UR60][R96.64], P2 ;  /* 0x46c8000060567fae */ /* 0x0009e8000912187c */
[----:B------:R1:W-:Y:S04]  /*2e790*/  LDGSTS.E [R2+0x47080], desc[UR60][R94.64], P2 ;  /* 0x470800005e027fae */ /* 0x0003e8000912187c */
[----:B------:R1:W-:Y:S01]  /*2e7a0*/  STL.64 [R1+0xb20], R98 ;  /* 0x000b206201007387 */ /* 0x0003e20000100a00 */
[----:B----4-:R-:W-:-:S03]  /*2e7b0*/  LEA R96, P1, R101, R5, 0x2 ;  /* 0x0000000565607211 */ /* 0x010fc600078210ff */
[----:B------:R-:W-:Y:S01]  /*2e7c0*/  LDGSTS.E [R2+0x47480], desc[UR60][R98.64], P2 ;  /* 0x4748000062027fae */ /* 0x000fe2000912187c */
[C---:B-1----:R-:W-:Y:S02]  /*2e7d0*/  LEA R94, P0, R90.reuse, R5, 0x2 ;  /* 0x000000055a5e7211 */ /* 0x042fe400078010ff */
[-C--:B------:R-:W-:Y:S02]  /*2e7e0*/  LEA.HI.X.SX32 R97, R101, R0.reuse, 0x2, P1 ;  /* 0x0000000065617211 */ /* 0x080fe400008f16ff */
[----:B------:R-:W4:Y:S01]  /*2e7f0*/  LDL.LU R101, [R1+0x4dc8] ;  /* 0x004dc80001657983 */ /* 0x000f220000300800 */
[----:B------:R-:W-:-:S03]  /*2e800*/  LEA.HI.X.SX32 R95, R90, R0, 0x2, P0 ;  /* 0x000000005a5f7211 */ /* 0x000fc600000f16ff */
[----:B------:R1:W-:Y:S04]  /*2e810*/  LDGSTS.E [R86+0x47880], desc[UR60][R96.64], P2 ;  /* 0x4788000060567fae */ /* 0x0003e8000912187c */
[----:B------:R-:W4:Y:S04]  /*2e820*/  LDL.LU.64 R98, [R1+0x4dc0] ;  /* 0x004dc00001627983 */ /* 0x000f280000300a00 */
[----:B------:R1:W-:Y:S04]  /*2e830*/  STL.64 [R1+0xb38], R96 ;  /* 0x000b386001007387 */ /* 0x0003e80000100a00 */
[----:B------:R1:W-:Y:S04]  /*2e840*/  STL.64 [R1+0xb50], R94 ;  /* 0x000b505e01007387 */ /* 0x0003e80000100a00 */
[----:B------:R1:W-:Y:S02]  /*2e850*/  LDGSTS.E [R2+0x47c80], desc[UR60][R94.64], P2 ;  /* 0x47c800005e027fae */ /* 0x0003e4000912187c */
[----:B-1----:R-:W-:Y:S01]  /*2e860*/  LEA R96, P0, R87, R5, 0x2 ;  /* 0x0000000557607211 */ /* 0x002fe200078010ff */
[----:B------:R-:W-:-:S03]  /*2e870*/  VIADD R90, R9, 0x100000 ;  /* 0x00100000095a7836 */ /* 0x000fc60000000000 */
[----:B------:R-:W-:Y:S02]  /*2e880*/  LEA.HI.X.SX32 R97, R87, R0, 0x2, P0 ;  /* 0x0000000057617211 */ /* 0x000fe400000f16ff */
[----:B------:R-:W-:-:S03]  /*2e890*/  LEA R94, P1, R88, R5, 0x2 ;  /* 0x00000005585e7211 */ /* 0x000fc600078210ff */
[----:B------:R1:W-:Y:S01]  /*2e8a0*/  STL.64 [R1+0xb68], R96 ;  /* 0x000b686001007387 */ /* 0x0003e20000100a00 */
[C---:B------:R-:W-:Y:S02]  /*2e8b0*/  LEA R86, P0, R91.reuse, R5, 0x2 ;  /* 0x000000055b567211 */ /* 0x040fe400078010ff */
[-C--:B------:R-:W-:Y:S01]  /*2e8c0*/  LEA.HI.X.SX32 R95, R88, R0.reuse, 0x2, P1 ;  /* 0x00000000585f7211 */ /* 0x080fe200008f16ff */
[----:B------:R-:W-:Y:S01]  /*2e8d0*/  LDGSTS.E [R2+0x60080], desc[UR60][R96.64], P2 ;  /* 0x6008000060027fae */ /* 0x000fe2000912187c */
[----:B------:R-:W-:-:S03]  /*2e8e0*/  LEA.HI.X.SX32 R87, R91, R0, 0x2, P0 ;  /* 0x000000005b577211 */ /* 0x000fc600000f16ff */
[----:B------:R-:W4:Y:S04]  /*2e8f0*/  LDL.LU R88, [R1+0x4db8] ;  /* 0x004db80001587983 */ /* 0x000f280000300800 */
[----:B------:R3:W-:Y:S04]  /*2e900*/  LDGSTS.E [R90+0x60480], desc[UR60][R94.64], P2 ;  /* 0x604800005e5a7fae */ /* 0x0007e8000912187c */
[----:B-1----:R-:W4:Y:S04]  /*2e910*/  LDL.LU.64 R96, [R1+0x4db0] ;  /* 0x004db00001607983 */ /* 0x002f280000300a00 */
[----:B------:R1:W-:Y:S01]  /*2e920*/  STL.64 [R1+0xb80], R94 ;  /* 0x000b805e01007387 */ /* 0x0003e20000100a00 */
[----:B---3--:R-:W-:-:S03]  /*2e930*/  LEA R90, P1, R92, R5, 0x2 ;  /* 0x000000055c5a7211 */ /* 0x008fc600078210ff */
[----:B------:R3:W-:Y:S04]  /*2e940*/  STL.64 [R1+0xb98], R86 ;  /* 0x000b985601007387 */ /* 0x0007e80000100a00 */
[----:B------:R3:W-:Y:S01]  /*2e950*/  LDGSTS.E [R2+0x60880], desc[UR60][R86.64], P2 ;  /* 0x6088000056027fae */ /* 0x0007e2000912187c */
[-C--:B-1----:R-:W-:Y:S02]  /*2e960*/  LEA R94, P0, R84, R5.reuse, 0x2 ;  /* 0x00000005545e7211 */ /* 0x082fe400078010ff */
[-C--:B------:R-:W-:Y:S02]  /*2e970*/  LEA.HI.X.SX32 R91, R92, R0.reuse, 0x2, P1 ;  /* 0x000000005c5b7211 */ /* 0x080fe400008f16ff */
[----:B------:R-:W-:Y:S01]  /*2e980*/  LEA.HI.X.SX32 R95, R84, R0, 0x2, P0 ;  /* 0x00000000545f7211 */ /* 0x000fe200000f16ff */
[----:B------:R-:W-:Y:S01]  /*2e990*/  VIADD R84, R9, 0x100000 ;  /* 0x0010000009547836 */ /* 0x000fe20000000000 */
[----:B---3--:R-:W-:-:S03]  /*2e9a0*/  LEA R86, P0, R93, R5, 0x2 ;  /* 0x000000055d567211 */ /* 0x008fc600078010ff */
[----:B------:R1:W-:Y:S01]  /*2e9b0*/  STL.64 [R1+0xbb0], R94 ;  /* 0x000bb05e01007387 */ /* 0x0003e20000100a00 */
[----:B------:R-:W-:-:S03]  /*2e9c0*/  LEA.HI.X.SX32 R87, R93, R0, 0x2, P0 ;  /* 0x000000005d577211 */ /* 0x000fc600000f16ff */
[----:B------:R-:W-:Y:S04]  /*2e9d0*/  LDGSTS.E [R2+0x60c80], desc[UR60][R94.64], P2 ;  /* 0x60c800005e027fae */ /* 0x000fe8000912187c */
[----:B------:R3:W-:Y:S04]  /*2e9e0*/  LDGSTS.E [R84+0x61080], desc[UR60][R90.64], P2 ;  /* 0x610800005a547fae */ /* 0x0007e8000912187c */
[----:B------:R3:W-:Y:S04]  /*2e9f0*/  LDGSTS.E [R2+0x61480], desc[UR60][R86.64], P2 ;  /* 0x6148000056027fae */ /* 0x0007e8000912187c */
[----:B-1----:R-:W4:Y:S04]  /*2ea00*/  LDL.LU.64 R94, [R1+0x4da8] ;  /* 0x004da800015e7983 */ /* 0x002f280000300a00 */
[----:B------:R3:W-:Y:S04]  /*2ea10*/  STL.64 [R1+0xbc8], R90 ;  /* 0x000bc85a01007387 */ /* 0x0007e80000100a00 */
[----:B------:R1:W-:Y:S01]  /*2ea20*/  STL.64 [R1+0xbe0], R86 ;  /* 0x000be05601007387 */ /* 0x0003e20000100a00 */
[----:B---3--:R-:W-:-:S02]  /*2ea30*/  LEA R90, P1, R7, R5, 0x2 ;  /* 0x00000005075a7211 */ /* 0x008fc400078210ff */
[----:B-1----:R-:W-:Y:S02]  /*2ea40*/  IADD3 R86, R9, 0x100000, RZ ;  /* 0x0010000009567810 */ /* 0x002fe40007ffe0ff */
[----:B------:R-:W-:Y:S02]  /*2ea50*/  LEA.HI.X.SX32 R91, R7, R0, 0x2, P1 ;  /* 0x00000000075b7211 */ /* 0x000fe400008f16ff */
[----:B------:R-:W1:Y:S01]  /*2ea60*/  LDC R7, c[0x0][0x240] ;  /* 0x00009000ff077b82 */ /* 0x000e620000000800 */
[----:B--2---:R-:W-:-:S04]  /*2ea70*/  LEA R92, P0, R85, R5, 0x2 ;  /* 0x00000005555c7211 */ /* 0x004fc800078010ff */
[----:B------:R-:W-:Y:S02]  /*2ea80*/  LEA.HI.X.SX32 R93, R85, R0, 0x2, P0 ;  /* 0x00000000555d7211 */ /* 0x000fe400000f16ff */
[----:B------:R-:W-:-:S03]  /*2ea90*/  LEA R84, P0, R4, R5, 0x2 ;  /* 0x0000000504547211 */ /* 0x000fc600078010ff */
[----:B------:R2:W-:Y:S01]  /*2eaa0*/  STL.64 [R1+0xbf8], R92 ;  /* 0x000bf85c01007387 */ /* 0x0005e20000100a00 */
[----:B------:R-:W-:-:S03]  /*2eab0*/  LEA.HI.X.SX32 R85, R4, R0, 0x2, P0 ;  /* 0x0000000004557211 */ /* 0x000fc600000f16ff */
[----:B------:R-:W-:Y:S04]  /*2eac0*/  LDGSTS.E [R2+0x61880], desc[UR60][R92.64], P2 ;  /* 0x618800005c027fae */ /* 0x000fe8000912187c */
[----:B------:R3:W-:Y:S01]  /*2ead0*/  LDGSTS.E [R86+0x61c80], desc[UR60][R90.64], P2 ;  /* 0x61c800005a567fae */ /* 0x0007e2000912187c */
[----:B------:R-:W-:-:S03]  /*2eae0*/  VIADD R4, R9, 0x100000 ;  /* 0x0010000009047836 */ /* 0x000fc60000000000 */
[----:B------:R1:W-:Y:S04]  /*2eaf0*/  LDGSTS.E [R2+0x62080], desc[UR60][R84.64], P2 ;  /* 0x6208000054027fae */ /* 0x0003e8000912187c */
[----:B--2---:R-:W2:Y:S04]  /*2eb00*/  LDL.LU.64 R92, [R1+0x4da0] ;  /* 0x004da000015c7983 */ /* 0x004ea80000300a00 */
[----:B------:R1:W-:Y:S01]  /*2eb10*/  STL.64 [R1+0xc10], R90 ;  /* 0x000c105a01007387 */ /* 0x0003e20000100a00 */
[----:B---3--:R-:W-:-:S03]  /*2eb20*/  LEA R86, P1, R81, R5, 0x2 ;  /* 0x0000000551567211 */ /* 0x008fc600078210ff */
[----:B------:R3:W-:Y:S01]  /*2eb30*/  STL.64 [R1+0xc28], R84 ;  /* 0x000c285401007387 */ /* 0x0007e20000100a00 */
[----:B------:R-:W-:Y:S02]  /*2eb40*/  LEA.HI.X.SX32 R87, R81, R0, 0x2, P1 ;  /* 0x0000000051577211 */ /* 0x000fe400008f16ff */
[----:B-1----:R-:W-:-:S04]  /*2eb50*/  LEA R90, P0, R252, R5, 0x2 ;  /* 0x00000005fc5a7211 */ /* 0x002fc800078010ff */
[----:B------:R-:W-:Y:S02]  /*2eb60*/  LEA.HI.X.SX32 R91, R252, R0, 0x2, P0 ;  /* 0x00000000fc5b7211 */ /* 0x000fe400000f16ff */
[----:B---3--:R-:W-:-:S03]  /*2eb70*/  LEA R84, P0, R8, R5, 0x2 ;  /* 0x0000000508547211 */ /* 0x008fc600078010ff */
[----:B------:R1:W-:Y:S01]  /*2eb80*/  STL.64 [R1+0xc40], R90 ;  /* 0x000c405a01007387 */ /* 0x0003e20000100a00 */
[----:B------:R-:W-:-:S03]  /*2eb90*/  LEA.HI.X.SX32 R85, R8, R0, 0x2, P0 ;  /* 0x0000000008557211 */ /* 0x000fc600000f16ff */
[----:B------:R-:W-:Y:S04]  /*2eba0*/  LDGSTS.E [R2+0x62480], desc[UR60][R90.64], P2 ;  /* 0x624800005a027fae */ /* 0x000fe8000912187c */
[----:B------:R3:W-:Y:S04]  /*2ebb0*/  LDGSTS.E [R4+0x62880], desc[UR60][R86.64], P2 ;  /* 0x6288000056047fae */ /* 0x0007e8000912187c */
[----:B------:R3:W-:Y:S04]  /*2ebc0*/  LDGSTS.E [R2+0x62c80], desc[UR60][R84.64], P2 ;  /* 0x62c8000054027fae */ /* 0x0007e8000912187c */
[----:B-1----:R-:W2:Y:S04]  /*2ebd0*/  LDL.LU.64 R90, [R1+0x4d98] ;  /* 0x004d9800015a7983 */ /* 0x002ea80000300a00 */
[----:B------:R3:W-:Y:S04]  /*2ebe0*/  STL.64 [R1+0xc58], R86 ;  /* 0x000c585601007387 */ /* 0x0007e80000100a00 */
[----:B------:R1:W-:Y:S01]  /*2ebf0*/  STL.64 [R1+0xc70], R84 ;  /* 0x000c705401007387 */ /* 0x0003e20000100a00 */
[----:B---3--:R-:W-:-:S02]  /*2ec00*/  LEA R86, P0, R80, R5, 0x2 ;  /* 0x0000000550567211 */ /* 0x008fc400078010ff */
[-C--:B-1----:R-:W-:Y:S02]  /*2ec10*/  LEA R84, P1, R89, R5.reuse, 0x2 ;  /* 0x0000000559547211 */ /* 0x082fe400078210ff */
[-C--:B------:R-:W-:Y:S02]  /*2ec20*/  LEA.HI.X.SX32 R87, R80, R0.reuse, 0x2, P0 ;  /* 0x0000000050577211 */ /* 0x080fe400000f16ff */
[----:B------:R-:W-:Y:S02]  /*2ec30*/  LEA R80, P0, R79, R5, 0x2 ;  /* 0x000000054f507211 */ /* 0x000fe400078010ff */
[-C--:B------:R-:W-:Y:S01]  /*2ec40*/  LEA.HI.X.SX32 R85, R89, R0.reuse, 0x2, P1 ;  /* 0x0000000059557211 */ /* 0x080fe200008f16ff */
[----:B------:R1:W-:Y:S01]  /*2ec50*/  STL.64 [R1+0xc88], R86 ;  /* 0x000c885601007387 */ /* 0x0003e20000100a00 */
[----:B------:R-:W-:-:S03]  /*2ec60*/  LEA.HI.X.SX32 R81, R79, R0, 0x2, P0 ;  /* 0x000000004f517211 */ /* 0x000fc600000f16ff */
[----:B------:R-:W4:Y:S04]  /*2ec70*/  LDL.LU R89, [R1+0x4d90] ;  /* 0x004d900001597983 */ /* 0x000f280000300800 */
        /* <DEDUP_REMOVED lines=9> */
[C---:B------:R-:W-:Y:S02]  /*2ed10*/  LEA R78, P0, R75.reuse, R5, 0x2 ;  /* 0x000000054b4e7211 */ /* 0x040fe400078010ff */
[-C--:B------:R-:W-:Y:S01]  /*2ed20*/  LEA.HI.X.SX32 R81, R82, R0.reuse, 0x2, P1 ;  /* 0x0000000052517211 */ /* 0x080fe200008f16ff */
[----:B------:R1:W-:Y:S01]  /*2ed30*/  STL.64 [R1+0xcd0], R84 ;  /* 0x000cd05401007387 */ /* 0x0003e20000100a00 */
[----:B------:R-:W-:-:S03]  /*2ed40*/  LEA.HI.X.SX32 R79, R75, R0, 0x2, P0 ;  /* 0x000000004b4f7211 */ /* 0x000fc600000f16ff */
[----:B------:R-:W3:Y:S04]  /*2ed50*/  LDL.LU R82, [R1+0x4d80] ;  /* 0x004d800001527983 */ /* 0x000ee80000300800 */
[----:B------:R-:W-:Y:S04]  /*2ed60*/  LDGSTS.E [R2+0x63c80], desc[UR60][R84.64], P2 ;  /* 0x63c8000054027fae */ /* 0x000fe8000912187c */
[----:B------:R1:W-:Y:S04]  /*2ed70*/  LDGSTS.E [R4+0x64080], desc[UR60][R80.64], P2 ;  /* 0x6408000050047fae */ /* 0x0003e8000912187c */
[----:B------:R1:W-:Y:S04]  /*2ed80*/  LDGSTS.E [R2+0x64480], desc[UR60][R78.64], P2 ;  /* 0x644800004e027fae */ /* 0x0003e8000912187c */
[----:B-1----:R-:W4:Y:S04]  /*2ed90*/  LDL.LU.64 R84, [R1+0x4d78] ;  /* 0x004d780001547983 */ /* 0x002f280000300a00 */
[----:B------:R1:W-:Y:S04]  /*2eda0*/  STL.64 [R1+0xce8], R80 ;  /* 0x000ce85001007387 */ /* 0x0003e80000100a00 */
[----:B------:R1:W-:Y:S02]  /*2edb0*/  STL.64 [R1+0xd00], R78 ;  /* 0x000d004e01007387 */ /* 0x0003e40000100a00 */
[----:B-1----:R-:W-:-:S02]  /*2edc0*/  LEA R80, P0, R74, R5, 0x2 ;  /* 0x000000054a507211 */ /* 0x002fc400078010ff */
[-C--:B------:R-:W-:Y:S02]  /*2edd0*/  LEA R78, P1, R83, R5.reuse, 0x2 ;  /* 0x00000005534e7211 */ /* 0x080fe400078210ff */
[-C--:B------:R-:W-:Y:S02]  /*2ede0*/  LEA.HI.X.SX32 R81, R74, R0.reuse, 0x2, P0 ;  /* 0x000000004a517211 */ /* 0x080fe400000f16ff */
[----:B------:R-:W-:Y:S02]  /*2edf0*/  LEA R74, P0, R73, R5, 0x2 ;  /* 0x00000005494a7211 */ /* 0x000fe400078010ff */
[-C--:B------:R-:W-:Y:S01]  /*2ee00*/  LEA.HI.X.SX32 R79, R83, R0.reuse, 0x2, P1 ;  /* 0x00000000534f7211 */ /* 0x080fe200008f16ff */
[----:B------:R1:W-:Y:S01]  /*2ee10*/  STL.64 [R1+0xd10], R80 ;  /* 0x000d105001007387 */ /* 0x0003e20000100a00 */
[----:B------:R-:W-:-:S03]  /*2ee20*/  LEA.HI.X.SX32 R75, R73, R0, 0x2, P0 ;  /* 0x00000000494b7211 */ /* 0x000fc600000f16ff */
[----:B------:R-:W3:Y:S04]  /*2ee30*/  LDL.LU R83, [R1+0x4d70] ;  /* 0x004d700001537983 */ /* 0x000ee80000300800 */
[----:B------:R-:W-:Y:S04]  /*2ee40*/  LDGSTS.E [R2+0x64880], desc[UR60][R80.64], P2 ;  /* 0x6488000050027fae */ /* 0x000fe8000912187c */
[----:B------:R1:W-:Y:S04]  /*2ee50*/  LDGSTS.E [R4+0x64c80], desc[UR60][R78.64], P2 ;  /* 0x64c800004e047fae */ /* 0x0003e8000912187c */
[----:B------:R1:W-:Y:S04]  /*2ee60*/  LDGSTS.E [R2+0x65080], desc[UR60][R74.64], P2 ;  /* 0x650800004a027fae */ /* 0x0003e8000912187c */
[----:B-1----:R-:W2:Y:S04]  /*2ee70*/  LDL.LU.64 R80, [R1+0x4d68] ;  /* 0x004d680001507983 */ /* 0x002ea80000300a00 */
[----:B------:R1:W-:Y:S04]  /*2ee80*/  STL.64 [R1+0xd18], R78 ;  /* 0x000d184e01007387 */ /* 0x0003e80000100a00 */
[----:B------:R1:W-:Y:S02]  /*2ee90*/  STL.64 [R1+0xd28], R74 ;  /* 0x000d284a01007387 */ /* 0x0003e40000100a00 */
[----:B-1----:R-:W-:-:S02]  /*2eea0*/  LEA R78, P0, R72, R5, 0x2 ;  /* 0x00000005484e7211 */ /* 0x002fc400078010ff */
[-C--:B------:R-:W-:Y:S02]  /*2eeb0*/  LEA R74, P1, R70, R5.reuse, 0x2 ;  /* 0x00000005464a7211 */ /* 0x080fe400078210ff */
[-C--:B------:R-:W-:Y:S02]  /*2eec0*/  LEA.HI.X.SX32 R79, R72, R0.reuse, 0x2, P0 ;  /* 0x00000000484f7211 */ /* 0x080fe400000f16ff */
[----:B------:R-:W-:Y:S02]  /*2eed0*/  LEA R72, P0, R68, R5, 0x2 ;  /* 0x0000000544487211 */ /* 0x000fe400078010ff */
[-C--:B------:R-:W-:Y:S01]  /*2eee0*/  LEA.HI.X.SX32 R75, R70, R0.reuse, 0x2, P1 ;  /* 0x00000000464b7211 */ /* 0x080fe200008f16ff */
[----:B------:R-:W-:Y:S01]  /*2eef0*/  STL.64 [R1+0xd30], R78 ;  /* 0x000d304e01007387 */ /* 0x000fe20000100a00 */
[----:B------:R-:W-:-:S03]  /*2ef00*/  LEA.HI.X.SX32 R73, R68, R0, 0x2, P0 ;  /* 0x0000000044497211 */ /* 0x000fc600000f16ff */
[----:B------:R-:W4:Y:S04]  /*2ef10*/  LDL.LU R70, [R1+0x4d60] ;  /* 0x004d600001467983 */ /* 0x000f280000300800 */
[----:B------:R-:W-:Y:S04]  /*2ef20*/  LDGSTS.E [R2+0x65480], desc[UR60][R78.64], P2 ;  /* 0x654800004e027fae */ /* 0x000fe8000912187c */
[----:B------:R1:W-:Y:S04]  /*2ef30*/  STL.64 [R1+0xd38], R74 ;  /* 0x000d384a01007387 */ /* 0x0003e80000100a00 */
[----:B------:R1:W-:Y:S04]  /*2ef40*/  LDGSTS.E [R4+0x65880], desc[UR60][R74.64], P2 ;  /* 0x658800004a047fae */ /* 0x0003e8000912187c */
[----:B------:R-:W3:Y:S04]  /*2ef50*/  LDL.LU R68, [R1+0x1108] ;  /* 0x0011080001447983 */ /* 0x000ee80000300800 */
[----:B------:R1:W-:Y:S02]  /*2ef60*/  STL.64 [R1+0xd48], R72 ;  /* 0x000d484801007387 */ /* 0x0003e40000100a00 */
[----:B-1----:R-:W-:-:S02]  /*2ef70*/  LEA R74, P0, R77, R5, 0x2 ;  /* 0x000000054d4a7211 */ /* 0x002fc400078010ff */
[----:B------:R1:W-:Y:S02]  /*2ef80*/  LDGSTS.E [R2+0x65c80], desc[UR60][R72.64], P2 ;  /* 0x65c8000048027fae */ /* 0x0003e4000912187c */
[-C--:B------:R-:W-:Y:S02]  /*2ef90*/  LEA.HI.X.SX32 R75, R77, R0.reuse, 0x2, P0 ;  /* 0x000000004d4b7211 */ /* 0x080fe400000f16ff */
[CC--:B------:R-:W-:Y:S02]  /*2efa0*/  LEA R78, P0, R69.reuse, R5.reuse, 0x2 ;  /* 0x00000005454e7211 */ /* 0x0c0fe400078010ff */
[C---:B-1----:R-:W-:Y:S01]  /*2efb0*/  LEA R72, P1, R76.reuse, R5, 0x2 ;  /* 0x000000054c487211 */ /* 0x042fe200078210ff */
[----:B------:R1:W-:Y:S03]  /*2efc0*/  LDGSTS.E [R2+0x66080], desc[UR60][R74.64], P2 ;  /* 0x660800004a027fae */ /* 0x0003e6000912187c */
[-C--:B------:R-:W-:Y:S01]  /*2efd0*/  LEA.HI.X.SX32 R73, R76, R0.reuse, 0x2, P1 ;  /* 0x000000004c497211 */ /* 0x080fe200008f16ff */
[----:B------:R1:W-:Y:S01]  /*2efe0*/  STL.64 [R1+0xd50], R74 ;  /* 0x000d504a01007387 */ /* 0x0003e20000100a00 */
[----:B------:R-:W-:-:S03]  /*2eff0*/  LEA.HI.X.SX32 R79, R69, R0, 0x2, P0 ;  /* 0x00000000454f7211 */ /* 0x000fc600000f16ff */
[----:B------:R1:W-:Y:S04]  /*2f000*/  STL.64 [R1+0xd60], R72 ;  /* 0x000d604801007387 */ /* 0x0003e80000100a00 */
[----:B------:R-:W-:Y:S01]  /*2f010*/  LDGSTS.E [R4+0x66480], desc[UR60][R72.64], P2 ;  /* 0x6648000048047fae */ /* 0x000fe2000912187c */
[CC--:B------:R-:W-:Y:S02]  /*2f020*/  LEA R76, P1, R66.reuse, R5.reuse, 0x2 ;  /* 0x00000005424c7211 */ /* 0x0c0fe400078210ff */
[----:B-1----:R-:W-:Y:S01]  /*2f030*/  LEA R74, P0, R3, R5, 0x2 ;  /* 0x00000005034a7211 */ /* 0x002fe200078010ff */
[----:B------:R-:W-:Y:S04]  /*2f040*/  LDGSTS.E [R2+0x66880], desc[UR60][R78.64], P2 ;  /* 0x668800004e027fae */ /* 0x000fe8000912187c */
[----:B------:R-:W2:Y:S04]  /*2f050*/  LDL.LU R72, [R1+0x1124] ;  /* 0x0011240001487983 */ /* 0x000ea80000300800 */
[----:B------:R-:W4:Y:S01]  /*2f060*/  LDL.LU R69, [R1+0x1120] ;  /* 0x0011200001457983 */ /* 0x000f220000300800 */
[----:B------:R-:W-:-:S03]  /*2f070*/  LEA.HI.X.SX32 R77, R66, R0, 0x2, P1 ;  /* 0x00000000424d7211 */ /* 0x000fc600008f16ff */
[----:B------:R-:W-:Y:S04]  /*2f080*/  STL.64 [R1+0xd68], R78 ;  /* 0x000d684e01007387 */ /* 0x000fe80000100a00 */
[----:B------:R-:W4:Y:S01]  /*2f090*/  LDL.LU R66, [R1+0x111c] ;  /* 0x00111c0001427983 */ /* 0x000f220000300800 */
[----:B------:R-:W-:-:S03]  /*2f0a0*/  LEA.HI.X.SX32 R75, R3, R0, 0x2, P0 ;  /* 0x00000000034b7211 */ /* 0x000fc600000f16ff */
[----:B------:R1:W-:Y:S04]  /*2f0b0*/  STL.64 [R1+0xd70], R76 ;  /* 0x000d704c01007387 */ /* 0x0003e80000100a00 */
[----:B------:R1:W-:Y:S04]  /*2f0c0*/  LDGSTS.E [R4+0x66c80], desc[UR60][R76.64], P2 ;  /* 0x66c800004c047fae */ /* 0x0003e8000912187c */
[----:B------:R-:W4:Y:S04]  /*2f0d0*/  LDL.LU R252, [R1+0x1118] ;  /* 0x0011180001fc7983 */ /* 0x000f280000300800 */
[----:B------:R1:W-:Y:S02]  /*2f0e0*/  STL.64 [R1+0xd80], R74 ;  /* 0x000d804a01007387 */ /* 0x0003e40000100a00 */
[----:B-1----:R-:W-:-:S02]  /*2f0f0*/  LEA R76, P0, R67, R5, 0x2 ;  /* 0x00000005434c7211 */ /* 0x002fc400078010ff */
[----:B------:R1:W-:Y:S02]  /*2f100*/  LDGSTS.E [R2+0x67080], desc[UR60][R74.64], P2 ;  /* 0x670800004a027fae */ /* 0x0003e4000912187c */
[----:B------:R-:W-:Y:S02]  /*2f110*/  LEA.HI.X.SX32 R77, R67, R0, 0x2, P0 ;  /* 0x00000000434d7211 */ /* 0x000fe400000f16ff */
[----:B------:R-:W4:Y:S01]  /*2f120*/  LDL.LU R67, [R1+0x110c] ;  /* 0x00110c0001437983 */ /* 0x000f220000300800 */
[----:B-1----:R-:W-:-:S03]  /*2f130*/  LEA R74, P1, R62, R5, 0x2 ;  /* 0x000000053e4a7211 */ /* 0x002fc600078210ff */
[----:B------:R2:W-:Y:S01]  /*2f140*/  STL.64 [R1+0xd88], R76 ;  /* 0x000d884c01007387 */ /* 0x0005e20000100a00 */
[----:B------:R-:W-:-:S03]  /*2f150*/  LEA.HI.X.SX32 R75, R62, R0, 0x2, P1 ;  /* 0x000000003e4b7211 */ /* 0x000fc600008f16ff */
[----:B------:R-:W4:Y:S01]  /*2f160*/  LDL.LU R62, [R1+0x10f4] ;  /* 0x0010f400013e7983 */ /* 0x000f220000300800 */
[----:B------:R-:W-:-:S03]  /*2f170*/  VIADD R3, R9, 0x100000 ;  /* 0x0010000009037836 */ /* 0x000fc60000000000 */
[----:B------:R4:W-:Y:S04]  /*2f180*/  STL.64 [R1+0xd98], R74 ;  /* 0x000d984a01007387 */ /* 0x0009e80000100a00 */
[----:B------:R-:W4:Y:S01]  /*2f190*/  LDL.LU R73, [R1+0x10f0] ;  /* 0x0010f00001497983 */ /* 0x000f220000300800 */
[----:B------:R-:W-:-:S03]  /*2f1a0*/  LOP3.LUT R8, R6, 0x20, RZ, 0x3c, !PT ;  /* 0x0000002006087812 */ /* 0x000fc600078e3cff */
[----:B------:R1:W-:Y:S04]  /*2f1b0*/  LDGSTS.E [R3+0x67480], desc[UR60][R76.64], P2 ;  /* 0x674800004c037fae */ /* 0x0003e8000912187c */
[----:B------:R-:W-:Y:S01]  /*2f1c0*/  LDGSTS.E [R4+0x67880], desc[UR60][R74.64], P2 ;  /* 0x678800004a047fae */ /* 0x000fe2000912187c */
[----:B------:R-:W-:-:S05]  /*2f1d0*/  IADD3 R8, R249, R8, RZ ;  /* 0x00000008f9087210 */ /* 0x000fca0007ffe0ff */
[----:B-1----:R-:W-:Y:S02]  /*2f1e0*/  VIADD R3, R8, 0x100000 ;  /* 0x0010000008037836 */ /* 0x002fe40000000000 */
[----:B---3--:R-:W-:Y:S02]  /*2f1f0*/  IMAD R2, R68, R7, RZ ;  /* 0x0000000744027224 */ /* 0x008fe400078e02ff */
[----:B------:R-:W3:Y:S03]  /*2f200*/  LDL.LU R68, [R1+0x10dc] ;  /* 0x0010dc0001447983 */ /* 0x000ee60000300800 */
[----:B------:R-:W-:-:S04]  /*2f210*/  LEA R78, P1, R2, R5, 0x2 ;  /* 0x00000005024e7211 */ /* 0x000fc800078210ff */
[----:B------:R-:W-:Y:S01]  /*2f220*/  LEA.HI.X.SX32 R79, R2, R0, 0x2, P1 ;  /* 0x00000000024f7211 */ /* 0x000fe200008f16ff */
[----:B------:R-:W-:-:S04]  /*2f230*/  VIADD R2, R9, 0x100000 ;  /* 0x0010000009027836 */ /* 0x000fc80000000000 */
[----:B------:R1:W-:Y:S04]  /*2f240*/  STL.64 [R1+0xda0], R78 ;  /* 0x000da04e01007387 */ /* 0x0003e80000100a00 */
[----:B------:R1:W-:Y:S02]  /*2f250*/  LDGSTS.E [R2+0x67c80], desc[UR60][R78.64], P2 ;  /* 0x67c800004e027fae */ /* 0x0003e4000912187c */
[----:B-1----:R-:W-:Y:S02]  /*2f260*/  IADD3 R2, R8, 0x100000, RZ ;  /* 0x0010000008027810 */ /* 0x002fe40007ffe0ff */
[-C--:B--2---:R-:W-:Y:S02]  /*2f270*/  LEA R76, P0, R72, R5.reuse, 0x2 ;  /* 0x00000005484c7211 */ /* 0x084fe400078010ff */
[----:B----4-:R-:W-:-:S02]  /*2f280*/  LEA R74, P1, R69, R5, 0x2 ;  /* 0x00000005454a7211 */ /* 0x010fc400078210ff */
[-C--:B------:R-:W-:Y:S02]  /*2f290*/  LEA.HI.X.SX32 R77, R72, R0.reuse, 0x2, P0 ;  /* 0x00000000484d7211 */ /* 0x080fe400000f16ff */
[----:B------:R-:W-:-:S03]  /*2f2a0*/  LEA.HI.X.SX32 R75, R69, R0, 0x2, P1 ;  /* 0x00000000454b7211 */ /* 0x000fc600008f16ff */
[----:B------:R1:W-:Y:S01]  /*2f2b0*/  STL.64 [R1+0xda8], R76 ;  /* 0x000da84c01007387 */ /* 0x0003e20000100a00 */
[----:B------:R-:W-:-:S03]  /*2f2c0*/  LEA R78, P0, R66, R5, 0x2 ;  /* 0x00000005424e7211 */ /* 0x000fc600078010ff */
[----:B------:R-:W2:Y:S04]  /*2f2d0*/  LDL.LU R69, [R1+0x10d8] ;  /* 0x0010d80001457983 */ /* 0x000ea80000300800 */
[----:B------:R4:W-:Y:S04]  /*2f2e0*/  STL.64 [R1+0xdb8], R74 ;  /* 0x000db84a01007387 */ /* 0x0009e80000100a00 */
[----:B------:R-:W2:Y:S01]  /*2f2f0*/  LDL.LU R72, [R1+0x10c4] ;  /* 0x0010c40001487983 */ /* 0x000ea20000300800 */
[----:B------:R-:W-:-:S03]  /*2f300*/  LEA.HI.X.SX32 R79, R66, R0, 0x2, P0 ;  /* 0x00000000424f7211 */ /* 0x000fc600000f16ff */
[----:B------:R1:W-:Y:S04]  /*2f310*/  LDGSTS.E [R3+0x40100], desc[UR60][R76.64], P2 ;  /* 0x401000004c037fae */ /* 0x0003e8000912187c */
[----:B------:R-:W2:Y:S04]  /*2f320*/  LDL.LU R66, [R1+0x10c0] ;  /* 0x0010c00001427983 */ /* 0x000ea80000300800 */
[----:B------:R4:W-:Y:S01]  /*2f330*/  LDGSTS.E [R2+0x40500], desc[UR60][R74.64], P2 ;  /* 0x405000004a027fae */ /* 0x0009e2000912187c */
[----:B-1----:R-:W-:-:S03]  /*2f340*/  LEA R76, P1, R252, R5, 0x2 ;  /* 0x00000005fc4c7211 */ /* 0x002fc600078210ff */
[----:B------:R1:W-:Y:S01]  /*2f350*/  STL.64 [R1+0xdc0], R78 ;  /* 0x000dc04e01007387 */ /* 0x0003e20000100a00 */
[----:B------:R-:W-:-:S03]  /*2f360*/  LEA.HI.X.SX32 R77, R252, R0, 0x2, P1 ;  /* 0x00000000fc4d7211 */ /* 0x000fc600008f16ff */
[----:B------:R1:W-:Y:S01]  /*2f370*/  LDGSTS.E [R2+0x40900], desc[UR60][R78.64], P2 ;  /* 0x409000004e027fae */ /* 0x0003e2000912187c */
[----:B----4-:R-:W-:-:S03]  /*2f380*/  LEA R74, P0, R67, R5, 0x2 ;  /* 0x00000005434a7211 */ /* 0x010fc600078010ff */
[----:B------:R4:W-:Y:S01]  /*2f390*/  STL.64 [R1+0xdd0], R76 ;  /* 0x000dd04c01007387 */ /* 0x0009e20000100a00 */
[----:B------:R-:W-:-:S03]  /*2f3a0*/  LEA.HI.X.SX32 R75, R67, R0, 0x2, P0 ;  /* 0x00000000434b7211 */ /* 0x000fc600000f16ff */
[----:B------:R4:W-:Y:S04]  /*2f3b0*/  LDGSTS.E [R3+0x40d00], desc[UR60][R76.64], P2 ;  /* 0x40d000004c037fae */ /* 0x0009e8000912187c */
[----:B------:R-:W2:Y:S01]  /*2f3c0*/  LDL.LU R67, [R1+0x10ac] ;  /* 0x0010ac0001437983 */ /* 0x000ea20000300800 */
[----:B-1----:R-:W-:-:S03]  /*2f3d0*/  LEA R78, P0, R62, R5, 0x2 ;  /* 0x000000053e4e7211 */ /* 0x002fc600078010ff */
[----:B------:R3:W-:Y:S04]  /*2f3e0*/  STL.64 [R1+0xdd8], R74 ;  /* 0x000dd84a01007387 */ /* 0x0007e80000100a00 */
[----:B------:R-:W2:Y:S01]  /*2f3f0*/  LDL.LU R252, [R1+0x10a8] ;  /* 0x0010a80001fc7983 */ /* 0x000ea20000300800 */
[----:B------:R-:W-:-:S03]  /*2f400*/  LEA.HI.X.SX32 R79, R62, R0, 0x2, P0 ;  /* 0x000000003e4f7211 */ /* 0x000fc600000f16ff */
[----:B------:R-:W2:Y:S01]  /*2f410*/  LDL.LU R62, [R1+0x1094] ;  /* 0x00109400013e7983 */ /* 0x000ea20000300800 */
[----:B----4-:R-:W-:-:S03]  /*2f420*/  LEA R76, P1, R73, R5, 0x2 ;  /* 0x00000005494c7211 */ /* 0x010fc600078210ff */
[----:B------:R3:W-:Y:S01]  /*2f430*/  LDGSTS.E [R2+0x41100], desc[UR60][R74.64], P2 ;  /* 0x411000004a027fae */ /* 0x0007e2000912187c */
[----:B------:R-:W-:-:S03]  /*2f440*/  LEA.HI.X.SX32 R77, R73, R0, 0x2, P1 ;  /* 0x00000000494d7211 */ /* 0x000fc600008f16ff */
[----:B------:R2:W-:Y:S04]  /*2f450*/  STL.64 [R1+0xde0], R78 ;  /* 0x000de04e01007387 */ /* 0x0005e80000100a00 */
[----:B------:R1:W-:Y:S04]  /*2f460*/  STL.64 [R1+0xdf0], R76 ;  /* 0x000df04c01007387 */ /* 0x0003e80000100a00 */
[----:B------:R-:W4:Y:S04]  /*2f470*/  LDL.LU R73, [R1+0x1090] ;  /* 0x0010900001497983 */ /* 0x000f280000300800 */
[----:B------:R2:W-:Y:S04]  /*2f480*/  LDGSTS.E [R2+0x41500], desc[UR60][R78.64], P2 ;  /* 0x415000004e027fae */ /* 0x0005e8000912187c */
[----:B------:R1:W-:Y:S01]  /*2f490*/  LDGSTS.E [R3+0x41900], desc[UR60][R76.64], P2 ;  /* 0x419000004c037fae */ /* 0x0003e2000912187c */
[----:B---3--:R-:W-:-:S04]  /*2f4a0*/  LEA R74, P0, R68, R5, 0x2 ;  /* 0x00000005444a7211 */ /* 0x008fc800078010ff */
[----:B------:R-:W-:-:S05]  /*2f4b0*/  LEA.HI.X.SX32 R75, R68, R0, 0x2, P0 ;  /* 0x00000000444b7211 */ /* 0x000fca00000f16ff */
[----:B------:R3:W-:Y:S04]  /*2f4c0*/  STL.64 [R1+0xdf8], R74 ;  /* 0x000df84a01007387 */ /* 0x0007e80000100a00 */
[----:B------:R-:W4:Y:S04]  /*2f4d0*/  LDL.LU R68, [R1+0x1078] ;  /* 0x0010780001447983 */ /* 0x000f280000300800 */
[----:B------:R3:W-:Y:S01]  /*2f4e0*/  LDGSTS.E [R2+0x41d00], desc[UR60][R74.64], P2 ;  /* 0x41d000004a027fae */ /* 0x0007e2000912187c */
[----:B--2---:R-:W-:-:S04]  /*2f4f0*/  LEA R78, P0, R69, R5, 0x2 ;  /* 0x00000005454e7211 */ /* 0x004fc800078010ff */
[----:B------:R-:W-:Y:S02]  /*2f500*/  LEA.HI.X.SX32 R79, R69, R0, 0x2, P0 ;  /* 0x00000000454f7211 */ /* 0x000fe400000f16ff */
[----:B------:R-:W2:Y:S01]  /*2f510*/  LDL.LU R69, [R1+0x1060] ;  /* 0x0010600001457983 */ /* 0x000ea20000300800 */
[----:B-1----:R-:W-:-:S03]  /*2f520*/  LEA R76, P1, R72, R5, 0x2 ;  /* 0x00000005484c7211 */ /* 0x002fc600078210ff */
[----:B------:R1:W-:Y:S01]  /*2f530*/  LDGSTS.E [R2+0x42100], desc[UR60][R78.64], P2 ;  /* 0x421000004e027fae */ /* 0x0003e2000912187c */
[-C--:B------:R-:W-:Y:S02]  /*2f540*/  LEA.HI.X.SX32 R77, R72, R0.reuse, 0x2, P1 ;  /* 0x00000000484d7211 */ /* 0x080fe400008f16ff */
[CC--:B---3--:R-:W-:Y:S01]  /*2f550*/  LEA R74, P0, R66.reuse, R5.reuse, 0x2 ;  /* 0x00000005424a7211 */ /* 0x0c8fe200078010ff */
[----:B------:R1:W-:Y:S03]  /*2f560*/  STL.64 [R1+0xe08], R78 ;  /* 0x000e084e01007387 */ /* 0x0003e60000100a00 */
[----:B------:R-:W-:Y:S01]  /*2f570*/  LEA.HI.X.SX32 R75, R66, R0, 0x2, P0 ;  /* 0x00000000424b7211 */ /* 0x000fe200000f16ff */
[----:B------:R3:W-:Y:S04]  /*2f580*/  STL.64 [R1+0xe10], R76 ;  /* 0x000e104c01007387 */ /* 0x0007e80000100a00 */
[----:B------:R-:W2:Y:S04]  /*2f590*/  LDL.LU R66, [R1+0x1048] ;  /* 0x0010480001427983 */ /* 0x000ea80000300800 */
[----:B------:R3:W-:Y:S04]  /*2f5a0*/  STL.64 [R1+0xe18], R74 ;  /* 0x000e184a01007387 */ /* 0x0007e80000100a00 */
[----:B------:R-:W2:Y:S04]  /*2f5b0*/  LDL.LU R72, [R1+0x1040] ;  /* 0x0010400001487983 */ /* 0x000ea80000300800 */
[----:B------:R3:W-:Y:S01]  /*2f5c0*/  LDGSTS.E [R3+0x42500], desc[UR60][R76.64], P2 ;  /* 0x425000004c037fae */ /* 0x0007e2000912187c */
[----:B-1----:R-:W-:-:S03]  /*2f5d0*/  LEA R78, P0, R67, R5, 0x2 ;  /* 0x00000005434e7211 */ /* 0x002fc600078010ff */
[----:B------:R1:W-:Y:S01]  /*2f5e0*/  LDGSTS.E [R2+0x42900], desc[UR60][R74.64], P2 ;  /* 0x429000004a027fae */ /* 0x0003e2000912187c */
[----:B------:R-:W-:-:S03]  /*2f5f0*/  LEA.HI.X.SX32 R79, R67, R0, 0x2, P0 ;  /* 0x00000000434f7211 */ /* 0x000fc600000f16ff */
[----:B------:R-:W2:Y:S01]  /*2f600*/  LDL.LU R67, [R1+0x1038] ;  /* 0x0010380001437983 */ /* 0x000ea20000300800 */
[----:B---3--:R-:W-:-:S03]  /*2f610*/  LEA R76, P1, R252, R5, 0x2 ;  /* 0x00000005fc4c7211 */ /* 0x008fc600078210ff */
[----:B------:R4:W-:Y:S01]  /*2f620*/  LDGSTS.E [R2+0x42d00], desc[UR60][R78.64], P2 ;  /* 0x42d000004e027fae */ /* 0x0009e2000912187c */
[-C--:B------:R-:W-:Y:S02]  /*2f630*/  LEA.HI.X.SX32 R77, R252, R0.reuse, 0x2, P1 ;  /* 0x00000000fc4d7211 */ /* 0x080fe400008f16ff */
[CC--:B-1----:R-:W-:Y:S01]  /*2f640*/  LEA R74, P0, R62.reuse, R5.reuse, 0x2 ;  /* 0x000000053e4a7211 */ /* 0x0c2fe200078010ff */
[----:B------:R4:W-:Y:S03]  /*2f650*/  STL.64 [R1+0xe28], R78 ;  /* 0x000e284e01007387 */ /* 0x0009e60000100a00 */
[----:B------:R-:W-:Y:S01]  /*2f660*/  LEA.HI.X.SX32 R75, R62, R0, 0x2, P0 ;  /* 0x000000003e4b7211 */ /* 0x000fe200000f16ff */
[----:B------:R1:W-:Y:S04]  /*2f670*/  STL.64 [R1+0xe30], R76 ;  /* 0x000e304c01007387 */ /* 0x0003e80000100a00 */
[----:B------:R-:W3:Y:S04]  /*2f680*/  LDL.LU R62, [R1+0x1028] ;  /* 0x00102800013e7983 */ /* 0x000ee80000300800 */
[----:B------:R1:W-:Y:S01]  /*2f690*/  LDGSTS.E [R3+0x43100], desc[UR60][R76.64], P2 ;  /* 0x431000004c037fae */ /* 0x0003e2000912187c */
[----:B----4-:R-:W-:-:S03]  /*2f6a0*/  LEA R78, P0, R73, R5, 0x2 ;  /* 0x00000005494e7211 */ /* 0x010fc600078010ff */
[----:B------:R2:W-:Y:S01]  /*2f6b0*/  STL.64 [R1+0xe40], R74 ;  /* 0x000e404a01007387 */ /* 0x0005e20000100a00 */
[----:B------:R-:W-:-:S03]  /*2f6c0*/  LEA.HI.X.SX32 R79, R73, R0, 0x2, P0 ;  /* 0x00000000494f7211 */ /* 0x000fc600000f16ff */
[----:B------:R-:W4:Y:S04]  /*2f6d0*/  LDL.LU R252, [R1+0x1020] ;  /* 0x0010200001fc7983 */ /* 0x000f280000300800 */
[----:B------:R-:W4:Y:S04]  /*2f6e0*/  LDL.LU R73, [R1+0xea4] ;  /* 0x000ea40001497983 */ /* 0x000f280000300800 */
[----:B------:R2:W-:Y:S04]  /*2f6f0*/  LDGSTS.E [R2+0x43500], desc[UR60][R74.64], P2 ;  /* 0x435000004a027fae */ /* 0x0005e8000912187c */
[----:B------:R2:W-:Y:S04]  /*2f700*/  STL.64 [R1+0xe48], R78 ;  /* 0x000e484e01007387 */ /* 0x0005e80000100a00 */
[----:B------:R2:W-:Y:S01]  /*2f710*/  LDGSTS.E [R2+0x43900], desc[UR60][R78.64], P2 ;  /* 0x439000004e027fae */ /* 0x0005e2000912187c */
[----:B-1----:R-:W-:-:S04]  /*2f720*/  LEA R76, P1, R68, R5, 0x2 ;  /* 0x00000005444c7211 */ /* 0x002fc800078210ff */
[----:B------:R-:W-:Y:S02]  /*2f730*/  LEA.HI.X.SX32 R77, R68, R0, 0x2, P1 ;  /* 0x00000000444d7211 */ /* 0x000fe400008f16ff */
[----:B------:R-:W4:Y:S04]  /*2f740*/  LDL.LU R68, [R1+0xeb4] ;  /* 0x000eb40001447983 */ /* 0x000f280000300800 */
[----:B------:R1:W-:Y:S04]  /*2f750*/  STL.64 [R1+0xe50], R76 ;  /* 0x000e504c01007387 */ /* 0x0003e80000100a00 */
[----:B------:R1:W-:Y:S01]  /*2f760*/  LDGSTS.E [R3+0x43d00], desc[UR60][R76.64], P2 ;  /* 0x43d000004c037fae */ /* 0x0003e2000912187c */
[----:B--2---:R-:W-:-:S04]  /*2f770*/  LEA R74, P0, R69, R5, 0x2 ;  /* 0x00000005454a7211 */ /* 0x004fc800078010ff */
[----:B------:R-:W-:-:S05]  /*2f780*/  LEA.HI.X.SX32 R75, R69, R0, 0x2, P0 ;  /* 0x00000000454b7211 */ /* 0x000fca00000f16ff */
[----:B------:R2:W-:Y:S04]  /*2f790*/  STL.64 [R1+0xe60], R74 ;  /* 0x000e604a01007387 */ /* 0x0005e80000100a00 */
[----:B------:R-:W4:Y:S04]  /*2f7a0*/  LDL.LU R69, [R1+0xebc] ;  /* 0x000ebc0001457983 */ /* 0x000f280000300800 */
[----:B------:R2:W-:Y:S01]  /*2f7b0*/  LDGSTS.E [R2+0x44100], desc[UR60][R74.64], P2 ;  /* 0x441000004a027fae */ /* 0x0005e2000912187c */
[----:B------:R-:W-:-:S04]  /*2f7c0*/  LEA R78, P0, R66, R5, 0x2 ;  /* 0x00000005424e7211 */ /* 0x000fc800078010ff */
[----:B------:R-:W-:Y:S02]  /*2f7d0*/  LEA.HI.X.SX32 R79, R66, R0, 0x2, P0 ;  /* 0x00000000424f7211 */ /* 0x000fe400000f16ff */
[----:B------:R-:W4:Y:S01]  /*2f7e0*/  LDL.LU R66, [R1+0xec4] ;  /* 0x000ec40001427983 */ /* 0x000f220000300800 */
[----:B-1----:R-:W-:-:S03]  /*2f7f0*/  LEA R76, P1, R72, R5, 0x2 ;  /* 0x00000005484c7211 */ /* 0x002fc600078210ff */
[----:B------:R3:W-:Y:S01]  /*2f800*/  LDGSTS.E [R2+0x44500], desc[UR60][R78.64], P2 ;  /* 0x445000004e027fae */ /* 0x0007e2000912187c */
[----:B------:R-:W-:-:S03]  /*2f810*/  LEA.HI.X.SX32 R77, R72, R0, 0x2, P1 ;  /* 0x00000000484d7211 */ /* 0x000fc600008f16ff */
[----:B------:R3:W-:Y:S04]  /*2f820*/  STL.64 [R1+0xe68], R78 ;  /* 0x000e684e01007387 */ /* 0x0007e80000100a00 */
[----:B------:R4:W-:Y:S01]  /*2f830*/  STL.64 [R1+0xe78], R76 ;  /* 0x000e784c01007387 */ /* 0x0009e20000100a00 */
[----:B--2---:R-:W-:-:S03]  /*2f840*/  LEA R74, P0, R67, R5, 0x2 ;  /* 0x00000005434a7211 */ /* 0x004fc600078010ff */
[----:B------:R-:W2:Y:S01]  /*2f850*/  LDL.LU R72, [R1+0xed4] ;  /* 0x000ed40001487983 */ /* 0x000ea20000300800 */
[----:B------:R-:W-:-:S03]  /*2f860*/  LEA.HI.X.SX32 R75, R67, R0, 0x2, P0 ;  /* 0x00000000434b7211 */ /* 0x000fc600000f16ff */
[----:B------:R4:W-:Y:S04]  /*2f870*/  LDGSTS.E [R3+0x44900], desc[UR60][R76.64], P2 ;  /* 0x449000004c037fae */ /* 0x0009e8000912187c */
[----:B------:R1:W-:Y:S04]  /*2f880*/  STL.64 [R1+0xe80], R74 ;  /* 0x000e804a01007387 */ /* 0x0003e80000100a00 */
[----:B------:R-:W2:Y:S01]  /*2f890*/  LDL.LU R67, [R1+0xedc] ;  /* 0x000edc0001437983 */ /* 0x000ea20000300800 */
[----:B---3--:R-:W-:-:S03]  /*2f8a0*/  LEA R78, P0, R62, R5, 0x2 ;  /* 0x000000053e4e7211 */ /* 0x008fc600078010ff */
[----:B------:R1:W-:Y:S01]  /*2f8b0*/  LDGSTS.E [R2+0x44d00], desc[UR60][R74.64], P2 ;  /* 0x44d000004a027fae */ /* 0x0003e2000912187c */
[----:B------:R-:W-:-:S03]  /*2f8c0*/  LEA.HI.X.SX32 R79, R62, R0, 0x2, P0 ;  /* 0x000000003e4f7211 */ /* 0x000fc600000f16ff */
[----:B------:R-:W3:Y:S01]  /*2f8d0*/  LDL.LU R62, [R1+0xeec] ;  /* 0x000eec00013e7983 */ /* 0x000ee20000300800 */
[----:B----4-:R-:W-:-:S03]  /*2f8e0*/  LEA R76, P1, R252, R5, 0x2 ;  /* 0x00000005fc4c7211 */ /* 0x010fc600078210ff */
[----:B------:R4:W-:Y:S01]  /*2f8f0*/  LDGSTS.E [R2+0x45100], desc[UR60][R78.64], P2 ;  /* 0x451000004e027fae */ /* 0x0009e2000912187c */
[CC--:B-1----:R-:W-:Y:S02]  /*2f900*/  LEA R74, P0, R73.reuse, R5.reuse, 0x2 ;  /* 0x00000005494a7211 */ /* 0x0c2fe400078010ff */
[-C--:B------:R-:W-:Y:S02]  /*2f910*/  LEA.HI.X.SX32 R77, R252, R0.reuse, 0x2, P1 ;  /* 0x00000000fc4d7211 */ /* 0x080fe400008f16ff */
[----:B------:R-:W-:Y:S01]  /*2f920*/  LEA.HI.X.SX32 R75, R73, R0, 0x2, P0 ;  /* 0x00000000494b7211 */ /* 0x000fe200000f16ff */
[----:B------:R4:W-:Y:S04]  /*2f930*/  STL.64 [R1+0xe88], R78 ;  /* 0x000e884e01007387 */ /* 0x0009e80000100a00 */
[----:B------:R1:W-:Y:S04]  /*2f940*/  STL.64 [R1+0xe98], R76 ;  /* 0x000e984c01007387 */ /* 0x0003e80000100a00 */
[----:B------:R1:W-:Y:S04]  /*2f950*/  STL.64 [R1+0xea0], R74 ;  /* 0x000ea04a01007387 */ /* 0x0003e80000100a00 */
[----:B------:R-:W3:Y:S04]  /*2f960*/  LDL.LU R73, [R1+0xef4] ;  /* 0x000ef40001497983 */ /* 0x000ee80000300800 */
[----:B------:R-:W3:Y:S04]  /*2f970*/  LDL.LU R4, [R1+0xefc] ;  /* 0x000efc0001047983 */ /* 0x000ee80000300800 */
[----:B------:R1:W-:Y:S04]  /*2f980*/  LDGSTS.E [R3+0x45500], desc[UR60][R76.64], P2 ;  /* 0x455000004c037fae */ /* 0x0003e8000912187c */
[----:B------:R1:W-:Y:S01]  /*2f990*/  LDGSTS.E [R2+0x45900], desc[UR60][R74.64], P2 ;  /* 0x459000004a027fae */ /* 0x0003e2000912187c */
[----:B----4-:R-:W-:-:S04]  /*2f9a0*/  LEA R78, P0, R68, R5, 0x2 ;  /* 0x00000005444e7211 */ /* 0x010fc800078010ff */
[----:B------:R-:W-:Y:S02]  /*2f9b0*/  LEA.HI.X.SX32 R79, R68, R0, 0x2, P0 ;  /* 0x00000000444f7211 */ /* 0x000fe400000f16ff */
[----:B------:R-:W4:Y:S04]  /*2f9c0*/  LDL.LU R68, [R1+0xf0c] ;  /* 0x000f0c0001447983 */ /* 0x000f280000300800 */
[----:B------:R2:W-:Y:S04]  /*2f9d0*/  STL.64 [R1+0xeb0], R78 ;  /* 0x000eb04e01007387 */ /* 0x0005e80000100a00 */
[----:B------:R2:W-:Y:S01]  /*2f9e0*/  LDGSTS.E [R2+0x45d00], desc[UR60][R78.64], P2 ;  /* 0x45d000004e027fae */ /* 0x0005e2000912187c */
[----:B-1----:R-:W-:-:S04]  /*2f9f0*/  LEA R76, P1, R69, R5, 0x2 ;  /* 0x00000005454c7211 */ /* 0x002fc800078210ff */
[----:B------:R-:W-:Y:S02]  /*2fa00*/  LEA.HI.X.SX32 R77, R69, R0, 0x2, P1 ;  /* 0x00000000454d7211 */ /* 0x000fe400008f16ff */
[----:B------:R-:W4:Y:S01]  /*2fa10*/  LDL.LU R69, [R1+0xf14] ;  /* 0x000f140001457983 */ /* 0x000f220000300800 */
[----:B------:R-:W-:-:S03]  /*2fa20*/  LEA R74, P0, R66, R5, 0x2 ;  /* 0x00000005424a7211 */ /* 0x000fc600078010ff */
[----:B------:R1:W-:Y:S01]  /*2fa30*/  LDGSTS.E [R3+0x46100], desc[UR60][R76.64], P2 ;  /* 0x461000004c037fae */ /* 0x0003e2000912187c */
[----:B------:R-:W-:-:S03]  /*2fa40*/  LEA.HI.X.SX32 R75, R66, R0, 0x2, P0 ;  /* 0x00000000424b7211 */ /* 0x000fc600000f16ff */
[----:B------:R1:W-:Y:S04]  /*2fa50*/  STL.64 [R1+0xeb8], R76 ;  /* 0x000eb84c01007387 */ /* 0x0003e80000100a00 */
[----:B------:R3:W-:Y:S04]  /*2fa60*/  STL.64 [R1+0xec0], R74 ;  /* 0x000ec04a01007387 */ /* 0x0007e80000100a00 */
[----:B------:R-:W4:Y:S01]  /*2fa70*/  LDL.LU R7, [R1+0xf24] ;  /* 0x000f240001077983 */ /* 0x000f220000300800 */
[----:B--2---:R-:W-:-:S03]  /*2fa80*/  LEA R78, P0, R72, R5, 0x2 ;  /* 0x00000005484e7211 */ /* 0x004fc600078010ff */
[----:B------:R-:W2:Y:S01]  /*2fa90*/  LDL.LU R66, [R1+0xf2c] ;  /* 0x000f2c0001427983 */ /* 0x000ea20000300800 */
[----:B------:R-:W-:-:S03]  /*2faa0*/  LEA.HI.X.SX32 R79, R72, R0, 0x2, P0 ;  /* 0x00000000484f7211 */ /* 0x000fc600000f16ff */
[----:B------:R3:W-:Y:S01]  /*2fab0*/  LDGSTS.E [R2+0x46500], desc[UR60][R74.64], P2 ;  /* 0x465000004a027fae */ /* 0x0007e2000912187c */
[----:B-1----:R-:W-:-:S03]  /*2fac0*/  LEA R76, P1, R67, R5, 0x2 ;  /* 0x00000005434c7211 */ /* 0x002fc600078210ff */
[----:B------:R1:W-:Y:S01]  /*2fad0*/  STL.64 [R1+0xed0], R78 ;  /* 0x000ed04e01007387 */ /* 0x0003e20000100a00 */
[----:B------:R-:W-:-:S03]  /*2fae0*/  LEA.HI.X.SX32 R77, R67, R0, 0x2, P1 ;  /* 0x00000000434d7211 */ /* 0x000fc600008f16ff */
[----:B------:R-:W-:Y:S04]  /*2faf0*/  LDGSTS.E [R2+0x46900], desc[UR60][R78.64], P2 ;  /* 0x469000004e027fae */ /* 0x000fe8000912187c */
[----:B------:R-:W2:Y:S01]  /*2fb00*/  LDL.LU R67, [R1+0xf34] ;  /* 0x000f340001437983 */ /* 0x000ea20000300800 */
[----:B---3--:R-:W-:-:S03]  /*2fb10*/  LEA R74, P0, R62, R5, 0x2 ;  /* 0x000000053e4a7211 */ /* 0x008fc600078010ff */
[----:B------:R3:W-:Y:S01]  /*2fb20*/  LDGSTS.E [R3+0x46d00], desc[UR60][R76.64], P2 ;  /* 0x46d000004c037fae */ /* 0x0007e2000912187c */
[----:B------:R-:W-:-:S03]  /*2fb30*/  LEA.HI.X.SX32 R75, R62, R0, 0x2, P0 ;  /* 0x000000003e4b7211 */ /* 0x000fc600000f16ff */
[----:B-1----:R-:W2:Y:S04]  /*2fb40*/  LDL.LU.64 R78, [R1+0x4d58] ;  /* 0x004d5800014e7983 */ /* 0x002ea80000300a00 */
[----:B------:R-:W2:Y:S04]  /*2fb50*/  LDL.LU R252, [R1+0xf44] ;  /* 0x000f440001fc7983 */ /* 0x000ea80000300800 */
[----:B------:R3:W-:Y:S04]  /*2fb60*/  STL.64 [R1+0xed8], R76 ;  /* 0x000ed84c01007387 */ /* 0x0007e80000100a00 */
[----:B------:R-:W2:Y:S04]  /*2fb70*/  LDL.LU R62, [R1+0xf4c] ;  /* 0x000f4c00013e7983 */ /* 0x000ea80000300800 */
[----:B------:R1:W-:Y:S01]  /*2fb80*/  STL.64 [R1+0xee8], R74 ;  /* 0x000ee84a01007387 */ /* 0x0003e20000100a00 */
[----:B---3--:R-:W-:-:S03]  /*2fb90*/  LEA R76, P0, R73, R5, 0x2 ;  /* 0x00000005494c7211 */ /* 0x008fc600078010ff */
[----:B------:R1:W-:Y:S01]  /*2fba0*/  LDGSTS.E [R2+0x47100], desc[UR60][R74.64], P2 ;  /* 0x471000004a027fae */ /* 0x0003e2000912187c */
[----:B------:R-:W-:Y:S02]  /*2fbb0*/  LEA.HI.X.SX32 R77, R73, R0, 0x2, P0 ;  /* 0x00000000494d7211 */ /* 0x000fe400000f16ff */
[----:B-1----:R-:W-:-:S03]  /*2fbc0*/  LEA R74, P1, R4, R5, 0x2 ;  /* 0x00000005044a7211 */ /* 0x002fc600078210ff */
[----:B------:R1:W-:Y:S01]  /*2fbd0*/  STL.64 [R1+0xef0], R76 ;  /* 0x000ef04c01007387 */ /* 0x0003e20000100a00 */
[----:B------:R-:W-:-:S03]  /*2fbe0*/  LEA.HI.X.SX32 R75, R4, R0, 0x2, P1 ;  /* 0x00000000044b7211 */ /* 0x000fc600008f16ff */
[----:B------:R-:W-:Y:S01]  /*2fbf0*/  LDGSTS.E [R2+0x47500], desc[UR60][R76.64], P2 ;  /* 0x475000004c027fae */ /* 0x000fe2000912187c */
[----:B------:R-:W3:Y:S03]  /*2fc00*/  LDC R4, c[0x0][0x240] ;  /* 0x00009000ff047b82 */ /* 0x000ee60000000800 */
[----:B------:R3:W-:Y:S04]  /*2fc10*/  LDGSTS.E [R3+0x47900], desc[UR60][R74.64], P2 ;  /* 0x479000004a037fae */ /* 0x0007e8000912187c */
[----:B-1----:R-:W2:Y:S04]  /*2fc20*/  LDL.LU.64 R76, [R1+0x4d50] ;  /* 0x004d5000014c7983 */ /* 0x002ea80000300a00 */
[----:B------:R3:W-:Y:S01]  /*2fc30*/  STL.64 [R1+0xef8], R74 ;  /* 0x000ef84a01007387 */ /* 0x0007e20000100a00 */
[----:B----4-:R-:W-:-:S04]  /*2fc40*/  LEA R72, P0, R68, R5, 0x2 ;  /* 0x0000000544487211 */ /* 0x010fc800078010ff */
[----:B------:R-:W-:-:S05]  /*2fc50*/  LEA.HI.X.SX32 R73, R68, R0, 0x2, P0 ;  /* 0x0000000044497211 */ /* 0x000fca00000f16ff */
[----:B------:R1:W-:Y:S04]  /*2fc60*/  STL.64 [R1+0xf08], R72 ;  /* 0x000f084801007387 */ /* 0x0003e80000100a00 */
[----:B------:R1:W-:Y:S01]  /*2fc70*/  LDGSTS.E [R2+0x47d00], desc[UR60][R72.64], P2 ;  /* 0x47d0000048027fae */ /* 0x0003e2000912187c */
[----:B---3--:R-:W-:-:S04]  /*2fc80*/  LEA R74, P0, R69, R5, 0x2 ;  /* 0x00000005454a7211 */ /* 0x008fc800078010ff */
[----:B------:R-:W-:-:S05]  /*2fc90*/  LEA.HI.X.SX32 R75, R69, R0, 0x2, P0 ;  /* 0x00000000454b7211 */ /* 0x000fca00000f16ff */
[----:B------:R3:W-:Y:S04]  /*2fca0*/  STL.64 [R1+0xf10], R74 ;  /* 0x000f104a01007387 */ /* 0x0007e80000100a00 */
[----:B------:R-:W-:Y:S01]  /*2fcb0*/  LDGSTS.E [R2+0x60100], desc[UR60][R74.64], P2 ;  /* 0x601000004a027fae */ /* 0x000fe2000912187c */
[CC--:B-1----:R-:W-:Y:S02]  /*2fcc0*/  LEA R72, P1, R7.reuse, R5.reuse, 0x2 ;  /* 0x0000000507487211 */ /* 0x0c2fe400078210ff */
[C---:B--2---:R-:W-:Y:S01]  /*2fcd0*/  LEA R68, P0, R66.reuse, R5, 0x2 ;  /* 0x0000000542447211 */ /* 0x044fe200078010ff */
[----:B---3--:R-:W2:Y:S01]  /*2fce0*/  LDL.LU.64 R74, [R1+0x4d48] ;  /* 0x004d4800014a7983 */ /* 0x008ea20000300a00 */
[-C--:B------:R-:W-:Y:S02]  /*2fcf0*/  LEA.HI.X.SX32 R73, R7, R0.reuse, 0x2, P1 ;  /* 0x0000000007497211 */ /* 0x080fe400008f16ff */
[----:B------:R-:W-:-:S03]  /*2fd00*/  LEA.HI.X.SX32 R69, R66, R0, 0x2, P0 ;  /* 0x0000000042457211 */ /* 0x000fc600000f16ff */
[----:B------:R1:W-:Y:S04]  /*2fd10*/  STL.64 [R1+0xf20], R72 ;  /* 0x000f204801007387 */ /* 0x0003e80000100a00 */
[----:B------:R1:W-:Y:S04]  /*2fd20*/  LDGSTS.E [R3+0x60500], desc[UR60][R72.64], P2 ;  /* 0x6050000048037fae */ /* 0x0003e8000912187c */
[----:B------:R3:W-:Y:S04]  /*2fd30*/  STL.64 [R1+0xf28], R68 ;  /* 0x000f284401007387 */ /* 0x0007e80000100a00 */
[----:B------:R3:W-:Y:S01]  /*2fd40*/  LDGSTS.E [R2+0x60900], desc[UR60][R68.64], P2 ;  /* 0x6090000044027fae */ /* 0x0007e2000912187c */
[----:B-1----:R-:W-:-:S04]  /*2fd50*/  LEA R72, P0, R67, R5, 0x2 ;  /* 0x0000000543487211 */ /* 0x002fc800078010ff */
[----:B------:R-:W-:Y:S02]  /*2fd60*/  LEA.HI.X.SX32 R73, R67, R0, 0x2, P0 ;  /* 0x0000000043497211 */ /* 0x000fe400000f16ff */
[----:B---3--:R-:W-:-:S03]  /*2fd70*/  LEA R68, P1, R252, R5, 0x2 ;  /* 0x00000005fc447211 */ /* 0x008fc600078210ff */
[----:B------:R1:W-:Y:S01]  /*2fd80*/  STL.64 [R1+0xf30], R72 ;  /* 0x000f304801007387 */ /* 0x0003e20000100a00 */
[----:B------:R-:W-:-:S03]  /*2fd90*/  LEA.HI.X.SX32 R69, R252, R0, 0x2, P1 ;  /* 0x00000000fc457211 */ /* 0x000fc600008f16ff */
[----:B------:R-:W-:Y:S01]  /*2fda0*/  LDGSTS.E [R2+0x60d00], desc[UR60][R72.64], P2 ;  /* 0x60d0000048027fae */ /* 0x000fe2000912187c */
[----:B------:R-:W-:-:S03]  /*2fdb0*/  LEA R66, P0, R62, R5, 0x2 ;  /* 0x000000053e427211 */ /* 0x000fc600078010ff */
[----:B------:R3:W-:Y:S01]  /*2fdc0*/  LDGSTS.E [R3+0x61100], desc[UR60][R68.64], P2 ;  /* 0x6110000044037fae */ /* 0x0007e2000912187c */
[----:B------:R-:W-:-:S03]  /*2fdd0*/  LEA.HI.X.SX32 R67, R62, R0, 0x2, P0 ;  /* 0x000000003e437211 */ /* 0x000fc600000f16ff */
[----:B-1----:R-:W4:Y:S04]  /*2fde0*/  LDL.LU.64 R72, [R1+0x4d40] ;  /* 0x004d400001487983 */ /* 0x002f280000300a00 */
[----:B------:R3:W-:Y:S04]  /*2fdf0*/  STL.64 [R1+0xf40], R68 ;  /* 0x000f404401007387 */ /* 0x0007e80000100a00 */
[----:B------:R1:W-:Y:S04]  /*2fe00*/  STL.64 [R1+0xf48], R66 ;  /* 0x000f484201007387 */ /* 0x0003e80000100a00 */
[----:B------:R1:W-:Y:S01]  /*2fe10*/  LDGSTS.E [R2+0x61500], desc[UR60][R66.64], P2 ;  /* 0x6150000042027fae */ /* 0x0003e2000912187c */
[----:B---3--:R-:W-:-:S04]  /*2fe20*/  LEA R68, P0, R63, R5, 0x2 ;  /* 0x000000053f447211 */ /* 0x008fc800078010ff */
[-C--:B------:R-:W-:Y:S02]  /*2fe30*/  LEA.HI.X.SX32 R69, R63, R0.reuse, 0x2, P0 ;  /* 0x000000003f457211 */ /* 0x080fe400000f16ff */
[-C--:B-1----:R-:W-:Y:S02]  /*2fe40*/  LEA R66, P1, R71, R5.reuse, 0x2 ;  /* 0x0000000547427211 */ /* 0x082fe400078210ff */
[-C--:B------:R-:W-:Y:S01]  /*2fe50*/  LEA R62, P0, R61, R5.reuse, 0x2 ;  /* 0x000000053d3e7211 */ /* 0x080fe200078010ff */
[----:B------:R-:W-:Y:S01]  /*2fe60*/  LDGSTS.E [R2+0x61900], desc[UR60][R68.64], P2 ;  /* 0x6190000044027fae */ /* 0x000fe2000912187c */
[-C--:B------:R-:W-:Y:S02]  /*2fe70*/  LEA.HI.X.SX32 R67, R71, R0.reuse, 0x2, P1 ;  /* 0x0000000047437211 */ /* 0x080fe400008f16ff */
[----:B------:R-:W-:Y:S01]  /*2fe80*/  LEA.HI.X.SX32 R63, R61, R0, 0x2, P0 ;  /* 0x000000003d3f7211 */ /* 0x000fe200000f16ff */
[----:B------:R1:W-:Y:S04]  /*2fe90*/  STL.64 [R1+0xf58], R68 ;  /* 0x000f584401007387 */ /* 0x0003e80000100a00 */
[----:B------:R-:W3:Y:S04]  /*2fea0*/  LDL.LU R71, [R1+0x4d38] ;  /* 0x004d380001477983 */ /* 0x000ee80000300800 */
[----:B------:R1:W-:Y:S04]  /*2feb0*/  LDGSTS.E [R3+0x61d00], desc[UR60][R66.64], P2 ;  /* 0x61d0000042037fae */ /* 0x0003e8000912187c */
[----:B-1----:R-:W2:Y:S04]  /*2fec0*/  LDL.LU.64 R68, [R1+0x4d30] ;  /* 0x004d300001447983 */ /* 0x002ea80000300a00 */
[----:B------:R1:W-:Y:S04]  /*2fed0*/  STL.64 [R1+0xf60], R66 ;  /* 0x000f604201007387 */ /* 0x0003e80000100a00 */
[----:B------:R1:W-:Y:S04]  /*2fee0*/  STL.64 [R1+0xf68], R62 ;  /* 0x000f683e01007387 */ /* 0x0003e80000100a00 */
[----:B------:R1:W-:Y:S02]  /*2fef0*/  LDGSTS.E [R2+0x62100], desc[UR60][R62.64], P2 ;  /* 0x621000003e027fae */ /* 0x0003e4000912187c */
[----:B-1----:R-:W-:-:S04]  /*2ff00*/  LEA R66, P0, R60, R5, 0x2 ;  /* 0x000000053c427211 */ /* 0x002fc800078010ff */
[-C--:B------:R-:W-:Y:S02]  /*2ff10*/  LEA.HI.X.SX32 R67, R60, R0.reuse, 0x2, P0 ;  /* 0x000000003c437211 */ /* 0x080fe400000f16ff */
[CC--:B------:R-:W-:Y:S02]  /*2ff20*/  LEA R62, P1, R64.reuse, R5.reuse, 0x2 ;  /* 0x00000005403e7211 */ /* 0x0c0fe400078210ff */
[CC--:B------:R-:W-:Y:S01]  /*2ff30*/  LEA R60, P0, R59.reuse, R5.reuse, 0x2 ;  /* 0x000000053b3c7211 */ /* 0x0c0fe200078010ff */
[----:B------:R-:W-:Y:S01]  /*2ff40*/  LDGSTS.E [R2+0x62500], desc[UR60][R66.64], P2 ;  /* 0x6250000042027fae */ /* 0x000fe2000912187c */
[-C--:B------:R-:W-:Y:S02]  /*2ff50*/  LEA.HI.X.SX32 R63, R64, R0.reuse, 0x2, P1 ;  /* 0x00000000403f7211 */ /* 0x080fe400008f16ff */
[----:B------:R-:W-:Y:S01]  /*2ff60*/  LEA.HI.X.SX32 R61, R59, R0, 0x2, P0 ;  /* 0x000000003b3d7211 */ /* 0x000fe200000f16ff */
[----:B------:R1:W-:Y:S04]  /*2ff70*/  STL.64 [R1+0xf78], R66 ;  /* 0x000f784201007387 */ /* 0x0003e80000100a00 */
[----:B------:R-:W4:Y:S04]  /*2ff80*/  LDL.LU R64, [R1+0x4d28] ;  /* 0x004d280001407983 */ /* 0x000f280000300800 */
[----:B------:R1:W-:Y:S04]  /*2ff90*/  LDGSTS.E [R3+0x62900], desc[UR60][R62.64], P2 ;  /* 0x629000003e037fae */ /* 0x0003e8000912187c */
[----:B-1----:R-:W3:Y:S04]  /*2ffa0*/  LDL.LU.64 R66, [R1+0x4d20] ;  /* 0x004d200001427983 */ /* 0x002ee80000300a00 */
[----:B------:R1:W-:Y:S04]  /*2ffb0*/  STL.64 [R1+0xf80], R62 ;  /* 0x000f803e01007387 */ /* 0x0003e80000100a00 */
[----:B------:R1:W-:Y:S04]  /*2ffc0*/  STL.64 [R1+0xf90], R60 ;  /* 0x000f903c01007387 */ /* 0x0003e80000100a00 */
[----:B------:R1:W-:Y:S02]  /*2ffd0*/  LDGSTS.E [R2+0x62d00], desc[UR60][R60.64], P2 ;  /* 0x62d000003c027fae */ /* 0x0003e4000912187c */
[----:B-1----:R-:W-:-:S04]  /*2ffe0*/  LEA R62, P0, R58, R5, 0x2 ;  /* 0x000000053a3e7211 */ /* 0x002fc800078010ff */
[-C--:B------:R-:W-:Y:S02]  /*2fff0*/  LEA.HI.X.SX32 R63, R58, R0.reuse, 0x2, P0 ;  /* 0x000000003a3f7211 */ /* 0x080fe400000f16ff */
[-C--:B------:R-:W-:Y:S02]  /*30000*/  LEA R60, P1, R65, R5.reuse, 0x2 ;  /* 0x00000005413c7211 */ /* 0x080fe400078210ff */
[-C--:B------:R-:W-:Y:S01]  /*30010*/  LEA R58, P0, R251, R5.reuse, 0x2 ;  /* 0x00000005fb3a7211 */ /* 0x080fe200078010ff */
[----:B------:R-:W-:Y:S01]  /*30020*/  LDGSTS.E [R2+0x63100], desc[UR60][R62.64], P2 ;  /* 0x631000003e027fae */ /* 0x000fe2000912187c */
[-C--:B------:R-:W-:Y:S02]  /*30030*/  LEA.HI.X.SX32 R61, R65, R0.reuse, 0x2, P1 ;  /* 0x00000000413d7211 */ /* 0x080fe400008f16ff */
[----:B------:R-:W-:Y:S01]  /*30040*/  LEA.HI.X.SX32 R59, R251, R0, 0x2, P0 ;  /* 0x00000000fb3b7211 */ /* 0x000fe200000f16ff */
[----:B------:R1:W-:Y:S04]  /*30050*/  STL.64 [R1+0xf98], R62 ;  /* 0x000f983e01007387 */ /* 0x0003e80000100a00 */
[----:B------:R-:W4:Y:S04]  /*30060*/  LDL.LU R65, [R1+0x4d18] ;  /* 0x004d180001417983 */ /* 0x000f280000300800 */
        /* <DEDUP_REMOVED lines=8> */
[----:B------:R-:W-:Y:S01]  /*300f0*/  LEA R250, P0, R243, R5, 0x2 ;  /* 0x00000005f3fa7211 */ /* 0x000fe200078010ff */
[----:B------:R-:W-:Y:S01]  /*30100*/  LDGSTS.E [R2+0x63d00], desc[UR60][R60.64], P2 ;  /* 0x63d000003c027fae */ /* 0x000fe2000912187c */
[----:B------:R-:W-:-:S03]  /*30110*/  LEA.HI.X.SX32 R59, R48, R0, 0x2, P1 ;  /* 0x00000000303b7211 */ /* 0x000fc600008f16ff */
[----:B------:R1:W-:Y:S01]  /*30120*/  STL.64 [R1+0xfb8], R60 ;  /* 0x000fb83c01007387 */ /* 0x0003e20000100a00 */
[----:B------:R-:W-:-:S03]  /*30130*/  LEA.HI.X.SX32 R251, R243, R0, 0x2, P0 ;  /* 0x00000000f3fb7211 */ /* 0x000fc600000f16ff */
[----:B------:R-:W3:Y:S04]  /*30140*/  LDL.LU R48, [R1+0x4d08] ;  /* 0x004d080001307983 */ /* 0x000ee80000300800 */
[----:B------:R1:W-:Y:S04]  /*30150*/  LDGSTS.E [R3+0x64100], desc[UR60][R58.64], P2 ;  /* 0x641000003a037fae */ /* 0x0003e8000912187c */
[----:B-1----:R-:W4:Y:S04]  /*30160*/  LDL.LU.64 R60, [R1+0x4d00] ;  /* 0x004d0000013c7983 */ /* 0x002f280000300a00 */
        /* <DEDUP_REMOVED lines=11> */
[----:B------:R1:W-:Y:S04]  /*30220*/  LDGSTS.E [R3+0x64d00], desc[UR60][R250.64], P2 ;  /* 0x64d00000fa037fae */ /* 0x0003e8000912187c */
[----:B------:R1:W-:Y:S04]  /*30230*/  LDGSTS.E [R2+0x65100], desc[UR60][R242.64], P2 ;  /* 0x65100000f2027fae */ /* 0x0003e8000912187c */
[----:B-1----:R-:W2:Y:S04]  /*30240*/  LDL.LU.64 R58, [R1+0x4cf8] ;  /* 0x004cf800013a7983 */ /* 0x002ea80000300a00 */
[----:B------:R1:W-:Y:S04]  /*30250*/  STL.64 [R1+0xfe8], R250 ;  /* 0x000fe8fa01007387 */ /* 0x0003e80000100a00 */
[----:B------:R1:W-:Y:S02]  /*30260*/  STL.64 [R1+0xff0], R242 ;  /* 0x000ff0f201007387 */ /* 0x0003e40000100a00 */
[----:B-1----:R-:W-:-:S02]  /*30270*/  LEA R250, P0, R52, R5, 0x2 ;  /* 0x0000000534fa7211 */ /* 0x002fc400078010ff */
[C---:B------:R-:W-:Y:S02]  /*30280*/  LEA R242, P1, R247.reuse, R5, 0x2 ;  /* 0x00000005f7f27211 */ /* 0x040fe400078210ff */
[-C--:B------:R-:W-:Y:S02]  /*30290*/  LEA.HI.X.SX32 R251, R52, R0.reuse, 0x2, P0 ;  /* 0x0000000034fb7211 */ /* 0x080fe400000f16ff */
[----:B------:R-:W-:-:S03]  /*302a0*/  LEA.HI.X.SX32 R243, R247, R0, 0x2, P1 ;  /* 0x00000000f7f37211 */ /* 0x000fc600008f16ff */
[----:B------:R1:W-:Y:S04]  /*302b0*/  STL.64 [R1+0x1000], R250 ;  /* 0x001000fa01007387 */ /* 0x0003e80000100a00 */
[----:B------:R-:W-:Y:S04]  /*302c0*/  LDGSTS.E [R2+0x65500], desc[UR60][R250.64], P2 ;  /* 0x65500000fa027fae */ /* 0x000fe8000912187c */
[----:B------:R1:W-:Y:S01]  /*302d0*/  STL.64 [R1+0x1008], R242 ;  /* 0x001008f201007387 */ /* 0x0003e20000100a00 */
[----:B------:R-:W-:-:S03]  /*302e0*/  LEA R52, P0, R246, R5, 0x2 ;  /* 0x00000005f6347211 */ /* 0x000fc600078010ff */
[----:B------:R1:W-:Y:S04]  /*302f0*/  LDGSTS.E [R3+0x65900], desc[UR60][R242.64], P2 ;  /* 0x65900000f2037fae */ /* 0x0003e8000912187c */
[----:B-1----:R-:W3:Y:S01]  /*30300*/  LDL.LU R251, [R1+0x1130] ;  /* 0x0011300001fb7983 */ /* 0x002ee20000300800 */
[----:B------:R-:W-:-:S05]  /*30310*/  LEA.HI.X.SX32 R53, R246, R0, 0x2, P0 ;  /* 0x00000000f6357211 */ /* 0x000fca00000f16ff */
[----:B------:R1:W-:Y:S01]  /*30320*/  STL.64 [R1+0x1010], R52 ;  /* 0x0010103401007387 */ /* 0x0003e20000100a00 */
[----:B------:R-:W-:-:S03]  /*30330*/  LEA R242, P0, R241, R5, 0x2 ;  /* 0x00000005f1f27211 */ /* 0x000fc600078010ff */
[----:B------:R1:W-:Y:S01]  /*30340*/  LDGSTS.E [R2+0x65d00], desc[UR60][R52.64], P2 ;  /* 0x65d0000034027fae */ /* 0x0003e2000912187c */
[----:B------:R-:W-:Y:S02]  /*30350*/  LEA.HI.X.SX32 R243, R241, R0, 0x2, P0 ;  /* 0x00000000f1f37211 */ /* 0x000fe400000f16ff */
[----:B-1----:R-:W-:-:S03]  /*30360*/  LEA R52, P1, R51, R5, 0x2 ;  /* 0x0000000533347211 */ /* 0x002fc600078210ff */
[----:B------:R1:W-:Y:S01]  /*30370*/  LDGSTS.E [R2+0x66100], desc[UR60][R242.64], P2 ;  /* 0x66100000f2027fae */ /* 0x0003e2000912187c */
[----:B------:R-:W-:-:S03]  /*30380*/  LEA.HI.X.SX32 R53, R51, R0, 0x2, P1 ;  /* 0x0000000033357211 */ /* 0x000fc600008f16ff */
[----:B------:R1:W-:Y:S04]  /*30390*/  STL.64 [R1+0x1020], R242 ;  /* 0x001020f201007387 */ /* 0x0003e80000100a00 */
[----:B------:R1:W-:Y:S04]  /*303a0*/  STL.64 [R1+0x1028], R52 ;  /* 0x0010283401007387 */ /* 0x0003e80000100a00 */
[----:B------:R-:W4:Y:S01]  /*303b0*/  LDL.LU R246, [R1+0x1178] ;  /* 0x0011780001f67983 */ /* 0x000f220000300800 */
[----:B-1----:R-:W-:-:S03]  /*303c0*/  LEA R242, P0, R50, R5, 0x2 ;  /* 0x0000000532f27211 */ /* 0x002fc600078010ff */
[----:B------:R-:W2:Y:S01]  /*303d0*/  LDL.LU R247, [R1+0x1170] ;  /* 0x0011700001f77983 */ /* 0x000ea20000300800 */
[----:B------:R-:W-:-:S03]  /*303e0*/  LEA.HI.X.SX32 R243, R50, R0, 0x2, P0 ;  /* 0x0000000032f37211 */ /* 0x000fc600000f16ff */
[----:B------:R1:W-:Y:S01]  /*303f0*/  LDGSTS.E [R3+0x66500], desc[UR60][R52.64], P2 ;  /* 0x6650000034037fae */ /* 0x0003e2000912187c */
[----:B------:R-:W-:-:S03]  /*30400*/  LEA R50, P0, R56, R5, 0x2 ;  /* 0x0000000538327211 */ /* 0x000fc600078010ff */
[----:B------:R-:W-:Y:S01]  /*30410*/  STL.64 [R1+0x1038], R242 ;  /* 0x001038f201007387 */ /* 0x000fe20000100a00 */
[----:B------:R-:W-:-:S03]  /*30420*/  LEA.HI.X.SX32 R51, R56, R0, 0x2, P0 ;  /* 0x0000000038337211 */ /* 0x000fc600000f16ff */
[----:B------:R-:W2:Y:S01]  /*30430*/  LDL.LU R248, [R1+0x1168] ;  /* 0x0011680001f87983 */ /* 0x000ea20000300800 */
[----:B-1----:R-:W-:-:S03]  /*30440*/  LEA R52, P1, R57, R5, 0x2 ;  /* 0x0000000539347211 */ /* 0x002fc600078210ff */
[----:B------:R-:W-:Y:S01]  /*30450*/  LDGSTS.E [R2+0x66900], desc[UR60][R242.64], P2 ;  /* 0x66900000f2027fae */ /* 0x000fe2000912187c */
[----:B------:R-:W-:-:S05]  /*30460*/  LEA.HI.X.SX32 R53, R57, R0, 0x2, P1 ;  /* 0x0000000039357211 */ /* 0x000fca00008f16ff */
[----:B------:R1:W-:Y:S04]  /*30470*/  STL.64 [R1+0x1040], R52 ;  /* 0x0010403401007387 */ /* 0x0003e80000100a00 */
[----:B------:R3:W-:Y:S04]  /*30480*/  STL.64 [R1+0x1048], R50 ;  /* 0x0010483201007387 */ /* 0x0007e80000100a00 */
[----:B------:R-:W2:Y:S04]  /*30490*/  LDL.LU R241, [R1+0x1158] ;  /* 0x0011580001f17983 */ /* 0x000ea80000300800 */
[----:B------:R1:W-:Y:S04]  /*304a0*/  LDGSTS.E [R3+0x66d00], desc[UR60][R52.64], P2 ;  /* 0x66d0000034037fae */ /* 0x0003e8000912187c */
[----:B------:R-:W2:Y:S04]  /*304b0*/  LDL.LU R250, [R1+0x1150] ;  /* 0x0011500001fa7983 */ /* 0x000ea80000300800 */
[----:B------:R3:W-:Y:S01]  /*304c0*/  LDGSTS.E [R2+0x67100], desc[UR60][R50.64], P2 ;  /* 0x6710000032027fae */ /* 0x0007e2000912187c */
[----:B-1----:R-:W-:-:S04]  /*304d0*/  LEA R52, P0, R55, R5, 0x2 ;  /* 0x0000000537347211 */ /* 0x002fc800078010ff */
[----:B------:R-:W-:-:S05]  /*304e0*/  LEA.HI.X.SX32 R53, R55, R0, 0x2, P0 ;  /* 0x0000000037357211 */ /* 0x000fca00000f16ff */
[----:B------:R4:W-:Y:S01]  /*304f0*/  STL.64 [R1+0x1060], R52 ;  /* 0x0010603401007387 */ /* 0x0009e20000100a00 */
[----:B---3--:R-:W-:Y:S01]  /*30500*/  IMAD R2, R251, R4, RZ ;  /* 0x00000004fb027224 */ /* 0x008fe200078e02ff */
[CC--:B------:R-:W-:Y:S02]  /*30510*/  LEA R50, P1, R54.reuse, R5.reuse, 0x2 ;  /* 0x0000000536327211 */ /* 0x0c0fe400078210ff */
[----:B------:R-:W3:Y:S02]  /*30520*/  LDL.LU R251, [R1+0x1140] ;  /* 0x0011400001fb7983 */ /* 0x000ee40000300800 */
[-C--:B------:R-:W-:Y:S01]  /*30530*/  LEA.HI.X.SX32 R51, R54, R0.reuse, 0x2, P1 ;  /* 0x0000000036337211 */ /* 0x080fe200008f16ff */
[----:B------:R-:W-:Y:S01]  /*30540*/  VIADD R4, R8, 0x100000 ;  /* 0x0010000008047836 */ /* 0x000fe20000000000 */
[C---:B------:R-:W-:Y:S01]  /*30550*/  LEA R54, P1, R2.reuse, R5, 0x2 ;  /* 0x0000000502367211 */ /* 0x040fe200078210ff */
[----:B------:R4:W-:Y:S04]  /*30560*/  LDGSTS.E [R3+0x67500], desc[UR60][R52.64], P2 ;  /* 0x6750000034037fae */ /* 0x0009e8000912187c */
[----:B------:R2:W-:Y:S04]  /*30570*/  STL.64 [R1+0x1078], R50 ;  /* 0x0010783201007387 */ /* 0x0005e80000100a00 */
[----:B------:R-:W3:Y:S01]  /*30580*/  LDL.LU R242, [R1+0x1138] ;  /* 0x0011380001f27983 */ /* 0x000ee20000300800 */
[----:B------:R-:W-:-:S03]  /*30590*/  LEA.HI.X.SX32 R55, R2, R0, 0x2, P1 ;  /* 0x0000000002377211 */ /* 0x000fc600008f16ff */
[----:B------:R1:W-:Y:S01]  /*305a0*/  LDGSTS.E [R4+0x67900], desc[UR60][R50.64], P2 ;  /* 0x6790000032047fae */ /* 0x0003e2000912187c */
[----:B------:R-:W-:Y:S02]  /*305b0*/  LOP3.LUT R7, R6, 0x30, RZ, 0x3c, !PT ;  /* 0x0000003006077812 */ /* 0x000fe400078e3cff */
[----:B------:R-:W-:Y:S01]  /*305c0*/  IADD3 R2, R8, 0x100000, RZ ;  /* 0x0010000008027810 */ /* 0x000fe20007ffe0ff */
[----:B------:R-:W3:Y:S02]  /*305d0*/  LDL.LU R243, [R1+0x1134] ;  /* 0x0011340001f37983 */ /* 0x000ee40000300800 */
[----:B------:R-:W-:Y:S01]  /*305e0*/  IMAD.IADD R7, R249, 0x1, R7 ;  /* 0x00000001f9077824 */ /* 0x000fe200078e0207 */
[-C--:B----4-:R-:W-:Y:S01]  /*305f0*/  LEA R52, P0, R246, R5.reuse, 0x2 ;  /* 0x00000005f6347211 */ /* 0x090fe200078010ff */
[----:B------:R4:W-:Y:S01]  /*30600*/  LDGSTS.E [R2+0x67d00], desc[UR60][R54.64], P2 ;  /* 0x67d0000036027fae */ /* 0x0009e2000912187c */
[----:B-1----:R-:W1:Y:S01]  /*30610*/  LDC R4, c[0x0][0x240] ;  /* 0x00009000ff047b82 */ /* 0x002e620000000800 */
[----:B--2---:R-:W-:-:S02]  /*30620*/  LEA R50, P1, R247, R5, 0x2 ;  /* 0x00000005f7327211 */ /* 0x004fc400078210ff */
[-C--:B------:R-:W-:Y:S02]  /*30630*/  LEA.HI.X.SX32 R53, R246, R0.reuse, 0x2, P0 ;  /* 0x00000000f6357211 */ /* 0x080fe400000f16ff */
[----:B------:R-:W-:Y:S01]  /*30640*/  LEA.HI.X.SX32 R51, R247, R0, 0x2, P1 ;  /* 0x00000000f7337211 */ /* 0x000fe200008f16ff */
[----:B------:R4:W-:Y:S01]  /*30650*/  STL.64 [R1+0x1090], R54 ;  /* 0x0010903601007387 */ /* 0x0009e20000100a00 */
[----:B------:R-:W-:-:S03]  /*30660*/  VIADD R3, R7, 0x100000 ;  /* 0x0010000007037836 */ /* 0x000fc60000000000 */
[----:B------:R2:W-:Y:S04]  /*30670*/  STL.64 [R1+0x10a8], R52 ;  /* 0x0010a83401007387 */ /* 0x0005e80000100a00 */
[----:B------:R-:W3:Y:S04]  /*30680*/  LDL.LU R246, [R1+0x113c] ;  /* 0x00113c0001f67983 */ /* 0x000ee80000300800 */
[----:B------:R2:W-:Y:S01]  /*30690*/  STL.64 [R1+0x10c0], R50 ;  /* 0x0010c03201007387 */ /* 0x0005e20000100a00 */
[----:B----4-:R-:W-:-:S03]  /*306a0*/  LEA R54, P0, R248, R5, 0x2 ;  /* 0x00000005f8367211 */ /* 0x010fc600078010ff */
[----:B------:R-:W4:Y:S01]  /*306b0*/  LDL.LU R247, [R1+0x1144] ;  /* 0x0011440001f77983 */ /* 0x000f220000300800 */
[----:B------:R-:W-:Y:S01]  /*306c0*/  LEA.HI.X.SX32 R55, R248, R0, 0x2, P0 ;  /* 0x00000000f8377211 */ /* 0x000fe200000f16ff */
[----:B------:R-:W-:Y:S02]  /*306d0*/  VIADD R2, R7, 0x100000 ;  /* 0x0010000007027836 */ /* 0x000fe40000000000 */
[----:B------:R2:W-:Y:S04]  /*306e0*/  LDGSTS.E [R3+0x40180], desc[UR60][R52.64], P2 ;  /* 0x4018000034037fae */ /* 0x0005e8000912187c */
[----:B------:R-:W4:Y:S04]  /*306f0*/  LDL.LU R248, [R1+0x1154] ;  /* 0x0011540001f87983 */ /* 0x000f280000300800 */
[----:B------:R1:W-:Y:S01]  /*30700*/  LDGSTS.E [R2+0x40580], desc[UR60][R50.64], P2 ;  /* 0x4058000032027fae */ /* 0x0003e2000912187c */
[----:B--2---:R-:W-:-:S03]  /*30710*/  LEA R52, P1, R241, R5, 0x2 ;  /* 0x00000005f1347211 */ /* 0x004fc600078210ff */
[----:B------:R3:W-:Y:S01]  /*30720*/  STL.64 [R1+0x10d8], R54 ;  /* 0x0010d83601007387 */ /* 0x0007e20000100a00 */
[----:B------:R-:W-:-:S03]  /*30730*/  LEA.HI.X.SX32 R53, R241, R0, 0x2, P1 ;  /* 0x00000000f1357211 */ /* 0x000fc600008f16ff */
[----:B------:R3:W-:Y:S01]  /*30740*/  LDGSTS.E [R2+0x40980], desc[UR60][R54.64], P2 ;  /* 0x4098000036027fae */ /* 0x0007e2000912187c */
[----:B-1----:R-:W-:-:S03]  /*30750*/  LEA R50, P0, R250, R5, 0x2 ;  /* 0x00000005fa327211 */ /* 0x002fc600078010ff */
[----:B------:R1:W-:Y:S01]  /*30760*/  STL.64 [R1+0x10f0], R52 ;  /* 0x0010f03401007387 */ /* 0x0003e20000100a00 */
[----:B------:R-:W-:-:S03]  /*30770*/  LEA.HI.X.SX32 R51, R250, R0, 0x2, P0 ;  /* 0x00000000fa337211 */ /* 0x000fc600000f16ff */
[----:B------:R1:W-:Y:S04]  /*30780*/  LDGSTS.E [R3+0x40d80], desc[UR60][R52.64], P2 ;  /* 0x40d8000034037fae */ /* 0x0003e8000912187c */
[----:B------:R-:W2:Y:S04]  /*30790*/  LDL.LU R250, [R1+0x115c] ;  /* 0x00115c0001fa7983 */ /* 0x000ea80000300800 */
[----:B------:R1:W-:Y:S04]  /*307a0*/  STL.64 [R1+0x1108], R50 ;  /* 0x0011083201007387 */ /* 0x0003e80000100a00 */
[----:B------:R-:W2:Y:S04]  /*307b0*/  LDL.LU R241, [R1+0x116c] ;  /* 0x00116c0001f17983 */ /* 0x000ea80000300800 */
[----:B------:R1:W-:Y:S01]  /*307c0*/  LDGSTS.E [R2+0x41180], desc[UR60][R50.64], P2 ;  /* 0x4118000032027fae */ /* 0x0003e2000912187c */
[----:B---3--:R-:W-:-:S04]  /*307d0*/  LEA R54, P0, R251, R5, 0x2 ;  /* 0x00000005fb367211 */ /* 0x008fc800078010ff */
[----:B------:R-:W-:Y:S02]  /*307e0*/  LEA.HI.X.SX32 R55, R251, R0, 0x2, P0 ;  /* 0x00000000fb377211 */ /* 0x000fe400000f16ff */
[----:B------:R-:W3:Y:S01]  /*307f0*/  LDL.LU R251, [R1+0x1174] ;  /* 0x0011740001fb7983 */ /* 0x000ee20000300800 */
[----:B-1----:R-:W-:-:S03]  /*30800*/  LEA R52, P1, R242, R5, 0x2 ;  /* 0x00000005f2347211 */ /* 0x002fc600078210ff */
[----:B------:R1:W-:Y:S01]  /*30810*/  LDGSTS.E [R2+0x41580], desc[UR60][R54.64], P2 ;  /* 0x4158000036027fae */ /* 0x0003e2000912187c */
[----:B------:R-:W-:-:S03]  /*30820*/  LEA.HI.X.SX32 R53, R242, R0, 0x2, P1 ;  /* 0x00000000f2357211 */ /* 0x000fc600008f16ff */
[----:B------:R1:W-:Y:S01]  /*30830*/  STL.64 [R1+0x1118], R54 ;  /* 0x0011183601007387 */ /* 0x0003e20000100a00 */
[----:B------:R-:W-:-:S03]  /*30840*/  LEA R50, P0, R243, R5, 0x2 ;  /* 0x00000005f3327211 */ /* 0x000fc600078010ff */
[----:B------:R4:W-:Y:S04]  /*30850*/  STL.64 [R1+0x1120], R52 ;  /* 0x0011203401007387 */ /* 0x0009e80000100a00 */
[----:B------:R-:W3:Y:S01]  /*30860*/  LDL.LU R242, [R1+0x117c] ;  /* 0x00117c0001f27983 */ /* 0x000ee20000300800 */
[----:B------:R-:W-:-:S03]  /*30870*/  LEA.HI.X.SX32 R51, R243, R0, 0x2, P0 ;  /* 0x00000000f3337211 */ /* 0x000fc600000f16ff */
[----:B------:R4:W-:Y:S04]  /*30880*/  LDGSTS.E [R3+0x41980], desc[UR60][R52.64], P2 ;  /* 0x4198000034037fae */ /* 0x0009e8000912187c */
[----:B------:R4:W-:Y:S04]  /*30890*/  STL.64 [R1+0x1130], R50 ;  /* 0x0011303201007387 */ /* 0x0009e80000100a00 */
[----:B------:R-:W3:Y:S04]  /*308a0*/  LDL.LU R243, [R1+0x118c] ;  /* 0x00118c0001f37983 */ /* 0x000ee80000300800 */
[----:B------:R4:W-:Y:S01]  /*308b0*/  LDGSTS.E [R2+0x41d80], desc[UR60][R50.64], P2 ;  /* 0x41d8000032027fae */ /* 0x0009e2000912187c */
[----:B-1----:R-:W-:-:S04]  /*308c0*/  LEA R54, P0, R246, R5, 0x2 ;  /* 0x00000005f6367211 */ /* 0x002fc800078010ff */
[----:B------:R-:W-:Y:S02]  /*308d0*/  LEA.HI.X.SX32 R55, R246, R0, 0x2, P0 ;  /* 0x00000000f6377211 */ /* 0x000fe400000f16ff */
[----:B------:R-:W3:Y:S01]  /*308e0*/  LDL.LU R246, [R1+0x1194] ;  /* 0x0011940001f67983 */ /* 0x000ee20000300800 */
[----:B----4-:R-:W-:-:S03]  /*308f0*/  LEA R52, P1, R247, R5, 0x2 ;  /* 0x00000005f7347211 */ /* 0x010fc600078210ff */
[----:B------:R2:W-:Y:S01]  /*30900*/  LDGSTS.E [R2+0x42180], desc[UR60][R54.64], P2 ;  /* 0x4218000036027fae */ /* 0x0005e2000912187c */
[-C--:B------:R-:W-:Y:S02]  /*30910*/  LEA.HI.X.SX32 R53, R247, R0.reuse, 0x2, P1 ;  /* 0x00000000f7357211 */ /* 0x080fe400008f16ff */
[CC--:B------:R-:W-:Y:S01]  /*30920*/  LEA R50, P0, R248.reuse, R5.reuse, 0x2 ;  /* 0x00000005f8327211 */ /* 0x0c0fe200078010ff */
[----:B------:R2:W-:Y:S03]  /*30930*/  STL.64 [R1+0x1138], R54 ;  /* 0x0011383601007387 */ /* 0x0005e60000100a00 */
[----:B------:R-:W-:Y:S01]  /*30940*/  LEA.HI.X.SX32 R51, R248, R0, 0x2, P0 ;  /* 0x00000000f8337211 */ /* 0x000fe200000f16ff */
[----:B------:R1:W-:Y:S04]  /*30950*/  STL.64 [R1+0x1140], R52 ;  /* 0x0011403401007387 */ /* 0x0003e80000100a00 */
[----:B------:R-:W4:Y:S04]  /*30960*/  LDL.LU R247, [R1+0x11a4] ;  /* 0x0011a40001f77983 */ /* 0x000f280000300800 */
[----:B------:R3:W-:Y:S04]  /*30970*/  STL.64 [R1+0x1150], R50 ;  /* 0x0011503201007387 */ /* 0x0007e80000100a00 */
[----:B------:R-:W4:Y:S04]  /*30980*/  LDL.LU R248, [R1+0x11ac] ;  /* 0x0011ac0001f87983 */ /* 0x000f280000300800 */
[----:B------:R1:W-:Y:S01]  /*30990*/  LDGSTS.E [R3+0x42580], desc[UR60][R52.64], P2 ;  /* 0x4258000034037fae */ /* 0x0003e2000912187c */
[----:B--2---:R-:W-:-:S03]  /*309a0*/  LEA R54, P0, R250, R5, 0x2 ;  /* 0x00000005fa367211 */ /* 0x004fc600078010ff */
[----:B------:R3:W-:Y:S01]  /*309b0*/  LDGSTS.E [R2+0x42980], desc[UR60][R50.64], P2 ;  /* 0x4298000032027fae */ /* 0x0007e2000912187c */
[----:B------:R-:W-:-:S03]  /*309c0*/  LEA.HI.X.SX32 R55, R250, R0, 0x2, P0 ;  /* 0x00000000fa377211 */ /* 0x000fc600000f16ff */
[----:B------:R-:W2:Y:S01]  /*309d0*/  LDL.LU R250, [R1+0x11b4] ;  /* 0x0011b40001fa7983 */ /* 0x000ea20000300800 */
[----:B-1----:R-:W-:-:S03]  /*309e0*/  LEA R52, P1, R241, R5, 0x2 ;  /* 0x00000005f1347211 */ /* 0x002fc600078210ff */
[----:B------:R1:W-:Y:S01]  /*309f0*/  LDGSTS.E [R2+0x42d80], desc[UR60][R54.64], P2 ;  /* 0x42d8000036027fae */ /* 0x0003e2000912187c */
[----:B------:R-:W-:-:S03]  /*30a00*/  LEA.HI.X.SX32 R53, R241, R0, 0x2, P1 ;  /* 0x00000000f1357211 */ /* 0x000fc600008f16ff */
[----:B------:R1:W-:Y:S04]  /*30a10*/  STL.64 [R1+0x1158], R54 ;  /* 0x0011583601007387 */ /* 0x0003e80000100a00 */
[----:B------:R1:W-:Y:S04]  /*30a20*/  STL.64 [R1+0x1168], R52 ;  /* 0x0011683401007387 */ /* 0x0003e80000100a00 */
[----:B------:R1:W-:Y:S01]  /*30a30*/  LDGSTS.E [R3+0x43180], desc[UR60][R52.64], P2 ;  /* 0x4318000034037fae */ /* 0x0003e2000912187c */
[----:B---3--:R-:W-:-:S04]  /*30a40*/  LEA R50, P0, R251, R5, 0x2 ;  /* 0x00000005fb327211 */ /* 0x008fc800078010ff */
[----:B------:R-:W-:Y:S02]  /*30a50*/  LEA.HI.X.SX32 R51, R251, R0, 0x2, P0 ;  /* 0x00000000fb337211 */ /* 0x000fe400000f16ff */
[----:B------:R-:W3:Y:S04]  /*30a60*/  LDL.LU R251, [R1+0x11c4] ;  /* 0x0011c40001fb7983 */ /* 0x000ee80000300800 */
[----:B------:R1:W-:Y:S04]  /*30a70*/  STL.64 [R1+0x1170], R50 ;  /* 0x0011703201007387 */ /* 0x0003e80000100a00 */
[----:B------:R-:W3:Y:S04]  /*30a80*/  LDL.LU R241, [R1+0x11cc] ;  /* 0x0011cc0001f17983 */ /* 0x000ee80000300800 */
[----:B------:R1:W-:Y:S02]  /*30a90*/  LDGSTS.E [R2+0x43580], desc[UR60][R50.64], P2 ;  /* 0x4358000032027fae */ /* 0x0003e4000912187c */
[----:B-1----:R-:W-:-:S04]  /*30aa0*/  LEA R54, P0, R242, R5, 0x2 ;  /* 0x00000005f2367211 */ /* 0x002fc800078010ff */
[----:B------:R-:W-:Y:S02]  /*30ab0*/  LEA.HI.X.SX32 R55, R242, R0, 0x2, P0 ;  /* 0x00000000f2377211 */ /* 0x000fe400000f16ff */
[----:B------:R-:W3:Y:S01]  /*30ac0*/  LDL.LU R242, [R1+0x11dc] ;  /* 0x0011dc0001f27983 */ /* 0x000ee20000300800 */
[----:B------:R-:W-:-:S03]  /*30ad0*/  LEA R52, P1, R243, R5, 0x2 ;  /* 0x00000005f3347211 */ /* 0x000fc600078210ff */
[----:B------:R4:W-:Y:S01]  /*30ae0*/  STL.64 [R1+0x1178], R54 ;  /* 0x0011783601007387 */ /* 0x0009e20000100a00 */
[----:B------:R-:W-:-:S03]  /*30af0*/  LEA.HI.X.SX32 R53, R243, R0, 0x2, P1 ;  /* 0x00000000f3357211 */ /* 0x000fc600008f16ff */
[----:B------:R4:W-:Y:S04]  /*30b00*/  LDGSTS.E [R2+0x43980], desc[UR60][R54.64], P2 ;  /* 0x4398000036027fae */ /* 0x0009e8000912187c */
[----:B------:R-:W3:Y:S01]  /*30b10*/  LDL.LU R243, [R1+0x11e4] ;  /* 0x0011e40001f37983 */ /* 0x000ee20000300800 */
[----:B------:R-:W-:-:S03]  /*30b20*/  LEA R50, P0, R246, R5, 0x2 ;  /* 0x00000005f6327211 */ /* 0x000fc600078010ff */
[----:B------:R1:W-:Y:S01]  /*30b30*/  LDGSTS.E [R3+0x43d80], desc[UR60][R52.64], P2 ;  /* 0x43d8000034037fae */ /* 0x0003e2000912187c */
[----:B------:R-:W-:-:S03]  /*30b40*/  LEA.HI.X.SX32 R51, R246, R0, 0x2, P0 ;  /* 0x00000000f6337211 */ /* 0x000fc600000f16ff */
[----:B------:R1:W-:Y:S04]  /*30b50*/  STL.64 [R1+0x1188], R52 ;  /* 0x0011883401007387 */ /* 0x0003e80000100a00 */
[----:B------:R2:W-:Y:S04]  /*30b60*/  STL.64 [R1+0x1190], R50 ;  /* 0x0011903201007387 */ /* 0x0005e80000100a00 */
[----:B------:R-:W3:Y:S04]  /*30b70*/  LDL.LU R246, [R1+0x11ec] ;  /* 0x0011ec0001f67983 */ /* 0x000ee80000300800 */
[----:B------:R2:W-:Y:S01]  /*30b80*/  LDGSTS.E [R2+0x44180], desc[UR60][R50.64], P2 ;  /* 0x4418000032027fae */ /* 0x0005e2000912187c */
[----:B----4-:R-:W-:-:S04]  /*30b90*/  LEA R54, P0, R247, R5, 0x2 ;  /* 0x00000005f7367211 */ /* 0x010fc800078010ff */
        /* <DEDUP_REMOVED lines=20> */
[----:B------:R-:W-:Y:S01]  /*30ce0*/  STL.64 [R1+0x11c0], R54 ;  /* 0x0011c03601007387 */ /* 0x000fe20000100a00 */
[----:B------:R-:W-:-:S03]  /*30cf0*/  LEA R50, P0, R242, R5, 0x2 ;  /* 0x00000005f2327211 */ /* 0x000fc600078010ff */
[----:B------:R4:W-:Y:S01]  /*30d00*/  LDGSTS.E [R3+0x45580], desc[UR60][R52.64], P2 ;  /* 0x4558000034037fae */ /* 0x0009e2000912187c */
[----:B------:R-:W-:-:S03]  /*30d10*/  LEA.HI.X.SX32 R51, R242, R0, 0x2, P0 ;  /* 0x00000000f2337211 */ /* 0x000fc600000f16ff */
[----:B------:R-:W-:Y:S04]  /*30d20*/  STL.64 [R1+0x11c8], R52 ;  /* 0x0011c83401007387 */ /* 0x000fe80000100a00 */
[----:B------:R1:W-:Y:S04]  /*30d30*/  STL.64 [R1+0x11d8], R50 ;  /* 0x0011d83201007387 */ /* 0x0003e80000100a00 */
[----:B------:R-:W-:Y:S01]  /*30d40*/  LDGSTS.E [R2+0x45980], desc[UR60][R50.64], P2 ;  /* 0x4598000032027fae */ /* 0x000fe2000912187c */
[----:B------:R-:W-:-:S04]  /*30d50*/  LEA R56, P0, R243, R5, 0x2 ;  /* 0x00000005f3387211 */ /* 0x000fc800078010ff */
[----:B------:R-:W-:-:S05]  /*30d60*/  LEA.HI.X.SX32 R57, R243, R0, 0x2, P0 ;  /* 0x00000000f3397211 */ /* 0x000fca00000f16ff */
[----:B------:R2:W-:Y:S04]  /*30d70*/  LDGSTS.E [R2+0x45d80], desc[UR60][R56.64], P2 ;  /* 0x45d8000038027fae */ /* 0x0005e8000912187c */
[----:B-1----:R-:W3:Y:S04]  /*30d80*/  LDL.LU R51, [R1+0x1224] ;  /* 0x0012240001337983 */ /* 0x002ee80000300800 */
[----:B------:R-:W3:Y:S04]  /*30d90*/  LDL.LU R241, [R1+0x1234] ;  /* 0x0012340001f17983 */ /* 0x000ee80000300800 */
[----:B------:R-:W3:Y:S01]  /*30da0*/  LDL.LU R242, [R1+0x123c] ;  /* 0x00123c0001f27983 */ /* 0x000ee20000300800 */
[----:B------:R-:W-:-:S04]  /*30db0*/  LEA R54, P1, R246, R5, 0x2 ;  /* 0x00000005f6367211 */ /* 0x000fc800078210ff */
[----:B------:R-:W-:Y:S01]  /*30dc0*/  LEA.HI.X.SX32 R55, R246, R0, 0x2, P1 ;  /* 0x00000000f6377211 */ /* 0x000fe200008f16ff */
[----:B------:R2:W-:Y:S04]  /*30dd0*/  STL.64 [R1+0x11e0], R56 ;  /* 0x0011e03801007387 */ /* 0x0005e80000100a00 */
[----:B------:R-:W3:Y:S01]  /*30de0*/  LDL.LU R243, [R1+0x124c] ;  /* 0x00124c0001f37983 */ /* 0x000ee20000300800 */
[----:B----4-:R-:W-:-:S03]  /*30df0*/  LEA R52, P0, R247, R5, 0x2 ;  /* 0x00000005f7347211 */ /* 0x010fc600078010ff */
[----:B------:R1:W-:Y:S01]  /*30e00*/  LDGSTS.E [R3+0x46180], desc[UR60][R54.64], P2 ;  /* 0x4618000036037fae */ /* 0x0003e2000912187c */
[----:B------:R-:W-:-:S03]  /*30e10*/  LEA.HI.X.SX32 R53, R247, R0, 0x2, P0 ;  /* 0x00000000f7357211 */ /* 0x000fc600000f16ff */
[----:B------:R1:W-:Y:S04]  /*30e20*/  STL.64 [R1+0x11e8], R54 ;  /* 0x0011e83601007387 */ /* 0x0003e80000100a00 */
[----:B------:R-:W-:Y:S04]  /*30e30*/  STL.64 [R1+0x11f8], R52 ;  /* 0x0011f83401007387 */ /* 0x000fe80000100a00 */
[----:B------:R-:W4:Y:S01]  /*30e40*/  LDL.LU R246, [R1+0x1254] ;  /* 0x0012540001f67983 */ /* 0x000f220000300800 */
[----:B--2---:R-:W-:-:S03]  /*30e50*/  LEA R56, P0, R248, R5, 0x2 ;  /* 0x00000005f8387211 */ /* 0x004fc600078010ff */
[----:B------:R-:W2:Y:S01]  /*30e60*/  LDL.LU R247, [R1+0x125c] ;  /* 0x00125c0001f77983 */ /* 0x000ea20000300800 */
[----:B------:R-:W-:-:S03]  /*30e70*/  LEA.HI.X.SX32 R57, R248, R0, 0x2, P0 ;  /* 0x00000000f8397211 */ /* 0x000fc600000f16ff */
[----:B------:R3:W-:Y:S04]  /*30e80*/  LDGSTS.E [R2+0x46580], desc[UR60][R52.64], P2 ;  /* 0x4658000034027fae */ /* 0x0007e8000912187c */
[----:B------:R1:W-:Y:S02]  /*30e90*/  STL.64 [R1+0x1200], R56 ;  /* 0x0012003801007387 */ /* 0x0003e40000100a00 */
[C---:B-1----:R-:W-:Y:S02]  /*30ea0*/  LEA R54, P1, R250.reuse, R5, 0x2 ;  /* 0x00000005fa367211 */ /* 0x042fe400078210ff */
[----:B------:R-:W2:Y:S02]  /*30eb0*/  LDL.LU R248, [R1+0x126c] ;  /* 0x00126c0001f87983 */ /* 0x000ea40000300800 */
[----:B------:R-:W-:-:S02]  /*30ec0*/  LEA.HI.X.SX32 R55, R250, R0, 0x2, P1 ;  /* 0x00000000fa377211 */ /* 0x000fc400008f16ff */
[----:B------:R-:W-:Y:S04]  /*30ed0*/  LDGSTS.E [R2+0x46980], desc[UR60][R56.64], P2 ;  /* 0x4698000038027fae */ /* 0x000fe8000912187c */
[----:B------:R1:W-:Y:S04]  /*30ee0*/  LDGSTS.E [R3+0x46d80], desc[UR60][R54.64], P2 ;  /* 0x46d8000036037fae */ /* 0x0003e8000912187c */
[----:B------:R-:W2:Y:S04]  /*30ef0*/  LDL.LU.64 R56, [R1+0x4cf0] ;  /* 0x004cf00001387983 */ /* 0x000ea80000300a00 */
[----:B------:R-:W2:Y:S04]  /*30f00*/  LDL.LU R250, [R1+0x1274] ;  /* 0x0012740001fa7983 */ /* 0x000ea80000300800 */
[----:B------:R1:W-:Y:S01]  /*30f10*/  STL.64 [R1+0x1210], R54 ;  /* 0x0012103601007387 */ /* 0x0003e20000100a00 */
[----:B---3--:R-:W-:-:S04]  /*30f20*/  LEA R52, P0, R251, R5, 0x2 ;  /* 0x00000005fb347211 */ /* 0x008fc800078010ff */
[----:B------:R-:W-:Y:S02]  /*30f30*/  LEA.HI.X.SX32 R53, R251, R0, 0x2, P0 ;  /* 0x00000000fb357211 */ /* 0x000fe400000f16ff */
[----:B------:R-:W3:Y:S04]  /*30f40*/  LDL.LU R251, [R1+0x1284] ;  /* 0x0012840001fb7983 */ /* 0x000ee80000300800 */
[----:B------:R1:W-:Y:S04]  /*30f50*/  STL.64 [R1+0x1218], R52 ;  /* 0x0012183401007387 */ /* 0x0003e80000100a00 */
[----:B------:R1:W-:Y:S02]  /*30f60*/  LDGSTS.E [R2+0x47180], desc[UR60][R52.64], P2 ;  /* 0x4718000034027fae */ /* 0x0003e4000912187c */
[----:B-1----:R-:W-:-:S02]  /*30f70*/  LEA R54, P0, R51, R5, 0x2 ;  /* 0x0000000533367211 */ /* 0x002fc400078010ff */
[-C--:B------:R-:W-:Y:S02]  /*30f80*/  LEA R52, P1, R241, R5.reuse, 0x2 ;  /* 0x00000005f1347211 */ /* 0x080fe400078210ff */
[-C--:B------:R-:W-:Y:S02]  /*30f90*/  LEA.HI.X.SX32 R55, R51, R0.reuse, 0x2, P0 ;  /* 0x0000000033377211 */ /* 0x080fe400000f16ff */
[C---:B------:R-:W-:Y:S02]  /*30fa0*/  LEA R50, P0, R242.reuse, R5, 0x2 ;  /* 0x00000005f2327211 */ /* 0x040fe400078010ff */
[-C--:B------:R-:W-:Y:S01]  /*30fb0*/  LEA.HI.X.SX32 R53, R241, R0.reuse, 0x2, P1 ;  /* 0x00000000f1357211 */ /* 0x080fe200008f16ff */
[----:B------:R1:W-:Y:S01]  /*30fc0*/  STL.64 [R1+0x1220], R54 ;  /* 0x0012203601007387 */ /* 0x0003e20000100a00 */
[----:B------:R-:W-:-:S03]  /*30fd0*/  LEA.HI.X.SX32 R51, R242, R0, 0x2, P0 ;  /* 0x00000000f2337211 */ /* 0x000fc600000f16ff */
[----:B------:R-:W-:Y:S04]  /*30fe0*/  LDGSTS.E [R2+0x47580], desc[UR60][R54.64], P2 ;  /* 0x4758000036027fae */ /* 0x000fe8000912187c */
[----:B------:R4:W-:Y:S04]  /*30ff0*/  LDGSTS.E [R3+0x47980], desc[UR60][R52.64], P2 ;  /* 0x4798000034037fae */ /* 0x0009e8000912187c */
[----:B------:R4:W-:Y:S04]  /*31000*/  LDGSTS.E [R2+0x47d80], desc[UR60][R50.64], P2 ;  /* 0x47d8000032027fae */ /* 0x0009e8000912187c */
[----:B-1----:R-:W3:Y:S04]  /*31010*/  LDL.LU.64 R54, [R1+0x4ce8] ;  /* 0x004ce80001367983 */ /* 0x002ee80000300a00 */
[----:B------:R4:W-:Y:S04]  /*31020*/  STL.64 [R1+0x1230], R52 ;  /* 0x0012303401007387 */ /* 0x0009e80000100a00 */
[----:B------:R1:W-:Y:S01]  /*31030*/  STL.64 [R1+0x1238], R50 ;  /* 0x0012383201007387 */ /* 0x0003e20000100a00 */
[----:B----4-:R-:W-:-:S02]  /*31040*/  LEA R52, P0, R243, R5, 0x2 ;  /* 0x00000005f3347211 */ /* 0x010fc400078010ff */
[CC--:B-1----:R-:W-:Y:S02]  /*31050*/  LEA R50, P1, R246.reuse, R5.reuse, 0x2 ;  /* 0x00000005f6327211 */ /* 0x0c2fe400078210ff */
[-C--:B------:R-:W-:Y:S02]  /*31060*/  LEA.HI.X.SX32 R53, R243, R0.reuse, 0x2, P0 ;  /* 0x00000000f3357211 */ /* 0x080fe400000f16ff */
[-C--:B------:R-:W-:Y:S02]  /*31070*/  LEA.HI.X.SX32 R51, R246, R0.reuse, 0x2, P1 ;  /* 0x00000000f6337211 */ /* 0x080fe400008f16ff */
[C---:B--2---:R-:W-:Y:S01]  /*31080*/  LEA R242, P0, R247.reuse, R5, 0x2 ;  /* 0x00000005f7f27211 */ /* 0x044fe200078010ff */
[----:B------:R1:W-:Y:S04]  /*31090*/  STL.64 [R1+0x1248], R52 ;  /* 0x0012483401007387 */ /* 0x0003e80000100a00 */
[----:B------:R-:W-:Y:S01]  /*310a0*/  LDGSTS.E [R2+0x60180], desc[UR60][R52.64], P2 ;  /* 0x6018000034027fae */ /* 0x000fe2000912187c */
[----:B------:R-:W-:-:S03]  /*310b0*/  LEA.HI.X.SX32 R243, R247, R0, 0x2, P0 ;  /* 0x00000000f7f37211 */ /* 0x000fc600000f16ff */
[----:B------:R2:W-:Y:S04]  /*310c0*/  LDGSTS.E [R3+0x60580], desc[UR60][R50.64], P2 ;  /* 0x6058000032037fae */ /* 0x0005e8000912187c */
[----:B------:R3:W-:Y:S04]  /*310d0*/  LDGSTS.E [R2+0x60980], desc[UR60][R242.64], P2 ;  /* 0x60980000f2027fae */ /* 0x0007e8000912187c */
[----:B-1----:R-:W4:Y:S01]  /*310e0*/  LDL.LU.64 R52, [R1+0x4ce0] ;  /* 0x004ce00001347983 */ /* 0x002f220000300a00 */
[----:B------:R-:W-:-:S03]  /*310f0*/  LEA R246, P1, R250, R5, 0x2 ;  /* 0x00000005faf67211 */ /* 0x000fc600078210ff */
[----:B------:R2:W-:Y:S01]  /*31100*/  STL.64 [R1+0x1250], R50 ;  /* 0x0012503201007387 */ /* 0x0005e20000100a00 */
[----:B------:R-:W-:-:S03]  /*31110*/  LEA.HI.X.SX32 R247, R250, R0, 0x2, P1 ;  /* 0x00000000faf77211 */ /* 0x000fc600008f16ff */
[----:B------:R-:W-:Y:S01]  /*31120*/  STL.64 [R1+0x1258], R242 ;  /* 0x001258f201007387 */ /* 0x000fe20000100a00 */
[----:B--2---:R-:W-:-:S04]  /*31130*/  LEA R50, P0, R248, R5, 0x2 ;  /* 0x00000005f8327211 */ /* 0x004fc800078010ff */
[----:B------:R-:W-:-:S05]  /*31140*/  LEA.HI.X.SX32 R51, R248, R0, 0x2, P0 ;  /* 0x00000000f8337211 */ /* 0x000fca00000f16ff */
[----:B------:R1:W-:Y:S04]  /*31150*/  STL.64 [R1+0x1268], R50 ;  /* 0x0012683201007387 */ /* 0x0003e80000100a00 */
[----:B------:R-:W-:Y:S04]  /*31160*/  LDGSTS.E [R2+0x60d80], desc[UR60][R50.64], P2 ;  /* 0x60d8000032027fae */ /* 0x000fe8000912187c */
[----:B------:R2:W-:Y:S04]  /*31170*/  LDGSTS.E [R3+0x61180], desc[UR60][R246.64], P2 ;  /* 0x61180000f6037fae */ /* 0x0005e8000912187c */
[----:B-1----:R-:W4:Y:S04]  /*31180*/  LDL.LU.64 R50, [R1+0x4cd8] ;  /* 0x004cd80001327983 */ /* 0x002f280000300a00 */
[----:B------:R2:W-:Y:S01]  /*31190*/  STL.64 [R1+0x1270], R246 ;  /* 0x001270f601007387 */ /* 0x0005e20000100a00 */
[----:B---3--:R-:W-:-:S04]  /*311a0*/  LEA R242, P0, R251, R5, 0x2 ;  /* 0x00000005fbf27211 */ /* 0x008fc800078010ff */
[----:B------:R-:W-:Y:S02]  /*311b0*/  LEA.HI.X.SX32 R243, R251, R0, 0x2, P0 ;  /* 0x00000000fbf37211 */ /* 0x000fe400000f16ff */
[----:B--2---:R-:W-:-:S03]  /*311c0*/  LEA R246, P0, R240, R5, 0x2 ;  /* 0x00000005f0f67211 */ /* 0x004fc600078010ff */
[----:B------:R1:W-:Y:S01]  /*311d0*/  STL.64 [R1+0x1280], R242 ;  /* 0x001280f201007387 */ /* 0x0003e20000100a00 */
[----:B------:R-:W-:-:S03]  /*311e0*/  LEA.HI.X.SX32 R247, R240, R0, 0x2, P0 ;  /* 0x00000000f0f77211 */ /* 0x000fc600000f16ff */
[----:B------:R1:W-:Y:S01]  /*311f0*/  LDGSTS.E [R2+0x61580], desc[UR60][R242.64], P2 ;  /* 0x61580000f2027fae */ /* 0x0003e2000912187c */
[----:B------:R-:W-:-:S03]  /*31200*/  LEA R240, P0, R237, R5, 0x2 ;  /* 0x00000005edf07211 */ /* 0x000fc600078010ff */
[----:B------:R-:W-:Y:S01]  /*31210*/  STL.64 [R1+0x1288], R246 ;  /* 0x001288f601007387 */ /* 0x000fe20000100a00 */
[----:B------:R-:W-:-:S03]  /*31220*/  LEA.HI.X.SX32 R241, R237, R0, 0x2, P0 ;  /* 0x00000000edf17211 */ /* 0x000fc600000f16ff */
[----:B------:R-:W-:Y:S01]  /*31230*/  LDGSTS.E [R2+0x61980], desc[UR60][R246.64], P2 ;  /* 0x61980000f6027fae */ /* 0x000fe2000912187c */
[----:B-1----:R-:W-:-:S04]  /*31240*/  LEA R242, P1, R245, R5, 0x2 ;  /* 0x00000005f5f27211 */ /* 0x002fc800078210ff */
[----:B------:R-:W-:-:S05]  /*31250*/  LEA.HI.X.SX32 R243, R245, R0, 0x2, P1 ;  /* 0x00000000f5f37211 */ /* 0x000fca00008f16ff */
[----:B------:R1:W-:Y:S04]  /*31260*/  STL.64 [R1+0x1290], R242 ;  /* 0x001290f201007387 */ /* 0x0003e80000100a00 */
[----:B------:R1:W-:Y:S04]  /*31270*/  LDGSTS.E [R3+0x61d80], desc[UR60][R242.64], P2 ;  /* 0x61d80000f2037fae */ /* 0x0003e8000912187c */
[----:B------:R2:W-:Y:S04]  /*31280*/  STL.64 [R1+0x12a0], R240 ;  /* 0x0012a0f001007387 */ /* 0x0005e80000100a00 */
[----:B------:R2:W-:Y:S01]  /*31290*/  LDGSTS.E [R2+0x62180], desc[UR60][R240.64], P2 ;  /* 0x62180000f0027fae */ /* 0x0005e2000912187c */
[----:B-1----:R-:W-:-:S04]  /*312a0*/  LEA R242, P0, R236, R5, 0x2 ;  /* 0x00000005ecf27211 */ /* 0x002fc800078010ff */
[----:B------:R-:W-:Y:S02]  /*312b0*/  LEA.HI.X.SX32 R243, R236, R0, 0x2, P0 ;  /* 0x00000000ecf37211 */ /* 0x000fe400000f16ff */
[----:B--2---:R-:W-:-:S03]  /*312c0*/  LEA R240, P1, R244, R5, 0x2 ;  /* 0x00000005f4f07211 */ /* 0x004fc600078210ff */
[----:B------:R-:W-:Y:S01]  /*312d0*/  LDGSTS.E [R2+0x62580], desc[UR60][R242.64], P2 ;  /* 0x62580000f2027fae */ /* 0x000fe2000912187c */
[C---:B------:R-:W-:Y:S02]  /*312e0*/  LEA R236, P0, R235.reuse, R5, 0x2 ;  /* 0x00000005ebec7211 */ /* 0x040fe400078010ff */
[-C--:B------:R-:W-:Y:S01]  /*312f0*/  LEA.HI.X.SX32 R241, R244, R0.reuse, 0x2, P1 ;  /* 0x00000000f4f17211 */ /* 0x080fe200008f16ff */
[----:B------:R-:W-:Y:S01]  /*31300*/  STL.64 [R1+0x12a8], R242 ;  /* 0x0012a8f201007387 */ /* 0x000fe20000100a00 */
[----:B------:R-:W-:-:S03]  /*31310*/  LEA.HI.X.SX32 R237, R235, R0, 0x2, P0 ;  /* 0x00000000ebed7211 */ /* 0x000fc600000f16ff */
[----:B------:R1:W-:Y:S04]  /*31320*/  STL.64 [R1+0x12b8], R240 ;  /* 0x0012b8f001007387 */ /* 0x0003e80000100a00 */
[----:B------:R1:W-:Y:S04]  /*31330*/  LDGSTS.E [R3+0x62980], desc[UR60][R240.64], P2 ;  /* 0x62980000f0037fae */ /* 0x0003e8000912187c */
[----:B------:R2:W-:Y:S04]  /*31340*/  STL.64 [R1+0x12c0], R236 ;  /* 0x0012c0ec01007387 */ /* 0x0005e80000100a00 */
[----:B------:R2:W-:Y:S01]  /*31350*/  LDGSTS.E [R2+0x62d80], desc[UR60][R236.64], P2 ;  /* 0x62d80000ec027fae */ /* 0x0005e2000912187c */
[----:B-1----:R-:W-:-:S04]  /*31360*/  LEA R240, P0, R234, R5, 0x2 ;  /* 0x00000005eaf07211 */ /* 0x002fc800078010ff */
[-C--:B------:R-:W-:Y:S02]  /*31370*/  LEA.HI.X.SX32 R241, R234, R0.reuse, 0x2, P0 ;  /* 0x00000000eaf17211 */ /* 0x080fe400000f16ff */
[-C--:B------:R-:W-:Y:S02]  /*31380*/  LEA R234, P0, R231, R5.reuse, 0x2 ;  /* 0x00000005e7ea7211 */ /* 0x080fe400078010ff */
[-C--:B--2---:R-:W-:Y:S01]  /*31390*/  LEA R236, P1, R239, R5.reuse, 0x2 ;  /* 0x00000005efec7211 */ /* 0x084fe200078210ff */
[----:B------:R-:W-:Y:S01]  /*313a0*/  LDGSTS.E [R2+0x63180], desc[UR60][R240.64], P2 ;  /* 0x63180000f0027fae */ /* 0x000fe2000912187c */
[-C--:B------:R-:W-:Y:S02]  /*313b0*/  LEA.HI.X.SX32 R235, R231, R0.reuse, 0x2, P0 ;  /* 0x00000000e7eb7211 */ /* 0x080fe400000f16ff */
[----:B------:R-:W-:Y:S01]  /*313c0*/  LEA.HI.X.SX32 R237, R239, R0, 0x2, P1 ;  /* 0x00000000efed7211 */ /* 0x000fe200008f16ff */
[----:B------:R-:W-:Y:S04]  /*313d0*/  STL.64 [R1+0x12c8], R240 ;  /* 0x0012c8f001007387 */ /* 0x000fe80000100a00 */
        /* <DEDUP_REMOVED lines=32> */
[----:B------:R-:W-:-:S03]  /*315e0*/  LEA.HI.X.SX32 R227, R232, R0, 0x2, P1 ;  /* 0x00000000e8e37211 */ /* 0x000fc600008f16ff */
[----:B------:R-:W-:Y:S04]  /*315f0*/  STL.64 [R1+0x1330], R230 ;  /* 0x001330e601007387 */ /* 0x000fe80000100a00 */
[----:B------:R1:W-:Y:S04]  /*31600*/  STL.64 [R1+0x1338], R226 ;  /* 0x001338e201007387 */ /* 0x0003e80000100a00 */
[----:B------:R-:W2:Y:S01]  /*31610*/  LDL.LU R251, [R1+0x13a0] ;  /* 0x0013a00001fb7983 */ /* 0x000ea20000300800 */
[----:B------:R-:W-:-:S03]  /*31620*/  LEA R220, P0, R229, R5, 0x2 ;  /* 0x00000005e5dc7211 */ /* 0x000fc600078010ff */
[----:B------:R1:W-:Y:S01]  /*31630*/  LDGSTS.E [R3+0x65980], desc[UR60][R226.64], P2 ;  /* 0x65980000e2037fae */ /* 0x0003e2000912187c */
[----:B------:R-:W-:-:S05]  /*31640*/  LEA.HI.X.SX32 R221, R229, R0, 0x2, P0 ;  /* 0x00000000e5dd7211 */ /* 0x000fca00000f16ff */
[----:B------:R3:W-:Y:S04]  /*31650*/  STL.64 [R1+0x1348], R220 ;  /* 0x001348dc01007387 */ /* 0x0007e80000100a00 */
[----:B------:R3:W-:Y:S01]  /*31660*/  LDGSTS.E [R2+0x65d80], desc[UR60][R220.64], P2 ;  /* 0x65d80000dc027fae */ /* 0x0007e2000912187c */
[----:B-1----:R-:W-:-:S04]  /*31670*/  LEA R226, P0, R228, R5, 0x2 ;  /* 0x00000005e4e27211 */ /* 0x002fc800078010ff */
[----:B------:R-:W-:Y:S02]  /*31680*/  LEA.HI.X.SX32 R227, R228, R0, 0x2, P0 ;  /* 0x00000000e4e37211 */ /* 0x000fe400000f16ff */
[----:B---3--:R-:W-:-:S03]  /*31690*/  LEA R220, P1, R219, R5, 0x2 ;  /* 0x00000005dbdc7211 */ /* 0x008fc600078210ff */
[----:B------:R1:W-:Y:S01]  /*316a0*/  LDGSTS.E [R2+0x66180], desc[UR60][R226.64], P2 ;  /* 0x66180000e2027fae */ /* 0x0003e2000912187c */
[----:B------:R-:W-:-:S03]  /*316b0*/  LEA.HI.X.SX32 R221, R219, R0, 0x2, P1 ;  /* 0x00000000dbdd7211 */ /* 0x000fc600008f16ff */
[----:B------:R1:W-:Y:S04]  /*316c0*/  STL.64 [R1+0x1350], R226 ;  /* 0x001350e201007387 */ /* 0x0003e80000100a00 */
[----:B------:R3:W-:Y:S04]  /*316d0*/  STL.64 [R1+0x1360], R220 ;  /* 0x001360dc01007387 */ /* 0x0007e80000100a00 */
[----:B------:R-:W4:Y:S01]  /*316e0*/  LDL.LU R246, [R1+0x13ac] ;  /* 0x0013ac0001f67983 */ /* 0x000f220000300800 */
[----:B-1----:R-:W-:-:S03]  /*316f0*/  LEA R226, P0, R218, R5, 0x2 ;  /* 0x00000005dae27211 */ /* 0x002fc600078010ff */
[----:B------:R-:W4:Y:S01]  /*31700*/  LDL.LU R247, [R1+0x13bc] ;  /* 0x0013bc0001f77983 */ /* 0x000f220000300800 */
[----:B------:R-:W-:-:S03]  /*31710*/  LEA.HI.X.SX32 R227, R218, R0, 0x2, P0 ;  /* 0x00000000dae37211 */ /* 0x000fc600000f16ff */
[----:B------:R3:W-:Y:S01]  /*31720*/  LDGSTS.E [R3+0x66580], desc[UR60][R220.64], P2 ;  /* 0x66580000dc037fae */ /* 0x0007e2000912187c */
[----:B------:R-:W-:-:S03]  /*31730*/  LEA R218, P0, R224, R5, 0x2 ;  /* 0x00000005e0da7211 */ /* 0x000fc600078010ff */
[----:B------:R-:W-:Y:S01]  /*31740*/  STL.64 [R1+0x1368], R226 ;  /* 0x001368e201007387 */ /* 0x000fe20000100a00 */
[----:B------:R-:W-:-:S03]  /*31750*/  LEA.HI.X.SX32 R219, R224, R0, 0x2, P0 ;  /* 0x00000000e0db7211 */ /* 0x000fc600000f16ff */
[----:B------:R-:W4:Y:S01]  /*31760*/  LDL.LU R248, [R1+0x13c4] ;  /* 0x0013c40001f87983 */ /* 0x000f220000300800 */
[----:B---3--:R-:W-:-:S03]  /*31770*/  LEA R220, P1, R225, R5, 0x2 ;  /* 0x00000005e1dc7211 */ /* 0x008fc600078210ff */
[----:B------:R-:W-:Y:S01]  /*31780*/  LDGSTS.E [R2+0x66980], desc[UR60][R226.64], P2 ;  /* 0x66980000e2027fae */ /* 0x000fe2000912187c */
[----:B------:R-:W-:-:S05]  /*31790*/  LEA.HI.X.SX32 R221, R225, R0, 0x2, P1 ;  /* 0x00000000e1dd7211 */ /* 0x000fca00008f16ff */
[----:B------:R1:W-:Y:S04]  /*317a0*/  STL.64 [R1+0x1370], R220 ;  /* 0x001370dc01007387 */ /* 0x0003e80000100a00 */
[----:B------:R3:W-:Y:S04]  /*317b0*/  STL.64 [R1+0x1380], R218 ;  /* 0x001380da01007387 */ /* 0x0007e80000100a00 */
[----:B------:R-:W4:Y:S04]  /*317c0*/  LDL.LU R243, [R1+0x13cc] ;  /* 0x0013cc0001f37983 */ /* 0x000f280000300800 */
[----:B------:R1:W-:Y:S04]  /*317d0*/  LDGSTS.E [R3+0x66d80], desc[UR60][R220.64], P2 ;  /* 0x66d80000dc037fae */ /* 0x0003e8000912187c */
[----:B------:R-:W4:Y:S04]  /*317e0*/  LDL.LU R250, [R1+0x13d4] ;  /* 0x0013d40001fa7983 */ /* 0x000f280000300800 */
[----:B------:R2:W-:Y:S01]  /*317f0*/  LDGSTS.E [R2+0x67180], desc[UR60][R218.64], P2 ;  /* 0x67180000da027fae */ /* 0x0005e2000912187c */
[----:B-1----:R-:W-:-:S04]  /*31800*/  LEA R220, P0, R223, R5, 0x2 ;  /* 0x00000005dfdc7211 */ /* 0x002fc800078010ff */
[----:B------:R-:W-:-:S05]  /*31810*/  LEA.HI.X.SX32 R221, R223, R0, 0x2, P0 ;  /* 0x00000000dfdd7211 */ /* 0x000fca00000f16ff */
[----:B------:R4:W-:Y:S01]  /*31820*/  STL.64 [R1+0x1388], R220 ;  /* 0x001388dc01007387 */ /* 0x0009e20000100a00 */
[----:B--2---:R-:W-:Y:S01]  /*31830*/  IMAD R2, R251, R4, RZ ;  /* 0x00000004fb027224 */ /* 0x004fe200078e02ff */
[-C--:B---3--:R-:W-:Y:S02]  /*31840*/  LEA R218, P1, R215, R5.reuse, 0x2 ;  /* 0x00000005d7da7211 */ /* 0x088fe400078210ff */
[----:B------:R-:W2:Y:S01]  /*31850*/  LDL.LU R251, [R1+0x13e4] ;  /* 0x0013e40001fb7983 */ /* 0x000ea20000300800 */
[----:B------:R-:W-:Y:S02]  /*31860*/  IADD3 R252, R7, 0x100000, RZ ;  /* 0x0010000007fc7810 */ /* 0x000fe40007ffe0ff */
[-C--:B------:R-:W-:Y:S01]  /*31870*/  LEA.HI.X.SX32 R219, R215, R0.reuse, 0x2, P1 ;  /* 0x00000000d7db7211 */ /* 0x080fe200008f16ff */
[----:B------:R1:W-:Y:S01]  /*31880*/  LDGSTS.E [R3+0x67580], desc[UR60][R220.64], P2 ;  /* 0x67580000dc037fae */ /* 0x0003e2000912187c */
[----:B------:R-:W-:Y:S02]  /*31890*/  LEA R224, P1, R2, R5, 0x2 ;  /* 0x0000000502e07211 */ /* 0x000fe400078210ff */
[----:B------:R-:W-:Y:S01]  /*318a0*/  LOP3.LUT R4, R6, 0x40, RZ, 0x3c, !PT ;  /* 0x0000004006047812 */ /* 0x000fe200078e3cff */
[----:B------:R3:W-:Y:S01]  /*318b0*/  STL.64 [R1+0x1398], R218 ;  /* 0x001398da01007387 */ /* 0x0007e20000100a00 */
[----:B------:R-:W-:-:S03]  /*318c0*/  LEA.HI.X.SX32 R225, R2, R0, 0x2, P1 ;  /* 0x0000000002e17211 */ /* 0x000fc600008f16ff */
[----:B------:R3:W-:Y:S04]  /*318d0*/  LDGSTS.E [R252+0x67980], desc[UR60][R218.64], P2 ;  /* 0x67980000dafc7fae */ /* 0x0007e8000912187c */
[----:B------:R-:W2:Y:S01]  /*318e0*/  LDL.LU R244, [R1+0x13ec] ;  /* 0x0013ec0001f47983 */ /* 0x000ea20000300800 */
[----:B------:R-:W-:Y:S02]  /*318f0*/  IMAD.IADD R4, R249, 0x1, R4 ;  /* 0x00000001f9047824 */ /* 0x000fe400078e0204 */
[----:B------:R-:W-:Y:S01]  /*31900*/  VIADD R2, R7, 0x100000 ;  /* 0x0010000007027836 */ /* 0x000fe20000000000 */
[----:B------:R-:W2:Y:S02]  /*31910*/  LDL.LU R245, [R1+0x13f4] ;  /* 0x0013f40001f57983 */ /* 0x000ea40000300800 */
[----:B-1----:R-:W-:-:S02]  /*31920*/  IADD3 R3, R4, 0x100000, RZ ;  /* 0x0010000004037810 */ /* 0x002fc40007ffe0ff */
[----:B------:R1:W-:Y:S01]  /*31930*/  STL.64 [R1+0x13a0], R224 ;  /* 0x0013a0e001007387 */ /* 0x0003e20000100a00 */
[----:B---3--:R-:W3:Y:S03]  /*31940*/  LDC R252, c[0x0][0x240] ;  /* 0x00009000fffc7b82 */ /* 0x008ee60000000800 */
[----:B------:R1:W-:Y:S01]  /*31950*/  LDGSTS.E [R2+0x67d80], desc[UR60][R224.64], P2 ;  /* 0x67d80000e0027fae */ /* 0x0003e2000912187c */
[CC--:B----4-:R-:W-:Y:S02]  /*31960*/  LEA R220, P0, R246.reuse, R5.reuse, 0x2 ;  /* 0x00000005f6dc7211 */ /* 0x0d0fe400078010ff */
[C---:B------:R-:W-:Y:S02]  /*31970*/  LEA R218, P1, R247.reuse, R5, 0x2 ;  /* 0x00000005f7da7211 */ /* 0x040fe400078210ff */
[-C--:B------:R-:W-:Y:S02]  /*31980*/  LEA.HI.X.SX32 R221, R246, R0.reuse, 0x2, P0 ;  /* 0x00000000f6dd7211 */ /* 0x080fe400000f16ff */
[----:B------:R-:W-:-:S03]  /*31990*/  LEA.HI.X.SX32 R219, R247, R0, 0x2, P1 ;  /* 0x00000000f7db7211 */ /* 0x000fc600008f16ff */
[----:B------:R4:W-:Y:S04]  /*319a0*/  STL.64 [R1+0x13a8], R220 ;  /* 0x0013a8dc01007387 */ /* 0x0009e80000100a00 */
[----:B------:R-:W3:Y:S01]  /*319b0*/  LDL.LU R246, [R1+0x1404] ;  /* 0x0014040001f67983 */ /* 0x000ee20000300800 */
[----:B-1----:R-:W-:-:S03]  /*319c0*/  LEA R224, P0, R248, R5, 0x2 ;  /* 0x00000005f8e07211 */ /* 0x002fc600078010ff */
[----:B------:R1:W-:Y:S01]  /*319d0*/  STL.64 [R1+0x13b8], R218 ;  /* 0x0013b8da01007387 */ /* 0x0003e20000100a00 */
[----:B------:R-:W-:-:S03]  /*319e0*/  VIADD R2, R4, 0x100000 ;  /* 0x0010000004027836 */ /* 0x000fc60000000000 */
[----:B------:R-:W3:Y:S01]  /*319f0*/  LDL.LU R247, [R1+0x140c] ;  /* 0x00140c0001f77983 */ /* 0x000ee20000300800 */
[----:B------:R-:W-:-:S03]  /*31a00*/  LEA.HI.X.SX32 R225, R248, R0, 0x2, P0 ;  /* 0x00000000f8e17211 */ /* 0x000fc600000f16ff */
[----:B------:R4:W-:Y:S04]  /*31a10*/  LDGSTS.E [R3+0x40200], desc[UR60][R220.64], P2 ;  /* 0x40200000dc037fae */ /* 0x0009e8000912187c */
[----:B------:R-:W3:Y:S04]  /*31a20*/  LDL.LU R248, [R1+0x141c] ;  /* 0x00141c0001f87983 */ /* 0x000ee80000300800 */
[----:B------:R1:W-:Y:S01]  /*31a30*/  LDGSTS.E [R2+0x40600], desc[UR60][R218.64], P2 ;  /* 0x40600000da027fae */ /* 0x0003e2000912187c */
[----:B----4-:R-:W-:-:S03]  /*31a40*/  LEA R220, P1, R243, R5, 0x2 ;  /* 0x00000005f3dc7211 */ /* 0x010fc600078210ff */
[----:B------:R2:W-:Y:S01]  /*31a50*/  STL.64 [R1+0x13c0], R224 ;  /* 0x0013c0e001007387 */ /* 0x0005e20000100a00 */
[----:B------:R-:W-:-:S03]  /*31a60*/  LEA.HI.X.SX32 R221, R243, R0, 0x2, P1 ;  /* 0x00000000f3dd7211 */ /* 0x000fc600008f16ff */
[----:B------:R2:W-:Y:S01]  /*31a70*/  LDGSTS.E [R2+0x40a00], desc[UR60][R224.64], P2 ;  /* 0x40a00000e0027fae */ /* 0x0005e2000912187c */
[----:B-1----:R-:W-:-:S03]  /*31a80*/  LEA R218, P0, R250, R5, 0x2 ;  /* 0x00000005fada7211 */ /* 0x002fc600078010ff */
[----:B------:R1:W-:Y:S01]  /*31a90*/  STL.64 [R1+0x13c8], R220 ;  /* 0x0013c8dc01007387 */ /* 0x0003e20000100a00 */
[----:B------:R-:W-:-:S03]  /*31aa0*/  LEA.HI.X.SX32 R219, R250, R0, 0x2, P0 ;  /* 0x00000000fadb7211 */ /* 0x000fc600000f16ff */
[----:B------:R1:W-:Y:S04]  /*31ab0*/  LDGSTS.E [R3+0x40e00], desc[UR60][R220.64], P2 ;  /* 0x40e00000dc037fae */ /* 0x0003e8000912187c */
[----:B------:R-:W4:Y:S04]  /*31ac0*/  LDL.LU R250, [R1+0x1424] ;  /* 0x0014240001fa7983 */ /* 0x000f280000300800 */
        /* <DEDUP_REMOVED lines=8> */
[C---:B------:R-:W-:Y:S02]  /*31b50*/  LEA R218, P0, R245.reuse, R5, 0x2 ;  /* 0x00000005f5da7211 */ /* 0x040fe400078010ff */
[-C--:B------:R-:W-:Y:S01]  /*31b60*/  LEA.HI.X.SX32 R221, R244, R0.reuse, 0x2, P1 ;  /* 0x00000000f4dd7211 */ /* 0x080fe200008f16ff */
[----:B------:R3:W-:Y:S01]  /*31b70*/  STL.64 [R1+0x13e0], R224 ;  /* 0x0013e0e001007387 */ /* 0x0007e20000100a00 */
[----:B------:R-:W-:-:S03]  /*31b80*/  LEA.HI.X.SX32 R219, R245, R0, 0x2, P0 ;  /* 0x00000000f5db7211 */ /* 0x000fc600000f16ff */
[----:B------:R1:W-:Y:S04]  /*31b90*/  STL.64 [R1+0x13e8], R220 ;  /* 0x0013e8dc01007387 */ /* 0x0003e80000100a00 */
[----:B------:R1:W-:Y:S04]  /*31ba0*/  LDGSTS.E [R3+0x41a00], desc[UR60][R220.64], P2 ;  /* 0x41a00000dc037fae */ /* 0x0003e8000912187c */
[----:B------:R-:W2:Y:S04]  /*31bb0*/  LDL.LU R244, [R1+0x1444] ;  /* 0x0014440001f47983 */ /* 0x000ea80000300800 */
[----:B------:R1:W-:Y:S04]  /*31bc0*/  STL.64 [R1+0x13f0], R218 ;  /* 0x0013f0da01007387 */ /* 0x0003e80000100a00 */
[----:B------:R1:W-:Y:S04]  /*31bd0*/  LDGSTS.E [R2+0x41e00], desc[UR60][R218.64], P2 ;  /* 0x41e00000da027fae */ /* 0x0003e8000912187c */
[----:B------:R-:W2:Y:S01]  /*31be0*/  LDL.LU R245, [R1+0x1454] ;  /* 0x0014540001f57983 */ /* 0x000ea20000300800 */
[----:B---3--:R-:W-:-:S04]  /*31bf0*/  LEA R224, P0, R246, R5, 0x2 ;  /* 0x00000005f6e07211 */ /* 0x008fc800078010ff */
[----:B------:R-:W-:Y:S02]  /*31c00*/  LEA.HI.X.SX32 R225, R246, R0, 0x2, P0 ;  /* 0x00000000f6e17211 */ /* 0x000fe400000f16ff */
[----:B------:R-:W3:Y:S01]  /*31c10*/  LDL.LU R246, [R1+0x145c] ;  /* 0x00145c0001f67983 */ /* 0x000ee20000300800 */
[----:B-1----:R-:W-:-:S03]  /*31c20*/  LEA R220, P1, R247, R5, 0x2 ;  /* 0x00000005f7dc7211 */ /* 0x002fc600078210ff */
[----:B------:R4:W-:Y:S01]  /*31c30*/  LDGSTS.E [R2+0x42200], desc[UR60][R224.64], P2 ;  /* 0x42200000e0027fae */ /* 0x0009e2000912187c */
[-C--:B------:R-:W-:Y:S02]  /*31c40*/  LEA.HI.X.SX32 R221, R247, R0.reuse, 0x2, P1 ;  /* 0x00000000f7dd7211 */ /* 0x080fe400008f16ff */
[CC--:B------:R-:W-:Y:S01]  /*31c50*/  LEA R218, P0, R248.reuse, R5.reuse, 0x2 ;  /* 0x00000005f8da7211 */ /* 0x0c0fe200078010ff */
[----:B------:R4:W-:Y:S03]  /*31c60*/  STL.64 [R1+0x1400], R224 ;  /* 0x001400e001007387 */ /* 0x0009e60000100a00 */
[----:B------:R-:W-:Y:S01]  /*31c70*/  LEA.HI.X.SX32 R219, R248, R0, 0x2, P0 ;  /* 0x00000000f8db7211 */ /* 0x000fe200000f16ff */
[----:B------:R1:W-:Y:S04]  /*31c80*/  STL.64 [R1+0x1408], R220 ;  /* 0x001408dc01007387 */ /* 0x0003e80000100a00 */
[----:B------:R-:W3:Y:S04]  /*31c90*/  LDL.LU R247, [R1+0x1464] ;  /* 0x0014640001f77983 */ /* 0x000ee80000300800 */
[----:B------:R2:W-:Y:S04]  /*31ca0*/  STL.64 [R1+0x1418], R218 ;  /* 0x001418da01007387 */ /* 0x0005e80000100a00 */
[----:B------:R-:W3:Y:S04]  /*31cb0*/  LDL.LU R248, [R1+0x147c] ;  /* 0x00147c0001f87983 */ /* 0x000ee80000300800 */
[----:B------:R1:W-:Y:S01]  /*31cc0*/  LDGSTS.E [R3+0x42600], desc[UR60][R220.64], P2 ;  /* 0x42600000dc037fae */ /* 0x0003e2000912187c */
[----:B----4-:R-:W-:-:S03]  /*31cd0*/  LEA R224, P0, R250, R5, 0x2 ;  /* 0x00000005fae07211 */ /* 0x010fc600078010ff */
[----:B------:R2:W-:Y:S01]  /*31ce0*/  LDGSTS.E [R2+0x42a00], desc[UR60][R218.64], P2 ;  /* 0x42a00000da027fae */ /* 0x0005e2000912187c */
[----:B------:R-:W-:-:S03]  /*31cf0*/  LEA.HI.X.SX32 R225, R250, R0, 0x2, P0 ;  /* 0x00000000fae17211 */ /* 0x000fc600000f16ff */
[----:B------:R-:W4:Y:S01]  /*31d00*/  LDL.LU R250, [R1+0x1494] ;  /* 0x0014940001fa7983 */ /* 0x000f220000300800 */
[----:B-1----:R-:W-:-:S03]  /*31d10*/  LEA R220, P1, R243, R5, 0x2 ;  /* 0x00000005f3dc7211 */ /* 0x002fc600078210ff */
[----:B------:R1:W-:Y:S01]  /*31d20*/  LDGSTS.E [R2+0x42e00], desc[UR60][R224.64], P2 ;  /* 0x42e00000e0027fae */ /* 0x0003e2000912187c */
[----:B------:R-:W-:-:S03]  /*31d30*/  LEA.HI.X.SX32 R221, R243, R0, 0x2, P1 ;  /* 0x00000000f3dd7211 */ /* 0x000fc600008f16ff */
[----:B------:R1:W-:Y:S04]  /*31d40*/  STL.64 [R1+0x1420], R224 ;  /* 0x001420e001007387 */ /* 0x0003e80000100a00 */
[----:B------:R1:W-:Y:S04]  /*31d50*/  STL.64 [R1+0x1428], R220 ;  /* 0x001428dc01007387 */ /* 0x0003e80000100a00 */
[----:B------:R1:W-:Y:S01]  /*31d60*/  LDGSTS.E [R3+0x43200], desc[UR60][R220.64], P2 ;  /* 0x43200000dc037fae */ /* 0x0003e2000912187c */
[----:B--2---:R-:W-:-:S04]  /*31d70*/  LEA R218, P0, R251, R5, 0x2 ;  /* 0x00000005fbda7211 */ /* 0x004fc800078010ff */
[----:B------:R-:W-:Y:S02]  /*31d80*/  LEA.HI.X.SX32 R219, R251, R0, 0x2, P0 ;  /* 0x00000000fbdb7211 */ /* 0x000fe400000f16ff */
[----:B------:R-:W2:Y:S04]  /*31d90*/  LDL.LU R251, [R1+0x14a4] ;  /* 0x0014a40001fb7983 */ /* 0x000ea80000300800 */
[----:B------:R3:W-:Y:S04]  /*31da0*/  STL.64 [R1+0x1438], R218 ;  /* 0x001438da01007387 */ /* 0x0007e80000100a00 */
[----:B------:R3:W-:Y:S04]  /*31db0*/  LDGSTS.E [R2+0x43600], desc[UR60][R218.64], P2 ;  /* 0x43600000da027fae */ /* 0x0007e8000912187c */
[----:B------:R-:W2:Y:S01]  /*31dc0*/  LDL.LU R243, [R1+0x14ac] ;  /* 0x0014ac0001f37983 */ /* 0x000ea20000300800 */
[----:B-1----:R-:W-:-:S04]  /*31dd0*/  LEA R224, P0, R244, R5, 0x2 ;  /* 0x00000005f4e07211 */ /* 0x002fc800078010ff */
[----:B------:R-:W-:Y:S02]  /*31de0*/  LEA.HI.X.SX32 R225, R244, R0, 0x2, P0 ;  /* 0x00000000f4e17211 */ /* 0x000fe400000f16ff */
[----:B------:R-:W2:Y:S01]  /*31df0*/  LDL.LU R244, [R1+0x14bc] ;  /* 0x0014bc0001f47983 */ /* 0x000ea20000300800 */
[----:B------:R-:W-:-:S03]  /*31e00*/  LEA R220, P1, R245, R5, 0x2 ;  /* 0x00000005f5dc7211 */ /* 0x000fc600078210ff */
[----:B------:R1:W-:Y:S01]  /*31e10*/  STL.64 [R1+0x1440], R224 ;  /* 0x001440e001007387 */ /* 0x0003e20000100a00 */
[----:B------:R-:W-:-:S03]  /*31e20*/  LEA.HI.X.SX32 R221, R245, R0, 0x2, P1 ;  /* 0x00000000f5dd7211 */ /* 0x000fc600008f16ff */
[----:B------:R1:W-:Y:S04]  /*31e30*/  LDGSTS.E [R2+0x43a00], desc[UR60][R224.64], P2 ;  /* 0x43a00000e0027fae */ /* 0x0003e8000912187c */
[----:B------:R-:W2:Y:S01]  /*31e40*/  LDL.LU R245, [R1+0x14c4] ;  /* 0x0014c40001f57983 */ /* 0x000ea20000300800 */
[----:B---3--:R-:W-:-:S03]  /*31e50*/  LEA R218, P0, R246, R5, 0x2 ;  /* 0x00000005f6da7211 */ /* 0x008fc600078010ff */
[----:B------:R3:W-:Y:S01]  /*31e60*/  LDGSTS.E [R3+0x43e00], desc[UR60][R220.64], P2 ;  /* 0x43e00000dc037fae */ /* 0x0007e2000912187c */
[----:B------:R-:W-:-:S03]  /*31e70*/  LEA.HI.X.SX32 R219, R246, R0, 0x2, P0 ;  /* 0x00000000f6db7211 */ /* 0x000fc600000f16ff */
[----:B------:R3:W-:Y:S04]  /*31e80*/  STL.64 [R1+0x1450], R220 ;  /* 0x001450dc01007387 */ /* 0x0007e80000100a00 */
[----:B------:R4:W-:Y:S04]  /*31e90*/  STL.64 [R1+0x1458], R218 ;  /* 0x001458da01007387 */ /* 0x0009e80000100a00 */
[----:B------:R-:W2:Y:S04]  /*31ea0*/  LDL.LU R246, [R1+0x14cc] ;  /* 0x0014cc0001f67983 */ /* 0x000ea80000300800 */
[----:B------:R4:W-:Y:S01]  /*31eb0*/  LDGSTS.E [R2+0x44200], desc[UR60][R218.64], P2 ;  /* 0x44200000da027fae */ /* 0x0009e2000912187c */
[----:B-1----:R-:W-:-:S04]  /*31ec0*/  LEA R224, P0, R247, R5, 0x2 ;  /* 0x00000005f7e07211 */ /* 0x002fc800078010ff */
[----:B------:R-:W-:Y:S02]  /*31ed0*/  LEA.HI.X.SX32 R225, R247, R0, 0x2, P0 ;  /* 0x00000000f7e17211 */ /* 0x000fe400000f16ff */
[----:B------:R-:W2:Y:S01]  /*31ee0*/  LDL.LU R247, [R1+0x14dc] ;  /* 0x0014dc0001f77983 */ /* 0x000ea20000300800 */
[----:B---3--:R-:W-:-:S03]  /*31ef0*/  LEA R220, P1, R248, R5, 0x2 ;  /* 0x00000005f8dc7211 */ /* 0x008fc600078210ff */
[----:B------:R2:W-:Y:S01]  /*31f00*/  LDGSTS.E [R2+0x44600], desc[UR60][R224.64], P2 ;  /* 0x44600000e0027fae */ /* 0x0005e2000912187c */
[----:B------:R-:W-:-:S03]  /*31f10*/  LEA.HI.X.SX32 R221, R248, R0, 0x2, P1 ;  /* 0x00000000f8dd7211 */ /* 0x000fc600008f16ff */
[----:B------:R2:W-:Y:S04]  /*31f20*/  STL.64 [R1+0x1460], R224 ;  /* 0x001460e001007387 */ /* 0x0005e80000100a00 */
[----:B------:R1:W-:Y:S01]  /*31f30*/  STL.64 [R1+0x1478], R220 ;  /* 0x001478dc01007387 */ /* 0x0003e20000100a00 */
[----:B----4-:R-:W-:-:S03]  /*31f40*/  LEA R218, P0, R250, R5, 0x2 ;  /* 0x00000005fada7211 */ /* 0x010fc600078010ff */
[----:B------:R-:W3:Y:S01]  /*31f50*/  LDL.LU R248, [R1+0x14e4] ;  /* 0x0014e40001f87983 */ /* 0x000ee20000300800 */
[----:B------:R-:W-:-:S03]  /*31f60*/  LEA.HI.X.SX32 R219, R250, R0, 0x2, P0 ;  /* 0x00000000fadb7211 */ /* 0x000fc600000f16ff */
[----:B------:R1:W-:Y:S04]  /*31f70*/  LDGSTS.E [R3+0x44a00], desc[UR60][R220.64], P2 ;  /* 0x44a00000dc037fae */ /* 0x0003e8000912187c */
[----:B------:R4:W-:Y:S04]  /*31f80*/  STL.64 [R1+0x1490], R218 ;  /* 0x001490da01007387 */ /* 0x0009e80000100a00 */
[----:B------:R-:W3:Y:S04]  /*31f90*/  LDL.LU R250, [R1+0x14f4] ;  /* 0x0014f40001fa7983 */ /* 0x000ee80000300800 */
[----:B------:R4:W-:Y:S01]  /*31fa0*/  LDGSTS.E [R2+0x44e00], desc[UR60][R218.64], P2 ;  /* 0x44e00000da027fae */ /* 0x0009e2000912187c */
[----:B--2---:R-:W-:-:S04]  /*31fb0*/  LEA R224, P0, R251, R5, 0x2 ;  /* 0x00000005fbe07211 */ /* 0x004fc800078010ff */
[----:B------:R-:W-:Y:S02]  /*31fc0*/  LEA.HI.X.SX32 R225, R251, R0, 0x2, P0 ;  /* 0x00000000fbe17211 */ /* 0x000fe400000f16ff */
[----:B------:R-:W2:Y:S01]  /*31fd0*/  LDL.LU R251, [R1+0x1504] ;  /* 0x0015040001fb7983 */ /* 0x000ea20000300800 */
[----:B-1----:R-:W-:-:S03]  /*31fe0*/  LEA R220, P1, R243, R5, 0x2 ;  /* 0x00000005f3dc7211 */ /* 0x002fc600078210ff */
[----:B------:R1:W-:Y:S01]  /*31ff0*/  STL.64 [R1+0x14a0], R224 ;  /* 0x0014a0e001007387 */ /* 0x0003e20000100a00 */
[----:B------:R-:W-:-:S03]  /*32000*/  LEA.HI.X.SX32 R221, R243, R0, 0x2, P1 ;  /* 0x00000000f3dd7211 */ /* 0x000fc600008f16ff */
[----:B------:R1:W-:Y:S04]  /*32010*/  LDGSTS.E [R2+0x45200], desc[UR60][R224.64], P2 ;  /* 0x45200000e0027fae */ /* 0x0003e8000912187c */
[----:B------:R1:W-:Y:S04]  /*32020*/  STL.64 [R1+0x14a8], R220 ;  /* 0x0014a8dc01007387 */ /* 0x0003e80000100a00 */
[----:B------:R1:W-:Y:S01]  /*32030*/  LDGSTS.E [R3+0x45600], desc[UR60][R220.64], P2 ;  /* 0x45600000dc037fae */ /* 0x0003e2000912187c */
[----:B----4-:R-:W-:-:S04]  /*32040*/  LEA R218, P0, R244, R5, 0x2 ;  /* 0x00000005f4da7211 */ /* 0x010fc800078010ff */
[----:B------:R-:W-:-:S05]  /*32050*/  LEA.HI.X.SX32 R219, R244, R0, 0x2, P0 ;  /* 0x00000000f4db7211 */ /* 0x000fca00000f16ff */
[----:B------:R4:W-:Y:S04]  /*32060*/  STL.64 [R1+0x14b8], R218 ;  /* 0x0014b8da01007387 */ /* 0x0009e80000100a00 */
[----:B------:R4:W-:Y:S01]  /*32070*/  LDGSTS.E [R2+0x45a00], desc[UR60][R218.64], P2 ;  /* 0x45a00000da027fae */ /* 0x0009e2000912187c */
[----:B-1----:R-:W-:-:S03]  /*32080*/  LEA R224, P0, R245, R5, 0x2 ;  /* 0x00000005f5e07211 */ /* 0x002fc600078010ff */
[----:B------:R-:W2:Y:S01]  /*32090*/  LDL.LU R242, [R1+0x150c] ;  /* 0x00150c0001f27983 */ /* 0x000ea20000300800 */
[----:B------:R-:W-:-:S03]  /*320a0*/  LEA.HI.X.SX32 R225, R245, R0, 0x2, P0 ;  /* 0x00000000f5e17211 */ /* 0x000fc600000f16ff */
[----:B------:R-:W2:Y:S04]  /*320b0*/  LDL.LU R243, [R1+0x151c] ;  /* 0x00151c0001f37983 */ /* 0x000ea80000300800 */
[----:B------:R-:W2:Y:S01]  /*320c0*/  LDL.LU R244, [R1+0x1524] ;  /* 0x0015240001f47983 */ /* 0x000ea20000300800 */
[----:B------:R-:W-:-:S03]  /*320d0*/  LEA R220, P1, R246, R5, 0x2 ;  /* 0x00000005f6dc7211 */ /* 0x000fc600078210ff */
[----:B------:R3:W-:Y:S01]  /*320e0*/  STL.64 [R1+0x14c0], R224 ;  /* 0x0014c0e001007387 */ /* 0x0007e20000100a00 */
[----:B------:R-:W-:-:S03]  /*320f0*/  LEA.HI.X.SX32 R221, R246, R0, 0x2, P1 ;  /* 0x00000000f6dd7211 */ /* 0x000fc600008f16ff */
[----:B------:R-:W2:Y:S04]  /*32100*/  LDL.LU R245, [R1+0x152c] ;  /* 0x00152c0001f57983 */ /* 0x000ea80000300800 */
[----:B------:R3:W-:Y:S01]  /*32110*/  LDGSTS.E [R2+0x45e00], desc[UR60][R224.64], P2 ;  /* 0x45e00000e0027fae */ /* 0x0007e2000912187c */
[----:B----4-:R-:W-:-:S03]  /*32120*/  LEA R218, P0, R247, R5, 0x2 ;  /* 0x00000005f7da7211 */ /* 0x010fc600078010ff */
[----:B------:R1:W-:Y:S01]  /*32130*/  STL.64 [R1+0x14c8], R220 ;  /* 0x0014c8dc01007387 */ /* 0x0003e20000100a00 */
[----:B------:R-:W-:-:S03]  /*32140*/  LEA.HI.X.SX32 R219, R247, R0, 0x2, P0 ;  /* 0x00000000f7db7211 */ /* 0x000fc600000f16ff */
[----:B------:R1:W-:Y:S04]  /*32150*/  LDGSTS.E [R3+0x46200], desc[UR60][R220.64], P2 ;  /* 0x46200000dc037fae */ /* 0x0003e8000912187c */
[----:B------:R2:W-:Y:S04]  /*32160*/  STL.64 [R1+0x14d8], R218 ;  /* 0x0014d8da01007387 */ /* 0x0005e80000100a00 */
[----:B------:R-:W4:Y:S01]  /*32170*/  LDL.LU R246, [R1+0x153c] ;  /* 0x00153c0001f67983 */ /* 0x000f220000300800 */
[----:B---3--:R-:W-:-:S03]  /*32180*/  LEA R224, P0, R248, R5, 0x2 ;  /* 0x00000005f8e07211 */ /* 0x008fc600078010ff */
[----:B------:R-:W3:Y:S01]  /*32190*/  LDL.LU R247, [R1+0x1544] ;  /* 0x0015440001f77983 */ /* 0x000ee20000300800 */
[----:B------:R-:W-:-:S03]  /*321a0*/  LEA.HI.X.SX32 R225, R248, R0, 0x2, P0 ;  /* 0x00000000f8e17211 */ /* 0x000fc600000f16ff */
[----:B------:R2:W-:Y:S01]  /*321b0*/  LDGSTS.E [R2+0x46600], desc[UR60][R218.64], P2 ;  /* 0x46600000da027fae */ /* 0x0005e2000912187c */
[----:B-1----:R-:W-:-:S03]  /*321c0*/  LEA R220, P1, R250, R5, 0x2 ;  /* 0x00000005fadc7211 */ /* 0x002fc600078210ff */
[----:B------:R1:W-:Y:S01]  /*321d0*/  STL.64 [R1+0x14e0], R224 ;  /* 0x0014e0e001007387 */ /* 0x0003e20000100a00 */
[----:B------:R-:W-:-:S03]  /*321e0*/  LEA.HI.X.SX32 R221, R250, R0, 0x2, P1 ;  /* 0x00000000fadd7211 */ /* 0x000fc600008f16ff */
[----:B------:R-:W3:Y:S04]  /*321f0*/  LDL.LU R248, [R1+0x1554] ;  /* 0x0015540001f87983 */ /* 0x000ee80000300800 */
[----:B------:R-:W3:Y:S04]  /*32200*/  LDL.LU R250, [R1+0x155c] ;  /* 0x00155c0001fa7983 */ /* 0x000ee80000300800 */
[----:B------:R1:W-:Y:S04]  /*32210*/  STL.64 [R1+0x14f0], R220 ;  /* 0x0014f0dc01007387 */ /* 0x0003e80000100a00 */
[----:B------:R1:W-:Y:S04]  /*32220*/  LDGSTS.E [R2+0x46a00], desc[UR60][R224.64], P2 ;  /* 0x46a00000e0027fae */ /* 0x0003e8000912187c */
[----:B------:R1:W-:Y:S01]  /*32230*/  LDGSTS.E [R3+0x46e00], desc[UR60][R220.64], P2 ;  /* 0x46e00000dc037fae */ /* 0x0003e2000912187c */
[----:B--2---:R-:W-:-:S04]  /*32240*/  LEA R218, P0, R251, R5, 0x2 ;  /* 0x00000005fbda7211 */ /* 0x004fc800078010ff */
[----:B------:R-:W-:Y:S02]  /*32250*/  LEA.HI.X.SX32 R219, R251, R0, 0x2, P0 ;  /* 0x00000000fbdb7211 */ /* 0x000fe400000f16ff */
[----:B------:R-:W2:Y:S04]  /*32260*/  LDL.LU R251, [R1+0x1564] ;  /* 0x0015640001fb7983 */ /* 0x000ea80000300800 */
[----:B------:R1:W-:Y:S04]  /*32270*/  STL.64 [R1+0x1500], R218 ;  /* 0x001500da01007387 */ /* 0x0003e80000100a00 */
[----:B------:R1:W-:Y:S02]  /*32280*/  LDGSTS.E [R2+0x47200], desc[UR60][R218.64], P2 ;  /* 0x47200000da027fae */ /* 0x0003e4000912187c */
[----:B-1----:R-:W-:-:S02]  /*32290*/  LEA R224, P0, R242, R5, 0x2 ;  /* 0x00000005f2e07211 */ /* 0x002fc400078010ff */
[CC--:B------:R-:W-:Y:S02]  /*322a0*/  LEA R220, P1, R243.reuse, R5.reuse, 0x2 ;  /* 0x00000005f3dc7211 */ /* 0x0c0fe400078210ff */
[-C--:B------:R-:W-:Y:S02]  /*322b0*/  LEA.HI.X.SX32 R225, R242, R0.reuse, 0x2, P0 ;  /* 0x00000000f2e17211 */ /* 0x080fe400000f16ff */
[C---:B------:R-:W-:Y:S02]  /*322c0*/  LEA R218, P0, R244.reuse, R5, 0x2 ;  /* 0x00000005f4da7211 */ /* 0x040fe400078010ff */
[-C--:B------:R-:W-:Y:S01]  /*322d0*/  LEA.HI.X.SX32 R221, R243, R0.reuse, 0x2, P1 ;  /* 0x00000000f3dd7211 */ /* 0x080fe200008f16ff */
[----:B------:R1:W-:Y:S01]  /*322e0*/  STL.64 [R1+0x1508], R224 ;  /* 0x001508e001007387 */ /* 0x0003e20000100a00 */
[----:B------:R-:W-:-:S03]  /*322f0*/  LEA.HI.X.SX32 R219, R244, R0, 0x2, P0 ;  /* 0x00000000f4db7211 */ /* 0x000fc600000f16ff */
[----:B------:R1:W-:Y:S04]  /*32300*/  LDGSTS.E [R2+0x47600], desc[UR60][R224.64], P2 ;  /* 0x47600000e0027fae */ /* 0x0003e8000912187c */
[----:B------:R4:W-:Y:S04]  /*32310*/  STL.64 [R1+0x1518], R220 ;  /* 0x001518dc01007387 */ /* 0x0009e80000100a00 */
        /* <DEDUP_REMOVED lines=8> */
[----:B------:R1:W-:Y:S01]  /*323a0*/  LDGSTS.E [R2+0x60200], desc[UR60][R224.64], P2 ;  /* 0x60200000e0027fae */ /* 0x0003e2000912187c */
[----:B---3--:R-:W-:-:S03]  /*323b0*/  LEA R218, P0, R247, R5, 0x2 ;  /* 0x00000005f7da7211 */ /* 0x008fc600078010ff */
[----:B------:R3:W-:Y:S01]  /*323c0*/  STL.64 [R1+0x1538], R220 ;  /* 0x001538dc01007387 */ /* 0x0007e20000100a00 */
[----:B------:R-:W-:-:S03]  /*323d0*/  LEA.HI.X.SX32 R219, R247, R0, 0x2, P0 ;  /* 0x00000000f7db7211 */ /* 0x000fc600000f16ff */
[----:B------:R3:W-:Y:S04]  /*323e0*/  LDGSTS.E [R3+0x60600], desc[UR60][R220.64], P2 ;  /* 0x60600000dc037fae */ /* 0x0007e8000912187c */
[----:B------:R2:W-:Y:S01]  /*323f0*/  STL.64 [R1+0x1540], R218 ;  /* 0x001540da01007387 */ /* 0x0005e20000100a00 */
[----:B-1----:R-:W-:-:S03]  /*32400*/  LEA R224, P0, R248, R5, 0x2 ;  /* 0x00000005f8e07211 */ /* 0x002fc600078010ff */
[----:B------:R2:W-:Y:S01]  /*32410*/  LDGSTS.E [R2+0x60a00], desc[UR60][R218.64], P2 ;  /* 0x60a00000da027fae */ /* 0x0005e2000912187c */
[----:B---3--:R-:W-:Y:S02]  /*32420*/  LEA R220, P1, R250, R5, 0x2 ;  /* 0x00000005fadc7211 */ /* 0x008fe400078210ff */
[-C--:B------:R-:W-:Y:S02]  /*32430*/  LEA.HI.X.SX32 R225, R248, R0.reuse, 0x2, P0 ;  /* 0x00000000f8e17211 */ /* 0x080fe400000f16ff */
[----:B------:R-:W-:-:S03]  /*32440*/  LEA.HI.X.SX32 R221, R250, R0, 0x2, P1 ;  /* 0x00000000fadd7211 */ /* 0x000fc600008f16ff */
[----:B------:R-:W-:Y:S04]  /*32450*/  STL.64 [R1+0x1550], R224 ;  /* 0x001550e001007387 */ /* 0x000fe80000100a00 */
[----:B------:R-:W-:Y:S04]  /*32460*/  LDGSTS.E [R2+0x60e00], desc[UR60][R224.64], P2 ;  /* 0x60e00000e0027fae */ /* 0x000fe8000912187c */
[----:B------:R1:W-:Y:S04]  /*32470*/  STL.64 [R1+0x1558], R220 ;  /* 0x001558dc01007387 */ /* 0x0003e80000100a00 */
[----:B------:R1:W-:Y:S01]  /*32480*/  LDGSTS.E [R3+0x61200], desc[UR60][R220.64], P2 ;  /* 0x61200000dc037fae */ /* 0x0003e2000912187c */
[----:B--2---:R-:W-:-:S04]  /*32490*/  LEA R218, P0, R251, R5, 0x2 ;  /* 0x00000005fbda7211 */ /* 0x004fc800078010ff */
[----:B------:R-:W-:Y:S02]  /*324a0*/  LEA.HI.X.SX32 R219, R251, R0, 0x2, P0 ;  /* 0x00000000fbdb7211 */ /* 0x000fe400000f16ff */
[----:B-1----:R-:W-:-:S03]  /*324b0*/  LEA R220, P0, R214, R5, 0x2 ;  /* 0x00000005d6dc7211 */ /* 0x002fc600078010ff */
        /* <DEDUP_REMOVED lines=17> */
[----:B------:R-:W-:Y:S02]  /*325d0*/  LEA R212, P0, R209, R5, 0x2 ;  /* 0x00000005d1d47211 */ /* 0x000fe400078010ff */
        /* <DEDUP_REMOVED lines=9> */
[CC--:B------:R-:W-:Y:S02]  /*32670*/  LEA R208, P0, R207.reuse, R5.reuse, 0x2 ;  /* 0x00000005cfd07211 */ /* 0x0c0fe400078010ff */
[CC--:B--2---:R-:W-:Y:S01]  /*32680*/  LEA R212, P1, R216.reuse, R5.reuse, 0x2 ;  /* 0x00000005d8d47211 */ /* 0x0c4fe200078210ff */
        /* <DEDUP_REMOVED lines=54> */
[----:B------:R3:W-:Y:S01]  /*329f0*/  LDGSTS.E [R3+0x66600], desc[UR60][R196.64], P2 ;  /* 0x66600000c4037fae */ /* 0x0007e2000912187c */
[----:B------:R-:W-:-:S03]  /*32a00*/  LEA.HI.X.SX32 R201, R192, R0, 0x2, P0 ;  /* 0x00000000c0c97211 */ /* 0x000fc600000f16ff */
[----:B------:R-:W4:Y:S01]  /*32a10*/  LDL.LU R247, [R1+0x167c] ;  /* 0x00167c0001f77983 */ /* 0x000f220000300800 */
[CC--:B------:R-:W-:Y:S02]  /*32a20*/  LEA R192, P0, R199.reuse, R5.reuse, 0x2 ;  /* 0x00000005c7c07211 */ /* 0x0c0fe400078010ff */
[CC--:B---3--:R-:W-:Y:S01]  /*32a30*/  LEA R196, P1, R202.reuse, R5.reuse, 0x2 ;  /* 0x00000005cac47211 */ /* 0x0c8fe200078210ff */
[----:B------:R-:W-:Y:S01]  /*32a40*/  STL.64 [R1+0x1640], R200 ;  /* 0x001640c801007387 */ /* 0x000fe20000100a00 */
[-C--:B------:R-:W-:Y:S02]  /*32a50*/  LEA.HI.X.SX32 R193, R199, R0.reuse, 0x2, P0 ;  /* 0x00000000c7c17211 */ /* 0x080fe400000f16ff */
[----:B------:R-:W-:Y:S01]  /*32a60*/  LEA.HI.X.SX32 R197, R202, R0, 0x2, P1 ;  /* 0x00000000cac57211 */ /* 0x000fe200008f16ff */
[----:B------:R-:W3:Y:S04]  /*32a70*/  LDL.LU R248, [R1+0x1684] ;  /* 0x0016840001f87983 */ /* 0x000ee80000300800 */
[----:B------:R1:W-:Y:S04]  /*32a80*/  STL.64 [R1+0x1648], R196 ;  /* 0x001648c401007387 */ /* 0x0003e80000100a00 */
[----:B------:R2:W-:Y:S04]  /*32a90*/  STL.64 [R1+0x1650], R192 ;  /* 0x001650c001007387 */ /* 0x0005e80000100a00 */
[----:B------:R-:W3:Y:S04]  /*32aa0*/  LDL.LU R243, [R1+0x168c] ;  /* 0x00168c0001f37983 */ /* 0x000ee80000300800 */
[----:B------:R-:W-:Y:S04]  /*32ab0*/  LDGSTS.E [R2+0x66a00], desc[UR60][R200.64], P2 ;  /* 0x66a00000c8027fae */ /* 0x000fe8000912187c */
[----:B------:R1:W-:Y:S04]  /*32ac0*/  LDGSTS.E [R3+0x66e00], desc[UR60][R196.64], P2 ;  /* 0x66e00000c4037fae */ /* 0x0003e8000912187c */
[----:B------:R-:W3:Y:S04]  /*32ad0*/  LDL.LU R250, [R1+0x1694] ;  /* 0x0016940001fa7983 */ /* 0x000ee80000300800 */
[----:B------:R2:W-:Y:S01]  /*32ae0*/  LDGSTS.E [R2+0x67200], desc[UR60][R192.64], P2 ;  /* 0x67200000c0027fae */ /* 0x0005e2000912187c */
[----:B-1----:R-:W-:-:S04]  /*32af0*/  LEA R196, P0, R198, R5, 0x2 ;  /* 0x00000005c6c47211 */ /* 0x002fc800078010ff */
[----:B------:R-:W-:-:S05]  /*32b00*/  LEA.HI.X.SX32 R197, R198, R0, 0x2, P0 ;  /* 0x00000000c6c57211 */ /* 0x000fca00000f16ff */
[----:B------:R4:W-:Y:S01]  /*32b10*/  STL.64 [R1+0x1658], R196 ;  /* 0x001658c401007387 */ /* 0x0009e20000100a00 */
[----:B--2---:R-:W-:Y:S01]  /*32b20*/  IMAD R2, R251, R252, RZ ;  /* 0x000000fcfb027224 */ /* 0x004fe200078e02ff */
[CC--:B------:R-:W-:Y:S02]  /*32b30*/  LEA R192, P1, R191.reuse, R5.reuse, 0x2 ;  /* 0x00000005bfc07211 */ /* 0x0c0fe400078210ff */
[----:B------:R-:W2:Y:S02]  /*32b40*/  LDL.LU R251, [R1+0x169c] ;  /* 0x00169c0001fb7983 */ /* 0x000ea40000300800 */
[-C--:B------:R-:W-:Y:S01]  /*32b50*/  LEA.HI.X.SX32 R193, R191, R0.reuse, 0x2, P1 ;  /* 0x00000000bfc17211 */ /* 0x080fe200008f16ff */
[----:B------:R-:W-:Y:S01]  /*32b60*/  VIADD R252, R4, 0x100000 ;  /* 0x0010000004fc7836 */ /* 0x000fe20000000000 */
[C---:B------:R-:W-:Y:S01]  /*32b70*/  LEA R198, P1, R2.reuse, R5, 0x2 ;  /* 0x0000000502c67211 */ /* 0x040fe200078210ff */
[----:B------:R1:W-:Y:S04]  /*32b80*/  LDGSTS.E [R3+0x67600], desc[UR60][R196.64], P2 ;  /* 0x67600000c4037fae */ /* 0x0003e8000912187c */
[----:B------:R4:W-:Y:S01]  /*32b90*/  STL.64 [R1+0x1660], R192 ;  /* 0x001660c001007387 */ /* 0x0009e20000100a00 */
[----:B------:R-:W-:-:S03]  /*32ba0*/  LEA.HI.X.SX32 R199, R2, R0, 0x2, P1 ;  /* 0x0000000002c77211 */ /* 0x000fc600008f16ff */
[----:B------:R-:W2:Y:S01]  /*32bb0*/  LDL.LU R244, [R1+0x16a4] ;  /* 0x0016a40001f47983 */ /* 0x000ea20000300800 */
[----:B-1----:R-:W-:-:S03]  /*32bc0*/  LOP3.LUT R3, R6, 0x50, RZ, 0x3c, !PT ;  /* 0x0000005006037812 */ /* 0x002fc600078e3cff */
[----:B------:R1:W-:Y:S01]  /*32bd0*/  LDGSTS.E [R252+0x67a00], desc[UR60][R192.64], P2 ;  /* 0x67a00000c0fc7fae */ /* 0x0003e2000912187c */
[----:B------:R-:W-:Y:S01]  /*32be0*/  VIADD R2, R4, 0x100000 ;  /* 0x0010000004027836 */ /* 0x000fe20000000000 */
[----:B------:R-:W-:Y:S02]  /*32bf0*/  IADD3 R3, R249, R3, RZ ;  /* 0x00000003f9037210 */ /* 0x000fe40007ffe0ff */
[----:B------:R-:W2:Y:S04]  /*32c00*/  LDL.LU R245, [R1+0x16ac] ;  /* 0x0016ac0001f57983 */ /* 0x000ea80000300800 */
[----:B------:R3:W-:Y:S01]  /*32c10*/  STL.64 [R1+0x1668], R198 ;  /* 0x001668c601007387 */ /* 0x0007e20000100a00 */
[----:B----4-:R-:W-:-:S03]  /*32c20*/  LEA R196, P0, R246, R5, 0x2 ;  /* 0x00000005f6c47211 */ /* 0x010fc600078010ff */
[----:B------:R4:W-:Y:S01]  /*32c30*/  LDGSTS.E [R2+0x67e00], desc[UR60][R198.64], P2 ;  /* 0x67e00000c6027fae */ /* 0x0009e2000912187c */
[-C--:B------:R-:W-:Y:S02]  /*32c40*/  LEA.HI.X.SX32 R197, R246, R0.reuse, 0x2, P0 ;  /* 0x00000000f6c57211 */ /* 0x080fe400000f16ff */
[----:B-1----:R-:W-:Y:S01]  /*32c50*/  LEA R192, P1, R247, R5, 0x2 ;  /* 0x00000005f7c07211 */ /* 0x002fe200078210ff */
[----:B------:R-:W-:Y:S02]  /*32c60*/  VIADD R252, R3, 0x100000 ;  /* 0x0010000003fc7836 */ /* 0x000fe40000000000 */
[----:B------:R1:W-:Y:S01]  /*32c70*/  STL.64 [R1+0x1670], R196 ;  /* 0x001670c401007387 */ /* 0x0003e20000100a00 */
[----:B------:R-:W-:-:S03]  /*32c80*/  LEA.HI.X.SX32 R193, R247, R0, 0x2, P1 ;  /* 0x00000000f7c17211 */ /* 0x000fc600008f16ff */
[----:B------:R-:W2:Y:S01]  /*32c90*/  LDL.LU R246, [R1+0x16b4] ;  /* 0x0016b40001f67983 */ /* 0x000ea20000300800 */
[----:B----4-:R-:W-:-:S03]  /*32ca0*/  IADD3 R2, R3, 0x100000, RZ ;  /* 0x0010000003027810 */ /* 0x010fc60007ffe0ff */
[----:B------:R4:W-:Y:S01]  /*32cb0*/  STL.64 [R1+0x1678], R192 ;  /* 0x001678c001007387 */ /* 0x0009e20000100a00 */
[----:B---3--:R-:W-:-:S03]  /*32cc0*/  LEA R198, P0, R248, R5, 0x2 ;  /* 0x00000005f8c67211 */ /* 0x008fc600078010ff */
[----:B------:R-:W3:Y:S01]  /*32cd0*/  LDL.LU R247, [R1+0x16bc] ;  /* 0x0016bc0001f77983 */ /* 0x000ee20000300800 */
[----:B------:R-:W-:-:S03]  /*32ce0*/  LEA.HI.X.SX32 R199, R248, R0, 0x2, P0 ;  /* 0x00000000f8c77211 */ /* 0x000fc600000f16ff */
[----:B------:R1:W-:Y:S04]  /*32cf0*/  LDGSTS.E [R252+0x40280], desc[UR60][R196.64], P2 ;  /* 0x40280000c4fc7fae */ /* 0x0003e8000912187c */
[----:B------:R-:W3:Y:S04]  /*32d00*/  LDL.LU R248, [R1+0x16c4] ;  /* 0x0016c40001f87983 */ /* 0x000ee80000300800 */
        /* <DEDUP_REMOVED lines=18> */
[----:B------:R-:W-:-:S03]  /*32e30*/  LEA.HI.X.SX32 R197, R244, R0, 0x2, P1 ;  /* 0x00000000f4c57211 */ /* 0x000fc600008f16ff */
[----:B------:R1:W-:Y:S01]  /*32e40*/  STL.64 [R1+0x1698], R198 ;  /* 0x001698c601007387 */ /* 0x0003e20000100a00 */
[----:B------:R-:W-:-:S03]  /*32e50*/  LEA R192, P0, R245, R5, 0x2 ;  /* 0x00000005f5c07211 */ /* 0x000fc600078010ff */
[----:B------:R3:W-:Y:S01]  /*32e60*/  STL.64 [R1+0x16a0], R196 ;  /* 0x0016a0c401007387 */ /* 0x0007e20000100a00 */
[----:B------:R-:W-:-:S03]  /*32e70*/  LEA.HI.X.SX32 R193, R245, R0, 0x2, P0 ;  /* 0x00000000f5c17211 */ /* 0x000fc600000f16ff */
[----:B------:R-:W2:Y:S04]  /*32e80*/  LDL.LU R244, [R1+0x16e4] ;  /* 0x0016e40001f47983 */ /* 0x000ea80000300800 */
[----:B------:R3:W-:Y:S04]  /*32e90*/  LDGSTS.E [R252+0x41a80], desc[UR60][R196.64], P2 ;  /* 0x41a80000c4fc7fae */ /* 0x0007e8000912187c */
[----:B------:R3:W-:Y:S04]  /*32ea0*/  STL.64 [R1+0x16a8], R192 ;  /* 0x0016a8c001007387 */ /* 0x0007e80000100a00 */
[----:B------:R3:W-:Y:S04]  /*32eb0*/  LDGSTS.E [R2+0x41e80], desc[UR60][R192.64], P2 ;  /* 0x41e80000c0027fae */ /* 0x0007e8000912187c */
[----:B------:R-:W2:Y:S01]  /*32ec0*/  LDL.LU R245, [R1+0x16ec] ;  /* 0x0016ec0001f57983 */ /* 0x000ea20000300800 */
[----:B-1----:R-:W-:-:S04]  /*32ed0*/  LEA R198, P0, R246, R5, 0x2 ;  /* 0x00000005f6c67211 */ /* 0x002fc800078010ff */
[----:B------:R-:W-:Y:S02]  /*32ee0*/  LEA.HI.X.SX32 R199, R246, R0, 0x2, P0 ;  /* 0x00000000f6c77211 */ /* 0x000fe400000f16ff */
[----:B------:R-:W2:Y:S01]  /*32ef0*/  LDL.LU R246, [R1+0x16f4] ;  /* 0x0016f40001f67983 */ /* 0x000ea20000300800 */
[----:B---3--:R-:W-:-:S03]  /*32f00*/  LEA R196, P1, R247, R5, 0x2 ;  /* 0x00000005f7c47211 */ /* 0x008fc600078210ff */
        /* <DEDUP_REMOVED lines=24> */
[----:B------:R-:W2:Y:S04]  /*33090*/  LDL.LU R243, [R1+0x171c] ;  /* 0x00171c0001f37983 */ /* 0x000ea80000300800 */
[----:B------:R1:W-:Y:S02]  /*330a0*/  LDGSTS.E [R2+0x43680], desc[UR60][R192.64], P2 ;  /* 0x43680000c0027fae */ /* 0x0003e4000912187c */
        /* <DEDUP_REMOVED lines=8> */
[----:B------:R-:W-:-:S03]  /*33130*/  LEA R192, P0, R246, R5, 0x2 ;  /* 0x00000005f6c07211 */ /* 0x000fc600078010ff */
[----:B------:R1:W-:Y:S01]  /*33140*/  STL.64 [R1+0x16e8], R196 ;  /* 0x0016e8c401007387 */ /* 0x0003e20000100a00 */
        /* <DEDUP_REMOVED lines=11> */
[----:B------:R2:W-:Y:S04]  /*33200*/  STL.64 [R1+0x16f8], R198 ;  /* 0x0016f8c601007387 */ /* 0x0005e80000100a00 */
[----:B------:R1:W-:Y:S01]  /*33210*/  STL.64 [R1+0x1700], R196 ;  /* 0x001700c401007387 */ /* 0x0003e20000100a00 */
[----:B----4-:R-:W-:-:S03]  /*33220*/  LEA R192, P0, R250, R5, 0x2 ;  /* 0x00000005fac07211 */ /* 0x010fc600078010ff */
[----:B------:R-:W4:Y:S01]  /*33230*/  LDL.LU R248, [R1+0x1744] ;  /* 0x0017440001f87983 */ /* 0x000f220000300800 */
[----:B------:R-:W-:-:S03]  /*33240*/  LEA.HI.X.SX32 R193, R250, R0, 0x2, P0 ;  /* 0x00000000fac17211 */ /* 0x000fc600000f16ff */
[----:B------:R1:W-:Y:S04]  /*33250*/  LDGSTS.E [R252+0x44a80], desc[UR60][R196.64], P2 ;  /* 0x44a80000c4fc7fae */ /* 0x0003e8000912187c */
        /* <DEDUP_REMOVED lines=11> */
[----:B------:R1:W-:Y:S01]  /*33310*/  LDGSTS.E [R252+0x45680], desc[UR60][R196.64], P2 ;  /* 0x45680000c4fc7fae */ /* 0x0003e2000912187c */
[----:B------:R-:W-:-:S03]  /*33320*/  LEA.HI.X.SX32 R193, R244, R0, 0x2, P0 ;  /* 0x00000000f4c17211 */ /* 0x000fc600000f16ff */
[----:B------:R1:W-:Y:S04]  /*33330*/  STL.64 [R1+0x1718], R196 ;  /* 0x001718c401007387 */ /* 0x0003e80000100a00 */
[----:B------:R3:W-:Y:S04]  /*33340*/  STL.64 [R1+0x1720], R192 ;  /* 0x001720c001007387 */ /* 0x0007e80000100a00 */
[----:B------:R-:W2:Y:S04]  /*33350*/  LDL.LU R242, [R1+0x175c] ;  /* 0x00175c0001f27983 */ /* 0x000ea80000300800 */
[----:B------:R3:W-:Y:S01]  /*33360*/  LDGSTS.E [R2+0x45a80], desc[UR60][R192.64], P2 ;  /* 0x45a80000c0027fae */ /* 0x0007e2000912187c */
[----:B-1----:R-:W-:-:S03]  /*33370*/  LEA R198, P0, R245, R5, 0x2 ;  /* 0x00000005f5c67211 */ /* 0x002fc600078010ff */
[----:B------:R-:W2:Y:S01]  /*33380*/  LDL.LU R243, [R1+0x1764] ;  /* 0x0017640001f37983 */ /* 0x000ea20000300800 */
[----:B------:R-:W-:-:S03]  /*33390*/  LEA.HI.X.SX32 R199, R245, R0, 0x2, P0 ;  /* 0x00000000f5c77211 */ /* 0x000fc600000f16ff */
[----:B------:R-:W2:Y:S04]  /*333a0*/  LDL.LU R244, [R1+0x176c] ;  /* 0x00176c0001f47983 */ /* 0x000ea80000300800 */
[----:B------:R4:W-:Y:S04]  /*333b0*/  STL.64 [R1+0x1728], R198 ;  /* 0x001728c601007387 */ /* 0x0009e80000100a00 */
[----:B------:R4:W-:Y:S01]  /*333c0*/  LDGSTS.E [R2+0x45e80], desc[UR60][R198.64], P2 ;  /* 0x45e80000c6027fae */ /* 0x0009e2000912187c */
[----:B------:R-:W-:-:S03]  /*333d0*/  LEA R196, P1, R246, R5, 0x2 ;  /* 0x00000005f6c47211 */ /* 0x000fc600078210ff */
[----:B------:R-:W2:Y:S01]  /*333e0*/  LDL.LU R245, [R1+0x1774] ;  /* 0x0017740001f57983 */ /* 0x000ea20000300800 */
[----:B------:R-:W-:Y:S02]  /*333f0*/  LEA.HI.X.SX32 R197, R246, R0, 0x2, P1 ;  /* 0x00000000f6c57211 */ /* 0x000fe400008f16ff */
[----:B---3--:R-:W-:-:S03]  /*33400*/  LEA R192, P0, R247, R5, 0x2 ;  /* 0x00000005f7c07211 */ /* 0x008fc600078010ff */
[----:B------:R1:W-:Y:S01]  /*33410*/  LDGSTS.E [R252+0x46280], desc[UR60][R196.64], P2 ;  /* 0x46280000c4fc7fae */ /* 0x0003e2000912187c */
[----:B------:R-:W-:-:S03]  /*33420*/  LEA.HI.X.SX32 R193, R247, R0, 0x2, P0 ;  /* 0x00000000f7c17211 */ /* 0x000fc600000f16ff */
[----:B------:R1:W-:Y:S04]  /*33430*/  STL.64 [R1+0x1730], R196 ;  /* 0x001730c401007387 */ /* 0x0003e80000100a00 */
[----:B------:R2:W-:Y:S04]  /*33440*/  STL.64 [R1+0x1738], R192 ;  /* 0x001738c001007387 */ /* 0x0005e80000100a00 */
[----:B------:R-:W3:Y:S01]  /*33450*/  LDL.LU R246, [R1+0x177c] ;  /* 0x00177c0001f67983 */ /* 0x000ee20000300800 */
[----:B----4-:R-:W-:-:S03]  /*33460*/  LEA R198, P0, R248, R5, 0x2 ;  /* 0x00000005f8c67211 */ /* 0x010fc600078010ff */
[----:B------:R-:W4:Y:S01]  /*33470*/  LDL.LU R247, [R1+0x1784] ;  /* 0x0017840001f77983 */ /* 0x000f220000300800 */
[----:B------:R-:W-:-:S03]  /*33480*/  LEA.HI.X.SX32 R199, R248, R0, 0x2, P0 ;  /* 0x00000000f8c77211 */ /* 0x000fc600000f16ff */
[----:B------:R2:W-:Y:S01]  /*33490*/  LDGSTS.E [R2+0x46680], desc[UR60][R192.64], P2 ;  /* 0x46680000c0027fae */ /* 0x0005e2000912187c */
[----:B-1----:R-:W-:-:S03]  /*334a0*/  LEA R196, P1, R250, R5, 0x2 ;  /* 0x00000005fac47211 */ /* 0x002fc600078210ff */
[----:B------:R1:W-:Y:S01]  /*334b0*/  STL.64 [R1+0x1740], R198 ;  /* 0x001740c601007387 */ /* 0x0003e20000100a00 */
[----:B------:R-:W-:-:S03]  /*334c0*/  LEA.HI.X.SX32 R197, R250, R0, 0x2, P1 ;  /* 0x00000000fac57211 */ /* 0x000fc600008f16ff */
[----:B------:R-:W4:Y:S04]  /*334d0*/  LDL.LU R248, [R1+0x178c] ;  /* 0x00178c0001f87983 */ /* 0x000f280000300800 */
[----:B------:R-:W4:Y:S04]  /*334e0*/  LDL.LU R250, [R1+0x1794] ;  /* 0x0017940001fa7983 */ /* 0x000f280000300800 */
        /* <DEDUP_REMOVED lines=8> */
[----:B-1----:R-:W-:-:S04]  /*33570*/  LEA R198, P0, R242, R5, 0x2 ;  /* 0x00000005f2c67211 */ /* 0x002fc800078010ff */
[-C--:B------:R-:W-:Y:S02]  /*33580*/  LEA.HI.X.SX32 R199, R242, R0.reuse, 0x2, P0 ;  /* 0x00000000f2c77211 */ /* 0x080fe400000f16ff */
[CC--:B------:R-:W-:Y:S02]  /*33590*/  LEA R196, P1, R243.reuse, R5.reuse, 0x2 ;  /* 0x00000005f3c47211 */ /* 0x0c0fe400078210ff */
[CC--:B------:R-:W-:Y:S01]  /*335a0*/  LEA R192, P0, R244.reuse, R5.reuse, 0x2 ;  /* 0x00000005f4c07211 */ /* 0x0c0fe200078010ff */
[----:B------:R1:W-:Y:S01]  /*335b0*/  STL.64 [R1+0x1758], R198 ;  /* 0x001758c601007387 */ /* 0x0003e20000100a00 */
[-C--:B------:R-:W-:Y:S02]  /*335c0*/  LEA.HI.X.SX32 R197, R243, R0.reuse, 0x2, P1 ;  /* 0x00000000f3c57211 */ /* 0x080fe400008f16ff */
[----:B------:R-:W-:Y:S01]  /*335d0*/  LEA.HI.X.SX32 R193, R244, R0, 0x2, P0 ;  /* 0x00000000f4c17211 */ /* 0x000fe200000f16ff */
[----:B------:R1:W-:Y:S04]  /*335e0*/  LDGSTS.E [R2+0x47680], desc[UR60][R198.64], P2 ;  /* 0x47680000c6027fae */ /* 0x0003e8000912187c */
[----:B------:R3:W-:Y:S04]  /*335f0*/  STL.64 [R1+0x1760], R196 ;  /* 0x001760c401007387 */ /* 0x0007e80000100a00 */
[----:B------:R3:W-:Y:S01]  /*33600*/  LDGSTS.E [R252+0x47a80], desc[UR60][R196.64], P2 ;  /* 0x47a80000c4fc7fae */ /* 0x0007e2000912187c */
[----:B-1----:R-:W-:-:S03]  /*33610*/  LEA R198, P0, R245, R5, 0x2 ;  /* 0x00000005f5c67211 */ /* 0x002fc600078010ff */
[----:B------:R4:W-:Y:S01]  /*33620*/  STL.64 [R1+0x1768], R192 ;  /* 0x001768c001007387 */ /* 0x0009e20000100a00 */
[----:B------:R-:W-:-:S03]  /*33630*/  LEA.HI.X.SX32 R199, R245, R0, 0x2, P0 ;  /* 0x00000000f5c77211 */ /* 0x000fc600000f16ff */
[----:B------:R4:W-:Y:S04]  /*33640*/  LDGSTS.E [R2+0x47e80], desc[UR60][R192.64], P2 ;  /* 0x47e80000c0027fae */ /* 0x0009e8000912187c */
[----:B------:R1:W-:Y:S04]  /*33650*/  STL.64 [R1+0x1770], R198 ;  /* 0x001770c601007387 */ /* 0x0003e80000100a00 */
[----:B------:R1:W-:Y:S01]  /*33660*/  LDGSTS.E [R2+0x60280], desc[UR60][R198.64], P2 ;  /* 0x60280000c6027fae */ /* 0x0003e2000912187c */
[-C--:B---3--:R-:W-:Y:S02]  /*33670*/  LEA R196, P1, R246, R5.reuse, 0x2 ;  /* 0x00000005f6c47211 */ /* 0x088fe400078210ff */
[----:B----4-:R-:W-:-:S02]  /*33680*/  LEA R192, P0, R247, R5, 0x2 ;  /* 0x00000005f7c07211 */ /* 0x010fc400078010ff */
[-C--:B------:R-:W-:Y:S02]  /*33690*/  LEA.HI.X.SX32 R197, R246, R0.reuse, 0x2, P1 ;  /* 0x00000000f6c57211 */ /* 0x080fe400008f16ff */
[----:B------:R-:W-:-:S03]  /*336a0*/  LEA.HI.X.SX32 R193, R247, R0, 0x2, P0 ;  /* 0x00000000f7c17211 */ /* 0x000fc600000f16ff */
[----:B------:R3:W-:Y:S04]  /*336b0*/  STL.64 [R1+0x1778], R196 ;  /* 0x001778c401007387 */ /* 0x0007e80000100a00 */
[----:B------:R3:W-:Y:S01]  /*336c0*/  LDGSTS.E [R252+0x60680], desc[UR60][R196.64], P2 ;  /* 0x60680000c4fc7fae */ /* 0x0007e2000912187c */
[----:B-1----:R-:W-:-:S03]  /*336d0*/  LEA R198, P0, R248, R5, 0x2 ;  /* 0x00000005f8c67211 */ /* 0x002fc600078010ff */
[----:B------:R2:W-:Y:S01]  /*336e0*/  STL.64 [R1+0x1780], R192 ;  /* 0x001780c001007387 */ /* 0x0005e20000100a00 */
[----:B------:R-:W-:-:S03]  /*336f0*/  LEA.HI.X.SX32 R199, R248, R0, 0x2, P0 ;  /* 0x00000000f8c77211 */ /* 0x000fc600000f16ff */
[----:B------:R2:W-:Y:S01]  /*33700*/  LDGSTS.E [R2+0x60a80], desc[UR60][R192.64], P2 ;  /* 0x60a80000c0027fae */ /* 0x0005e2000912187c */
[----:B---3--:R-:W-:-:S03]  /*33710*/  LEA R196, P1, R250, R5, 0x2 ;  /* 0x00000005fac47211 */ /* 0x008fc600078210ff */
[----:B------:R-:W-:Y:S01]  /*33720*/  STL.64 [R1+0x1788], R198 ;  /* 0x001788c601007387 */ /* 0x000fe20000100a00 */
[----:B------:R-:W-:-:S03]  /*33730*/  LEA.HI.X.SX32 R197, R250, R0, 0x2, P1 ;  /* 0x00000000fac57211 */ /* 0x000fc600008f16ff */
[----:B------:R-:W-:Y:S04]  /*33740*/  LDGSTS.E [R2+0x60e80], desc[UR60][R198.64], P2 ;  /* 0x60e80000c6027fae */ /* 0x000fe8000912187c */
[----:B------:R1:W-:Y:S04]  /*33750*/  STL.64 [R1+0x1790], R196 ;  /* 0x001790c401007387 */ /* 0x0003e80000100a00 */
[----:B------:R1:W-:Y:S01]  /*33760*/  LDGSTS.E [R252+0x61280], desc[UR60][R196.64], P2 ;  /* 0x61280000c4fc7fae */ /* 0x0003e2000912187c */
[----:B--2---:R-:W-:-:S04]  /*33770*/  LEA R192, P0, R251, R5, 0x2 ;  /* 0x00000005fbc07211 */ /* 0x004fc800078010ff */
[----:B------:R-:W-:Y:S02]  /*33780*/  LEA.HI.X.SX32 R193, R251, R0, 0x2, P0 ;  /* 0x00000000fbc17211 */ /* 0x000fe400000f16ff */
[----:B-1----:R-:W-:-:S03]  /*33790*/  LEA R196, P0, R190, R5, 0x2 ;  /* 0x00000005bec47211 */ /* 0x002fc600078010ff */
[----:B------:R1:W-:Y:S04]  /*337a0*/  STL.64 [R1+0x1798], R192 ;  /* 0x001798c001007387 */ /* 0x0003e80000100a00 */
[----:B------:R1:W-:Y:S01]  /*337b0*/  LDGSTS.E [R2+0x61680], desc[UR60][R192.64], P2 ;  /* 0x61680000c0027fae */ /* 0x0003e2000912187c */
[-C--:B------:R-:W-:Y:S02]  /*337c0*/  LEA.HI.X.SX32 R197, R190, R0.reuse, 0x2, P0 ;  /* 0x00000000bec57211 */ /* 0x080fe400000f16ff */
[-C--:B------:R-:W-:Y:S02]  /*337d0*/  LEA R190, P0, R187, R5.reuse, 0x2 ;  /* 0x00000005bbbe7211 */ /* 0x080fe400078010ff */
[C---:B-1----:R-:W-:Y:S01]  /*337e0*/  LEA R192, P1, R195.reuse, R5, 0x2 ;  /* 0x00000005c3c07211 */ /* 0x042fe200078210ff */
[----:B------:R-:W-:Y:S03]  /*337f0*/  LDGSTS.E [R2+0x61a80], desc[UR60][R196.64], P2 ;  /* 0x61a80000c4027fae */ /* 0x000fe6000912187c */
        /* <DEDUP_REMOVED lines=63> */
[----:B------:R-:W2:Y:S04]  /*33bf0*/  LDL.LU R248, [R1+0x1868] ;  /* 0x0018680001f87983 */ /* 0x000ea80000300800 */
[----:B------:R1:W-:Y:S04]  /*33c00*/  STL.64 [R1+0x1820], R176 ;  /* 0x001820b001007387 */ /* 0x0003e80000100a00 */
[----:B------:R1:W-:Y:S04]  /*33c10*/  LDGSTS.E [R252+0x65a80], desc[UR60][R176.64], P2 ;  /* 0x65a80000b0fc7fae */ /* 0x0003e8000912187c */
[----:B------:R3:W-:Y:S04]  /*33c20*/  STL.64 [R1+0x1828], R160 ;  /* 0x001828a001007387 */ /* 0x0007e80000100a00 */
[----:B------:R3:W-:Y:S01]  /*33c30*/  LDGSTS.E [R2+0x65e80], desc[UR60][R160.64], P2 ;  /* 0x65e80000a0027fae */ /* 0x0007e2000912187c */
[----:B-1----:R-:W-:-:S04]  /*33c40*/  LEA R176, P0, R14, R5, 0x2 ;  /* 0x000000050eb07211 */ /* 0x002fc800078010ff */
[-C--:B------:R-:W-:Y:S02]  /*33c50*/  LEA.HI.X.SX32 R177, R14, R0.reuse, 0x2, P0 ;  /* 0x000000000eb17211 */ /* 0x080fe400000f16ff */
[----:B------:R-:W2:Y:S01]  /*33c60*/  LDC R14, c[0x0][0x240] ;  /* 0x00009000ff0e7b82 */ /* 0x000ea20000000800 */
[CC--:B---3--:R-:W-:Y:S02]  /*33c70*/  LEA R160, P1, R43.reuse, R5.reuse, 0x2 ;  /* 0x000000052ba07211 */ /* 0x0c8fe400078210ff */
[----:B------:R1:W-:Y:S02]  /*33c80*/  LDGSTS.E [R2+0x66280], desc[UR60][R176.64], P2 ;  /* 0x66280000b0027fae */ /* 0x0003e4000912187c */
[----:B------:R-:W-:Y:S02]  /*33c90*/  LEA.HI.X.SX32 R161, R43, R0, 0x2, P1 ;  /* 0x000000002ba17211 */ /* 0x000fe400008f16ff */
[----:B------:R1:W-:Y:S04]  /*33ca0*/  STL.64 [R1+0x1830], R176 ;  /* 0x001830b001007387 */ /* 0x0003e80000100a00 */
[----:B------:R3:W-:Y:S04]  /*33cb0*/  STL.64 [R1+0x1838], R160 ;  /* 0x001838a001007387 */ /* 0x0007e80000100a00 */
[----:B------:R-:W4:Y:S04]  /*33cc0*/  LDL.LU R250, [R1+0x1874] ;  /* 0x0018740001fa7983 */ /* 0x000f280000300800 */
[----:B------:R-:W4:Y:S01]  /*33cd0*/  LDL.LU R251, [R1+0x187c] ;  /* 0x00187c0001fb7983 */ /* 0x000f220000300800 */
[----:B-1----:R-:W-:-:S03]  /*33ce0*/  LEA R176, P0, R42, R5, 0x2 ;  /* 0x000000052ab07211 */ /* 0x002fc600078010ff */
[----:B------:R3:W-:Y:S01]  /*33cf0*/  LDGSTS.E [R252+0x66680], desc[UR60][R160.64], P2 ;  /* 0x66680000a0fc7fae */ /* 0x0007e2000912187c */
[----:B------:R-:W-:Y:S02]  /*33d00*/  LEA.HI.X.SX32 R177, R42, R0, 0x2, P0 ;  /* 0x000000002ab17211 */ /* 0x000fe400000f16ff */
[----:B------:R-:W-:-:S03]  /*33d10*/  LEA R42, P0, R163, R5, 0x2 ;  /* 0x00000005a32a7211 */ /* 0x000fc600078010ff */
[----:B------:R-:W-:Y:S01]  /*33d20*/  LDGSTS.E [R2+0x66a80], desc[UR60][R176.64], P2 ;  /* 0x66a80000b0027fae */ /* 0x000fe2000912187c */
[----:B------:R-:W-:Y:S02]  /*33d30*/  LEA.HI.X.SX32 R43, R163, R0, 0x2, P0 ;  /* 0x00000000a32b7211 */ /* 0x000fe400000f16ff */
[----:B---3--:R-:W-:-:S04]  /*33d40*/  LEA R160, P1, R178, R5, 0x2 ;  /* 0x00000005b2a07211 */ /* 0x008fc800078210ff */
[----:B------:R-:W-:Y:S01]  /*33d50*/  LEA.HI.X.SX32 R161, R178, R0, 0x2, P1 ;  /* 0x00000000b2a17211 */ /* 0x000fe200008f16ff */
[----:B------:R-:W-:Y:S04]  /*33d60*/  STL.64 [R1+0x1840], R176 ;  /* 0x001840b001007387 */ /* 0x000fe80000100a00 */
[----:B------:R1:W-:Y:S04]  /*33d70*/  STL.64 [R1+0x1848], R160 ;  /* 0x001848a001007387 */ /* 0x0003e80000100a00 */
[----:B------:R1:W-:Y:S04]  /*33d80*/  LDGSTS.E [R252+0x66e80], desc[UR60][R160.64], P2 ;  /* 0x66e80000a0fc7fae */ /* 0x0003e8000912187c */
[----:B------:R3:W-:Y:S04]  /*33d90*/  STL.64 [R1+0x1850], R42 ;  /* 0x0018502a01007387 */ /* 0x0007e80000100a00 */
[----:B------:R3:W-:Y:S01]  /*33da0*/  LDGSTS.E [R2+0x67280], desc[UR60][R42.64], P2 ;  /* 0x672800002a027fae */ /* 0x0007e2000912187c */
[----:B-1----:R-:W-:-:S03]  /*33db0*/  LEA R160, P0, R15, R5, 0x2 ;  /* 0x000000050fa07211 */ /* 0x002fc600078010ff */
[----:B------:R-:W4:Y:S04]  /*33dc0*/  LDL.LU R243, [R1+0x1884] ;  /* 0x0018840001f37983 */ /* 0x000f280000300800 */
[----:B------:R-:W4:Y:S01]  /*33dd0*/  LDL.LU R244, [R1+0x188c] ;  /* 0x00188c0001f47983 */ /* 0x000f220000300800 */
[----:B---3--:R-:W-:-:S03]  /*33de0*/  LEA R42, P1, R158, R5, 0x2 ;  /* 0x000000059e2a7211 */ /* 0x008fc600078210ff */
[----:B------:R-:W3:Y:S01]  /*33df0*/  LDL.LU R245, [R1+0x1894] ;  /* 0x0018940001f57983 */ /* 0x000ee20000300800 */
[-C--:B------:R-:W-:Y:S01]  /*33e00*/  LEA.HI.X.SX32 R161, R15, R0.reuse, 0x2, P0 ;  /* 0x000000000fa17211 */ /* 0x080fe200000f16ff */
[----:B------:R-:W-:Y:S01]  /*33e10*/  VIADD R15, R3, 0x100000 ;  /* 0x00100000030f7836 */ /* 0x000fe20000000000 */
[----:B------:R-:W-:-:S03]  /*33e20*/  LEA.HI.X.SX32 R43, R158, R0, 0x2, P1 ;  /* 0x000000009e2b7211 */ /* 0x000fc600008f16ff */
[----:B------:R4:W-:Y:S04]  /*33e30*/  STL.64 [R1+0x1858], R160 ;  /* 0x001858a001007387 */ /* 0x0009e80000100a00 */
[----:B------:R1:W-:Y:S04]  /*33e40*/  STL.64 [R1+0x1860], R42 ;  /* 0x0018602a01007387 */ /* 0x0003e80000100a00 */
[----:B------:R-:W-:Y:S04]  /*33e50*/  LDGSTS.E [R15+0x67680], desc[UR60][R160.64], P2 ;  /* 0x67680000a00f7fae */ /* 0x000fe8000912187c */
[----:B------:R-:W3:Y:S04]  /*33e60*/  LDL.LU R246, [R1+0x189c] ;  /* 0x00189c0001f67983 */ /* 0x000ee80000300800 */
[----:B------:R1:W-:Y:S04]  /*33e70*/  LDGSTS.E [R2+0x67a80], desc[UR60][R42.64], P2 ;  /* 0x67a800002a027fae */ /* 0x0003e8000912187c */
[----:B------:R-:W3:Y:S01]  /*33e80*/  LDL.LU R247, [R1+0x18a4] ;  /* 0x0018a40001f77983 */ /* 0x000ee20000300800 */
[----:B------:R-:W-:-:S05]  /*33e90*/  LOP3.LUT R252, R6, 0x60, RZ, 0x3c, !PT ;  /* 0x0000006006fc7812 */ /* 0x000fca00078e3cff */
[----:B-1----:R-:W-:Y:S02]  /*33ea0*/  IMAD.IADD R2, R249, 0x1, R252 ;  /* 0x00000001f9027824 */ /* 0x002fe400078e02fc */
[----:B--2---:R-:W-:Y:S02]  /*33eb0*/  IMAD R14, R248, R14, RZ ;  /* 0x0000000ef80e7224 */ /* 0x004fe400078e02ff */
[----:B------:R-:W2:Y:S03]  /*33ec0*/  LDL.LU R248, [R1+0x18ac] ;  /* 0x0018ac0001f87983 */ /* 0x000ea60000300800 */
[----:B------:R-:W-:-:S04]  /*33ed0*/  LEA R176, P6, R14, R5, 0x2 ;  /* 0x000000050eb07211 */ /* 0x000fc800078c10ff */
[----:B------:R-:W-:-:S05]  /*33ee0*/  LEA.HI.X.SX32 R177, R14, R0, 0x2, P6 ;  /* 0x000000000eb17211 */ /* 0x000fca00030f16ff */
[----:B------:R1:W-:Y:S01]  /*33ef0*/  STL.64 [R1+0x1868], R176 ;  /* 0x001868b001007387 */ /* 0x0003e20000100a00 */
[CC--:B----4-:R-:W-:Y:S02]  /*33f00*/  LEA R160, P0, R250.reuse, R5.reuse, 0x2 ;  /* 0x00000005faa07211 */ /* 0x0d0fe400078010ff */
[C---:B------:R-:W-:Y:S02]  /*33f10*/  LEA R42, P1, R251.reuse, R5, 0x2 ;  /* 0x00000005fb2a7211 */ /* 0x040fe400078210ff */
[-C--:B------:R-:W-:Y:S02]  /*33f20*/  LEA.HI.X.SX32 R161, R250, R0.reuse, 0x2, P0 ;  /* 0x00000000faa17211 */ /* 0x080fe400000f16ff */
[----:B------:R-:W-:-:S03]  /*33f30*/  LEA.HI.X.SX32 R43, R251, R0, 0x2, P1 ;  /* 0x00000000fb2b7211 */ /* 0x000fc600008f16ff */
[----:B------:R4:W-:Y:S04]  /*33f40*/  STL.64 [R1+0x1870], R160 ;  /* 0x001870a001007387 */ /* 0x0009e80000100a00 */
[----:B------:R3:W-:Y:S04]  /*33f50*/  STL.64 [R1+0x1878], R42 ;  /* 0x0018782a01007387 */ /* 0x0007e80000100a00 */
[----:B------:R-:W2:Y:S04]  /*33f60*/  LDL.LU R249, [R1+0x18b4] ;  /* 0x0018b40001f97983 */ /* 0x000ea80000300800 */
[----:B------:R-:W2:Y:S04]  /*33f70*/  LDL.LU R250, [R1+0x18bc] ;  /* 0x0018bc0001fa7983 */ /* 0x000ea80000300800 */
[----:B------:R-:W2:Y:S01]  /*33f80*/  LDL.LU R251, [R1+0x18c4] ;  /* 0x0018c40001fb7983 */ /* 0x000ea20000300800 */
[----:B------:R-:W-:Y:S01]  /*33f90*/  IADD3 R252, R3, 0x100000, RZ ;  /* 0x0010000003fc7810 */ /* 0x000fe20007ffe0ff */
[----:B------:R-:W-:-:S02]  /*33fa0*/  VIADD R15, R2, 0x100000 ;  /* 0x00100000020f7836 */ /* 0x000fc40000000000 */
[----:B------:R-:W-:Y:S02]  /*33fb0*/  VIADD R14, R2, 0x100000 ;  /* 0x00100000020e7836 */ /* 0x000fe40000000000 */
[----:B------:R1:W-:Y:S04]  /*33fc0*/  LDGSTS.E [R252+0x67e80], desc[UR60][R176.64], P2 ;  /* 0x67e80000b0fc7fae */ /* 0x0003e8000912187c */
[----:B------:R4:W-:Y:S04]  /*33fd0*/  LDGSTS.E [R15+0x40300], desc[UR60][R160.64], P2 ;  /* 0x40300000a00f7fae */ /* 0x0009e8000912187c */
[----:B------:R3:W-:Y:S01]  /*33fe0*/  LDGSTS.E [R14+0x40700], desc[UR60][R42.64], P2 ;  /* 0x407000002a0e7fae */ /* 0x0007e2000912187c */
[----:B-1----:R-:W-:-:S02]  /*33ff0*/  LEA R176, P0, R243, R5, 0x2 ;  /* 0x00000005f3b07211 */ /* 0x002fc400078010ff */
[-C--:B----4-:R-:W-:Y:S02]  /*34000*/  LEA R160, P1, R244, R5.reuse, 0x2 ;  /* 0x00000005f4a07211 */ /* 0x090fe400078210ff */
[-C--:B------:R-:W-:Y:S02]  /*34010*/  LEA.HI.X.SX32 R177, R243, R0.reuse, 0x2, P0 ;  /* 0x00000000f3b17211 */ /* 0x080fe400000f16ff */
[CC--:B---3--:R-:W-:Y:S01]  /*34020*/  LEA R14, P6, R245.reuse, R5.reuse, 0x2 ;  /* 0x00000005f50e7211 */ /* 0x0c8fe200078c10ff */
[C---:B------:R-:W-:Y:S01]  /*34030*/  VIADD R42, R2.reuse, 0x100000 ;  /* 0x00100000022a7836 */ /* 0x040fe20000000000 */
[C---:B------:R-:W-:Y:S01]  /*34040*/  IADD3 R43, R2.reuse, 0x100000, RZ ;  /* 0x00100000022b7810 */ /* 0x040fe20007ffe0ff */
[----:B------:R-:W-:Y:S01]  /*34050*/  VIADD R252, R2, 0x100000 ;  /* 0x0010000002fc7836 */ /* 0x000fe20000000000 */
[-C--:B------:R-:W-:Y:S02]  /*34060*/  LEA.HI.X.SX32 R161, R244, R0.reuse, 0x2, P1 ;  /* 0x00000000f4a17211 */ /* 0x080fe400008f16ff */
[----:B------:R-:W-:Y:S01]  /*34070*/  LEA.HI.X.SX32 R15, R245, R0, 0x2, P6 ;  /* 0x00000000f50f7211 */ /* 0x000fe200030f16ff */
[----:B------:R1:W-:Y:S04]  /*34080*/  STL.64 [R1+0x1880], R176 ;  /* 0x001880b001007387 */ /* 0x0003e80000100a00 */
[----:B------:R1:W-:Y:S04]  /*34090*/  LDGSTS.E [R43+0x40b00], desc[UR60][R176.64], P2 ;  /* 0x40b00000b02b7fae */ /* 0x0003e8000912187c */
[----:B------:R3:W-:Y:S04]  /*340a0*/  STL.64 [R1+0x1888], R160 ;  /* 0x001888a001007387 */ /* 0x0007e80000100a00 */
[----:B------:R3:W-:Y:S01]  /*340b0*/  LDGSTS.E [R42+0x40f00], desc[UR60][R160.64], P2 ;  /* 0x40f00000a02a7fae */ /* 0x0007e2000912187c */
[----:B-1----:R-:W-:-:S03]  /*340c0*/  LEA R176, P0, R246, R5, 0x2 ;  /* 0x00000005f6b07211 */ /* 0x002fc600078010ff */
[----:B------:R2:W-:Y:S04]  /*340d0*/  STL.64 [R1+0x1890], R14 ;  /* 0x0018900e01007387 */ /* 0x0005e80000100a00 */
[----:B------:R2:W-:Y:S01]  /*340e0*/  LDGSTS.E [R252+0x41300], desc[UR60][R14.64], P2 ;  /* 0x413000000efc7fae */ /* 0x0005e2000912187c */
[----:B---3--:R-:W-:-:S03]  /*340f0*/  LEA R160, P1, R247, R5, 0x2 ;  /* 0x00000005f7a07211 */ /* 0x008fc600078210ff */
[----:B------:R-:W3:Y:S01]  /*34100*/  LDL.LU R243, [R1+0x18cc] ;  /* 0x0018cc0001f37983 */ /* 0x000ee20000300800 */
[----:B------:R-:W-:-:S03]  /*34110*/  LEA.HI.X.SX32 R177, R246, R0, 0x2, P0 ;  /* 0x00000000f6b17211 */ /* 0x000fc600000f16ff */
[----:B------:R-:W4:Y:S01]  /*34120*/  LDL.LU R244, [R1+0x18d4] ;  /* 0x0018d40001f47983 */ /* 0x000f220000300800 */
[----:B------:R-:W-:-:S03]  /*34130*/  LEA.HI.X.SX32 R161, R247, R0, 0x2, P1 ;  /* 0x00000000f7a17211 */ /* 0x000fc600008f16ff */
[----:B------:R-:W4:Y:S04]  /*34140*/  LDL.LU R245, [R1+0x18dc] ;  /* 0x0018dc0001f57983 */ /* 0x000f280000300800 */
[----:B------:R1:W-:Y:S04]  /*34150*/  STL.64 [R1+0x1898], R176 ;  /* 0x001898b001007387 */ /* 0x0003e80000100a00 */
[----:B------:R1:W-:Y:S04]  /*34160*/  STL.64 [R1+0x18a0], R160 ;  /* 0x0018a0a001007387 */ /* 0x0003e80000100a00 */
[----:B------:R1:W-:Y:S04]  /*34170*/  LDGSTS.E [R43+0x41700], desc[UR60][R176.64], P2 ;  /* 0x41700000b02b7fae */ /* 0x0003e8000912187c */
[----:B------:R1:W-:Y:S01]  /*34180*/  LDGSTS.E [R42+0x41b00], desc[UR60][R160.64], P2 ;  /* 0x41b00000a02a7fae */ /* 0x0003e2000912187c */
[----:B--2---:R-:W-:-:S04]  /*34190*/  LEA R14, P6, R248, R5, 0x2 ;  /* 0x00000005f80e7211 */ /* 0x004fc800078c10ff */
[----:B------:R-:W-:-:S05]  /*341a0*/  LEA.HI.X.SX32 R15, R248, R0, 0x2, P6 ;  /* 0x00000000f80f7211 */ /* 0x000fca00030f16ff */
[----:B------:R2:W-:Y:S04]  /*341b0*/  STL.64 [R1+0x18a8], R14 ;  /* 0x0018a80e01007387 */ /* 0x0005e80000100a00 */
[----:B------:R-:W4:Y:S04]  /*341c0*/  LDL.LU R246, [R1+0x18e4] ;  /* 0x0018e40001f67983 */ /* 0x000f280000300800 */
[----:B------:R2:W-:Y:S04]  /*341d0*/  LDGSTS.E [R252+0x41f00], desc[UR60][R14.64], P2 ;  /* 0x41f000000efc7fae */ /* 0x0005e8000912187c */
[----:B------:R-:W4:Y:S04]  /*341e0*/  LDL.LU R247, [R1+0x18ec] ;  /* 0x0018ec0001f77983 */ /* 0x000f280000300800 */
[----:B------:R-:W4:Y:S01]  /*341f0*/  LDL.LU R248, [R1+0x18f4] ;  /* 0x0018f40001f87983 */ /* 0x000f220000300800 */
[----:B-1----:R-:W-:-:S02]  /*34200*/  LEA R176, P0, R249, R5, 0x2 ;  /* 0x00000005f9b07211 */ /* 0x002fc400078010ff */
[CC--:B------:R-:W-:Y:S02]  /*34210*/  LEA R160, P1, R250.reuse, R5.reuse, 0x2 ;  /* 0x00000005faa07211 */ /* 0x0c0fe400078210ff */
[-C--:B------:R-:W-:Y:S02]  /*34220*/  LEA.HI.X.SX32 R177, R249, R0.reuse, 0x2, P0 ;  /* 0x00000000f9b17211 */ /* 0x080fe400000f16ff */
[C---:B--2---:R-:W-:Y:S02]  /*34230*/  LEA R14, P6, R251.reuse, R5, 0x2 ;  /* 0x00000005fb0e7211 */ /* 0x044fe400078c10ff */
[-C--:B------:R-:W-:Y:S01]  /*34240*/  LEA.HI.X.SX32 R161, R250, R0.reuse, 0x2, P1 ;  /* 0x00000000faa17211 */ /* 0x080fe200008f16ff */
[----:B------:R3:W-:Y:S01]  /*34250*/  LDGSTS.E [R43+0x42300], desc[UR60][R176.64], P2 ;  /* 0x42300000b02b7fae */ /* 0x0007e2000912187c */
[----:B------:R-:W-:-:S03]  /*34260*/  LEA.HI.X.SX32 R15, R251, R0, 0x2, P6 ;  /* 0x00000000fb0f7211 */ /* 0x000fc600030f16ff */
[----:B------:R3:W-:Y:S04]  /*34270*/  STL.64 [R1+0x18b0], R176 ;  /* 0x0018b0b001007387 */ /* 0x0007e80000100a00 */
[----:B------:R4:W-:Y:S04]  /*34280*/  STL.64 [R1+0x18b8], R160 ;  /* 0x0018b8a001007387 */ /* 0x0009e80000100a00 */
[----:B------:R1:W-:Y:S04]  /*34290*/  STL.64 [R1+0x18c0], R14 ;  /* 0x0018c00e01007387 */ /* 0x0003e80000100a00 */
[----:B------:R-:W2:Y:S04]  /*342a0*/  LDL.LU R249, [R1+0x18fc] ;  /* 0x0018fc0001f97983 */ /* 0x000ea80000300800 */
[----:B------:R-:W2:Y:S04]  /*342b0*/  LDL.LU R250, [R1+0x1904] ;  /* 0x0019040001fa7983 */ /* 0x000ea80000300800 */
[----:B------:R-:W2:Y:S04]  /*342c0*/  LDL.LU R251, [R1+0x190c] ;  /* 0x00190c0001fb7983 */ /* 0x000ea80000300800 */
[----:B------:R4:W-:Y:S04]  /*342d0*/  LDGSTS.E [R42+0x42700], desc[UR60][R160.64], P2 ;  /* 0x42700000a02a7fae */ /* 0x0009e8000912187c */
[----:B------:R1:W-:Y:S01]  /*342e0*/  LDGSTS.E [R252+0x42b00], desc[UR60][R14.64], P2 ;  /* 0x42b000000efc7fae */ /* 0x0003e2000912187c */
[----:B---3--:R-:W-:-:S02]  /*342f0*/  LEA R176, P0, R243, R5, 0x2 ;  /* 0x00000005f3b07211 */ /* 0x008fc400078010ff */
[CC--:B----4-:R-:W-:Y:S02]  /*34300*/  LEA R160, P1, R244.reuse, R5.reuse, 0x2 ;  /* 0x00000005f4a07211 */ /* 0x0d0fe400078210ff */
[-C--:B------:R-:W-:Y:S02]  /*34310*/  LEA.HI.X.SX32 R177, R243, R0.reuse, 0x2, P0 ;  /* 0x00000000f3b17211 */ /* 0x080fe400000f16ff */
[C---:B-1----:R-:W-:Y:S02]  /*34320*/  LEA R14, P6, R245.reuse, R5, 0x2 ;  /* 0x00000005f50e7211 */ /* 0x042fe400078c10ff */
[-C--:B------:R-:W-:Y:S01]  /*34330*/  LEA.HI.X.SX32 R161, R244, R0.reuse, 0x2, P1 ;  /* 0x00000000f4a17211 */ /* 0x080fe200008f16ff */
[----:B------:R1:W-:Y:S01]  /*34340*/  LDGSTS.E [R43+0x42f00], desc[UR60][R176.64], P2 ;  /* 0x42f00000b02b7fae */ /* 0x0003e2000912187c */
[----:B------:R-:W-:-:S03]  /*34350*/  LEA.HI.X.SX32 R15, R245, R0, 0x2, P6 ;  /* 0x00000000f50f7211 */ /* 0x000fc600030f16ff */
[----:B------:R1:W-:Y:S04]  /*34360*/  STL.64 [R1+0x18c8], R176 ;  /* 0x0018c8b001007387 */ /* 0x0003e80000100a00 */
[----:B------:R3:W-:Y:S04]  /*34370*/  STL.64 [R1+0x18d0], R160 ;  /* 0x0018d0a001007387 */ /* 0x0007e80000100a00 */
[----:B------:R3:W-:Y:S04]  /*34380*/  LDGSTS.E [R42+0x43300], desc[UR60][R160.64], P2 ;  /* 0x43300000a02a7fae */ /* 0x0007e8000912187c */
[----:B------:R4:W-:Y:S04]  /*34390*/  STL.64 [R1+0x18d8], R14 ;  /* 0x0018d80e01007387 */ /* 0x0009e80000100a00 */
[----:B------:R4:W-:Y:S04]  /*343a0*/  LDGSTS.E [R252+0x43700], desc[UR60][R14.64], P2 ;  /* 0x437000000efc7fae */ /* 0x0009e8000912187c */
[----:B------:R-:W2:Y:S04]  /*343b0*/  LDL.LU R243, [R1+0x1914] ;  /* 0x0019140001f37983 */ /* 0x000ea80000300800 */
[----:B------:R-:W2:Y:S04]  /*343c0*/  LDL.LU R244, [R1+0x191c] ;  /* 0x00191c0001f47983 */ /* 0x000ea80000300800 */
[----:B------:R-:W2:Y:S01]  /*343d0*/  LDL.LU R245, [R1+0x1924] ;  /* 0x0019240001f57983 */ /* 0x000ea20000300800 */
[----:B-1----:R-:W-:-:S04]  /*343e0*/  LEA R176, P0, R246, R5, 0x2 ;  /* 0x00000005f6b07211 */ /* 0x002fc800078010ff */
[----:B------:R-:W-:Y:S02]  /*343f0*/  LEA.HI.X.SX32 R177, R246, R0, 0x2, P0 ;  /* 0x00000000f6b17211 */ /* 0x000fe400000f16ff */
[----:B---3--:R-:W-:-:S03]  /*34400*/  LEA R160, P1, R247, R5, 0x2 ;  /* 0x00000005f7a07211 */ /* 0x008fc600078210ff */
[----:B------:R2:W-:Y:S01]  /*34410*/  LDGSTS.E [R43+0x43b00], desc[UR60][R176.64], P2 ;  /* 0x43b00000b02b7fae */ /* 0x0005e2000912187c */
[CC--:B----4-:R-:W-:Y:S02]  /*34420*/  LEA R14, P6, R248.reuse, R5.reuse, 0x2 ;  /* 0x00000005f80e7211 */ /* 0x0d0fe400078c10ff */
[-C--:B------:R-:W-:Y:S02]  /*34430*/  LEA.HI.X.SX32 R161, R247, R0.reuse, 0x2, P1 ;  /* 0x00000000f7a17211 */ /* 0x080fe400008f16ff */
[----:B------:R-:W-:Y:S01]  /*34440*/  LEA.HI.X.SX32 R15, R248, R0, 0x2, P6 ;  /* 0x00000000f80f7211 */ /* 0x000fe200030f16ff */
[----:B------:R2:W-:Y:S04]  /*34450*/  STL.64 [R1+0x18e0], R176 ;  /* 0x0018e0b001007387 */ /* 0x0005e80000100a00 */
[----:B------:R1:W-:Y:S04]  /*34460*/  STL.64 [R1+0x18e8], R160 ;  /* 0x0018e8a001007387 */ /* 0x0003e80000100a00 */
[----:B------:R3:W-:Y:S04]  /*34470*/  STL.64 [R1+0x18f0], R14 ;  /* 0x0018f00e01007387 */ /* 0x0007e80000100a00 */
[----:B------:R1:W-:Y:S04]  /*34480*/  LDGSTS.E [R42+0x43f00], desc[UR60][R160.64], P2 ;  /* 0x43f00000a02a7fae */ /* 0x0003e8000912187c */
[----:B------:R-:W4:Y:S04]  /*34490*/  LDL.LU R246, [R1+0x192c] ;  /* 0x00192c0001f67983 */ /* 0x000f280000300800 */
[----:B------:R3:W-:Y:S04]  /*344a0*/  LDGSTS.E [R252+0x44300], desc[UR60][R14.64], P2 ;  /* 0x443000000efc7fae */ /* 0x0007e8000912187c */
[----:B------:R-:W4:Y:S04]  /*344b0*/  LDL.LU R247, [R1+0x1934] ;  /* 0x0019340001f77983 */ /* 0x000f280000300800 */
[----:B------:R-:W4:Y:S01]  /*344c0*/  LDL.LU R248, [R1+0x193c] ;  /* 0x00193c0001f87983 */ /* 0x000f220000300800 */
[----:B--2---:R-:W-:-:S02]  /*344d0*/  LEA R176, P0, R249, R5, 0x2 ;  /* 0x00000005f9b07211 */ /* 0x004fc400078010ff */
[CC--:B-1----:R-:W-:Y:S02]  /*344e0*/  LEA R160, P1, R250.reuse, R5.reuse, 0x2 ;  /* 0x00000005faa07211 */ /* 0x0c2fe400078210ff */
[-C--:B------:R-:W-:Y:S02]  /*344f0*/  LEA.HI.X.SX32 R177, R249, R0.reuse, 0x2, P0 ;  /* 0x00000000f9b17211 */ /* 0x080fe400000f16ff */
[C---:B---3--:R-:W-:Y:S02]  /*34500*/  LEA R14, P6, R251.reuse, R5, 0x2 ;  /* 0x00000005fb0e7211 */ /* 0x048fe400078c10ff */
[-C--:B------:R-:W-:Y:S01]  /*34510*/  LEA.HI.X.SX32 R161, R250, R0.reuse, 0x2, P1 ;  /* 0x00000000faa17211 */ /* 0x080fe200008f16ff */
[----:B------:R1:W-:Y:S01]  /*34520*/  LDGSTS.E [R43+0x44700], desc[UR60][R176.64], P2 ;  /* 0x44700000b02b7fae */ /* 0x0003e2000912187c */
[----:B------:R-:W-:-:S03]  /*34530*/  LEA.HI.X.SX32 R15, R251, R0, 0x2, P6 ;  /* 0x00000000fb0f7211 */ /* 0x000fc600030f16ff */
[----:B------:R1:W-:Y:S04]  /*34540*/  STL.64 [R1+0x18f8], R176 ;  /* 0x0018f8b001007387 */ /* 0x0003e80000100a00 */
[----:B------:R2:W-:Y:S04]  /*34550*/  STL.64 [R1+0x1900], R160 ;  /* 0x001900a001007387 */ /* 0x0005e80000100a00 */
[----:B------:R3:W-:Y:S04]  /*34560*/  STL.64 [R1+0x1908], R14 ;  /* 0x0019080e01007387 */ /* 0x0007e80000100a00 */
[----:B------:R-:W4:Y:S04]  /*34570*/  LDL.LU R249, [R1+0x1944] ;  /* 0x0019440001f97983 */ /* 0x000f280000300800 */
[----:B------:R-:W4:Y:S04]  /*34580*/  LDL.LU R250, [R1+0x194c] ;  /* 0x00194c0001fa7983 */ /* 0x000f280000300800 */
[----:B------:R-:W4:Y:S04]  /*34590*/  LDL.LU R251, [R1+0x1954] ;  /* 0x0019540001fb7983 */ /* 0x000f280000300800 */
[----:B------:R2:W-:Y:S04]  /*345a0*/  LDGSTS.E [R42+0x44b00], desc[UR60][R160.64], P2 ;  /* 0x44b00000a02a7fae */ /* 0x0005e8000912187c */
[----:B------:R3:W-:Y:S01]  /*345b0*/  LDGSTS.E [R252+0x44f00], desc[UR60][R14.64], P2 ;  /* 0x44f000000efc7fae */ /* 0x0007e2000912187c */
[----:B-1----:R-:W-:-:S02]  /*345c0*/  LEA R176, P0, R243, R5, 0x2 ;  /* 0x00000005f3b07211 */ /* 0x002fc400078010ff */
[CC--:B--2---:R-:W-:Y:S02]  /*345d0*/  LEA R160, P1, R244.reuse, R5.reuse, 0x2 ;  /* 0x00000005f4a07211 */ /* 0x0c4fe400078210ff */
[-C--:B------:R-:W-:Y:S02]  /*345e0*/  LEA.HI.X.SX32 R177, R243, R0.reuse, 0x2, P0 ;  /* 0x00000000f3b17211 */ /* 0x080fe400000f16ff */
[C---:B---3--:R-:W-:Y:S02]  /*345f0*/  LEA R14, P6, R245.reuse, R5, 0x2 ;  /* 0x00000005f50e7211 */ /* 0x048fe400078c10ff */
        /* <DEDUP_REMOVED lines=8> */
[----:B------:R-:W3:Y:S04]  /*34680*/  LDL.LU R243, [R1+0x195c] ;  /* 0x00195c0001f37983 */ /* 0x000ee80000300800 */
[----:B------:R-:W3:Y:S04]  /*34690*/  LDL.LU R244, [R1+0x1964] ;  /* 0x0019640001f47983 */ /* 0x000ee80000300800 */
[----:B------:R-:W3:Y:S01]  /*346a0*/  LDL.LU R245, [R1+0x196c] ;  /* 0x00196c0001f57983 */ /* 0x000ee20000300800 */
[----:B----4-:R-:W-:-:S04]  /*346b0*/  LEA R176, P0, R246, R5, 0x2 ;  /* 0x00000005f6b07211 */ /* 0x010fc800078010ff */
[----:B------:R-:W-:Y:S02]  /*346c0*/  LEA.HI.X.SX32 R177, R246, R0, 0x2, P0 ;  /* 0x00000000f6b17211 */ /* 0x000fe400000f16ff */
[----:B-1----:R-:W-:-:S03]  /*346d0*/  LEA R160, P1, R247, R5, 0x2 ;  /* 0x00000005f7a07211 */ /* 0x002fc600078210ff */
[----:B------:R1:W-:Y:S01]  /*346e0*/  LDGSTS.E [R43+0x45f00], desc[UR60][R176.64], P2 ;  /* 0x45f00000b02b7fae */ /* 0x0003e2000912187c */
[CC--:B--2---:R-:W-:Y:S02]  /*346f0*/  LEA R14, P6, R248.reuse, R5.reuse, 0x2 ;  /* 0x00000005f80e7211 */ /* 0x0c4fe400078c10ff */
[-C--:B------:R-:W-:Y:S02]  /*34700*/  LEA.HI.X.SX32 R161, R247, R0.reuse, 0x2, P1 ;  /* 0x00000000f7a17211 */ /* 0x080fe400008f16ff */
[----:B------:R-:W-:Y:S01]  /*34710*/  LEA.HI.X.SX32 R15, R248, R0, 0x2, P6 ;  /* 0x00000000f80f7211 */ /* 0x000fe200030f16ff */
[----:B------:R1:W-:Y:S04]  /*34720*/  STL.64 [R1+0x1928], R176 ;  /* 0x001928b001007387 */ /* 0x0003e80000100a00 */
[----:B------:R2:W-:Y:S04]  /*34730*/  STL.64 [R1+0x1930], R160 ;  /* 0x001930a001007387 */ /* 0x0005e80000100a00 */
[----:B------:R-:W4:Y:S04]  /*34740*/  LDL.LU R246, [R1+0x1974] ;  /* 0x0019740001f67983 */ /* 0x000f280000300800 */
[----:B------:R2:W-:Y:S04]  /*34750*/  LDGSTS.E [R42+0x46300], desc[UR60][R160.64], P2 ;  /* 0x46300000a02a7fae */ /* 0x0005e8000912187c */
[----:B------:R2:W-:Y:S04]  /*34760*/  STL.64 [R1+0x1938], R14 ;  /* 0x0019380e01007387 */ /* 0x0005e80000100a00 */
[----:B------:R-:W4:Y:S04]  /*34770*/  LDL.LU R247, [R1+0x197c] ;  /* 0x00197c0001f77983 */ /* 0x000f280000300800 */
[----:B------:R-:W4:Y:S04]  /*34780*/  LDL.LU R248, [R1+0x1984] ;  /* 0x0019840001f87983 */ /* 0x000f280000300800 */
[----:B------:R2:W-:Y:S01]  /*34790*/  LDGSTS.E [R252+0x46700], desc[UR60][R14.64], P2 ;  /* 0x467000000efc7fae */ /* 0x0005e2000912187c */
[----:B-1----:R-:W-:-:S02]  /*347a0*/  LEA R176, P0, R249, R5, 0x2 ;  /* 0x00000005f9b07211 */ /* 0x002fc400078010ff */
[CC--:B--2---:R-:W-:Y:S02]  /*347b0*/  LEA R160, P1, R250.reuse, R5.reuse, 0x2 ;  /* 0x00000005faa07211 */ /* 0x0c4fe400078210ff */
[-C--:B------:R-:W-:Y:S02]  /*347c0*/  LEA.HI.X.SX32 R177, R249, R0.reuse, 0x2, P0 ;  /* 0x00000000f9b17211 */ /* 0x080fe400000f16ff */
[----:B------:R-:W-:Y:S01]  /*347d0*/  LEA.HI.X.SX32 R161, R250, R0, 0x2, P1 ;  /* 0x00000000faa17211 */ /* 0x000fe200008f16ff */
[----:B------:R-:W2:Y:S01]  /*347e0*/  LDL.LU R249, [R1+0x198c] ;  /* 0x00198c0001f97983 */ /* 0x000ea20000300800 */
[----:B------:R-:W-:-:S03]  /*347f0*/  LEA R14, P6, R251, R5, 0x2 ;  /* 0x00000005fb0e7211 */ /* 0x000fc600078c10ff */
[----:B------:R3:W-:Y:S04]  /*34800*/  STL.64 [R1+0x1940], R176 ;  /* 0x001940b001007387 */ /* 0x0007e80000100a00 */
[----:B------:R1:W-:Y:S01]  /*34810*/  STL.64 [R1+0x1948], R160 ;  /* 0x001948a001007387 */ /* 0x0003e20000100a00 */
[----:B------:R-:W-:-:S03]  /*34820*/  LEA.HI.X.SX32 R15, R251, R0, 0x2, P6 ;  /* 0x00000000fb0f7211 */ /* 0x000fc600030f16ff */
[----:B------:R-:W2:Y:S04]  /*34830*/  LDL.LU R250, [R1+0x1994] ;  /* 0x0019940001fa7983 */ /* 0x000ea80000300800 */
[----:B------:R-:W2:Y:S04]  /*34840*/  LDL.LU R251, [R1+0x199c] ;  /* 0x00199c0001fb7983 */ /* 0x000ea80000300800 */
[----:B------:R3:W-:Y:S04]  /*34850*/  LDGSTS.E [R43+0x46b00], desc[UR60][R176.64], P2 ;  /* 0x46b00000b02b7fae */ /* 0x0007e8000912187c */
[----:B------:R1:W-:Y:S04]  /*34860*/  LDGSTS.E [R42+0x46f00], desc[UR60][R160.64], P2 ;  /* 0x46f00000a02a7fae */ /* 0x0003e8000912187c */
[----:B------:R1:W-:Y:S04]  /*34870*/  STL.64 [R1+0x1950], R14 ;  /* 0x0019500e01007387 */ /* 0x0003e80000100a00 */
[----:B------:R1:W-:Y:S01]  /*34880*/  LDGSTS.E [R252+0x47300], desc[UR60][R14.64], P2 ;  /* 0x473000000efc7fae */ /* 0x0003e2000912187c */
[----:B------:R-:W-:-:S02]  /*34890*/  IADD3 R158, R2, 0x100000, RZ ;  /* 0x00100000029e7810 */ /* 0x000fc40007ffe0ff */
[CC--:B---3--:R-:W-:Y:S02]  /*348a0*/  LEA R176, P0, R243.reuse, R5.reuse, 0x2 ;  /* 0x00000005f3b07211 */ /* 0x0c8fe400078010ff */
[CC--:B-1----:R-:W-:Y:S02]  /*348b0*/  LEA R160, P1, R244.reuse, R5.reuse, 0x2 ;  /* 0x00000005f4a07211 */ /* 0x0c2fe400078210ff */
[-C--:B------:R-:W-:Y:S02]  /*348c0*/  LEA.HI.X.SX32 R177, R243, R0.reuse, 0x2, P0 ;  /* 0x00000000f3b17211 */ /* 0x080fe400000f16ff */
[C---:B------:R-:W-:Y:S02]  /*348d0*/  LEA R14, P6, R245.reuse, R5, 0x2 ;  /* 0x00000005f50e7211 */ /* 0x040fe400078c10ff */
[-C--:B------:R-:W-:Y:S01]  /*348e0*/  LEA.HI.X.SX32 R161, R244, R0.reuse, 0x2, P1 ;  /* 0x00000000f4a17211 */ /* 0x080fe200008f16ff */
[----:B------:R4:W-:Y:S01]  /*348f0*/  STL.64 [R1+0x1958], R176 ;  /* 0x001958b001007387 */ /* 0x0009e20000100a00 */
[----:B------:R-:W-:-:S03]  /*34900*/  LEA.HI.X.SX32 R15, R245, R0, 0x2, P6 ;  /* 0x00000000f50f7211 */ /* 0x000fc600030f16ff */
[----:B------:R4:W-:Y:S04]  /*34910*/  LDGSTS.E [R43+0x47700], desc[UR60][R176.64], P2 ;  /* 0x47700000b02b7fae */ /* 0x0009e8000912187c */
[----:B------:R1:W-:Y:S04]  /*34920*/  STL.64 [R1+0x1960], R160 ;  /* 0x001960a001007387 */ /* 0x0003e80000100a00 */
[----:B------:R1:W-:Y:S04]  /*34930*/  LDGSTS.E [R42+0x47b00], desc[UR60][R160.64], P2 ;  /* 0x47b00000a02a7fae */ /* 0x0003e8000912187c */
[----:B------:R3:W-:Y:S04]  /*34940*/  STL.64 [R1+0x1968], R14 ;  /* 0x0019680e01007387 */ /* 0x0007e80000100a00 */
[----:B------:R3:W-:Y:S01]  /*34950*/  LDGSTS.E [R252+0x47f00], desc[UR60][R14.64], P2 ;  /* 0x47f000000efc7fae */ /* 0x0007e2000912187c */
[----:B----4-:R-:W-:-:S04]  /*34960*/  LEA R176, P0, R246, R5, 0x2 ;  /* 0x00000005f6b07211 */ /* 0x010fc800078010ff */
[----:B------:R-:W-:Y:S02]  /*34970*/  LEA.HI.X.SX32 R177, R246, R0, 0x2, P0 ;  /* 0x00000000f6b17211 */ /* 0x000fe400000f16ff */
[----:B-1----:R-:W-:-:S03]  /*34980*/  LEA R160, P1, R247, R5, 0x2 ;  /* 0x00000005f7a07211 */ /* 0x002fc600078210ff */
[----:B------:R2:W-:Y:S01]  /*34990*/  LDGSTS.E [R43+0x60300], desc[UR60][R176.64], P2 ;  /* 0x60300000b02b7fae */ /* 0x0005e2000912187c */
[C---:B---3--:R-:W-:Y:S02]  /*349a0*/  LEA R14, P6, R248.reuse, R5, 0x2 ;  /* 0x00000005f80e7211 */ /* 0x048fe400078c10ff */
[-C--:B------:R-:W-:Y:S01]  /*349b0*/  LEA.HI.X.SX32 R161, R247, R0.reuse, 0x2, P1 ;  /* 0x00000000f7a17211 */ /* 0x080fe200008f16ff */
[----:B------:R2:W-:Y:S01]  /*349c0*/  STL.64 [R1+0x1970], R176 ;  /* 0x001970b001007387 */ /* 0x0005e20000100a00 */
[----:B------:R-:W-:-:S03]  /*349d0*/  LEA.HI.X.SX32 R15, R248, R0, 0x2, P6 ;  /* 0x00000000f80f7211 */ /* 0x000fc600030f16ff */
[----:B------:R1:W-:Y:S04]  /*349e0*/  STL.64 [R1+0x1978], R160 ;  /* 0x001978a001007387 */ /* 0x0003e80000100a00 */
[----:B------:R1:W-:Y:S04]  /*349f0*/  LDGSTS.E [R42+0x60700], desc[UR60][R160.64], P2 ;  /* 0x60700000a02a7fae */ /* 0x0003e8000912187c */
[----:B------:R3:W-:Y:S04]  /*34a00*/  STL.64 [R1+0x1980], R14 ;  /* 0x0019800e01007387 */ /* 0x0007e80000100a00 */
[----:B------:R3:W-:Y:S01]  /*34a10*/  LDGSTS.E [R252+0x60b00], desc[UR60][R14.64], P2 ;  /* 0x60b000000efc7fae */ /* 0x0007e2000912187c */
[----:B--2---:R-:W-:-:S04]  /*34a20*/  LEA R176, P0, R249, R5, 0x2 ;  /* 0x00000005f9b07211 */ /* 0x004fc800078010ff */
[----:B------:R-:W-:Y:S02]  /*34a30*/  LEA.HI.X.SX32 R177, R249, R0, 0x2, P0 ;  /* 0x00000000f9b17211 */ /* 0x000fe400000f16ff */
[----:B-1----:R-:W-:-:S03]  /*34a40*/  LEA R160, P1, R250, R5, 0x2 ;  /* 0x00000005faa07211 */ /* 0x002fc600078210ff */
[----:B------:R-:W-:Y:S01]  /*34a50*/  LDGSTS.E [R43+0x60f00], desc[UR60][R176.64], P2 ;  /* 0x60f00000b02b7fae */ /* 0x000fe2000912187c */
[C---:B---3--:R-:W-:Y:S02]  /*34a60*/  LEA R14, P6, R251.reuse, R5, 0x2 ;  /* 0x00000005fb0e7211 */ /* 0x048fe400078c10ff */
[-C--:B------:R-:W-:Y:S01]  /*34a70*/  LEA.HI.X.SX32 R161, R250, R0.reuse, 0x2, P1 ;  /* 0x00000000faa17211 */ /* 0x080fe200008f16ff */
[----:B------:R-:W-:Y:S01]  /*34a80*/  STL.64 [R1+0x1988], R176 ;  /* 0x001988b001007387 */ /* 0x000fe20000100a00 */
[----:B------:R-:W-:-:S03]  /*34a90*/  LEA.HI.X.SX32 R15, R251, R0, 0x2, P6 ;  /* 0x00000000fb0f7211 */ /* 0x000fc600030f16ff */
[----:B------:R1:W-:Y:S04]  /*34aa0*/  STL.64 [R1+0x1990], R160 ;  /* 0x001990a001007387 */ /* 0x0003e80000100a00 */
[----:B------:R1:W-:Y:S04]  /*34ab0*/  LDGSTS.E [R42+0x61300], desc[UR60][R160.64], P2 ;  /* 0x61300000a02a7fae */ /* 0x0003e8000912187c */
[----:B------:R2:W-:Y:S04]  /*34ac0*/  STL.64 [R1+0x1998], R14 ;  /* 0x0019980e01007387 */ /* 0x0005e80000100a00 */
[----:B------:R2:W-:Y:S01]  /*34ad0*/  LDGSTS.E [R252+0x61700], desc[UR60][R14.64], P2 ;  /* 0x617000000efc7fae */ /* 0x0005e2000912187c */
[----:B-1----:R-:W-:-:S02]  /*34ae0*/  LEA R160, P0, R37, R5, 0x2 ;  /* 0x0000000525a07211 */ /* 0x002fc400078010ff */
[-C--:B------:R-:W-:Y:S02]  /*34af0*/  LEA R42, P1, R162, R5.reuse, 0x2 ;  /* 0x00000005a22a7211 */ /* 0x080fe400078210ff */
[-C--:B------:R-:W-:Y:S01]  /*34b00*/  LEA.HI.X.SX32 R161, R37, R0.reuse, 0x2, P0 ;  /* 0x0000000025a17211 */ /* 0x080fe200000f16ff */
[----:B------:R-:W-:Y:S01]  /*34b10*/  VIADD R37, R2, 0x100000 ;  /* 0x0010000002257836 */ /* 0x000fe20000000000 */
[-C--:B------:R-:W-:Y:S02]  /*34b20*/  LEA.HI.X.SX32 R43, R162, R0.reuse, 0x2, P1 ;  /* 0x00000000a22b7211 */ /* 0x080fe400008f16ff */
[CC--:B--2---:R-:W-:Y:S01]  /*34b30*/  LEA R14, P6, R159.reuse, R5.reuse, 0x2 ;  /* 0x000000059f0e7211 */ /* 0x0c4fe200078c10ff */
[----:B------:R-:W-:Y:S03]  /*34b40*/  STL.64 [R1+0x19a0], R160 ;  /* 0x0019a0a001007387 */ /* 0x000fe60000100a00 */
[----:B------:R-:W-:Y:S01]  /*34b50*/  LEA.HI.X.SX32 R15, R159, R0, 0x2, P6 ;  /* 0x000000009f0f7211 */ /* 0x000fe200030f16ff */
[----:B------:R1:W-:Y:S04]  /*34b60*/  LDGSTS.E [R158+0x61b00], desc[UR60][R160.64], P2 ;  /* 0x61b00000a09e7fae */ /* 0x0003e8000912187c */
[----:B------:R2:W-:Y:S04]  /*34b70*/  STL.64 [R1+0x19a8], R42 ;  /* 0x0019a82a01007387 */ /* 0x0005e80000100a00 */
[----:B------:R2:W-:Y:S01]  /*34b80*/  LDGSTS.E [R37+0x61f00], desc[UR60][R42.64], P2 ;  /* 0x61f000002a257fae */ /* 0x0005e2000912187c */
[----:B-1----:R-:W-:-:S03]  /*34b90*/  LEA R158, P0, R36, R5, 0x2 ;  /* 0x00000005249e7211 */ /* 0x002fc600078010ff */
[----:B------:R1:W-:Y:S01]  /*34ba0*/  STL.64 [R1+0x19b0], R14 ;  /* 0x0019b00e01007387 */ /* 0x0003e20000100a00 */
[----:B------:R-:W-:-:S03]  /*34bb0*/  LEA.HI.X.SX32 R159, R36, R0, 0x2, P0 ;  /* 0x00000000249f7211 */ /* 0x000fc600000f16ff */
[----:B------:R1:W-:Y:S01]  /*34bc0*/  LDGSTS.E [R252+0x62300], desc[UR60][R14.64], P2 ;  /* 0x623000000efc7fae */ /* 0x0003e2000912187c */
[C---:B--2---:R-:W-:Y:S01]  /*34bd0*/  LEA R42, P1, R157.reuse, R5, 0x2 ;  /* 0x000000059d2a7211 */ /* 0x044fe200078210ff */
[----:B------:R-:W-:Y:S02]  /*34be0*/  VIADD R36, R2, 0x100000 ;  /* 0x0010000002247836 */ /* 0x000fe40000000000 */
[----:B------:R-:W-:Y:S01]  /*34bf0*/  STL.64 [R1+0x19b8], R158 ;  /* 0x0019b89e01007387 */ /* 0x000fe20000100a00 */
[----:B------:R-:W-:-:S03]  /*34c00*/  LEA.HI.X.SX32 R43, R157, R0, 0x2, P1 ;  /* 0x000000009d2b7211 */ /* 0x000fc600008f16ff */
[----:B------:R-:W-:Y:S01]  /*34c10*/  LDGSTS.E [R37+0x62700], desc[UR60][R158.64], P2 ;  /* 0x627000009e257fae */ /* 0x000fe2000912187c */
[----:B-1----:R-:W-:-:S03]  /*34c20*/  LEA R14, P6, R40, R5, 0x2 ;  /* 0x00000005280e7211 */ /* 0x002fc600078c10ff */
[----:B------:R1:W-:Y:S01]  /*34c30*/  STL.64 [R1+0x19c0], R42 ;  /* 0x0019c02a01007387 */ /* 0x0003e20000100a00 */
[----:B------:R-:W-:-:S03]  /*34c40*/  LEA.HI.X.SX32 R15, R40, R0, 0x2, P6 ;  /* 0x00000000280f7211 */ /* 0x000fc600030f16ff */
[----:B------:R1:W-:Y:S01]  /*34c50*/  LDGSTS.E [R36+0x62b00], desc[UR60][R42.64], P2 ;  /* 0x62b000002a247fae */ /* 0x0003e2000912187c */
[----:B------:R-:W-:-:S03]  /*34c60*/  IADD3 R40, R2, 0x100000, RZ ;  /* 0x0010000002287810 */ /* 0x000fc60007ffe0ff */
[----:B------:R2:W-:Y:S04]  /*34c70*/  STL.64 [R1+0x19c8], R14 ;  /* 0x0019c80e01007387 */ /* 0x0005e80000100a00 */
[----:B------:R2:W-:Y:S01]  /*34c80*/  LDGSTS.E [R252+0x62f00], desc[UR60][R14.64], P2 ;  /* 0x62f000000efc7fae */ /* 0x0005e2000912187c */
[CC--:B-1----:R-:W-:Y:S02]  /*34c90*/  LEA R42, P0, R29.reuse, R5.reuse, 0x2 ;  /* 0x000000051d2a7211 */ /* 0x0c2fe400078010ff */
[----:B------:R-:W-:Y:S02]  /*34ca0*/  LEA R36, P1, R156, R5, 0x2 ;  /* 0x000000059c247211 */ /* 0x000fe400078210ff */
[-C--:B------:R-:W-:Y:S01]  /*34cb0*/  LEA.HI.X.SX32 R43, R29, R0.reuse, 0x2, P0 ;  /* 0x000000001d2b7211 */ /* 0x080fe200000f16ff */
[----:B------:R-:W-:Y:S01]  /*34cc0*/  VIADD R29, R2, 0x100000 ;  /* 0x00100000021d7836 */ /* 0x000fe20000000000 */
[----:B------:R-:W-:-:S02]  /*34cd0*/  LEA.HI.X.SX32 R37, R156, R0, 0x2, P1 ;  /* 0x000000009c257211 */ /* 0x000fc400008f16ff */
[CC--:B--2---:R-:W-:Y:S01]  /*34ce0*/  LEA R14, P6, R41.reuse, R5.reuse, 0x2 ;  /* 0x00000005290e7211 */ /* 0x0c4fe200078c10ff */
[----:B------:R-:W-:Y:S03]  /*34cf0*/  STL.64 [R1+0x19d0], R42 ;  /* 0x0019d02a01007387 */ /* 0x000fe60000100a00 */
[----:B------:R-:W-:Y:S01]  /*34d00*/  LEA.HI.X.SX32 R15, R41, R0, 0x2, P6 ;  /* 0x00000000290f7211 */ /* 0x000fe200030f16ff */
[----:B------:R1:W-:Y:S04]  /*34d10*/  LDGSTS.E [R40+0x63300], desc[UR60][R42.64], P2 ;  /* 0x633000002a287fae */ /* 0x0003e8000912187c */
[----:B------:R2:W-:Y:S04]  /*34d20*/  STL.64 [R1+0x19d8], R36 ;  /* 0x0019d82401007387 */ /* 0x0005e80000100a00 */
[----:B------:R2:W-:Y:S01]  /*34d30*/  LDGSTS.E [R29+0x63700], desc[UR60][R36.64], P2 ;  /* 0x63700000241d7fae */ /* 0x0005e2000912187c */
[----:B-1----:R-:W-:-:S03]  /*34d40*/  LEA R40, P0, R28, R5, 0x2 ;  /* 0x000000051c287211 */ /* 0x002fc600078010ff */
[----:B------:R1:W-:Y:S04]  /*34d50*/  STL.64 [R1+0x19e0], R14 ;  /* 0x0019e00e01007387 */ /* 0x0003e80000100a00 */
[----:B------:R1:W-:Y:S01]  /*34d60*/  LDGSTS.E [R252+0x63b00], desc[UR60][R14.64], P2 ;  /* 0x63b000000efc7fae */ /* 0x0003e2000912187c */
[CC--:B--2---:R-:W-:Y:S02]  /*34d70*/  LEA R36, P1, R39.reuse, R5.reuse, 0x2 ;  /* 0x0000000527247211 */ /* 0x0c4fe400078210ff */
[-C--:B------:R-:W-:Y:S01]  /*34d80*/  LEA.HI.X.SX32 R41, R28, R0.reuse, 0x2, P0 ;  /* 0x000000001c297211 */ /* 0x080fe200000f16ff */
[----:B------:R-:W-:Y:S01]  /*34d90*/  VIADD R28, R2, 0x100000 ;  /* 0x00100000021c7836 */ /* 0x000fe20000000000 */
[-C--:B------:R-:W-:Y:S02]  /*34da0*/  LEA.HI.X.SX32 R37, R39, R0.reuse, 0x2, P1 ;  /* 0x0000000027257211 */ /* 0x080fe400008f16ff */
[C---:B-1----:R-:W-:Y:S01]  /*34db0*/  LEA R14, P6, R32.reuse, R5, 0x2 ;  /* 0x00000005200e7211 */ /* 0x042fe200078c10ff */
[----:B------:R-:W-:Y:S03]  /*34dc0*/  STL.64 [R1+0x19e8], R40 ;  /* 0x0019e82801007387 */ /* 0x000fe60000100a00 */
[----:B------:R-:W-:Y:S01]  /*34dd0*/  LEA.HI.X.SX32 R15, R32, R0, 0x2, P6 ;  /* 0x00000000200f7211 */ /* 0x000fe200030f16ff */
[----:B------:R-:W-:Y:S04]  /*34de0*/  LDGSTS.E [R29+0x63f00], desc[UR60][R40.64], P2 ;  /* 0x63f00000281d7fae */ /* 0x000fe8000912187c */
[----:B------:R1:W-:Y:S04]  /*34df0*/  STL.64 [R1+0x19f0], R36 ;  /* 0x0019f02401007387 */ /* 0x0003e80000100a00 */
[----:B------:R1:W-:Y:S01]  /*34e00*/  LDGSTS.E [R28+0x64300], desc[UR60][R36.64], P2 ;  /* 0x64300000241c7fae */ /* 0x0003e2000912187c */
[----:B------:R-:W-:-:S03]  /*34e10*/  IADD3 R32, R2, 0x100000, RZ ;  /* 0x0010000002207810 */ /* 0x000fc60007ffe0ff */
[----:B------:R2:W-:Y:S04]  /*34e20*/  STL.64 [R1+0x19f8], R14 ;  /* 0x0019f80e01007387 */ /* 0x0005e80000100a00 */
[----:B------:R2:W-:Y:S01]  /*34e30*/  LDGSTS.E [R252+0x64700], desc[UR60][R14.64], P2 ;  /* 0x647000000efc7fae */ /* 0x0005e2000912187c */
[CC--:B-1----:R-:W-:Y:S02]  /*34e40*/  LEA R36, P0, R25.reuse, R5.reuse, 0x2 ;  /* 0x0000000519247211 */ /* 0x0c2fe400078010ff */
[-C--:B------:R-:W-:Y:S02]  /*34e50*/  LEA R28, P1, R38, R5.reuse, 0x2 ;  /* 0x00000005261c7211 */ /* 0x080fe400078210ff */
[----:B------:R-:W-:Y:S01]  /*34e60*/  LEA.HI.X.SX32 R37, R25, R0, 0x2, P0 ;  /* 0x0000000019257211 */ /* 0x000fe200000f16ff */
[----:B------:R-:W-:Y:S01]  /*34e70*/  VIADD R25, R2, 0x100000 ;  /* 0x0010000002197836 */ /* 0x000fe20000000000 */
[----:B--2---:R-:W-:-:S02]  /*34e80*/  LEA R14, P6, R33, R5, 0x2 ;  /* 0x00000005210e7211 */ /* 0x004fc400078c10ff */
[-C--:B------:R-:W-:Y:S01]  /*34e90*/  LEA.HI.X.SX32 R29, R38, R0.reuse, 0x2, P1 ;  /* 0x00000000261d7211 */ /* 0x080fe200008f16ff */
[----:B------:R1:W-:Y:S01]  /*34ea0*/  LDGSTS.E [R32+0x64b00], desc[UR60][R36.64], P2 ;  /* 0x64b0000024207fae */ /* 0x0003e2000912187c */
[----:B------:R-:W-:-:S03]  /*34eb0*/  LEA.HI.X.SX32 R15, R33, R0, 0x2, P6 ;  /* 0x00000000210f7211 */ /* 0x000fc600030f16ff */
[----:B------:R-:W-:Y:S04]  /*34ec0*/  STL.64 [R1+0x1a00], R36 ;  /* 0x001a002401007387 */ /* 0x000fe80000100a00 */
[----:B------:R2:W-:Y:S04]  /*34ed0*/  STL.64 [R1+0x1a08], R28 ;  /* 0x001a081c01007387 */ /* 0x0005e80000100a00 */
[----:B------:R2:W-:Y:S01]  /*34ee0*/  LDGSTS.E [R25+0x64f00], desc[UR60][R28.64], P2 ;  /* 0x64f000001c197fae */ /* 0x0005e2000912187c */
[----:B-1----:R-:W-:-:S03]  /*34ef0*/  LEA R32, P0, R10, R5, 0x2 ;  /* 0x000000050a207211 */ /* 0x002fc600078010ff */
[----:B------:R1:W-:Y:S01]  /*34f00*/  STL.64 [R1+0x1a10], R14 ;  /* 0x001a100e01007387 */ /* 0x0003e20000100a00 */
[----:B------:R-:W-:-:S03]  /*34f10*/  LEA.HI.X.SX32 R33, R10, R0, 0x2, P0 ;  /* 0x000000000a217211 */ /* 0x000fc600000f16ff */
[----:B------:R1:W-:Y:S01]  /*34f20*/  LDGSTS.E [R252+0x65300], desc[UR60][R14.64], P2 ;  /* 0x653000000efc7fae */ /* 0x0003e2000912187c */
[----:B--2---:R-:W-:-:S03]  /*34f30*/  LEA R28, P1, R35, R5, 0x2 ;  /* 0x00000005231c7211 */ /* 0x004fc600078210ff */
[----:B------:R2:W-:Y:S01]  /*34f40*/  STL.64 [R1+0x1a18], R32 ;  /* 0x001a182001007387 */ /* 0x0005e20000100a00 */
[----:B------:R-:W-:Y:S01]  /*34f50*/  LEA.HI.X.SX32 R29, R35, R0, 0x2, P1 ;  /* 0x00000000231d7211 */ /* 0x000fe200008f16ff */
[----:B------:R-:W-:Y:S02]  /*34f60*/  VIADD R10, R2, 0x100000 ;  /* 0x00100000020a7836 */ /* 0x000fe40000000000 */
[----:B------:R2:W-:Y:S01]  /*34f70*/  LDGSTS.E [R25+0x65700], desc[UR60][R32.64], P2 ;  /* 0x6570000020197fae */ /* 0x0005e2000912187c */
[----:B-1----:R-:W-:-:S03]  /*34f80*/  LEA R14, P6, R34, R5, 0x2 ;  /* 0x00000005220e7211 */ /* 0x002fc600078c10ff */
[----:B------:R1:W-:Y:S01]  /*34f90*/  STL.64 [R1+0x1a20], R28 ;  /* 0x001a201c01007387 */ /* 0x0003e20000100a00 */
[----:B------:R-:W-:-:S03]  /*34fa0*/  LEA.HI.X.SX32 R15, R34, R0, 0x2, P6 ;  /* 0x00000000220f7211 */ /* 0x000fc600030f16ff */
[----:B------:R3:W-:Y:S04]  /*34fb0*/  LDGSTS.E [R10+0x65b00], desc[UR60][R28.64], P2 ;  /* 0x65b000001c0a7fae */ /* 0x0007e8000912187c */
[----:B------:R4:W-:Y:S04]  /*34fc0*/  STL.64 [R1+0x1a28], R14 ;  /* 0x001a280e01007387 */ /* 0x0009e80000100a00 */
[----:B------:R-:W4:Y:S04]  /*34fd0*/  LDL.LU R248, [R1+0x1a74] ;  /* 0x001a740001f87983 */ /* 0x000f280000300800 */
[----:B------:R-:W4:Y:S01]  /*34fe0*/  LDL.LU R246, [R1+0x1a70] ;  /* 0x001a700001f67983 */ /* 0x000f220000300800 */
[CC--:B--2---:R-:W-:Y:S01]  /*34ff0*/  LEA R32, P0, R24.reuse, R5.reuse, 0x2 ;  /* 0x0000000518207211 */ /* 0x0c4fe200078010ff */
[----:B---3--:R-:W2:Y:S01]  /*35000*/  LDC R10, c[0x0][0x240] ;  /* 0x00009000ff0a7b82 */ /* 0x008ea20000000800 */
[----:B-1----:R-:W-:Y:S01]  /*35010*/  LEA R28, P1, R31, R5, 0x2 ;  /* 0x000000051f1c7211 */ /* 0x002fe200078210ff */
[----:B------:R4:W-:Y:S01]  /*35020*/  LDGSTS.E [R252+0x65f00], desc[UR60][R14.64], P2 ;  /* 0x65f000000efc7fae */ /* 0x0009e2000912187c */
[----:B------:R-:W-:-:S02]  /*35030*/  LEA.HI.X.SX32 R33, R24, R0, 0x2, P0 ;  /* 0x0000000018217211 */ /* 0x000fc400000f16ff */
[----:B------:R-:W-:Y:S01]  /*35040*/  IADD3 R24, R2, 0x100000, RZ ;  /* 0x0010000002187810 */ /* 0x000fe20007ffe0ff */
[----:B------:R-:W3:Y:S01]  /*35050*/  LDL.LU R250, [R1+0x1a88] ;  /* 0x001a880001fa7983 */ /* 0x000ee20000300800 */
[----:B------:R-:W-:-:S03]  /*35060*/  LEA.HI.X.SX32 R29, R31, R0, 0x2, P1 ;  /* 0x000000001f1d7211 */ /* 0x000fc600008f16ff */
[----:B------:R-:W3:Y:S01]  /*35070*/  LDL.LU R251, [R1+0x1a7c] ;  /* 0x001a7c0001fb7983 */ /* 0x000ee20000300800 */
[----:B----4-:R-:W-:-:S03]  /*35080*/  LEA R14, P6, R26, R5, 0x2 ;  /* 0x000000051a0e7211 */ /* 0x010fc600078c10ff */
[----:B------:R-:W-:Y:S01]  /*35090*/  STL.64 [R1+0x1a30], R32 ;  /* 0x001a302001007387 */ /* 0x000fe20000100a00 */
[----:B------:R-:W-:-:S03]  /*350a0*/  LEA.HI.X.SX32 R15, R26, R0, 0x2, P6 ;  /* 0x000000001a0f7211 */ /* 0x000fc600030f16ff */
[----:B------:R-:W4:Y:S04]  /*350b0*/  LDL.LU R249, [R1+0x1a84] ;  /* 0x001a840001f97983 */ /* 0x000f280000300800 */
[----:B------:R-:W-:Y:S04]  /*350c0*/  LDGSTS.E [R25+0x66300], desc[UR60][R32.64], P2 ;  /* 0x6630000020197fae */ /* 0x000fe8000912187c */
[----:B------:R1:W-:Y:S04]  /*350d0*/  STL.64 [R1+0x1a38], R28 ;  /* 0x001a381c01007387 */ /* 0x0003e80000100a00 */
[----:B------:R1:W-:Y:S04]  /*350e0*/  LDGSTS.E [R24+0x66700], desc[UR60][R28.64], P2 ;  /* 0x667000001c187fae */ /* 0x0003e8000912187c */
[----:B------:R-:W4:Y:S04]  /*350f0*/  LDL.LU R247, [R1+0x1a8c] ;  /* 0x001a8c0001f77983 */ /* 0x000f280000300800 */
[----:B------:R2:W-:Y:S01]  /*35100*/  STL.64 [R1+0x1a40], R14 ;  /* 0x001a400e01007387 */ /* 0x0005e20000100a00 */
[----:B-1----:R-:W-:-:S03]  /*35110*/  LEA R28, P0, R11, R5, 0x2 ;  /* 0x000000050b1c7211 */ /* 0x002fc600078010ff */
[----:B------:R2:W-:Y:S01]  /*35120*/  LDGSTS.E [R252+0x66b00], desc[UR60][R14.64], P2 ;  /* 0x66b000000efc7fae */ /* 0x0005e2000912187c */
[CC--:B------:R-:W-:Y:S02]  /*35130*/  LEA R24, P1, R30.reuse, R5.reuse, 0x2 ;  /* 0x000000051e187211 */ /* 0x0c0fe400078210ff */
[-C--:B------:R-:W-:Y:S01]  /*35140*/  LEA.HI.X.SX32 R29, R11, R0.reuse, 0x2, P0 ;  /* 0x000000000b1d7211 */ /* 0x080fe200000f16ff */
[----:B------:R-:W4:Y:S01]  /*35150*/  LDL.LU R245, [R1+0x1a94] ;  /* 0x001a940001f57983 */ /* 0x000f220000300800 */
[----:B------:R-:W-:Y:S01]  /*35160*/  LEA.HI.X.SX32 R25, R30, R0, 0x2, P1 ;  /* 0x000000001e197211 */ /* 0x000fe200008f16ff */
[C---:B------:R-:W-:Y:S02]  /*35170*/  VIADD R26, R2.reuse, 0x100000 ;  /* 0x00100000021a7836 */ /* 0x040fe40000000000 */
[----:B------:R-:W4:Y:S01]  /*35180*/  LDL.LU R243, [R1+0x1a9c] ;  /* 0x001a9c0001f37983 */ /* 0x000f220000300800 */
[----:B--2---:R-:W-:Y:S01]  /*35190*/  LEA R14, P6, R27, R5, 0x2 ;  /* 0x000000051b0e7211 */ /* 0x004fe200078c10ff */
[----:B------:R-:W-:-:S02]  /*351a0*/  VIADD R11, R2, 0x100000 ;  /* 0x00100000020b7836 */ /* 0x000fc40000000000 */
[----:B------:R-:W2:Y:S01]  /*351b0*/  LDL.LU R241, [R1+0x1aa4] ;  /* 0x001aa40001f17983 */ /* 0x000ea20000300800 */
[----:B------:R-:W-:-:S03]  /*351c0*/  LEA.HI.X.SX32 R15, R27, R0, 0x2, P6 ;  /* 0x000000001b0f7211 */ /* 0x000fc600030f16ff */
[----:B------:R1:W-:Y:S04]  /*351d0*/  STL.64 [R1+0x1a48], R28 ;  /* 0x001a481c01007387 */ /* 0x0003e80000100a00 */
[----:B------:R1:W-:Y:S04]  /*351e0*/  STL.64 [R1+0x1a50], R24 ;  /* 0x001a501801007387 */ /* 0x0003e80000100a00 */
[----:B------:R-:W1:Y:S04]  /*351f0*/  LDL.LU R242, [R1+0x1aac] ;  /* 0x001aac0001f27983 */ /* 0x000e680000300800 */
[----:B------:R-:W-:Y:S04]  /*35200*/  LDGSTS.E [R26+0x66f00], desc[UR60][R28.64], P2 ;  /* 0x66f000001c1a7fae */ /* 0x000fe8000912187c */
[----:B------:R-:W-:Y:S04]  /*35210*/  LDGSTS.E [R11+0x67300], desc[UR60][R24.64], P2 ;  /* 0x67300000180b7fae */ /* 0x000fe8000912187c */
[----:B------:R1:W-:Y:S04]  /*35220*/  STL.64 [R1+0x1a68], R14 ;  /* 0x001a680e01007387 */ /* 0x0003e80000100a00 */
[----:B------:R3:W-:Y:S04]  /*35230*/  LDGSTS.E [R252+0x67700], desc[UR60][R14.64], P2 ;  /* 0x677000000efc7fae */ /* 0x0007e8000912187c */
[----:B------:R-:W2:Y:S01]  /*35240*/  LDL.LU R244, [R1+0x1ab4] ;  /* 0x001ab40001f47983 */ /* 0x000ea20000300800 */
[----:B---3--:R-:W-:-:S03]  /*35250*/  IMAD R252, R246, R10, RZ ;  /* 0x0000000af6fc7224 */ /* 0x008fc600078e02ff */
[----:B------:R-:W3:Y:S01]  /*35260*/  LDL.LU R246, [R1+0x1abc] ;  /* 0x001abc0001f67983 */ /* 0x000ee20000300800 */
[-C--:B------:R-:W-:Y:S02]  /*35270*/  LEA R10, P1, R248, R5.reuse, 0x2 ;  /* 0x00000005f80a7211 */ /* 0x080fe400078210ff */
[----:B------:R-:W-:Y:S02]  /*35280*/  LOP3.LUT R6, R6, 0x70, RZ, 0x3c, !PT ;  /* 0x0000007006067812 */ /* 0x000fe400078e3cff */
[-C--:B------:R-:W-:Y:S02]  /*35290*/  LEA R42, P6, R250, R5.reuse, 0x2 ;  /* 0x00000005fa2a7211 */ /* 0x080fe400078c10ff */
[-C--:B------:R-:W-:Y:S02]  /*352a0*/  LEA.HI.X.SX32 R11, R248, R0.reuse, 0x2, P1 ;  /* 0x00000000f80b7211 */ /* 0x080fe400008f16ff */
[----:B------:R-:W-:Y:S01]  /*352b0*/  LEA R40, P0, R251, R5, 0x2 ;  /* 0x00000005fb287211 */ /* 0x000fe200078010ff */
[----:B------:R3:W-:Y:S01]  /*352c0*/  STL [R1+0x1c70], R6 ;  /* 0x001c700601007387 */ /* 0x0007e20000100800 */
[----:B------:R-:W-:-:S02]  /*352d0*/  LEA.HI.X.SX32 R43, R250, R0, 0x2, P6 ;  /* 0x00000000fa2b7211 */ /* 0x000fc400030f16ff */
[----:B------:R-:W-:Y:S01]  /*352e0*/  LEA.HI.X.SX32 R41, R251, R0, 0x2, P0 ;  /* 0x00000000fb297211 */ /* 0x000fe200000f16ff */
[----:B------:R-:W3:Y:S01]  /*352f0*/  LDL.LU R248, [R1+0x1ac4] ;  /* 0x001ac40001f87983 */ /* 0x000ee20000300800 */
[----:B----4-:R-:W-:-:S03]  /*35300*/  LEA R38, P1, R249, R5, 0x2 ;  /* 0x00000005f9267211 */ /* 0x010fc600078210ff */
[----:B------:R-:W4:Y:S01]  /*35310*/  LDL.LU R250, [R1+0x1acc] ;  /* 0x001acc0001fa7983 */ /* 0x000f220000300800 */
[----:B------:R-:W-:-:S03]  /*35320*/  LEA.HI.X.SX32 R39, R249, R0, 0x2, P1 ;  /* 0x00000000f9277211 */ /* 0x000fc600008f16ff */
[----:B------:R-:W-:Y:S04]  /*35330*/  STL.64 [R1+0x1c68], R10 ;  /* 0x001c680a01007387 */ /* 0x000fe80000100a00 */
[----:B------:R-:W4:Y:S04]  /*35340*/  LDL.LU R251, [R1+0x1ad4] ;  /* 0x001ad40001fb7983 */ /* 0x000f280000300800 */
[----:B------:R-:W-:Y:S01]  /*35350*/  STL.64 [R1+0x1a70], R42 ;  /* 0x001a702a01007387 */ /* 0x000fe20000100a00 */
[----:B------:R-:W-:-:S03]  /*35360*/  LEA R36, P6, R247, R5, 0x2 ;  /* 0x00000005f7247211 */ /* 0x000fc600078c10ff */
[----:B------:R-:W4:Y:S01]  /*35370*/  LDL.LU R249, [R1+0x1adc] ;  /* 0x001adc0001f97983 */ /* 0x000f220000300800 */
[----:B------:R-:W-:-:S03]  /*35380*/  LEA.HI.X.SX32 R37, R247, R0, 0x2, P6 ;  /* 0x00000000f7257211 */ /* 0x000fc600030f16ff */
[----:B------:R-:W-:Y:S04]  /*35390*/  STL.64 [R1+0x1a78], R40 ;  /* 0x001a782801007387 */ /* 0x000fe80000100a00 */
[----:B------:R-:W4:Y:S01]  /*353a0*/  LDL.LU R247, [R1+0x1ae4] ;  /* 0x001ae40001f77983 */ /* 0x000f220000300800 */
[----:B------:R-:W-:-:S03]  /*353b0*/  LEA R34, P0, R245, R5, 0x2 ;  /* 0x00000005f5227211 */ /* 0x000fc600078010ff */
[----:B------:R-:W-:Y:S01]  /*353c0*/  STL.64 [R1+0x1a80], R38 ;  /* 0x001a802601007387 */ /* 0x000fe20000100a00 */
[-C--:B------:R-:W-:Y:S02]  /*353d0*/  LEA R32, P1, R243, R5.reuse, 0x2 ;  /* 0x00000005f3207211 */ /* 0x080fe400078210ff */
[-C--:B------:R-:W-:Y:S02]  /*353e0*/  LEA.HI.X.SX32 R35, R245, R0.reuse, 0x2, P0 ;  /* 0x00000000f5237211 */ /* 0x080fe400000f16ff */
[----:B------:R-:W4:Y:S01]  /*353f0*/  LDL.LU R245, [R1+0x1aec] ;  /* 0x001aec0001f57983 */ /* 0x000f220000300800 */
[-C--:B------:R-:W-:Y:S02]  /*35400*/  LEA.HI.X.SX32 R33, R243, R0.reuse, 0x2, P1 ;  /* 0x00000000f3217211 */ /* 0x080fe400008f16ff */
[C---:B--2---:R-:W-:Y:S01]  /*35410*/  LEA R30, P6, R241.reuse, R5, 0x2 ;  /* 0x00000005f11e7211 */ /* 0x044fe200078c10ff */
[----:B------:R-:W-:Y:S04]  /*35420*/  STL.64 [R1+0x1a88], R36 ;  /* 0x001a882401007387 */ /* 0x000fe80000100a00 */
[----:B------:R-:W2:Y:S01]  /*35430*/  LDL.LU R243, [R1+0x1af4] ;  /* 0x001af40001f37983 */ /* 0x000ea20000300800 */
[----:B------:R-:W-:-:S03]  /*35440*/  LEA.HI.X.SX32 R31, R241, R0, 0x2, P6 ;  /* 0x00000000f11f7211 */ /* 0x000fc600030f16ff */
[----:B------:R-:W-:Y:S01]  /*35450*/  STL.64 [R1+0x1a90], R34 ;  /* 0x001a902201007387 */ /* 0x000fe20000100a00 */
[----:B-1----:R-:W-:-:S03]  /*35460*/  LEA R28, P0, R242, R5, 0x2 ;  /* 0x00000005f21c7211 */ /* 0x002fc600078010ff */
[----:B------:R-:W2:Y:S01]  /*35470*/  LDL.LU R241, [R1+0x1afc] ;  /* 0x001afc0001f17983 */ /* 0x000ea20000300800 */
[----:B------:R-:W-:-:S03]  /*35480*/  LEA.HI.X.SX32 R29, R242, R0, 0x2, P0 ;  /* 0x00000000f21d7211 */ /* 0x000fc600000f16ff */
[----:B------:R-:W-:Y:S04]  /*35490*/  STL.64 [R1+0x1a98], R32 ;  /* 0x001a982001007387 */ /* 0x000fe80000100a00 */
[----:B------:R-:W2:Y:S04]  /*354a0*/  LDL.LU R239, [R1+0x1b04] ;  /* 0x001b040001ef7983 */ /* 0x000ea80000300800 */
[----:B------:R-:W-:Y:S04]  /*354b0*/  STL.64 [R1+0x1aa0], R30 ;  /* 0x001aa01e01007387 */ /* 0x000fe80000100a00 */
[----:B------:R-:W2:Y:S01]  /*354c0*/  LDL.LU R237, [R1+0x1b0c] ;  /* 0x001b0c0001ed7983 */ /* 0x000ea20000300800 */
[----:B------:R-:W-:-:S03]  /*354d0*/  LEA R24, P1, R244, R5, 0x2 ;  /* 0x00000005f4187211 */ /* 0x000fc600078210ff */
[----:B------:R-:W-:Y:S01]  /*354e0*/  STL.64 [R1+0x1aa8], R28 ;  /* 0x001aa81c01007387 */ /* 0x000fe20000100a00 */
[----:B------:R-:W-:-:S03]  /*354f0*/  LEA.HI.X.SX32 R25, R244, R0, 0x2, P1 ;  /* 0x00000000f4197211 */ /* 0x000fc600008f16ff */
[----:B------:R-:W2:Y:S04]  /*35500*/  LDL.LU R235, [R1+0x1b14] ;  /* 0x001b140001eb7983 */ /* 0x000ea80000300800 */
[----:B------:R-:W-:Y:S04]  /*35510*/  STL.64 [R1+0x1ab0], R24 ;  /* 0x001ab01801007387 */ /* 0x000fe80000100a00 */
[----:B------:R-:W2:Y:S01]  /*35520*/  LDL.LU R233, [R1+0x1b1c] ;  /* 0x001b1c0001e97983 */ /* 0x000ea20000300800 */
[----:B---3--:R-:W-:-:S04]  /*35530*/  LEA R26, P6, R246, R5, 0x2 ;  /* 0x00000005f61a7211 */ /* 0x008fc800078c10ff */
[----:B------:R-:W-:-:S05]  /*35540*/  LEA.HI.X.SX32 R27, R246, R0, 0x2, P6 ;  /* 0x00000000f61b7211 */ /* 0x000fca00030f16ff */
[----:B------:R-:W-:Y:S04]  /*35550*/  STL.64 [R1+0x1ab8], R26 ;  /* 0x001ab81a01007387 */ /* 0x000fe80000100a00 */
[----:B------:R-:W3:Y:S01]  /*35560*/  LDL.LU R231, [R1+0x1b24] ;  /* 0x001b240001e77983 */ /* 0x000ee20000300800 */
[-C--:B------:R-:W-:Y:S02]  /*35570*/  LEA R14, P0, R248, R5.reuse, 0x2 ;  /* 0x00000005f80e7211 */ /* 0x080fe400078010ff */
[----:B----4-:R-:W-:Y:S02]  /*35580*/  LEA R156, P1, R250, R5, 0x2 ;  /* 0x00000005fa9c7211 */ /* 0x010fe400078210ff */
[-C--:B------:R-:W-:Y:S02]  /*35590*/  LEA.HI.X.SX32 R15, R248, R0.reuse, 0x2, P0 ;  /* 0x00000000f80f7211 */ /* 0x080fe400000f16ff */
[----:B------:R-:W-:-:S02]  /*355a0*/  LEA.HI.X.SX32 R157, R250, R0, 0x2, P1 ;  /* 0x00000000fa9d7211 */ /* 0x000fc400008f16ff */
[CC--:B------:R-:W-:Y:S01]  /*355b0*/  LEA R158, P6, R251.reuse, R5.reuse, 0x2 ;  /* 0x00000005fb9e7211 */ /* 0x0c0fe200078c10ff */
[----:B------:R-:W-:Y:S03]  /*355c0*/  STL.64 [R1+0x1ac0], R14 ;  /* 0x001ac00e01007387 */ /* 0x000fe60000100a00 */
[-C--:B------:R-:W-:Y:S02]  /*355d0*/  LEA.HI.X.SX32 R159, R251, R0.reuse, 0x2, P6 ;  /* 0x00000000fb9f7211 */ /* 0x080fe400030f16ff */
[CC--:B------:R-:W-:Y:S01]  /*355e0*/  LEA R160, P0, R249.reuse, R5.reuse, 0x2 ;  /* 0x00000005f9a07211 */ /* 0x0c0fe200078010ff */
[----:B------:R-:W-:Y:S03]  /*355f0*/  STL.64 [R1+0x1ac8], R156 ;  /* 0x001ac89c01007387 */ /* 0x000fe60000100a00 */
[----:B------:R-:W-:Y:S01]  /*35600*/  LEA.HI.X.SX32 R161, R249, R0, 0x2, P0 ;  /* 0x00000000f9a17211 */ /* 0x000fe200000f16ff */
[----:B------:R-:W4:Y:S01]  /*35610*/  LDL.LU R229, [R1+0x1b2c] ;  /* 0x001b2c0001e57983 */ /* 0x000f220000300800 */
[----:B------:R-:W-:-:S03]  /*35620*/  LEA R162, P1, R247, R5, 0x2 ;  /* 0x00000005f7a27211 */ /* 0x000fc600078210ff */
[----:B------:R-:W-:Y:S01]  /*35630*/  STL.64 [R1+0x1ad0], R158 ;  /* 0x001ad09e01007387 */ /* 0x000fe20000100a00 */
[----:B------:R-:W-:-:S03]  /*35640*/  LEA.HI.X.SX32 R163, R247, R0, 0x2, P1 ;  /* 0x00000000f7a37211 */ /* 0x000fc600008f16ff */
[----:B------:R-:W4:Y:S01]  /*35650*/  LDL.LU R227, [R1+0x1b34] ;  /* 0x001b340001e37983 */ /* 0x000f220000300800 */
[----:B------:R-:W-:-:S03]  /*35660*/  LEA R250, P6, R245, R5, 0x2 ;  /* 0x00000005f5fa7211 */ /* 0x000fc600078c10ff */
[----:B------:R-:W-:Y:S01]  /*35670*/  STL.64 [R1+0x1ad8], R160 ;  /* 0x001ad8a001007387 */ /* 0x000fe20000100a00 */
[----:B------:R-:W-:-:S03]  /*35680*/  LEA.HI.X.SX32 R251, R245, R0, 0x2, P6 ;  /* 0x00000000f5fb7211 */ /* 0x000fc600030f16ff */
[----:B------:R-:W4:Y:S01]  /*35690*/  LDL.LU R225, [R1+0x1b3c] ;  /* 0x001b3c0001e17983 */ /* 0x000f220000300800 */
[----:B--2---:R-:W-:-:S03]  /*356a0*/  LEA R248, P0, R243, R5, 0x2 ;  /* 0x00000005f3f87211 */ /* 0x004fc600078010ff */
[----:B------:R-:W-:Y:S01]  /*356b0*/  STL.64 [R1+0x1ae0], R162 ;  /* 0x001ae0a201007387 */ /* 0x000fe20000100a00 */
[----:B------:R-:W-:-:S03]  /*356c0*/  LEA.HI.X.SX32 R249, R243, R0, 0x2, P0 ;  /* 0x00000000f3f97211 */ /* 0x000fc600000f16ff */
[----:B------:R-:W2:Y:S01]  /*356d0*/  LDL.LU R223, [R1+0x1b44] ;  /* 0x001b440001df7983 */ /* 0x000ea20000300800 */
[----:B------:R-:W-:-:S03]  /*356e0*/  LEA R246, P1, R241, R5, 0x2 ;  /* 0x00000005f1f67211 */ /* 0x000fc600078210ff */
        /* <DEDUP_REMOVED lines=8> */
[----:B------:R-:W2:Y:S01]  /*35770*/  LDL.LU R217, [R1+0x1b5c] ;  /* 0x001b5c0001d97983 */ /* 0x000ea20000300800 */
[----:B------:R-:W-:-:S03]  /*35780*/  LEA.HI.X.SX32 R243, R237, R0, 0x2, P0 ;  /* 0x00000000edf37211 */ /* 0x000fc600000f16ff */
[----:B------:R-:W-:Y:S01]  /*35790*/  STL.64 [R1+0x1af8], R246 ;  /* 0x001af8f601007387 */ /* 0x000fe20000100a00 */
[----:B------:R-:W-:-:S03]  /*357a0*/  LEA R240, P1, R235, R5, 0x2 ;  /* 0x00000005ebf07211 */ /* 0x000fc600078210ff */
[----:B------:R-:W2:Y:S01]  /*357b0*/  LDL.LU R215, [R1+0x1b64] ;  /* 0x001b640001d77983 */ /* 0x000ea20000300800 */
[----:B------:R-:W-:-:S03]  /*357c0*/  LEA.HI.X.SX32 R241, R235, R0, 0x2, P1 ;  /* 0x00000000ebf17211 */ /* 0x000fc600008f16ff */
[----:B------:R-:W-:Y:S01]  /*357d0*/  STL.64 [R1+0x1b00], R244 ;  /* 0x001b00f401007387 */ /* 0x000fe20000100a00 */
[----:B------:R-:W-:-:S03]  /*357e0*/  LEA R238, P6, R233, R5, 0x2 ;  /* 0x00000005e9ee7211 */ /* 0x000fc600078c10ff */
[----:B------:R-:W2:Y:S01]  /*357f0*/  LDL.LU R213, [R1+0x1b6c] ;  /* 0x001b6c0001d57983 */ /* 0x000ea20000300800 */
[----:B------:R-:W-:-:S03]  /*35800*/  LEA.HI.X.SX32 R239, R233, R0, 0x2, P6 ;  /* 0x00000000e9ef7211 */ /* 0x000fc600030f16ff */
[----:B------:R-:W2:Y:S04]  /*35810*/  LDL.LU R211, [R1+0x1b74] ;  /* 0x001b740001d37983 */ /* 0x000ea80000300800 */
[----:B------:R-:W-:Y:S04]  /*35820*/  STL.64 [R1+0x1b08], R242 ;  /* 0x001b08f201007387 */ /* 0x000fe80000100a00 */
[----:B------:R-:W2:Y:S04]  /*35830*/  LDL.LU R209, [R1+0x1b7c] ;  /* 0x001b7c0001d17983 */ /* 0x000ea80000300800 */
[----:B------:R-:W-:Y:S04]  /*35840*/  STL.64 [R1+0x1b10], R240 ;  /* 0x001b10f001007387 */ /* 0x000fe80000100a00 */
[----:B------:R-:W2:Y:S04]  /*35850*/  LDL.LU R207, [R1+0x1b84] ;  /* 0x001b840001cf7983 */ /* 0x000ea80000300800 */
[----:B------:R-:W2:Y:S04]  /*35860*/  LDL.LU R205, [R1+0x1b8c] ;  /* 0x001b8c0001cd7983 */ /* 0x000ea80000300800 */
[----:B------:R-:W-:Y:S04]  /*35870*/  STL.64 [R1+0x1b18], R238 ;  /* 0x001b18ee01007387 */ /* 0x000fe80000100a00 */
[----:B------:R-:W2:Y:S01]  /*35880*/  LDL.LU R203, [R1+0x1b94] ;  /* 0x001b940001cb7983 */ /* 0x000ea20000300800 */
[----:B---3--:R-:W-:-:S04]  /*35890*/  LEA R236, P0, R231, R5, 0x2 ;  /* 0x00000005e7ec7211 */ /* 0x008fc800078010ff */
[----:B------:R-:W-:-:S05]  /*358a0*/  LEA.HI.X.SX32 R237, R231, R0, 0x2, P0 ;  /* 0x00000000e7ed7211 */ /* 0x000fca00000f16ff */
[----:B------:R-:W-:Y:S04]  /*358b0*/  STL.64 [R1+0x1b20], R236 ;  /* 0x001b20ec01007387 */ /* 0x000fe80000100a00 */
[----:B------:R-:W3:Y:S01]  /*358c0*/  LDL.LU R201, [R1+0x1b9c] ;  /* 0x001b9c0001c97983 */ /* 0x000ee20000300800 */
[----:B----4-:R-:W-:-:S04]  /*358d0*/  LEA R234, P1, R229, R5, 0x2 ;  /* 0x00000005e5ea7211 */ /* 0x010fc800078210ff */
[----:B------:R-:W-:Y:S02]  /*358e0*/  LEA.HI.X.SX32 R235, R229, R0, 0x2, P1 ;  /* 0x00000000e5eb7211 */ /* 0x000fe400008f16ff */
[----:B------:R-:W-:-:S04]  /*358f0*/  LEA R232, P6, R227, R5, 0x2 ;  /* 0x00000005e3e87211 */ /* 0x000fc800078c10ff */
[----:B------:R-:W-:Y:S02]  /*35900*/  LEA.HI.X.SX32 R233, R227, R0, 0x2, P6 ;  /* 0x00000000e3e97211 */ /* 0x000fe400030f16ff */
[----:B------:R-:W-:-:S04]  /*35910*/  LEA R230, P0, R225, R5, 0x2 ;  /* 0x00000005e1e67211 */ /* 0x000fc800078010ff */
[----:B------:R-:W-:Y:S02]  /*35920*/  LEA.HI.X.SX32 R231, R225, R0, 0x2, P0 ;  /* 0x00000000e1e77211 */ /* 0x000fe400000f16ff */
[----:B--2---:R-:W-:-:S04]  /*35930*/  LEA R228, P1, R223, R5, 0x2 ;  /* 0x00000005dfe47211 */ /* 0x004fc800078210ff */
[----:B------:R-:W-:Y:S02]  /*35940*/  LEA.HI.X.SX32 R229, R223, R0, 0x2, P1 ;  /* 0x00000000dfe57211 */ /* 0x000fe400008f16ff */
[----:B------:R-:W-:-:S04]  /*35950*/  LEA R226, P6, R221, R5, 0x2 ;  /* 0x00000005dde27211 */ /* 0x000fc800078c10ff */
[-C--:B------:R-:W-:Y:S02]  /*35960*/  LEA.HI.X.SX32 R227, R221, R0.reuse, 0x2, P6 ;  /* 0x00000000dde37211 */ /* 0x080fe400030f16ff */
[-C--:B------:R-:W-:Y:S02]  /*35970*/  LEA R224, P0, R219, R5.reuse, 0x2 ;  /* 0x00000005dbe07211 */ /* 0x080fe400078010ff */
[-C--:B------:R-:W-:Y:S02]  /*35980*/  LEA R222, P1, R217, R5.reuse, 0x2 ;  /* 0x00000005d9de7211 */ /* 0x080fe400078210ff */
[-C--:B------:R-:W-:Y:S02]  /*35990*/  LEA.HI.X.SX32 R225, R219, R0.reuse, 0x2, P0 ;  /* 0x00000000dbe17211 */ /* 0x080fe400000f16ff */
        /* <DEDUP_REMOVED lines=13> */
[----:B------:R-:W-:-:S02]  /*35a70*/  LEA R208, P6, R203, R5, 0x2 ;  /* 0x00000005cbd07211 */ /* 0x000fc400078c10ff */
[-C--:B------:R-:W-:Y:S02]  /*35a80*/  LEA R204, P1, R175, R5.reuse, 0x2 ;  /* 0x00000005afcc7211 */ /* 0x080fe400078210ff */
[-C--:B------:R-:W-:Y:S02]  /*35a90*/  LEA.HI.X.SX32 R209, R203, R0.reuse, 0x2, P6 ;  /* 0x00000000cbd17211 */ /* 0x080fe400030f16ff */
[-C--:B------:R-:W-:Y:S02]  /*35aa0*/  LEA R202, P6, R174, R5.reuse, 0x2 ;  /* 0x00000005aeca7211 */ /* 0x080fe400078c10ff */
[-C--:B------:R-:W-:Y:S02]  /*35ab0*/  LEA.HI.X.SX32 R205, R175, R0.reuse, 0x2, P1 ;  /* 0x00000000afcd7211 */ /* 0x080fe400008f16ff */
[-C--:B------:R-:W-:Y:S02]  /*35ac0*/  LEA R198, P1, R172, R5.reuse, 0x2 ;  /* 0x00000005acc67211 */ /* 0x080fe400078210ff */
[----:B------:R-:W-:Y:S01]  /*35ad0*/  LEA.HI.X.SX32 R203, R174, R0, 0x2, P6 ;  /* 0x00000000aecb7211 */ /* 0x000fe200030f16ff */
[----:B------:R-:W-:Y:S01]  /*35ae0*/  STL.64 [R1+0x1b28], R234 ;  /* 0x001b28ea01007387 */ /* 0x000fe20000100a00 */
[----:B------:R-:W-:-:S02]  /*35af0*/  LEA R196, P6, R171, R5, 0x2 ;  /* 0x00000005abc47211 */ /* 0x000fc400078c10ff */
[-C--:B------:R-:W-:Y:S01]  /*35b00*/  LEA.HI.X.SX32 R199, R172, R0.reuse, 0x2, P1 ;  /* 0x00000000acc77211 */ /* 0x080fe200008f16ff */
[----:B------:R-:W-:Y:S01]  /*35b10*/  STL.64 [R1+0x1b30], R232 ;  /* 0x001b30e801007387 */ /* 0x000fe20000100a00 */
[-C--:B------:R-:W-:Y:S02]  /*35b20*/  LEA R192, P1, R169, R5.reuse, 0x2 ;  /* 0x00000005a9c07211 */ /* 0x080fe400078210ff */
[----:B------:R-:W-:Y:S01]  /*35b30*/  LEA.HI.X.SX32 R197, R171, R0, 0x2, P6 ;  /* 0x00000000abc57211 */ /* 0x000fe200030f16ff */
[----:B------:R-:W-:Y:S01]  /*35b40*/  STL.64 [R1+0x1b38], R230 ;  /* 0x001b38e601007387 */ /* 0x000fe20000100a00 */
[----:B------:R-:W-:-:S03]  /*35b50*/  LEA R190, P6, R168, R5, 0x2 ;  /* 0x00000005a8be7211 */ /* 0x000fc600078c10ff */
[----:B------:R-:W-:Y:S01]  /*35b60*/  STL.64 [R1+0x1b40], R228 ;  /* 0x001b40e401007387 */ /* 0x000fe20000100a00 */
[----:B------:R-:W-:-:S03]  /*35b70*/  LEA.HI.X.SX32 R193, R169, R0, 0x2, P1 ;  /* 0x00000000a9c17211 */ /* 0x000fc600008f16ff */
        /* <DEDUP_REMOVED lines=14> */
[----:B------:R-:W-:Y:S04]  /*35c60*/  STL.64 [R1+0x1b80], R212 ;  /* 0x001b80d401007387 */ /* 0x000fe80000100a00 */
[----:B------:R-:W-:Y:S01]  /*35c70*/  STL.64 [R1+0x1b88], R210 ;  /* 0x001b88d201007387 */ /* 0x000fe20000100a00 */
[----:B------:R-:W-:-:S03]  /*35c80*/  LEA.HI.X.SX32 R181, R47, R0, 0x2, P1 ;  /* 0x000000002fb57211 */ /* 0x000fc600008f16ff */
[----:B------:R-:W-:Y:S01]  /*35c90*/  STL.64 [R1+0x1b90], R208 ;  /* 0x001b90d001007387 */ /* 0x000fe20000100a00 */
[CC--:B------:R-:W-:Y:S02]  /*35ca0*/  LEA R174, P1, R23.reuse, R5.reuse, 0x2 ;  /* 0x0000000517ae7211 */ /* 0x0c0fe400078210ff */
[-C--:B------:R-:W-:Y:S02]  /*35cb0*/  LEA.HI.X.SX32 R179, R46, R0.reuse, 0x2, P6 ;  /* 0x000000002eb37211 */ /* 0x080fe400030f16ff */
[-C--:B------:R-:W-:Y:S02]  /*35cc0*/  LEA R172, P6, R22, R5.reuse, 0x2 ;  /* 0x0000000516ac7211 */ /* 0x080fe400078c10ff */
[----:B------:R-:W-:Y:S02]  /*35cd0*/  LEA.HI.X.SX32 R175, R23, R0, 0x2, P1 ;  /* 0x0000000017af7211 */ /* 0x000fe400008f16ff */
[----:B------:R-:W-:-:S04]  /*35ce0*/  LEA R168, P1, R20, R5, 0x2 ;  /* 0x0000000514a87211 */ /* 0x000fc800078210ff */
[----:B------:R-:W-:Y:S02]  /*35cf0*/  LEA.HI.X.SX32 R169, R20, R0, 0x2, P1 ;  /* 0x0000000014a97211 */ /* 0x000fe400008f16ff */
[----:B---3--:R-:W-:-:S04]  /*35d00*/  LEA R206, P0, R201, R5, 0x2 ;  /* 0x00000005c9ce7211 */ /* 0x008fc800078010ff */
[----:B------:R-:W-:Y:S02]  /*35d10*/  LEA.HI.X.SX32 R207, R201, R0, 0x2, P0 ;  /* 0x00000000c9cf7211 */ /* 0x000fe400000f16ff */
[----:B------:R-:W-:-:S04]  /*35d20*/  LEA R200, P0, R173, R5, 0x2 ;  /* 0x00000005adc87211 */ /* 0x000fc800078010ff */
[----:B------:R-:W-:Y:S02]  /*35d30*/  LEA.HI.X.SX32 R201, R173, R0, 0x2, P0 ;  /* 0x00000000adc97211 */ /* 0x000fe400000f16ff */
[----:B------:R-:W-:-:S04]  /*35d40*/  LEA R194, P0, R170, R5, 0x2 ;  /* 0x00000005aac27211 */ /* 0x000fc800078010ff */
[----:B------:R-:W-:Y:S02]  /*35d50*/  LEA.HI.X.SX32 R195, R170, R0, 0x2, P0 ;  /* 0x00000000aac37211 */ /* 0x000fe400000f16ff */
[----:B------:R-:W-:-:S04]  /*35d60*/  LEA R188, P0, R167, R5, 0x2 ;  /* 0x00000005a7bc7211 */ /* 0x000fc800078010ff */
[-C--:B------:R-:W-:Y:S02]  /*35d70*/  LEA.HI.X.SX32 R189, R167, R0.reuse, 0x2, P0 ;  /* 0x00000000a7bd7211 */ /* 0x080fe400000f16ff */
[CC--:B------:R-:W-:Y:S01]  /*35d80*/  LEA R182, P0, R164.reuse, R5.reuse, 0x2 ;  /* 0x00000005a4b67211 */ /* 0x0c0fe200078010ff */
[----:B------:R-:W-:Y:S03]  /*35d90*/  STL.64 [R1+0x1b98], R206 ;  /* 0x001b98ce01007387 */ /* 0x000fe60000100a00 */
[----:B------:R-:W-:Y:S01]  /*35da0*/  LEA.HI.X.SX32 R183, R164, R0, 0x2, P0 ;  /* 0x00000000a4b77211 */ /* 0x000fe200000f16ff */
        /* <DEDUP_REMOVED lines=39> */
[----:B------:R-:W-:Y:S04]  /*36020*/  STL.64 [R1+0x1c40], R164 ;  /* 0x001c40a401007387 */ /* 0x000fe80000100a00 */
[----:B------:R-:W-:Y:S01]  /*36030*/  STL.64 [R1+0x1c48], R22 ;  /* 0x001c481601007387 */ /* 0x000fe20000100a00 */
[----:B------:R-:W-:-:S03]  /*36040*/  LEA.HI.X.SX32 R17, R13, R0, 0x2, P6 ;  /* 0x000000000d117211 */ /* 0x000fc600030f16ff */
[----:B------:R-:W2:Y:S01]  /*36050*/  LDL R5, [R1+0x3d48] ;  /* 0x003d480001057983 */ /* 0x000ea20000100800 */
[----:B------:R-:W-:-:S03]  /*36060*/  LEA.HI.X.SX32 R45, R252, R0, 0x2, P0 ;  /* 0x00000000fc2d7211 */ /* 0x000fc600000f16ff */
[----:B------:R-:W-:Y:S04]  /*36070*/  STL.64 [R1+0x1c50], R20 ;  /* 0x001c501401007387 */ /* 0x000fe80000100a00 */
[----:B------:R-:W3:Y:S04]  /*36080*/  LDL.LU R49, [R1+0x4cd4] ;  /* 0x004cd40001317983 */ /* 0x000ee80000300800 */
[----:B------:R-:W-:Y:S04]  /*36090*/  STL.64 [R1+0x1c58], R18 ;  /* 0x001c581201007387 */ /* 0x000fe80000100a00 */
[----:B------:R-:W4:Y:S04]  /*360a0*/  LDL.LU R13, [R1+0x4cd0] ;  /* 0x004cd000010d7983 */ /* 0x000f280000300800 */
[----:B------:R-:W2:Y:S01]  /*360b0*/  LDL.LU R0, [R1+0x1c70] ;  /* 0x001c700001007983 */ /* 0x000ea20000300800 */
[----:B------:R-:W-:-:S03]  /*360c0*/  IADD3 R6, R2, 0x100000, RZ ;  /* 0x0010000002067810 */ /* 0x000fc60007ffe0ff */
[----:B------:R1:W-:Y:S04]  /*360d0*/  STL.64 [R1+0x1a60], R46 ;  /* 0x001a602e01007387 */ /* 0x0003e80000100a00 */
[----:B------:R2:W-:Y:S04]  /*360e0*/  LDGSTS.E [R6+0x67b00], desc[UR60][R46.64], P2 ;  /* 0x67b000002e067fae */ /* 0x0005e8000912187c */
[----:B------:R-:W-:Y:S04]  /*360f0*/  STL.64 [R1+0x1c60], R16 ;  /* 0x001c601001007387 */ /* 0x000fe80000100a00 */
[----:B------:R2:W-:Y:S04]  /*36100*/  STL.64 [R1+0x1a58], R44 ;  /* 0x001a582c01007387 */ /* 0x0005e80000100a00 */
[----:B-1----:R-:W3:Y:S01]  /*36110*/  LDL.LU.64 R46, [R1+0x4cc8] ;  /* 0x004cc800012e7983 */ /* 0x002ee20000300a00 */
[----:B--2---:R-:W-:-:S02]  /*36120*/  IMAD.IADD R0, R5, 0x1, R0 ;  /* 0x0000000105007824 */ /* 0x004fc400078e0200 */
[----:B------:R-:W-:-:S03]  /*36130*/  VIADD R5, R2, 0x100000 ;  /* 0x0010000002057836 */ /* 0x000fc60000000000 */
[C---:B------:R-:W-:Y:S02]  /*36140*/  IADD3 R6, R0.reuse, 0x100000, RZ ;  /* 0x0010000000067810 */ /* 0x040fe40007ffe0ff */
[----:B------:R1:W-:Y:S04]  /*36150*/  LDGSTS.E [R5+0x67f00], desc[UR60][R44.64], P2 ;  /* 0x67f000002c057fae */ /* 0x0003e8000912187c */
[----:B------:R-:W-:Y:S01]  /*36160*/  LDGSTS.E [R6+0x40380], desc[UR60][R42.64], P2 ;  /* 0x403800002a067fae */ /* 0x000fe2000912187c */
[----:B-1----:R-:W-:-:S03]  /*36170*/  VIADD R5, R0, 0x100000 ;  /* 0x0010000000057836 */ /* 0x002fc60000000000 */
[----:B------:R-:W2:Y:S04]  /*36180*/  LDL.LU.64 R44, [R1+0x4cc0] ;  /* 0x004cc000012c7983 */ /* 0x000ea80000300a00 */
[----:B------:R-:W4:Y:S04]  /*36190*/  LDL.LU.64 R42, [R1+0x4cb8] ;  /* 0x004cb800012a7983 */ /* 0x000f280000300a00 */
[----:B------:R-:W-:Y:S04]  /*361a0*/  LDGSTS.E [R5+0x40780], desc[UR60][R40.64], P2 ;  /* 0x4078000028057fae */ /* 0x000fe8000912187c */
[----:B------:R-:W-:Y:S04]  /*361b0*/  LDGSTS.E [R6+0x40b80], desc[UR60][R38.64], P2 ;  /* 0x40b8000026067fae */ /* 0x000fe8000912187c */
[----:B------:R-:W-:Y:S04]  /*361c0*/  LDGSTS.E [R5+0x40f80], desc[UR60][R36.64], P2 ;  /* 0x40f8000024057fae */ /* 0x000fe8000912187c */
[----:B------:R-:W3:Y:S04]  /*361d0*/  LDL.LU.64 R40, [R1+0x4cb0] ;  /* 0x004cb00001287983 */ /* 0x000ee80000300a00 */
        /* <DEDUP_REMOVED lines=25> */
[----:B------:R-:W-:Y:S04]  /*36370*/  LDGSTS.E [R6+0x44380], desc[UR60][R248.64], P2 ;  /* 0x44380000f8067fae */ /* 0x000fe8000912187c */
        /* <DEDUP_REMOVED lines=26> */
[----:B------:R-:W-:Y:S01]  /*36520*/  LDGSTS.E [R5+0x62f80], desc[UR60][R194.64], P2 ;  /* 0x62f80000c2057fae */ /* 0x000fe2000912187c */
[----:B------:R-:W-:-:S03]  /*36530*/  VIADD R252, R0, 0x100000 ;  /* 0x0010000000fc7836 */ /* 0x000fc60000000000 */
        /* <DEDUP_REMOVED lines=17> */
[----:B------:R1:W-:Y:S04]  /*36650*/  LDGSTS.E [R252+0x67780], desc[UR60][R18.64], P2 ;  /* 0x6778000012fc7fae */ /* 0x0003e8000912187c */
[----:B------:R-:W-:Y:S04]  /*36660*/  LDGSTS.E [R6+0x67b80], desc[UR60][R16.64], P2 ;  /* 0x67b8000010067fae */ /* 0x000fe8000912187c */
[----:B------:R1:W-:Y:S04]  /*36670*/  LDGSTS.E [R5+0x67f80], desc[UR60][R10.64], P2 ;  /* 0x67f800000a057fae */ /* 0x0003e8000912187c */
[----:B------:R-:W3:Y:S01]  /*36680*/  LDL.LU.64 R250, [R1+0x4c40] ;  /* 0x004c400001fa7983 */ /* 0x000ee20000300a00 */
[----:B-1----:R-:W1:Y:S03]  /*36690*/  LDC R252, c[0x0][0x230] ;  /* 0x00008c00fffc7b82 */ /* 0x002e660000000800 */
[----:B------:R-:W3:Y:S04]  /*366a0*/  LDL.LU.64 R248, [R1+0x4c38] ;  /* 0x004c380001f87983 */ /* 0x000ee80000300a00 */
[----:B------:R-:W3:Y:S01]  /*366b0*/  LDL.LU.64 R246, [R1+0x4c30] ;  /* 0x004c300001f67983 */ /* 0x000ee20000300a00 */
[----:B------:R-:W1:Y:S03]  /*366c0*/  LDC R5, c[0x0][0x230] ;  /* 0x00008c00ff057b82 */ /* 0x000e660000000800 */
[----:B------:R-:W3:Y:S04]  /*366d0*/  LDL.LU.64 R244, [R1+0x4c28] ;  /* 0x004c280001f47983 */ /* 0x000ee80000300a00 */
[----:B------:R-:W3:Y:S01]  /*366e0*/  LDL.LU.64 R242, [R1+0x4c20] ;  /* 0x004c200001f27983 */ /* 0x000ee20000300a00 */
[----:B------:R-:W3:Y:S03]  /*366f0*/  LDC R6, c[0x0][0x230] ;  /* 0x00008c00ff067b82 */ /* 0x000ee60000000800 */
[----:B------:R-:W3:Y:S04]  /*36700*/  LDL.LU.64 R240, [R1+0x4c18] ;  /* 0x004c180001f07983 */ /* 0x000ee80000300a00 */
[----:B------:R-:W3:Y:S04]  /*36710*/  LDL.LU.64 R238, [R1+0x4c10] ;  /* 0x004c100001ee7983 */ /* 0x000ee80000300a00 */
[----:B------:R-:W3:Y:S04]  /*36720*/  LDL.LU.64 R236, [R1+0x4c08] ;  /* 0x004c080001ec7983 */ /* 0x000ee80000300a00 */
[----:B------:R-:W3:Y:S01]  /*36730*/  LDL.LU.64 R234, [R1+0x4c00] ;  /* 0x004c000001ea7983 */ /* 0x000ee20000300a00 */
[----:B-1----:R-:W-:-:S03]  /*36740*/  VIADD R5, R5, 0xffffff7e ;  /* 0xffffff7e05057836 */ /* 0x002fc60000000000 */
[----:B------:R-:W3:Y:S04]  /*36750*/  LDL.LU.64 R232, [R1+0x4bf8] ;  /* 0x004bf80001e87983 */ /* 0x000ee80000300a00 */
[----:B------:R-:W3:Y:S04]  /*36760*/  LDL.LU.64 R230, [R1+0x4bf0] ;  /* 0x004bf00001e67983 */ /* 0x000ee80000300a00 */
[----:B------:R-:W3:Y:S01]  /*36770*/  LDL.LU.64 R228, [R1+0x4be8] ;  /* 0x004be80001e47983 */ /* 0x000ee20000300a00 */
[----:B------:R-:W-:Y:S02]  /*36780*/  ISETP.GE.U32.AND P6, PT, R5, 0x7ffffeff, PT ;  /* 0x7ffffeff0500780c */ /* 0x000fe40003fc6070 */
[----:B------:R-:W1:Y:S01]  /*36790*/  LDC R5, c[0x0][0x238] ;  /* 0x00008e00ff057b82 */ /* 0x000e620000000800 */
[----:B------:R-:W3:Y:S04]  /*367a0*/  LDL.LU.64 R226, [R1+0x4be0] ;  /* 0x004be00001e27983 */ /* 0x000ee80000300a00 */
        /* <DEDUP_REMOVED lines=23> */
[----:B------:R-:W3:Y:S01]  /*36920*/  LDL.LU.64 R178, [R1+0x4b20] ;  /* 0x004b200001b27983 */ /* 0x000ee20000300a00 */
[----:B-1----:R-:W-:-:S03]  /*36930*/  IMAD.SHL.U32 R5, R5, 0x80, RZ ;  /* 0x0000008005057824 */ /* 0x002fc600078e00ff */
[----:B------:R-:W3:Y:S04]  /*36940*/  LDL.LU.64 R176, [R1+0x4b18] ;  /* 0x004b180001b07983 */ /* 0x000ee80000300a00 */
[----:B------:R-:W3:Y:S04]  /*36950*/  LDL.LU.64 R174, [R1+0x4b10] ;  /* 0x004b100001ae7983 */ /* 0x000ee80000300a00 */
[----:B------:R-:W3:Y:S04]  /*36960*/  LDL.LU.64 R172, [R1+0x4b08] ;  /* 0x004b080001ac7983 */ /* 0x000ee80000300a00 */
[----:B------:R-:W3:Y:S01]  /*36970*/  LDL.LU.64 R170, [R1+0x4b00] ;  /* 0x004b000001aa7983 */ /* 0x000ee20000300a00 */
[----:B--2---:R-:W-:-:S03]  /*36980*/  IMAD.WIDE R162, R5, 0x4, R162 ;  /* 0x0000000405a27825 */ /* 0x004fc600078e02a2 */
[----:B------:R-:W2:Y:S04]  /*36990*/  LDL.LU.64 R168, [R1+0x4af8] ;  /* 0x004af80001a87983 */ /* 0x000ea80000300a00 */
[----:B------:R-:W2:Y:S04]  /*369a0*/  LDL.LU.64 R166, [R1+0x4af0] ;  /* 0x004af00001a67983 */ /* 0x000ea80000300a00 */
[----:B------:R-:W2:Y:S04]  /*369b0*/  LDL.LU.64 R164, [R1+0x4ae8] ;  /* 0x004ae80001a47983 */ /* 0x000ea80000300a00 */
[----:B------:R-:W2:Y:S04]  /*369c0*/  LDL.LU.64 R22, [R1+0x4ae0] ;  /* 0x004ae00001167983 */ /* 0x000ea80000300a00 */
[----:B------:R-:W2:Y:S04]  /*369d0*/  LDL.LU.64 R20, [R1+0x4ad8] ;  /* 0x004ad80001147983 */ /* 0x000ea80000300a00 */
[----:B------:R-:W2:Y:S04]  /*369e0*/  LDL.LU.64 R18, [R1+0x4ad0] ;  /* 0x004ad00001127983 */ /* 0x000ea80000300a00 */
[----:B------:R-:W2:Y:S04]  /*369f0*/  LDL.LU.64 R16, [R1+0x4ac8] ;  /* 0x004ac80001107983 */ /* 0x000ea80000300a00 */
[----:B------:R-:W2:Y:S04]  /*36a00*/  LDL.LU.64 R10, [R1+0x4ac0] ;  /* 0x004ac000010a7983 */ /* 0x000ea80000300a00 */
[----:B------:R1:W-:Y:S04]  /*36a10*/  STL.64 [R1+0x2820], R162 ;  /* 0x002820a201007387 */ /* 0x0003e80000100a00 */
[----:B------:R-:W0:Y:S01]  /*36a20*/  LDGDEPBAR ;  /* 0x00000000000079af */ /* 0x000e220000000000 */
[----:B-1----:R-:W-:-:S04]  /*36a30*/  IMAD.WIDE R162, R5, 0x4, R156 ;  /* 0x0000000405a27825 */ /* 0x002fc800078e029c */
[C---:B----4-:R-:W-:Y:S01]  /*36a40*/  IMAD.WIDE R156, R5.reuse, 0x4, R158 ;  /* 0x00000004059c7825 */ /* 0x050fe200078e029e */
[----:B------:R-:W-:Y:S03]  /*36a50*/  STL.64 [R1+0x2818], R162 ;  /* 0x002818a201007387 */ /* 0x000fe60000100a00 */
[----:B---3--:R-:W-:Y:S01]  /*36a60*/  IMAD.WIDE R158, R5, 0x4, R160 ;  /* 0x00000004059e7825 */ /* 0x008fe200078e02a0 */
[----:B------:R1:W-:Y:S04]  /*36a70*/  STL.64 [R1+0x2810], R156 ;  /* 0x0028109c01007387 */ /* 0x0003e80000100a00 */
[----:B------:R-:W-:Y:S04]  /*36a80*/  STL.64 [R1+0x2808], R158 ;  /* 0x0028089e01007387 */ /* 0x000fe80000100a00 */
[----:B------:R-:W3:Y:S04]  /*36a90*/  LDL.LU.64 R160, [R1+0x80] ;  /* 0x0000800001a07983 */ /* 0x000ee80000300a00 */
[----:B-1----:R-:W4:Y:S04]  /*36aa0*/  LDL.LU.64 R156, [R1+0x78] ;  /* 0x00007800019c7983 */ /* 0x002f280000300a00 */
[----:B------:R-:W4:Y:S04]  /*36ab0*/  LDL.LU.64 R162, [R1+0x90] ;  /* 0x0000900001a27983 */ /* 0x000f280000300a00 */
[----:B------:R1:W-:Y:S04]  /*36ac0*/  STL.64 [R1+0x4b90], R138 ;  /* 0x004b908a01007387 */ /* 0x0003e80000100a00 */
[----:B-1----:R-:W4:Y:S04]  /*36ad0*/  LDL.LU.64 R138, [R1+0x58] ;  /* 0x00005800018a7983 */ /* 0x002f280000300a00 */
[----:B------:R1:W-:Y:S04]  /*36ae0*/  STL.64 [R1+0x4b88], R140 ;  /* 0x004b888c01007387 */ /* 0x0003e80000100a00 */
[----:B-1----:R-:W4:Y:S04]  /*36af0*/  LDL.LU.64 R140, [R1+0x60] ;  /* 0x00006000018c7983 */ /* 0x002f280000300a00 */
[----:B------:R1:W-:Y:S04]  /*36b00*/  STL.64 [R1+0x4b80], R142 ;  /* 0x004b808e01007387 */ /* 0x0003e80000100a00 */
[----:B-1----:R-:W4:Y:S04]  /*36b10*/  LDL.LU.64 R142, [R1+0x88] ;  /* 0x00008800018e7983 */ /* 0x002f280000300a00 */
[----:B------:R1:W-:Y:S04]  /*36b20*/  STL.64 [R1+0x4b78], R144 ;  /* 0x004b789001007387 */ /* 0x0003e80000100a00 */
[----:B-1----:R-:W4:Y:S04]  /*36b30*/  LDL.64 R144, [R1+0x2810] ;  /* 0x0028100001907983 */ /* 0x002f280000100a00 */
[----:B------:R1:W-:Y:S04]  /*36b40*/  STL.64 [R1+0x4b70], R146 ;  /* 0x004b709201007387 */ /* 0x0003e80000100a00 */
[----:B-1----:R-:W4:Y:S04]  /*36b50*/  LDL.64 R146, [R1+0x2818] ;  /* 0x0028180001927983 */ /* 0x002f280000100a00 */
[----:B------:R1:W-:Y:S04]  /*36b60*/  STL.64 [R1+0x4b68], R8 ;  /* 0x004b680801007387 */ /* 0x0003e80000100a00 */
[----:B-1----:R-:W4:Y:S04]  /*36b70*/  LDL.64 R8, [R1+0x2820] ;  /* 0x0028200001087983 */ /* 0x002f280000100a00 */
[----:B------:R-:W-:Y:S04]  /*36b80*/  STL.64 [R1+0x4b60], R148 ;  /* 0x004b609401007387 */ /* 0x000fe80000100a00 */
[----:B------:R1:W-:Y:S04]  /*36b90*/  STL.64 [R1+0x4b58], R150 ;  /* 0x004b589601007387 */ /* 0x0003e80000100a00 */
[----:B-1----:R-:W4:Y:S04]  /*36ba0*/  LDL.LU.64 R150, [R1+0x70] ;  /* 0x0000700001967983 */ /* 0x002f280000300a00 */
[----:B------:R-:W-:Y:S04]  /*36bb0*/  STL.64 [R1+0x4b50], R152 ;  /* 0x004b509801007387 */ /* 0x000fe80000100a00 */
[----:B------:R1:W-:Y:S04]  /*36bc0*/  STL.64 [R1+0x4b48], R154 ;  /* 0x004b489a01007387 */ /* 0x0003e80000100a00 */
[----:B-1----:R-:W4:Y:S01]  /*36bd0*/  LDL.LU.64 R154, [R1+0x68] ;  /* 0x00006800019a7983 */ /* 0x002f220000300a00 */
[----:B------:R-:W-:-:S04]  /*36be0*/  IADD3 R252, R252, -0x81, RZ ;  /* 0xffffff7ffcfc7810 */ /* 0x000fc80007ffe0ff */
[----:B------:R-:W-:Y:S01]  /*36bf0*/  ISETP.GE.U32.AND P2, PT, R252, 0x7fffff00, PT ;  /* 0x7fffff00fc00780c */ /* 0x000fe20003f46070 */
[----:B------:R-:W-:Y:S01]  /*36c00*/  BAR.SYNC.DEFER_BLOCKING 0x0 ;  /* 0x0000000000007b1d */ /* 0x000fe20000010000 */
[----:B------:R-:W-:-:S05]  /*36c10*/  VIADD R6, R6, 0xffffff7d ;  /* 0xffffff7d06067836 */ /* 0x000fca0000000000 */
[----:B------:R-:W-:Y:S02]  /*36c20*/  STL.64 [R1+0x4b40], R2 ;  /* 0x004b400201007387 */ /* 0x000fe40000100a00 */
[----:B------:R-:W1:Y:S02]  /*36c30*/  LDC R252, c[0x0][0x230] ;  /* 0x00008c00fffc7b82 */ /* 0x000e640000000800 */
[----:B------:R-:W-:Y:S01]  /*36c40*/  STL [R1+0x4af8], R15 ;  /* 0x004af80f01007387 */ /* 0x000fe20000100800 */
[----:B------:R-:W-:-:S05]  /*36c50*/  ISETP.GE.U32.AND P0, PT, R6, 0x7ffffefe, PT ;  /* 0x7ffffefe0600780c */ /* 0x000fca0003f06070 */
[----:B------:R-:W1:Y:S01]  /*36c60*/  LDC R6, c[0x0][0x230] ;  /* 0x00008c00ff067b82 */ /* 0x000e620000000800 */
[----:B--2---:R3:W-:Y:S02]  /*36c70*/  STL.64 [R1+0x4ac0], R10 ;  /* 0x004ac00a01007387 */ /* 0x0047e40000100a00 */
[----:B---3--:R-:W-:-:S04]  /*36c80*/  IMAD.WIDE R10, R5, 0x4, R160 ;  /* 0x00000004050a7825 */ /* 0x008fc800078e02a0 */
[----:B----4-:R-:W-:-:S04]  /*36c90*/  IMAD.WIDE R138, R5, 0x4, R138 ;  /* 0x00000004058a7825 */ /* 0x010fc800078e028a */
[C---:B------:R-:W-:Y:S02]  /*36ca0*/  IMAD.WIDE R148, R5.reuse, 0x4, R142 ;  /* 0x0000000405947825 */ /* 0x040fe400078e028e */
[----:B------:R-:W2:Y:S04]  /*36cb0*/  LDL.LU.64 R142, [R1+0x50] ;  /* 0x00005000018e7983 */ /* 0x000ea80000300a00 */
[----:B------:R-:W-:Y:S04]  /*36cc0*/  STL.64 [R1+0x2800], R148 ;  /* 0x0028009401007387 */ /* 0x000fe80000100a00 */
[----:B------:R-:W3:Y:S04]  /*36cd0*/  LDL.LU.64 R160, [R1+0x48] ;  /* 0x0000480001a07983 */ /* 0x000ee80000300a00 */
[----:B------:R4:W-:Y:S04]  /*36ce0*/  STL.64 [R1+0x27f8], R10 ;  /* 0x0027f80a01007387 */ /* 0x0009e80000100a00 */
[----:B------:R-:W-:Y:S01]  /*36cf0*/  @!PT LDS RZ, [RZ] ;  /* 0x00000000fffff984 */ /* 0x000fe20000000800 */
[----:B------:R-:W-:Y:S01]  /*36d00*/  @!PT LDS RZ, [RZ] ;  /* 0x00000000fffff984 */ /* 0x000fe20000000800 */
[----:B------:R-:W-:Y:S01]  /*36d10*/  @!PT LDS RZ, [RZ] ;  /* 0x00000000fffff984 */ /* 0x000fe20000000800 */
[----:B------:R1:W-:Y:S04]  /*36d20*/  LDGSTS.E [R23+0x40000], desc[UR60][R8.64], !P2 ;  /* 0x4000000008177fae */ /* 0x0003e8000d12187c */
[----:B------:R-:W-:Y:S04]  /*36d30*/  LDGSTS.E [R23+0x44000], desc[UR60][R146.64], !P2 ;  /* 0x4400000092177fae */ /* 0x000fe8000d12187c */
[----:B------:R-:W-:Y:S01]  /*36d40*/  LDGSTS.E [R23+0x48000], desc[UR60][R144.64], !P2 ;  /* 0x4800000090177fae */ /* 0x000fe2000d12187c */
[----:B-1----:R-:W-:-:S03]  /*36d50*/  IMAD.WIDE R8, R5, 0x4, R156 ;  /* 0x0000000405087825 */ /* 0x002fc600078e029c */
[----:B------:R1:W-:Y:S01]  /*36d60*/  LDGSTS.E [R23+0x4c000], desc[UR60][R158.64], !P2 ;  /* 0x4c0000009e177fae */ /* 0x0003e2000d12187c */
[----:B------:R-:W4:Y:S03]  /*36d70*/  LDC R157, c[0x0][0x230] ;  /* 0x00008c00ff9d7b82 */ /* 0x000f260000000800 */
[----:B------:R-:W-:Y:S01]  /*36d80*/  LDGSTS.E [R23+0x40004], desc[UR60][R148.64], !P6 ;  /* 0x4000400094177fae */ /* 0x000fe2000f12187c */
[----:B------:R-:W-:-:S03]  /*36d90*/  IMAD.WIDE R2, R5, 0x4, R150 ;  /* 0x0000000405027825 */ /* 0x000fc600078e0296 */
[----:B------:R-:W3:Y:S01]  /*36da0*/  LDL.LU.64 R144, [R1+0x40] ;  /* 0x0000400001907983 */ /* 0x000ee20000300a00 */
[----:B------:R-:W-:Y:S01]  /*36db0*/  IADD3 R252, R252, -0x84, RZ ;  /* 0xffffff7cfcfc7810 */ /* 0x000fe20007ffe0ff */
[----:B------:R-:W3:Y:S02]  /*36dc0*/  LDC R156, c[0x0][0x230] ;  /* 0x00008c00ff9c7b82 */ /* 0x000ee40000000800 */
[----:B------:R4:W-:Y:S04]  /*36dd0*/  STL.64 [R1+0x27f0], R8 ;  /* 0x0027f00801007387 */ /* 0x0009e80000100a00 */
[----:B------:R-:W3:Y:S01]  /*36de0*/  LDL.LU.64 R146, [R1+0x38] ;  /* 0x0000380001927983 */ /* 0x000ee20000300a00 */
[----:B------:R-:W-:Y:S01]  /*36df0*/  VIADD R6, R6, 0xffffff5f ;  /* 0xffffff5f06067836 */ /* 0x000fe20000000000 */
[----:B-1----:R-:W1:Y:S02]  /*36e00*/  LDC R158, c[0x0][0x230] ;  /* 0x00008c00ff9e7b82 */ /* 0x002e640000000800 */
[----:B------:R4:W-:Y:S04]  /*36e10*/  LDGSTS.E [R23+0x44004], desc[UR60][R10.64], !P6 ;  /* 0x440040000a177fae */ /* 0x0009e8000f12187c */
[----:B------:R-:W-:Y:S04]  /*36e20*/  LDGSTS.E [R23+0x48004], desc[UR60][R8.64], !P6 ;  /* 0x4800400008177fae */ /* 0x000fe8000f12187c */
[----:B------:R4:W-:Y:S04]  /*36e30*/  STL.64 [R1+0x27e8], R2 ;  /* 0x0027e80201007387 */ /* 0x0009e80000100a00 */
[----:B------:R4:W-:Y:S02]  /*36e40*/  LDGSTS.E [R23+0x4c004], desc[UR60][R2.64], !P6 ;  /* 0x4c00400002177fae */ /* 0x0009e4000f12187c */
[----:B----4-:R-:W-:-:S02]  /*36e50*/  IMAD.WIDE R10, R5, 0x4, R154 ;  /* 0x00000004050a7825 */ /* 0x010fc400078e029a */
[----:B------:R-:W4:Y:S04]  /*36e60*/  LDL.LU.64 R8, [R1+0x30] ;  /* 0x0000300001087983 */ /* 0x000f280000300a00 */
[----:B------:R-:W4:Y:S01]  /*36e70*/  LDL.LU.64 R148, [R1+0x28] ;  /* 0x0000280001947983 */ /* 0x000f220000300a00 */
[----:B------:R-:W-:-:S03]  /*36e80*/  IMAD.WIDE R2, R5, 0x4, R140 ;  /* 0x0000000405027825 */ /* 0x000fc600078e028c */
[----:B------:R-:W4:Y:S01]  /*36e90*/  LDL.LU.64 R150, [R1+0x20] ;  /* 0x0000200001967983 */ /* 0x000f220000300a00 */
[----:B------:R-:W-:-:S03]  /*36ea0*/  IMAD.WIDE R140, R5, 0x4, R162 ;  /* 0x00000004058c7825 */ /* 0x000fc600078e02a2 */
[----:B------:R-:W4:Y:S04]  /*36eb0*/  LDL.LU.64 R152, [R1+0x98] ;  /* 0x0000980001987983 */ /* 0x000f280000300a00 */
[----:B------:R1:W-:Y:S04]  /*36ec0*/  STL.64 [R1+0x27e0], R10 ;  /* 0x0027e00a01007387 */ /* 0x0003e80000100a00 */
[----:B------:R1:W-:Y:S04]  /*36ed0*/  STL.64 [R1+0x27d8], R2 ;  /* 0x0027d80201007387 */ /* 0x0003e80000100a00 */
[----:B------:R1:W-:Y:S04]  /*36ee0*/  STL.64 [R1+0x27d0], R138 ;  /* 0x0027d08a01007387 */ /* 0x0003e80000100a00 */
[----:B------:R1:W-:Y:S04]  /*36ef0*/  STL.64 [R1+0x27c8], R140 ;  /* 0x0027c88c01007387 */ /* 0x0003e80000100a00 */
[----:B------:R4:W-:Y:S04]  /*36f00*/  LDGSTS.E [R23+0x40008], desc[UR60][R10.64], !P0 ;  /* 0x400080000a177fae */ /* 0x0009e8000c12187c */
[----:B------:R-:W4:Y:S04]  /*36f10*/  LDL.LU.64 R154, [R1+0x18] ;  /* 0x00001800019a7983 */ /* 0x000f280000300a00 */
[----:B------:R4:W-:Y:S04]  /*36f20*/  LDGSTS.E [R23+0x44008], desc[UR60][R2.64], !P0 ;  /* 0x4400800002177fae */ /* 0x0009e8000c12187c */
[----:B-1----:R-:W4:Y:S01]  /*36f30*/  LDL.LU.64 R10, [R1+0x10] ;  /* 0x00001000010a7983 */ /* 0x002f220000300a00 */
[----:B------:R-:W-:-:S02]  /*36f40*/  ISETP.GE.U32.AND P1, PT, R252, 0x7ffffefd, PT ;  /* 0x7ffffefdfc00780c */ /* 0x000fc40003f26070 */
[----:B------:R-:W-:Y:S01]  /*36f50*/  ISETP.GE.U32.AND P2, PT, R6, 0x7ffffee0, PT ;  /* 0x7ffffee00600780c */ /* 0x000fe20003f46070 */
[----:B------:R-:W-:Y:S04]  /*36f60*/  LDGSTS.E [R23+0x48008], desc[UR60][R138.64], !P0 ;  /* 0x480080008a177fae */ /* 0x000fe8000c12187c */
[----:B------:R-:W4:Y:S01]  /*36f70*/  LDL.LU.64 R2, [R1+0x8] ;  /* 0x0000080001027983 */ /* 0x000f220000300a00 */
[----:B------:R-:W1:Y:S03]  /*36f80*/  LDC R252, c[0x0][0x230] ;  /* 0x00008c00fffc7b82 */ /* 0x000e660000000800 */
[----:B------:R-:W4:Y:S01]  /*36f90*/  LDL.LU.64 R162, [R1] ;  /* 0x0000000001a27983 */ /* 0x000f220000300a00 */
[----:B------:R-:W-:-:S03]  /*36fa0*/  IADD3 R6, R157, -0xa2, RZ ;  /* 0xffffff5e9d067810 */ /* 0x000fc60007ffe0ff */
[----:B------:R-:W4:Y:S04]  /*36fb0*/  LDL.LU.64 R138, [R1+0x4b90] ;  /* 0x004b9000018a7983 */ /* 0x000f280000300a00 */
[----:B------:R-:W-:Y:S01]  /*36fc0*/  LDGSTS.E [R23+0x4c008], desc[UR60][R140.64], !P0 ;  /* 0x4c0080008c177fae */ /* 0x000fe2000c12187c */
[----:B------:R-:W-:Y:S01]  /*36fd0*/  ISETP.GE.U32.AND P6, PT, R6, 0x7ffffedf, PT ;  /* 0x7ffffedf0600780c */ /* 0x000fe20003fc6070 */
[----:B------:R-:W1:Y:S02]  /*36fe0*/  LDC R157, c[0x0][0x230] ;  /* 0x00008c00ff9d7b82 */ /* 0x000e640000000800 */
[----:B------:R-:W4:Y:S01]  /*36ff0*/  LDL.LU.64 R140, [R1+0x4b88] ;  /* 0x004b8800018c7983 */ /* 0x000f220000300a00 */
[----:B--2---:R-:W-:-:S04]  /*37000*/  IMAD.WIDE R142, R5, 0x4, R142 ;  /* 0x00000004058e7825 */ /* 0x004fc800078e028e */
[C---:B---3--:R-:W-:Y:S01]  /*37010*/  IMAD.WIDE R160, R5.reuse, 0x4, R160 ;  /* 0x0000000405a07825 */ /* 0x048fe200078e02a0 */
[----:B------:R2:W-:Y:S04]  /*37020*/  STL.64 [R1+0x27c0], R142 ;  /* 0x0027c08e01007387 */ /* 0x0005e80000100a00 */
[----:B------:R3:W-:Y:S04]  /*37030*/  STL.64 [R1+0x27b8], R160 ;  /* 0x0027b8a001007387 */ /* 0x0007e80000100a00 */
[----:B------:R-:W-:Y:S04]  /*37040*/  LDGSTS.E [R23+0x4000c], desc[UR60][R142.64], !P1 ;  /* 0x4000c0008e177fae */ /* 0x000fe8000c92187c */
[----:B------:R-:W-:Y:S04]  /*37050*/  LDGSTS.E [R23+0x4400c], desc[UR60][R160.64], !P1 ;  /* 0x4400c000a0177fae */ /* 0x000fe8000c92187c */
[----:B--2---:R-:W2:Y:S01]  /*37060*/  LDL.LU.64 R142, [R1+0x4b80] ;  /* 0x004b8000018e7983 */ /* 0x004ea20000300a00 */
[----:B------:R-:W-:-:S04]  /*37070*/  IMAD.WIDE R144, R5, 0x4, R144 ;  /* 0x0000000405907825 */ /* 0x000fc800078e0290 */
[C---:B------:R-:W-:Y:S01]  /*37080*/  IMAD.WIDE R146, R5.reuse, 0x4, R146 ;  /* 0x0000000405927825 */ /* 0x040fe200078e0292 */
[----:B------:R1:W-:Y:S04]  /*37090*/  STL.64 [R1+0x27b0], R144 ;  /* 0x0027b09001007387 */ /* 0x0003e80000100a00 */
[----:B------:R1:W-:Y:S04]  /*370a0*/  STL.64 [R1+0x27a8], R146 ;  /* 0x0027a89201007387 */ /* 0x0003e80000100a00 */
[----:B---3--:R-:W3:Y:S04]  /*370b0*/  LDL.LU.64 R160, [R1+0xa0] ;  /* 0x0000a00001a07983 */ /* 0x008ee80000300a00 */
[----:B------:R-:W-:Y:S04]  /*370c0*/  LDGSTS.E [R23+0x4800c], desc[UR60][R144.64], !P1 ;  /* 0x4800c00090177fae */ /* 0x000fe8000c92187c */
[----:B------:R-:W-:Y:S01]  /*370d0*/  LDGSTS.E [R23+0x4c00c], desc[UR60][R146.64], !P1 ;  /* 0x4c00c00092177fae */ /* 0x000fe2000c92187c */
[----:B----4-:R-:W-:-:S04]  /*370e0*/  IMAD.WIDE R8, R5, 0x4, R8 ;  /* 0x0000000405087825 */ /* 0x010fc800078e0208 */
[C---:B------:R-:W-:Y:S01]  /*370f0*/  IMAD.WIDE R148, R5.reuse, 0x4, R148 ;  /* 0x0000000405947825 */ /* 0x040fe200078e0294 */
[----:B-1----:R-:W4:Y:S03]  /*37100*/  LDL.LU.64 R144, [R1+0x4b78] ;  /* 0x004b780001907983 */ /* 0x002f260000300a00 */
[C---:B------:R-:W-:Y:S01]  /*37110*/  IMAD.WIDE R150, R5.reuse, 0x4, R150 ;  /* 0x0000000405967825 */ /* 0x040fe200078e0296 */
[----:B------:R-:W4:Y:S03]  /*37120*/  LDL.LU.64 R146, [R1+0x4b70] ;  /* 0x004b700001927983 */ /* 0x000f260000300a00 */
[C---:B------:R-:W-:Y:S01]  /*37130*/  IMAD.WIDE R152, R5.reuse, 0x4, R152 ;  /* 0x0000000405987825 */ /* 0x040fe200078e0298 */
[----:B------:R1:W-:Y:S04]  /*37140*/  STL.64 [R1+0x27a0], R8 ;  /* 0x0027a00801007387 */ /* 0x0003e80000100a00 */
[----:B------:R1:W-:Y:S04]  /*37150*/  STL.64 [R1+0x2798], R148 ;  /* 0x0027989401007387 */ /* 0x0003e80000100a00 */
[----:B------:R-:W-:Y:S04]  /*37160*/  LDGSTS.E [R23+0x50000], desc[UR60][R8.64], !P2 ;  /* 0x5000000008177fae */ /* 0x000fe8000d12187c */
[----:B------:R-:W-:Y:S04]  /*37170*/  LDGSTS.E [R23+0x54000], desc[UR60][R148.64], !P2 ;  /* 0x5400000094177fae */ /* 0x000fe8000d12187c */
[----:B------:R-:W-:Y:S04]  /*37180*/  LDGSTS.E [R23+0x58000], desc[UR60][R150.64], !P2 ;  /* 0x5800000096177fae */ /* 0x000fe8000d12187c */
[----:B-1----:R-:W4:Y:S01]  /*37190*/  LDL.LU.64 R8, [R1+0x4b68] ;  /* 0x004b680001087983 */ /* 0x002f220000300a00 */
[----:B------:R-:W-:-:S03]  /*371a0*/  IMAD.WIDE R154, R5, 0x4, R154 ;  /* 0x00000004059a7825 */ /* 0x000fc600078e029a */
[----:B------:R1:W-:Y:S04]  /*371b0*/  STL.64 [R1+0x2790], R150 ;  /* 0x0027909601007387 */ /* 0x0003e80000100a00 */
[----:B------:R-:W4:Y:S01]  /*371c0*/  LDL.LU.64 R148, [R1+0x4b60] ;  /* 0x004b600001947983 */ /* 0x000f220000300a00 */
[----:B------:R-:W-:-:S03]  /*371d0*/  IMAD.WIDE R10, R5, 0x4, R10 ;  /* 0x00000004050a7825 */ /* 0x000fc600078e020a */
[----:B------:R1:W-:Y:S04]  /*371e0*/  STL.64 [R1+0x2788], R152 ;  /* 0x0027889801007387 */ /* 0x0003e80000100a00 */
[----:B-1----:R-:W4:Y:S01]  /*371f0*/  LDL.LU.64 R150, [R1+0x4b58] ;  /* 0x004b580001967983 */ /* 0x002f220000300a00 */
[----:B------:R-:W-:-:S03]  /*37200*/  IMAD.WIDE R2, R5, 0x4, R2 ;  /* 0x0000000405027825 */ /* 0x000fc600078e0202 */
[----:B------:R-:W-:Y:S01]  /*37210*/  LDGSTS.E [R23+0x5c000], desc[UR60][R152.64], !P2 ;  /* 0x5c00000098177fae */ /* 0x000fe2000d12187c */
[----:B------:R-:W-:-:S03]  /*37220*/  IMAD.WIDE R162, R5, 0x4, R162 ;  /* 0x0000000405a27825 */ /* 0x000fc600078e02a2 */
[----:B------:R-:W-:Y:S04]  /*37230*/  LDGSTS.E [R23+0x50004], desc[UR60][R154.64], !P6 ;  /* 0x500040009a177fae */ /* 0x000fe8000f12187c */
[----:B------:R-:W-:Y:S04]  /*37240*/  LDGSTS.E [R23+0x54004], desc[UR60][R10.64], !P6 ;  /* 0x540040000a177fae */ /* 0x000fe8000f12187c */
[----:B------:R-:W4:Y:S04]  /*37250*/  LDL.LU.64 R152, [R1+0x4b50] ;  /* 0x004b500001987983 */ /* 0x000f280000300a00 */
[----:B------:R1:W-:Y:S04]  /*37260*/  STL.64 [R1+0x2780], R154 ;  /* 0x0027809a01007387 */ /* 0x0003e80000100a00 */
[----:B------:R1:W-:Y:S01]  /*37270*/  STL.64 [R1+0x2778], R10 ;  /* 0x0027780a01007387 */ /* 0x0003e20000100a00 */
[----:B------:R-:W-:-:S02]  /*37280*/  VIADD R6, R252, 0xffffff5d ;  /* 0xffffff5dfc067836 */ /* 0x000fc40000000000 */
[----:B------:R-:W-:Y:S01]  /*37290*/  IMAD.WIDE R250, R5, 0x4, R250 ;  /* 0x0000000405fa7825 */ /* 0x000fe200078e02fa */
[----:B------:R-:W-:Y:S04]  /*372a0*/  LDGSTS.E [R23+0x58004], desc[UR60][R2.64], !P6 ;  /* 0x5800400002177fae */ /* 0x000fe8000f12187c */
[----:B-1----:R-:W4:Y:S04]  /*372b0*/  LDL.LU.64 R154, [R1+0x4b48] ;  /* 0x004b4800019a7983 */ /* 0x002f280000300a00 */
[----:B------:R1:W-:Y:S04]  /*372c0*/  STL.64 [R1+0x2770], R2 ;  /* 0x0027700201007387 */ /* 0x0003e80000100a00 */
[----:B------:R1:W-:Y:S04]  /*372d0*/  STL.64 [R1+0x2768], R162 ;  /* 0x002768a201007387 */ /* 0x0003e80000100a00 */
[----:B------:R-:W2:Y:S01]  /*372e0*/  LDL.LU.64 R10, [R1+0xa8] ;  /* 0x0000a800010a7983 */ /* 0x000ea20000300a00 */
[----:B------:R-:W-:Y:S01]  /*372f0*/  ISETP.GE.U32.AND P0, PT, R6, 0x7ffffede, PT ;  /* 0x7ffffede0600780c */ /* 0x000fe20003f06070 */
[----:B------:R-:W-:-:S02]  /*37300*/  VIADD R6, R158, 0xffffff5c ;  /* 0xffffff5c9e067836 */ /* 0x000fc40000000000 */
[----:B------:R1:W-:Y:S01]  /*37310*/  LDGSTS.E [R23+0x5c004], desc[UR60][R162.64], !P6 ;  /* 0x5c004000a2177fae */ /* 0x0003e2000f12187c */
[----:B------:R-:W-:Y:S01]  /*37320*/  IMAD.WIDE R248, R5, 0x4, R248 ;  /* 0x0000000405f87825 */ /* 0x000fe200078e02f8 */
[----:B------:R-:W2:Y:S01]  /*37330*/  LDC R158, c[0x0][0x230] ;  /* 0x00008c00ff9e7b82 */ /* 0x000ea20000000800 */
[----:B------:R-:W-:Y:S01]  /*37340*/  ISETP.GE.U32.AND P1, PT, R6, 0x7ffffedd, PT ;  /* 0x7ffffedd0600780c */ /* 0x000fe20003f26070 */
[----:B-1----:R-:W4:Y:S01]  /*37350*/  LDL.LU.64 R2, [R1+0x4b40] ;  /* 0x004b400001027983 */ /* 0x002f220000300a00 */
[----:B------:R-:W-:-:S03]  /*37360*/  IADD3 R6, R156, -0xc1, RZ ;  /* 0xffffff3f9c067810 */ /* 0x000fc60007ffe0ff */
[----:B------:R-:W-:Y:S01]  /*37370*/  STL.64 [R1+0x2760], R250 ;  /* 0x002760fa01007387 */ /* 0x000fe20000100a00 */
[----:B------:R-:W-:-:S03]  /*37380*/  IMAD.WIDE R162, R5, 0x4, R246 ;  /* 0x0000000405a27825 */ /* 0x000fc600078e02f6 */
[----:B------:R-:W-:Y:S01]  /*37390*/  LDGSTS.E [R23+0x50008], desc[UR60][R250.64], !P0 ;  /* 0x50008000fa177fae */ /* 0x000fe2000c12187c */
[----:B------:R-:W-:Y:S01]  /*373a0*/  ISETP.GE.U32.AND P2, PT, R6, 0x7ffffec0, PT ;  /* 0x7ffffec00600780c */ /* 0x000fe20003f46070 */
[----:B------:R-:W1:Y:S02]  /*373b0*/  LDC R156, c[0x0][0x230] ;  /* 0x00008c00ff9c7b82 */ /* 0x000e640000000800 */
[----:B------:R-:W-:Y:S01]  /*373c0*/  STL.64 [R1+0x2758], R248 ;  /* 0x002758f801007387 */ /* 0x000fe20000100a00 */
[----:B------:R-:W-:-:S03]  /*373d0*/  IMAD.WIDE R244, R5, 0x4, R244 ;  /* 0x0000000405f47825 */ /* 0x000fc600078e02f4 */
[----:B------:R-:W-:Y:S01]  /*373e0*/  LDGSTS.E [R23+0x54008], desc[UR60][R248.64], !P0 ;  /* 0x54008000f8177fae */ /* 0x000fe2000c12187c */
[----:B------:R-:W-:-:S03]  /*373f0*/  IMAD.WIDE R240, R5, 0x4, R240 ;  /* 0x0000000405f07825 */ /* 0x000fc600078e02f0 */
[----:B------:R1:W-:Y:S04]  /*37400*/  STL.64 [R1+0x2750], R162 ;  /* 0x002750a201007387 */ /* 0x0003e80000100a00 */
[----:B------:R1:W-:Y:S01]  /*37410*/  LDGSTS.E [R23+0x58008], desc[UR60][R162.64], !P0 ;  /* 0x58008000a2177fae */ /* 0x0003e2000c12187c */
[----:B------:R-:W-:Y:S02]  /*37420*/  VIADD R6, R157, 0xffffff3e ;  /* 0xffffff3e9d067836 */ /* 0x000fe40000000000 */
[C---:B------:R-:W-:Y:S01]  /*37430*/  IMAD.WIDE R236, R5.reuse, 0x4, R236 ;  /* 0x0000000405ec7825 */ /* 0x040fe200078e02ec */
[----:B------:R-:W2:Y:S02]  /*37440*/  LDC R157, c[0x0][0x230] ;  /* 0x00008c00ff9d7b82 */ /* 0x000ea40000000800 */
[----:B------:R-:W-:Y:S01]  /*37450*/  ISETP.GE.U32.AND P6, PT, R6, 0x7ffffebf, PT ;  /* 0x7ffffebf0600780c */ /* 0x000fe20003fc6070 */
[----:B------:R-:W-:-:S04]  /*37460*/  IMAD.WIDE R234, R5, 0x4, R234 ;  /* 0x0000000405ea7825 */ /* 0x000fc800078e02ea */
[----:B-1----:R-:W-:-:S04]  /*37470*/  IMAD.WIDE R162, R5, 0x4, R238 ;  /* 0x0000000405a27825 */ /* 0x002fc800078e02ee */
[----:B------:R-:W-:-:S04]  /*37480*/  IMAD.WIDE R164, R5, 0x4, R164 ;  /* 0x0000000405a47825 */ /* 0x000fc800078e02a4 */
[----:B------:R-:W-:-:S04]  /*37490*/  IMAD.WIDE R168, R5, 0x4, R168 ;  /* 0x0000000405a87825 */ /* 0x000fc800078e02a8 */
[----:B---3--:R-:W-:-:S05]  /*374a0*/  IMAD.WIDE R160, R5, 0x4, R160 ;  /* 0x0000000405a07825 */ /* 0x008fca00078e02a0 */
[----:B------:R1:W-:Y:S04]  /*374b0*/  STL.64 [R1+0x2748], R160 ;  /* 0x002748a001007387 */ /* 0x0003e80000100a00 */
[----:B------:R1:W-:Y:S04]  /*374c0*/  LDGSTS.E [R23+0x5c008], desc[UR60][R160.64], !P0 ;  /* 0x5c008000a0177fae */ /* 0x0003e8000c12187c */
[----:B------:R-:W-:Y:S04]  /*374d0*/  STL.64 [R1+0x2740], R244 ;  /* 0x002740f401007387 */ /* 0x000fe80000100a00 */
[----:B------:R-:W-:Y:S01]  /*374e0*/  LDGSTS.E [R23+0x5000c], desc[UR60][R244.64], !P1 ;  /* 0x5000c000f4177fae */ /* 0x000fe2000c92187c */
[----:B-1----:R-:W-:-:S05]  /*374f0*/  IMAD.WIDE R160, R5, 0x4, R242 ;  /* 0x0000000405a07825 */ /* 0x002fca00078e02f2 */
[----:B------:R1:W-:Y:S04]  /*37500*/  STL.64 [R1+0x2738], R160 ;  /* 0x002738a001007387 */ /* 0x0003e80000100a00 */
[----:B------:R-:W-:Y:S04]  /*37510*/  LDGSTS.E [R23+0x5400c], desc[UR60][R160.64], !P1 ;  /* 0x5400c000a0177fae */ /* 0x000fe8000c92187c */
[----:B------:R-:W-:Y:S04]  /*37520*/  STL.64 [R1+0x2730], R240 ;  /* 0x002730f001007387 */ /* 0x000fe80000100a00 */
[----:B------:R-:W-:Y:S04]  /*37530*/  LDGSTS.E [R23+0x5800c], desc[UR60][R240.64], !P1 ;  /* 0x5800c000f0177fae */ /* 0x000fe8000c92187c */
[----:B------:R3:W-:Y:S04]  /*37540*/  STL.64 [R1+0x2728], R162 ;  /* 0x002728a201007387 */ /* 0x0007e80000100a00 */
[----:B------:R3:W-:Y:S04]  /*37550*/  LDGSTS.E [R23+0x5c00c], desc[UR60][R162.64], !P1 ;  /* 0x5c00c000a2177fae */ /* 0x0007e8000c92187c */
[----:B-1----:R-:W4:Y:S04]  /*37560*/  LDL.LU.64 R160, [R1+0xb0] ;  /* 0x0000b00001a07983 */ /* 0x002f280000300a00 */
[----:B------:R-:W-:Y:S01]  /*37570*/  STL.64 [R1+0x2720], R236 ;  /* 0x002720ec01007387 */ /* 0x000fe20000100a00 */
[----:B---3--:R-:W-:-:S03]  /*37580*/  IMAD.WIDE R162, R5, 0x4, R232 ;  /* 0x0000000405a27825 */ /* 0x008fc600078e02e8 */
[----:B------:R-:W-:Y:S04]  /*37590*/  LDGSTS.E [R23+0x60000], desc[UR60][R236.64], !P2 ;  /* 0x60000000ec177fae */ /* 0x000fe8000d12187c */
[----:B------:R-:W-:Y:S04]  /*375a0*/  STL.64 [R1+0x2718], R234 ;  /* 0x002718ea01007387 */ /* 0x000fe80000100a00 */
[----:B------:R-:W-:Y:S04]  /*375b0*/  LDGSTS.E [R23+0x64000], desc[UR60][R234.64], !P2 ;  /* 0x64000000ea177fae */ /* 0x000fe8000d12187c */
[----:B------:R1:W-:Y:S04]  /*375c0*/  STL.64 [R1+0x2710], R162 ;  /* 0x002710a201007387 */ /* 0x0003e80000100a00 */
[----:B------:R1:W-:Y:S02]  /*375d0*/  LDGSTS.E [R23+0x68000], desc[UR60][R162.64], !P2 ;  /* 0x68000000a2177fae */ /* 0x0003e4000d12187c */
[----:B-1----:R-:W-:-:S04]  /*375e0*/  IMAD.WIDE R162, R5, 0x4, R170 ;  /* 0x0000000405a27825 */ /* 0x002fc800078e02aa */
[----:B--2---:R-:W-:-:S05]  /*375f0*/  IMAD.WIDE R10, R5, 0x4, R10 ;  /* 0x00000004050a7825 */ /* 0x004fca00078e020a */
[----:B------:R1:W-:Y:S04]  /*37600*/  STL.64 [R1+0x2708], R10 ;  /* 0x0027080a01007387 */ /* 0x0003e80000100a00 */
[----:B------:R1:W-:Y:S04]  /*37610*/  LDGSTS.E [R23+0x6c000], desc[UR60][R10.64], !P2 ;  /* 0x6c0000000a177fae */ /* 0x0003e8000d12187c */
[----:B------:R-:W-:Y:S04]  /*37620*/  STL.64 [R1+0x2700], R164 ;  /* 0x002700a401007387 */ /* 0x000fe80000100a00 */
[----:B------:R2:W-:Y:S01]  /*37630*/  LDGSTS.E [R23+0x60004], desc[UR60][R164.64], !P6 ;  /* 0x60004000a4177fae */ /* 0x0005e2000f12187c */
[----:B-1----:R-:W-:-:S05]  /*37640*/  IMAD.WIDE R10, R5, 0x4, R166 ;  /* 0x00000004050a7825 */ /* 0x002fca00078e02a6 */
[----:B------:R1:W-:Y:S04]  /*37650*/  STL.64 [R1+0x26f8], R10 ;  /* 0x0026f80a01007387 */ /* 0x0003e80000100a00 */
[----:B------:R3:W-:Y:S04]  /*37660*/  STL.64 [R1+0x26f0], R168 ;  /* 0x0026f0a801007387 */ /* 0x0007e80000100a00 */
[----:B------:R-:W-:Y:S04]  /*37670*/  LDGSTS.E [R23+0x64004], desc[UR60][R10.64], !P6 ;  /* 0x640040000a177fae */ /* 0x000fe8000f12187c */
[----:B------:R3:W-:Y:S01]  /*37680*/  STL.64 [R1+0x26e8], R162 ;  /* 0x0026e8a201007387 */ /* 0x0007e20000100a00 */
[----:B------:R-:W-:-:S02]  /*37690*/  VIADD R6, R158, 0xffffff3d ;  /* 0xffffff3d9e067836 */ /* 0x000fc40000000000 */
[----:B------:R-:W3:Y:S01]  /*376a0*/  LDC R158, c[0x0][0x230] ;  /* 0x00008c00ff9e7b82 */ /* 0x000ee20000000800 */
[----:B------:R3:W-:Y:S04]  /*376b0*/  LDGSTS.E [R23+0x68004], desc[UR60][R168.64], !P6 ;  /* 0x68004000a8177fae */ /* 0x0007e8000f12187c */
[----:B-1----:R-:W4:Y:S01]  /*376c0*/  LDL.LU.64 R10, [R1+0xb8] ;  /* 0x0000b800010a7983 */ /* 0x002f220000300a00 */
[----:B------:R-:W-:Y:S02]  /*376d0*/  ISETP.GE.U32.AND P0, PT, R6, 0x7ffffebe, PT ;  /* 0x7ffffebe0600780c */ /* 0x000fe40003f06070 */
[----:B------:R-:W-:Y:S01]  /*376e0*/  IADD3 R6, R156, -0xc4, RZ ;  /* 0xffffff3c9c067810 */ /* 0x000fe20007ffe0ff */
[----:B------:R-:W-:Y:S01]  /*376f0*/  IMAD.WIDE R166, R5, 0x4, R172 ;  /* 0x0000000405a67825 */ /* 0x000fe200078e02ac */
[----:B------:R1:W-:Y:S01]  /*37700*/  LDGSTS.E [R23+0x6c004], desc[UR60][R162.64], !P6 ;  /* 0x6c004000a2177fae */ /* 0x0003e2000f12187c */
[----:B------:R-:W4:Y:S01]  /*37710*/  LDC R156, c[0x0][0x230] ;  /* 0x00008c00ff9c7b82 */ /* 0x000f220000000800 */
[----:B------:R-:W-:Y:S01]  /*37720*/  ISETP.GE.U32.AND P1, PT, R6, 0x7ffffebd, PT ;  /* 0x7ffffebd0600780c */ /* 0x000fe20003f26070 */
[----:B------:R-:W-:-:S02]  /*37730*/  VIADD R6, R157, 0xffffff1f ;  /* 0xffffff1f9d067836 */ /* 0x000fc40000000000 */
[C---:B--2---:R-:W-:Y:S01]  /*37740*/  IMAD.WIDE R164, R5.reuse, 0x4, R174 ;  /* 0x0000000405a47825 */ /* 0x044fe200078e02ae */
[----:B------:R2:W-:Y:S02]  /*37750*/  STL.64 [R1+0x26e0], R166 ;  /* 0x0026e0a601007387 */ /* 0x0005e40000100a00 */
[----:B------:R-:W-:Y:S01]  /*37760*/  ISETP.GE.U32.AND P2, PT, R6, 0x7ffffea0, PT ;  /* 0x7ffffea00600780c */ /* 0x000fe20003f46070 */
[C---:B---3--:R-:W-:Y:S01]  /*37770*/  IMAD.WIDE R168, R5.reuse, 0x4, R192 ;  /* 0x0000000405a87825 */ /* 0x048fe200078e02c0 */
[----:B------:R2:W-:Y:S01]  /*37780*/  LDGSTS.E [R23+0x60008], desc[UR60][R166.64], !P0 ;  /* 0x60008000a6177fae */ /* 0x0005e2000c12187c */
[----:B------:R-:W3:Y:S02]  /*37790*/  LDC R157, c[0x0][0x230] ;  /* 0x00008c00ff9d7b82 */ /* 0x000ee40000000800 */
[----:B-1----:R-:W-:Y:S01]  /*377a0*/  IMAD.WIDE R162, R5, 0x4, R176 ;  /* 0x0000000405a27825 */ /* 0x002fe200078e02b0 */
[----:B------:R1:W-:Y:S04]  /*377b0*/  STL.64 [R1+0x26d8], R164 ;  /* 0x0026d8a401007387 */ /* 0x0003e80000100a00 */
[----:B------:R1:W-:Y:S01]  /*377c0*/  LDGSTS.E [R23+0x64008], desc[UR60][R164.64], !P0 ;  /* 0x64008000a4177fae */ /* 0x0003e2000c12187c */
[----:B------:R-:W-:-:S02]  /*377d0*/  VIADD R6, R158, 0xffffff1e ;  /* 0xffffff1e9e067836 */ /* 0x000fc40000000000 */
[----:B------:R-:W3:Y:S01]  /*377e0*/  LDC R158, c[0x0][0x230] ;  /* 0x00008c00ff9e7b82 */ /* 0x000ee20000000800 */
[----:B------:R1:W-:Y:S01]  /*377f0*/  STL.64 [R1+0x26d0], R162 ;  /* 0x0026d0a201007387 */ /* 0x0003e20000100a00 */
[----:B--2---:R-:W-:-:S03]  /*37800*/  IMAD.WIDE R166, R5, 0x4, R178 ;  /* 0x0000000405a67825 */ /* 0x004fc600078e02b2 */
[----:B------:R2:W-:Y:S01]  /*37810*/  LDGSTS.E [R23+0x68008], desc[UR60][R162.64], !P0 ;  /* 0x68008000a2177fae */ /* 0x0005e2000c12187c */
[----:B-1----:R-:W-:Y:S01]  /*37820*/  IMAD.WIDE R164, R5, 0x4, R180 ;  /* 0x0000000405a47825 */ /* 0x002fe200078e02b4 */
[----:B------:R-:W-:-:S03]  /*37830*/  ISETP.GE.U32.AND P6, PT, R6, 0x7ffffe9f, PT ;  /* 0x7ffffe9f0600780c */ /* 0x000fc60003fc6070 */
[----:B--2---:R-:W-:-:S04]  /*37840*/  IMAD.WIDE R162, R5, 0x4, R184 ;  /* 0x0000000405a27825 */ /* 0x004fc800078e02b8 */
[----:B----4-:R-:W-:-:S05]  /*37850*/  IMAD.WIDE R160, R5, 0x4, R160 ;  /* 0x0000000405a07825 */ /* 0x010fca00078e02a0 */
[----:B------:R1:W-:Y:S04]  /*37860*/  STL.64 [R1+0x26c8], R160 ;  /* 0x0026c8a001007387 */ /* 0x0003e80000100a00 */
[----:B------:R1:W-:Y:S04]  /*37870*/  LDGSTS.E [R23+0x6c008], desc[UR60][R160.64], !P0 ;  /* 0x6c008000a0177fae */ /* 0x0003e8000c12187c */
[----:B------:R2:W-:Y:S04]  /*37880*/  STL.64 [R1+0x26c0], R166 ;  /* 0x0026c0a601007387 */ /* 0x0005e80000100a00 */
[----:B------:R2:W-:Y:S01]  /*37890*/  LDGSTS.E [R23+0x6000c], desc[UR60][R166.64], !P1 ;  /* 0x6000c000a6177fae */ /* 0x0005e2000c92187c */
[----:B-1----:R-:W-:-:S03]  /*378a0*/  IMAD.WIDE R160, R5, 0x4, R182 ;  /* 0x0000000405a07825 */ /* 0x002fc600078e02b6 */
[----:B------:R1:W-:Y:S04]  /*378b0*/  STL.64 [R1+0x26b8], R164 ;  /* 0x0026b8a401007387 */ /* 0x0003e80000100a00 */
[----:B------:R1:W-:Y:S01]  /*378c0*/  LDGSTS.E [R23+0x6400c], desc[UR60][R164.64], !P1 ;  /* 0x6400c000a4177fae */ /* 0x0003e2000c92187c */
[----:B--2---:R-:W-:-:S03]  /*378d0*/  IMAD.WIDE R166, R5, 0x4, R186 ;  /* 0x0000000405a67825 */ /* 0x004fc600078e02ba */
[----:B------:R2:W-:Y:S04]  /*378e0*/  STL.64 [R1+0x26b0], R160 ;  /* 0x0026b0a001007387 */ /* 0x0005e80000100a00 */
[----:B------:R-:W-:Y:S04]  /*378f0*/  LDGSTS.E [R23+0x6800c], desc[UR60][R160.64], !P1 ;  /* 0x6800c000a0177fae */ /* 0x000fe8000c92187c */
[----:B------:R4:W-:Y:S01]  /*37900*/  STL.64 [R1+0x26a8], R162 ;  /* 0x0026a8a201007387 */ /* 0x0009e20000100a00 */
[----:B-1----:R-:W-:-:S03]  /*37910*/  IMAD.WIDE R164, R5, 0x4, R188 ;  /* 0x0000000405a47825 */ /* 0x002fc600078e02bc */
[----:B------:R4:W-:Y:S04]  /*37920*/  LDGSTS.E [R23+0x6c00c], desc[UR60][R162.64], !P1 ;  /* 0x6c00c000a2177fae */ /* 0x0009e8000c92187c */
[----:B--2---:R-:W2:Y:S04]  /*37930*/  LDL.LU.64 R160, [R1+0xc0] ;  /* 0x0000c00001a07983 */ /* 0x004ea80000300a00 */
[----:B------:R1:W-:Y:S01]  /*37940*/  STL.64 [R1+0x26a0], R166 ;  /* 0x0026a0a601007387 */ /* 0x0003e20000100a00 */
[----:B----4-:R-:W-:-:S03]  /*37950*/  IMAD.WIDE R162, R5, 0x4, R190 ;  /* 0x0000000405a27825 */ /* 0x010fc600078e02be */
[----:B------:R1:W-:Y:S04]  /*37960*/  LDGSTS.E [R23+0x70000], desc[UR60][R166.64], !P2 ;  /* 0x70000000a6177fae */ /* 0x0003e8000d12187c */
[----:B------:R4:W-:Y:S04]  /*37970*/  STL.64 [R1+0x2698], R164 ;  /* 0x002698a401007387 */ /* 0x0009e80000100a00 */
[----:B------:R4:W-:Y:S04]  /*37980*/  LDGSTS.E [R23+0x74000], desc[UR60][R164.64], !P2 ;  /* 0x74000000a4177fae */ /* 0x0009e8000d12187c */
[----:B------:R3:W-:Y:S01]  /*37990*/  STL.64 [R1+0x2690], R162 ;  /* 0x002690a201007387 */ /* 0x0007e20000100a00 */
[----:B-1----:R-:W-:-:S03]  /*379a0*/  IMAD.WIDE R166, R5, 0x4, R194 ;  /* 0x0000000405a67825 */ /* 0x002fc600078e02c2 */
[----:B------:R-:W-:Y:S01]  /*379b0*/  LDGSTS.E [R23+0x78000], desc[UR60][R162.64], !P2 ;  /* 0x78000000a2177fae */ /* 0x000fe2000d12187c */
[----:B----4-:R-:W-:-:S04]  /*379c0*/  IMAD.WIDE R164, R5, 0x4, R198 ;  /* 0x0000000405a47825 */ /* 0x010fc800078e02c6 */
[----:B------:R-:W-:-:S05]  /*379d0*/  IMAD.WIDE R10, R5, 0x4, R10 ;  /* 0x00000004050a7825 */ /* 0x000fca00078e020a */
[----:B------:R1:W-:Y:S04]  /*379e0*/  STL.64 [R1+0x2688], R10 ;  /* 0x0026880a01007387 */ /* 0x0003e80000100a00 */
[----:B------:R1:W-:Y:S04]  /*379f0*/  LDGSTS.E [R23+0x7c000], desc[UR60][R10.64], !P2 ;  /* 0x7c0000000a177fae */ /* 0x0003e8000d12187c */
[----:B---3--:R-:W3:Y:S04]  /*37a00*/  LDL.LU.64 R162, [R1+0xc8] ;  /* 0x0000c80001a27983 */ /* 0x008ee80000300a00 */
[----:B------:R4:W-:Y:S01]  /*37a10*/  STL.64 [R1+0x2680], R168 ;  /* 0x002680a801007387 */ /* 0x0009e20000100a00 */
[----:B-1----:R-:W-:-:S03]  /*37a20*/  IMAD.WIDE R10, R5, 0x4, R196 ;  /* 0x00000004050a7825 */ /* 0x002fc600078e02c4 */
[----:B------:R-:W-:Y:S04]  /*37a30*/  STL.64 [R1+0x2678], R166 ;  /* 0x002678a601007387 */ /* 0x000fe80000100a00 */
[----:B------:R4:W-:Y:S04]  /*37a40*/  LDGSTS.E [R23+0x70004], desc[UR60][R168.64], !P6 ;  /* 0x70004000a8177fae */ /* 0x0009e8000f12187c */
[----:B------:R1:W-:Y:S04]  /*37a50*/  STL.64 [R1+0x2670], R10 ;  /* 0x0026700a01007387 */ /* 0x0003e80000100a00 */
[----:B------:R1:W-:Y:S04]  /*37a60*/  LDGSTS.E [R23+0x74004], desc[UR60][R166.64], !P6 ;  /* 0x74004000a6177fae */ /* 0x0003e8000f12187c */
[----:B------:R1:W-:Y:S04]  /*37a70*/  STL.64 [R1+0x2668], R164 ;  /* 0x002668a401007387 */ /* 0x0003e80000100a00 */
[----:B------:R-:W-:Y:S01]  /*37a80*/  LDGSTS.E [R23+0x78004], desc[UR60][R10.64], !P6 ;  /* 0x780040000a177fae */ /* 0x000fe2000f12187c */
[----:B------:R-:W-:Y:S01]  /*37a90*/  IADD3 R6, R156, -0xe3, RZ ;  /* 0xffffff1d9c067810 */ /* 0x000fe20007ffe0ff */
[----:B----4-:R-:W-:Y:S01]  /*37aa0*/  IMAD.WIDE R168, R5, 0x4, R200 ;  /* 0x0000000405a87825 */ /* 0x010fe200078e02c8 */
[----:B------:R-:W4:Y:S01]  /*37ab0*/  LDC R156, c[0x0][0x230] ;  /* 0x00008c00ff9c7b82 */ /* 0x000f220000000800 */
[----:B------:R1:W-:Y:S04]  /*37ac0*/  LDGSTS.E [R23+0x7c004], desc[UR60][R164.64], !P6 ;  /* 0x7c004000a4177fae */ /* 0x0003e8000f12187c */
[----:B-1----:R-:W4:Y:S01]  /*37ad0*/  LDL.LU.64 R10, [R1+0xd0] ;  /* 0x0000d000010a7983 */ /* 0x002f220000300a00 */
[----:B------:R-:W-:Y:S01]  /*37ae0*/  ISETP.GE.U32.AND P0, PT, R6, 0x7ffffe9e, PT ;  /* 0x7ffffe9e0600780c */ /* 0x000fe20003f06070 */
[----:B------:R-:W-:-:S02]  /*37af0*/  VIADD R6, R157, 0xffffff1c ;  /* 0xffffff1c9d067836 */ /* 0x000fc40000000000 */
[C---:B------:R-:W-:Y:S01]  /*37b00*/  IMAD.WIDE R166, R5.reuse, 0x4, R202 ;  /* 0x0000000405a67825 */ /* 0x040fe200078e02ca */
[----:B------:R1:W-:Y:S01]  /*37b10*/  STL.64 [R1+0x2660], R168 ;  /* 0x002660a801007387 */ /* 0x0003e20000100a00 */
[----:B------:R-:W4:Y:S01]  /*37b20*/  LDC R157, c[0x0][0x230] ;  /* 0x00008c00ff9d7b82 */ /* 0x000f220000000800 */
[----:B------:R-:W-:Y:S01]  /*37b30*/  ISETP.GE.U32.AND P1, PT, R6, 0x7ffffe9d, PT ;  /* 0x7ffffe9d0600780c */ /* 0x000fe20003f26070 */
[----:B------:R-:W-:Y:S01]  /*37b40*/  IMAD.WIDE R164, R5, 0x4, R204 ;  /* 0x0000000405a47825 */ /* 0x000fe200078e02cc */
[----:B------:R1:W-:Y:S03]  /*37b50*/  STL.64 [R1+0x2658], R166 ;  /* 0x002658a601007387 */ /* 0x0003e60000100a00 */
[----:B------:R-:W-:Y:S02]  /*37b60*/  VIADD R6, R158, 0xffffff7b ;  /* 0xffffff7b9e067836 */ /* 0x000fe40000000000 */
[----:B------:R1:W-:Y:S01]  /*37b70*/  LDGSTS.E [R23+0x70008], desc[UR60][R168.64], !P0 ;  /* 0x70008000a8177fae */ /* 0x0003e2000c12187c */
[----:B------:R-:W4:Y:S03]  /*37b80*/  LDC R158, c[0x0][0x230] ;  /* 0x00008c00ff9e7b82 */ /* 0x000f260000000800 */
[----:B------:R1:W-:Y:S01]  /*37b90*/  LDGSTS.E [R23+0x74008], desc[UR60][R166.64], !P0 ;  /* 0x74008000a6177fae */ /* 0x0003e2000c12187c */
[----:B------:R-:W-:-:S03]  /*37ba0*/  ISETP.GE.U32.AND P2, PT, R6, 0x7ffffefc, PT ;  /* 0x7ffffefc0600780c */ /* 0x000fc60003f46070 */
[----:B------:R1:W-:Y:S02]  /*37bb0*/  STL.64 [R1+0x2650], R164 ;  /* 0x002650a401007387 */ /* 0x0003e40000100a00 */
[C---:B-1----:R-:W-:Y:S02]  /*37bc0*/  IMAD.WIDE R168, R5.reuse, 0x4, R206 ;  /* 0x0000000405a87825 */ /* 0x042fe400078e02ce */
[----:B------:R1:W-:Y:S02]  /*37bd0*/  LDGSTS.E [R23+0x78008], desc[UR60][R164.64], !P0 ;  /* 0x78008000a4177fae */ /* 0x0003e4000c12187c */
[----:B------:R-:W-:-:S04]  /*37be0*/  IMAD.WIDE R166, R5, 0x4, R208 ;  /* 0x0000000405a67825 */ /* 0x000fc800078e02d0 */
[----:B-1----:R-:W-:-:S04]  /*37bf0*/  IMAD.WIDE R164, R5, 0x4, R210 ;  /* 0x0000000405a47825 */ /* 0x002fc800078e02d2 */
[----:B--2---:R-:W-:-:S05]  /*37c00*/  IMAD.WIDE R160, R5, 0x4, R160 ;  /* 0x0000000405a07825 */ /* 0x004fca00078e02a0 */
[----:B------:R1:W-:Y:S04]  /*37c10*/  STL.64 [R1+0x2648], R160 ;  /* 0x002648a001007387 */ /* 0x0003e80000100a00 */
[----:B------:R1:W-:Y:S04]  /*37c20*/  LDGSTS.E [R23+0x7c008], desc[UR60][R160.64], !P0 ;  /* 0x7c008000a0177fae */ /* 0x0003e8000c12187c */
[----:B------:R-:W-:Y:S04]  /*37c30*/  STL.64 [R1+0x2640], R168 ;  /* 0x002640a801007387 */ /* 0x000fe80000100a00 */
[----:B------:R-:W-:Y:S01]  /*37c40*/  LDGSTS.E [R23+0x7000c], desc[UR60][R168.64], !P1 ;  /* 0x7000c000a8177fae */ /* 0x000fe2000c92187c */
[----:B-1----:R-:W-:-:S03]  /*37c50*/  IMAD.WIDE R160, R5, 0x4, R212 ;  /* 0x0000000405a07825 */ /* 0x002fc600078e02d4 */
[----:B------:R-:W-:Y:S04]  /*37c60*/  STL.64 [R1+0x2638], R166 ;  /* 0x002638a601007387 */ /* 0x000fe80000100a00 */
[----:B------:R-:W-:Y:S04]  /*37c70*/  LDGSTS.E [R23+0x7400c], desc[UR60][R166.64], !P1 ;  /* 0x7400c000a6177fae */ /* 0x000fe8000c92187c */
[----:B------:R1:W-:Y:S04]  /*37c80*/  STL.64 [R1+0x2630], R164 ;  /* 0x002630a401007387 */ /* 0x0003e80000100a00 */
[----:B------:R1:W-:Y:S04]  /*37c90*/  LDGSTS.E [R23+0x7800c], desc[UR60][R164.64], !P1 ;  /* 0x7800c000a4177fae */ /* 0x0003e8000c92187c */
[----:B------:R2:W-:Y:S04]  /*37ca0*/  STL.64 [R1+0x2628], R160 ;  /* 0x002628a001007387 */ /* 0x0005e80000100a00 */
[----:B------:R-:W-:Y:S01]  /*37cb0*/  LDGSTS.E [R23+0x7c00c], desc[UR60][R160.64], !P1 ;  /* 0x7c00c000a0177fae */ /* 0x000fe2000c92187c */
[----:B-1----:R-:W-:-:S03]  /*37cc0*/  IMAD.WIDE R164, R5, 0x4, R214 ;  /* 0x0000000405a47825 */ /* 0x002fc600078e02d6 */
[----:B--2---:R-:W2:Y:S01]  /*37cd0*/  LDL.LU.64 R160, [R1+0xd8] ;  /* 0x0000d80001a07983 */ /* 0x004ea20000300a00 */
[----:B------:R-:W-:-:S04]  /*37ce0*/  IMAD.WIDE R168, R5, 0x4, R218 ;  /* 0x0000000405a87825 */ /* 0x000fc800078e02da */
[----:B---3--:R-:W-:-:S04]  /*37cf0*/  IMAD.WIDE R166, R5, 0x4, R162 ;  /* 0x0000000405a67825 */ /* 0x008fc800078e02a2 */
[C---:B------:R-:W-:Y:S01]  /*37d00*/  IMAD.WIDE R162, R5.reuse, 0x4, R216 ;  /* 0x0000000405a27825 */ /* 0x040fe200078e02d8 */
[----:B------:R1:W-:Y:S04]  /*37d10*/  STL.64 [R1+0x2620], R166 ;  /* 0x002620a601007387 */ /* 0x0003e80000100a00 */
[----:B------:R3:W-:Y:S04]  /*37d20*/  STL.64 [R1+0x2618], R164 ;  /* 0x002618a401007387 */ /* 0x0007e80000100a00 */
[----:B------:R4:W-:Y:S04]  /*37d30*/  STL.64 [R1+0x2610], R162 ;  /* 0x002610a201007387 */ /* 0x0009e80000100a00 */
[----:B------:R1:W-:Y:S04]  /*37d40*/  LDGSTS.E [R22+0x40000], desc[UR60][R166.64], !P2 ;  /* 0x40000000a6167fae */ /* 0x0003e8000d12187c */
[----:B------:R3:W-:Y:S04]  /*37d50*/  LDGSTS.E [R22+0x44000], desc[UR60][R164.64], !P2 ;  /* 0x44000000a4167fae */ /* 0x0007e8000d12187c */
[----:B------:R4:W-:Y:S01]  /*37d60*/  LDGSTS.E [R22+0x48000], desc[UR60][R162.64], !P2 ;  /* 0x48000000a2167fae */ /* 0x0009e2000d12187c */
[----:B-1----:R-:W-:-:S04]  /*37d70*/  IMAD.WIDE R166, R5, 0x4, R220 ;  /* 0x0000000405a67825 */ /* 0x002fc800078e02dc */
[----:B---3--:R-:W-:-:S04]  /*37d80*/  IMAD.WIDE R164, R5, 0x4, R222 ;  /* 0x0000000405a47825 */ /* 0x008fc800078e02de */
[----:B----4-:R-:W-:-:S05]  /*37d90*/  IMAD.WIDE R10, R5, 0x4, R10 ;  /* 0x00000004050a7825 */ /* 0x010fca00078e020a */
[----:B------:R1:W-:Y:S01]  /*37da0*/  STL.64 [R1+0x2608], R10 ;  /* 0x0026080a01007387 */ /* 0x0003e20000100a00 */
[----:B------:R-:W-:-:S03]  /*37db0*/  IMAD.WIDE R162, R5, 0x4, R224 ;  /* 0x0000000405a27825 */ /* 0x000fc600078e02e0 */
[----:B------:R-:W3:Y:S04]  /*37dc0*/  LDL.LU.64 R238, [R1+0xe0] ;  /* 0x0000e00001ee7983 */ /* 0x000ee80000300a00 */
[----:B------:R-:W4:Y:S04]  /*37dd0*/  LDL.LU.64 R242, [R1+0xe8] ;  /* 0x0000e80001f27983 */ /* 0x000f280000300a00 */
[----:B------:R-:W-:Y:S04]  /*37de0*/  LDGSTS.E [R22+0x4c000], desc[UR60][R10.64], !P2 ;  /* 0x4c0000000a167fae */ /* 0x000fe8000d12187c */
[----:B------:R-:W4:Y:S04]  /*37df0*/  LDL.LU.64 R246, [R1+0xf0] ;  /* 0x0000f00001f67983 */ /* 0x000f280000300a00 */
[----:B-1----:R-:W4:Y:S04]  /*37e00*/  LDL.LU.64 R10, [R1+0xf8] ;  /* 0x0000f800010a7983 */ /* 0x002f280000300a00 */
[----:B------:R-:W-:Y:S04]  /*37e10*/  STL.64 [R1+0x2600], R168 ;  /* 0x002600a801007387 */ /* 0x000fe80000100a00 */
[----:B------:R1:W-:Y:S04]  /*37e20*/  STL.64 [R1+0x25f8], R166 ;  /* 0x0025f8a601007387 */ /* 0x0003e80000100a00 */
[----:B------:R1:W-:Y:S04]  /*37e30*/  STL.64 [R1+0x25f0], R164 ;  /* 0x0025f0a401007387 */ /* 0x0003e80000100a00 */
[----:B------:R1:W-:Y:S04]  /*37e40*/  STL.64 [R1+0x25e8], R162 ;  /* 0x0025e8a201007387 */ /* 0x0003e80000100a00 */
[----:B------:R-:W4:Y:S04]  /*37e50*/  LDL.LU.64 R240, [R1+0x100] ;  /* 0x0001000001f07983 */ /* 0x000f280000300a00 */
[----:B------:R-:W4:Y:S04]  /*37e60*/  LDL.LU.64 R244, [R1+0x108] ;  /* 0x0001080001f47983 */ /* 0x000f280000300a00 */
[----:B------:R-:W4:Y:S04]  /*37e70*/  LDL.LU.64 R248, [R1+0x110] ;  /* 0x0001100001f87983 */ /* 0x000f280000300a00 */
[----:B------:R-:W4:Y:S01]  /*37e80*/  LDL.LU.64 R250, [R1+0x118] ;  /* 0x0001180001fa7983 */ /* 0x000f220000300a00 */
[----:B------:R-:W-:-:S02]  /*37e90*/  IADD3 R6, R156, -0x86, RZ ;  /* 0xffffff7a9c067810 */ /* 0x000fc40007ffe0ff */
[----:B------:R-:W4:Y:S02]  /*37ea0*/  LDC R156, c[0x0][0x230] ;  /* 0x00008c00ff9c7b82 */ /* 0x000f240000000800 */
[----:B------:R-:W-:Y:S01]  /*37eb0*/  ISETP.GE.U32.AND P6, PT, R6, 0x7ffffefb, PT ;  /* 0x7ffffefb0600780c */ /* 0x000fe20003fc6070 */
[----:B------:R-:W-:-:S05]  /*37ec0*/  VIADD R6, R157, 0xffffff79 ;  /* 0xffffff799d067836 */ /* 0x000fca0000000000 */
[----:B------:R-:W-:Y:S01]  /*37ed0*/  ISETP.GE.U32.AND P0, PT, R6, 0x7ffffefa, PT ;  /* 0x7ffffefa0600780c */ /* 0x000fe20003f06070 */
[----:B------:R-:W-:Y:S01]  /*37ee0*/  VIADD R6, R158, 0xffffff78 ;  /* 0xffffff789e067836 */ /* 0x000fe20000000000 */
[----:B------:R-:W4:Y:S05]  /*37ef0*/  LDC R157, c[0x0][0x230] ;  /* 0x00008c00ff9d7b82 */ /* 0x000f2a0000000800 */
[----:B------:R-:W-:Y:S03]  /*37f00*/  LDGSTS.E [R22+0x40004], desc[UR60][R168.64], !P6 ;  /* 0x40004000a8167fae */ /* 0x000fe6000f12187c */
[----:B------:R-:W4:Y:S01]  /*37f10*/  LDC R158, c[0x0][0x230] ;  /* 0x00008c00ff9e7b82 */ /* 0x000f220000000800 */
[----:B------:R1:W-:Y:S04]  /*37f20*/  LDGSTS.E [R22+0x44004], desc[UR60][R166.64], !P6 ;  /* 0x44004000a6167fae */ /* 0x0003e8000f12187c */
[----:B------:R1:W-:Y:S01]  /*37f30*/  LDGSTS.E [R22+0x48004], desc[UR60][R164.64], !P6 ;  /* 0x48004000a4167fae */ /* 0x0003e2000f12187c */
[----:B------:R-:W-:-:S03]  /*37f40*/  ISETP.GE.U32.AND P1, PT, R6, 0x7ffffef9, PT ;  /* 0x7ffffef90600780c */ /* 0x000fc60003f26070 */
[----:B------:R1:W-:Y:S02]  /*37f50*/  LDGSTS.E [R22+0x4c004], desc[UR60][R162.64], !P6 ;  /* 0x4c004000a2167fae */ /* 0x0003e4000f12187c */
[----:B-1----:R-:W-:-:S04]  /*37f60*/  IMAD.WIDE R166, R5, 0x4, R226 ;  /* 0x0000000405a67825 */ /* 0x002fc800078e02e2 */
[C---:B------:R-:W-:Y:S01]  /*37f70*/  IMAD.WIDE R164, R5.reuse, 0x4, R228 ;  /* 0x0000000405a47825 */ /* 0x040fe200078e02e4 */
[----:B------:R-:W-:Y:S03]  /*37f80*/  STL.64 [R1+0x25e0], R166 ;  /* 0x0025e0a601007387 */ /* 0x000fe60000100a00 */
[C---:B------:R-:W-:Y:S01]  /*37f90*/  IMAD.WIDE R162, R5.reuse, 0x4, R230 ;  /* 0x0000000405a27825 */ /* 0x040fe200078e02e6 */
[----:B------:R4:W-:Y:S04]  /*37fa0*/  LDGSTS.E [R22+0x40008], desc[UR60][R166.64], !P0 ;  /* 0x40008000a6167fae */ /* 0x0009e8000c12187c */
[----:B------:R-:W-:Y:S04]  /*37fb0*/  STL.64 [R1+0x25d8], R164 ;  /* 0x0025d8a401007387 */ /* 0x000fe80000100a00 */
[----:B------:R1:W-:Y:S04]  /*37fc0*/  LDGSTS.E [R22+0x44008], desc[UR60][R164.64], !P0 ;  /* 0x44008000a4167fae */ /* 0x0003e8000c12187c */
[----:B------:R-:W-:Y:S04]  /*37fd0*/  STL.64 [R1+0x25d0], R162 ;  /* 0x0025d0a201007387 */ /* 0x000fe80000100a00 */
[----:B------:R-:W-:Y:S01]  /*37fe0*/  LDGSTS.E [R22+0x48008], desc[UR60][R162.64], !P0 ;  /* 0x48008000a2167fae */ /* 0x000fe2000c12187c */
[----:B--2---:R-:W-:-:S05]  /*37ff0*/  IMAD.WIDE R160, R5, 0x4, R160 ;  /* 0x0000000405a07825 */ /* 0x004fca00078e02a0 */
[----:B------:R2:W-:Y:S04]  /*38000*/  STL.64 [R1+0x25c8], R160 ;  /* 0x0025c8a001007387 */ /* 0x0005e80000100a00 */
[----:B------:R-:W-:Y:S04]  /*38010*/  LDGSTS.E [R22+0x4c008], desc[UR60][R160.64], !P0 ;  /* 0x4c008000a0167fae */ /* 0x000fe8000c12187c */
[----:B--2---:R-:W2:Y:S04]  /*38020*/  LDL.LU.64 R160, [R1+0x120] ;  /* 0x0001200001a07983 */ /* 0x004ea80000300a00 */
[----:B------:R-:W2:Y:S01]  /*38030*/  LDL.LU.64 R162, [R1+0x128] ;  /* 0x0001280001a27983 */ /* 0x000ea20000300a00 */
[----:B---3--:R-:W-:-:S04]  /*38040*/  IMAD.WIDE R168, R5, 0x4, R238 ;  /* 0x0000000405a87825 */ /* 0x008fc800078e02ee */
[C---:B----4-:R-:W-:Y:S01]  /*38050*/  IMAD.WIDE R166, R5.reuse, 0x4, R242 ;  /* 0x0000000405a67825 */ /* 0x050fe200078e02f2 */
[----:B------:R3:W-:Y:S04]  /*38060*/  STL.64 [R1+0x25c0], R168 ;  /* 0x0025c0a801007387 */ /* 0x0007e80000100a00 */
[----:B------:R-:W4:Y:S01]  /*38070*/  LDL.LU.64 R238, [R1+0x130] ;  /* 0x0001300001ee7983 */ /* 0x000f220000300a00 */
[----:B-1----:R-:W-:-:S03]  /*38080*/  IMAD.WIDE R164, R5, 0x4, R246 ;  /* 0x0000000405a47825 */ /* 0x002fc600078e02f6 */
[----:B------:R1:W-:Y:S04]  /*38090*/  STL.64 [R1+0x25b8], R166 ;  /* 0x0025b8a601007387 */ /* 0x0003e80000100a00 */
[----:B------:R-:W4:Y:S01]  /*380a0*/  LDL.LU.64 R242, [R1+0x138] ;  /* 0x0001380001f27983 */ /* 0x000f220000300a00 */
[----:B------:R-:W-:-:S03]  /*380b0*/  IMAD.WIDE R10, R5, 0x4, R10 ;  /* 0x00000004050a7825 */ /* 0x000fc600078e020a */
[----:B------:R1:W-:Y:S04]  /*380c0*/  STL.64 [R1+0x25b0], R164 ;  /* 0x0025b0a401007387 */ /* 0x0003e80000100a00 */
[----:B------:R3:W-:Y:S04]  /*380d0*/  LDGSTS.E [R22+0x4000c], desc[UR60][R168.64], !P1 ;  /* 0x4000c000a8167fae */ /* 0x0007e8000c92187c */
[----:B------:R1:W-:Y:S04]  /*380e0*/  STL.64 [R1+0x25a8], R10 ;  /* 0x0025a80a01007387 */ /* 0x0003e80000100a00 */
[----:B------:R1:W-:Y:S04]  /*380f0*/  LDGSTS.E [R22+0x4400c], desc[UR60][R166.64], !P1 ;  /* 0x4400c000a6167fae */ /* 0x0003e8000c92187c */
[----:B------:R1:W-:Y:S01]  /*38100*/  LDGSTS.E [R22+0x4800c], desc[UR60][R164.64], !P1 ;  /* 0x4800c000a4167fae */ /* 0x0003e2000c92187c */
[----:B------:R-:W-:-:S03]  /*38110*/  IMAD.WIDE R170, R5, 0x4, R240 ;  /* 0x0000000405aa7825 */ /* 0x000fc600078e02f0 */
[----:B------:R-:W4:Y:S01]  /*38120*/  LDL.LU.64 R246, [R1+0x140] ;  /* 0x0001400001f67983 */ /* 0x000f220000300a00 */
[----:B---3--:R-:W-:-:S03]  /*38130*/  IMAD.WIDE R168, R5, 0x4, R244 ;  /* 0x0000000405a87825 */ /* 0x008fc600078e02f4 */
[----:B------:R-:W-:Y:S01]  /*38140*/  LDGSTS.E [R22+0x4c00c], desc[UR60][R10.64], !P1 ;  /* 0x4c00c0000a167fae */ /* 0x000fe2000c92187c */
[----:B-1----:R-:W-:-:S04]  /*38150*/  IMAD.WIDE R166, R5, 0x4, R248 ;  /* 0x0000000405a67825 */ /* 0x002fc800078e02f8 */
[----:B------:R-:W-:Y:S01]  /*38160*/  IMAD.WIDE R164, R5, 0x4, R250 ;  /* 0x0000000405a47825 */ /* 0x000fe200078e02fa */
[----:B------:R-:W3:Y:S04]  /*38170*/  LDL.LU.64 R10, [R1+0x148] ;  /* 0x00014800010a7983 */ /* 0x000ee80000300a00 */
[----:B------:R2:W-:Y:S04]  /*38180*/  STL.64 [R1+0x25a0], R170 ;  /* 0x0025a0aa01007387 */ /* 0x0005e80000100a00 */
[----:B------:R-:W3:Y:S04]  /*38190*/  LDL.LU.64 R248, [R1+0x150] ;  /* 0x0001500001f87983 */ /* 0x000ee80000300a00 */
[----:B------:R1:W-:Y:S04]  /*381a0*/  STL.64 [R1+0x2598], R168 ;  /* 0x002598a801007387 */ /* 0x0003e80000100a00 */
[----:B------:R-:W3:Y:S01]  /*381b0*/  LDL.LU.64 R250, [R1+0x158] ;  /* 0x0001580001fa7983 */ /* 0x000ee20000300a00 */
[----:B------:R-:W-:-:S02]  /*381c0*/  IADD3 R6, R156, -0xa5, RZ ;  /* 0xffffff5b9c067810 */ /* 0x000fc40007ffe0ff */
[----:B------:R-:W3:Y:S02]  /*381d0*/  LDC R156, c[0x0][0x230] ;  /* 0x00008c00ff9c7b82 */ /* 0x000ee40000000800 */
[----:B------:R-:W-:Y:S01]  /*381e0*/  ISETP.GE.U32.AND P2, PT, R6, 0x7ffffedc, PT ;  /* 0x7ffffedc0600780c */ /* 0x000fe20003f46070 */
[----:B------:R-:W-:-:S05]  /*381f0*/  VIADD R6, R157, 0xffffff5a ;  /* 0xffffff5a9d067836 */ /* 0x000fca0000000000 */
[----:B------:R-:W-:Y:S01]  /*38200*/  ISETP.GE.U32.AND P6, PT, R6, 0x7ffffedb, PT ;  /* 0x7ffffedb0600780c */ /* 0x000fe20003fc6070 */
[----:B------:R4:W-:Y:S01]  /*38210*/  STL.64 [R1+0x2590], R166 ;  /* 0x002590a601007387 */ /* 0x0009e20000100a00 */
[----:B------:R-:W3:Y:S05]  /*38220*/  LDC R157, c[0x0][0x230] ;  /* 0x00008c00ff9d7b82 */ /* 0x000eea0000000800 */
[----:B------:R2:W-:Y:S04]  /*38230*/  LDGSTS.E [R22+0x50000], desc[UR60][R170.64], !P2 ;  /* 0x50000000aa167fae */ /* 0x0005e8000d12187c */
[----:B------:R4:W-:Y:S04]  /*38240*/  STL.64 [R1+0x2588], R164 ;  /* 0x002588a401007387 */ /* 0x0009e80000100a00 */
[----:B------:R1:W-:Y:S04]  /*38250*/  LDGSTS.E [R22+0x54000], desc[UR60][R168.64], !P2 ;  /* 0x54000000a8167fae */ /* 0x0003e8000d12187c */
[----:B------:R-:W3:Y:S04]  /*38260*/  LDL.LU.64 R240, [R1+0x160] ;  /* 0x0001600001f07983 */ /* 0x000ee80000300a00 */
[----:B------:R-:W3:Y:S04]  /*38270*/  LDL.LU.64 R244, [R1+0x168] ;  /* 0x0001680001f47983 */ /* 0x000ee80000300a00 */
[----:B------:R4:W-:Y:S04]  /*38280*/  LDGSTS.E [R22+0x58000], desc[UR60][R166.64], !P2 ;  /* 0x58000000a6167fae */ /* 0x0009e8000d12187c */
[----:B------:R4:W-:Y:S01]  /*38290*/  LDGSTS.E [R22+0x5c000], desc[UR60][R164.64], !P2 ;  /* 0x5c000000a4167fae */ /* 0x0009e2000d12187c */
[----:B--2---:R-:W-:-:S04]  /*382a0*/  IMAD.WIDE R170, R5, 0x4, R160 ;  /* 0x0000000405aa7825 */ /* 0x004fc800078e02a0 */
[C---:B-1----:R-:W-:Y:S01]  /*382b0*/  IMAD.WIDE R168, R5.reuse, 0x4, R162 ;  /* 0x0000000405a87825 */ /* 0x042fe200078e02a2 */
[----:B------:R1:W-:Y:S04]  /*382c0*/  STL.64 [R1+0x2580], R170 ;  /* 0x002580aa01007387 */ /* 0x0003e80000100a00 */
[----:B------:R-:W2:Y:S04]  /*382d0*/  LDL.LU.64 R162, [R1+0x170] ;  /* 0x0001700001a27983 */ /* 0x000ea80000300a00 */
[----:B------:R3:W-:Y:S04]  /*382e0*/  STL.64 [R1+0x2578], R168 ;  /* 0x002578a801007387 */ /* 0x0007e80000100a00 */
[----:B------:R1:W-:Y:S04]  /*382f0*/  LDGSTS.E [R22+0x50004], desc[UR60][R170.64], !P6 ;  /* 0x50004000aa167fae */ /* 0x0003e8000f12187c */
[----:B------:R-:W2:Y:S04]  /*38300*/  LDL.LU.64 R160, [R1+0x178] ;  /* 0x0001780001a07983 */ /* 0x000ea80000300a00 */
[----:B------:R3:W-:Y:S01]  /*38310*/  LDGSTS.E [R22+0x54004], desc[UR60][R168.64], !P6 ;  /* 0x54004000a8167fae */ /* 0x0007e2000f12187c */
[----:B----4-:R-:W-:-:S04]  /*38320*/  IMAD.WIDE R166, R5, 0x4, R238 ;  /* 0x0000000405a67825 */ /* 0x010fc800078e02ee */
[C---:B------:R-:W-:Y:S01]  /*38330*/  IMAD.WIDE R164, R5.reuse, 0x4, R242 ;  /* 0x0000000405a47825 */ /* 0x040fe200078e02f2 */
[----:B------:R4:W-:Y:S04]  /*38340*/  STL.64 [R1+0x2570], R166 ;  /* 0x002570a601007387 */ /* 0x0009e80000100a00 */
[----:B------:R4:W-:Y:S04]  /*38350*/  STL.64 [R1+0x2568], R164 ;  /* 0x002568a401007387 */ /* 0x0009e80000100a00 */
[----:B------:R4:W-:Y:S04]  /*38360*/  LDGSTS.E [R22+0x58004], desc[UR60][R166.64], !P6 ;  /* 0x58004000a6167fae */ /* 0x0009e8000f12187c */
[----:B------:R4:W-:Y:S01]  /*38370*/  LDGSTS.E [R22+0x5c004], desc[UR60][R164.64], !P6 ;  /* 0x5c004000a4167fae */ /* 0x0009e2000f12187c */
[----:B-1----:R-:W-:-:S04]  /*38380*/  IMAD.WIDE R170, R5, 0x4, R246 ;  /* 0x0000000405aa7825 */ /* 0x002fc800078e02f6 */
[C---:B---3--:R-:W-:Y:S02]  /*38390*/  IMAD.WIDE R168, R5.reuse, 0x4, R10 ;  /* 0x0000000405a87825 */ /* 0x048fe400078e020a */
[----:B------:R-:W3:Y:S04]  /*383a0*/  LDL.LU.64 R10, [R1+0x180] ;  /* 0x00018000010a7983 */ /* 0x000ee80000300a00 */
[----:B------:R-:W3:Y:S01]  /*383b0*/  LDL.LU.64 R236, [R1+0x188] ;  /* 0x0001880001ec7983 */ /* 0x000ee20000300a00 */
[----:B----4-:R-:W-:-:S03]  /*383c0*/  IMAD.WIDE R166, R5, 0x4, R248 ;  /* 0x0000000405a67825 */ /* 0x010fc600078e02f8 */
[----:B------:R-:W-:Y:S04]  /*383d0*/  STL.64 [R1+0x2560], R170 ;  /* 0x002560aa01007387 */ /* 0x000fe80000100a00 */
[----:B------:R-:W4:Y:S01]  /*383e0*/  LDL.LU.64 R238, [R1+0x190] ;  /* 0x0001900001ee7983 */ /* 0x000f220000300a00 */
[----:B------:R-:W-:-:S03]  /*383f0*/  IMAD.WIDE R164, R5, 0x4, R250 ;  /* 0x0000000405a47825 */ /* 0x000fc600078e02fa */
[----:B------:R-:W-:Y:S04]  /*38400*/  STL.64 [R1+0x2558], R168 ;  /* 0x002558a801007387 */ /* 0x000fe80000100a00 */
[----:B------:R-:W4:Y:S04]  /*38410*/  LDL.LU.64 R242, [R1+0x198] ;  /* 0x0001980001f27983 */ /* 0x000f280000300a00 */
[----:B------:R1:W-:Y:S04]  /*38420*/  STL.64 [R1+0x2550], R166 ;  /* 0x002550a601007387 */ /* 0x0003e80000100a00 */
[----:B------:R1:W-:Y:S04]  /*38430*/  STL.64 [R1+0x2548], R164 ;  /* 0x002548a401007387 */ /* 0x0003e80000100a00 */
[----:B------:R-:W4:Y:S04]  /*38440*/  LDL.LU.64 R246, [R1+0x1a0] ;  /* 0x0001a00001f67983 */ /* 0x000f280000300a00 */
[----:B------:R-:W4:Y:S04]  /*38450*/  LDL.LU.64 R248, [R1+0x1a8] ;  /* 0x0001a80001f87983 */ /* 0x000f280000300a00 */
[----:B------:R-:W4:Y:S01]  /*38460*/  LDL.LU.64 R250, [R1+0x1b0] ;  /* 0x0001b00001fa7983 */ /* 0x000f220000300a00 */
[----:B------:R-:W-:-:S02]  /*38470*/  VIADD R6, R158, 0xffffff59 ;  /* 0xffffff599e067836 */ /* 0x000fc40000000000 */
[----:B------:R-:W4:Y:S03]  /*38480*/  LDC R158, c[0x0][0x230] ;  /* 0x00008c00ff9e7b82 */ /* 0x000f260000000800 */
[----:B------:R-:W-:Y:S02]  /*38490*/  ISETP.GE.U32.AND P0, PT, R6, 0x7ffffeda, PT ;  /* 0x7ffffeda0600780c */ /* 0x000fe40003f06070 */
[----:B------:R-:W-:-:S03]  /*384a0*/  IADD3 R6, R156, -0xa8, RZ ;  /* 0xffffff589c067810 */ /* 0x000fc60007ffe0ff */
[----:B------:R-:W4:Y:S01]  /*384b0*/  LDC R156, c[0x0][0x230] ;  /* 0x00008c00ff9c7b82 */ /* 0x000f220000000800 */
[----:B------:R-:W-:Y:S01]  /*384c0*/  ISETP.GE.U32.AND P1, PT, R6, 0x7ffffed9, PT ;  /* 0x7ffffed90600780c */ /* 0x000fe20003f26070 */
[----:B------:R-:W-:-:S06]  /*384d0*/  VIADD R6, R157, 0xffffff3b ;  /* 0xffffff3b9d067836 */ /* 0x000fcc0000000000 */
[----:B------:R-:W-:Y:S01]  /*384e0*/  LDGSTS.E [R22+0x50008], desc[UR60][R170.64], !P0 ;  /* 0x50008000aa167fae */ /* 0x000fe2000c12187c */
[----:B------:R-:W4:Y:S03]  /*384f0*/  LDC R157, c[0x0][0x230] ;  /* 0x00008c00ff9d7b82 */ /* 0x000f260000000800 */
[----:B------:R-:W-:Y:S04]  /*38500*/  LDGSTS.E [R22+0x54008], desc[UR60][R168.64], !P0 ;  /* 0x54008000a8167fae */ /* 0x000fe8000c12187c */
[----:B------:R1:W-:Y:S04]  /*38510*/  LDGSTS.E [R22+0x58008], desc[UR60][R166.64], !P0 ;  /* 0x58008000a6167fae */ /* 0x0003e8000c12187c */
[----:B------:R1:W-:Y:S01]  /*38520*/  LDGSTS.E [R22+0x5c008], desc[UR60][R164.64], !P0 ;  /* 0x5c008000a4167fae */ /* 0x0003e2000c12187c */
[----:B------:R-:W-:Y:S01]  /*38530*/  ISETP.GE.U32.AND P2, PT, R6, 0x7ffffebc, PT ;  /* 0x7ffffebc0600780c */ /* 0x000fe20003f46070 */
[----:B-1----:R-:W-:-:S04]  /*38540*/  IMAD.WIDE R166, R5, 0x4, R240 ;  /* 0x0000000405a67825 */ /* 0x002fc800078e02f0 */
[C---:B------:R-:W-:Y:S01]  /*38550*/  IMAD.WIDE R164, R5.reuse, 0x4, R244 ;  /* 0x0000000405a47825 */ /* 0x040fe200078e02f4 */
[----:B------:R-:W-:Y:S04]  /*38560*/  STL.64 [R1+0x2540], R166 ;  /* 0x002540a601007387 */ /* 0x000fe80000100a00 */
[----:B------:R-:W-:Y:S04]  /*38570*/  STL.64 [R1+0x2538], R164 ;  /* 0x002538a401007387 */ /* 0x000fe80000100a00 */
[----:B------:R4:W-:Y:S04]  /*38580*/  LDGSTS.E [R22+0x5000c], desc[UR60][R166.64], !P1 ;  /* 0x5000c000a6167fae */ /* 0x0009e8000c92187c */
[----:B------:R1:W-:Y:S01]  /*38590*/  LDGSTS.E [R22+0x5400c], desc[UR60][R164.64], !P1 ;  /* 0x5400c000a4167fae */ /* 0x0003e2000c92187c */
[----:B--2---:R-:W-:-:S05]  /*385a0*/  IMAD.WIDE R162, R5, 0x4, R162 ;  /* 0x0000000405a27825 */ /* 0x004fca00078e02a2 */
[----:B------:R-:W-:Y:S04]  /*385b0*/  STL.64 [R1+0x2530], R162 ;  /* 0x002530a201007387 */ /* 0x000fe80000100a00 */
[----:B------:R-:W2:Y:S01]  /*385c0*/  LDL.LU.64 R240, [R1+0x1b8] ;  /* 0x0001b80001f07983 */ /* 0x000ea20000300a00 */
[----:B------:R-:W-:-:S03]  /*385d0*/  IMAD.WIDE R160, R5, 0x4, R160 ;  /* 0x0000000405a07825 */ /* 0x000fc600078e02a0 */
[----:B------:R-:W-:Y:S04]  /*385e0*/  LDGSTS.E [R22+0x5800c], desc[UR60][R162.64], !P1 ;  /* 0x5800c000a2167fae */ /* 0x000fe8000c92187c */
[----:B------:R1:W-:Y:S04]  /*385f0*/  STL.64 [R1+0x2528], R160 ;  /* 0x002528a001007387 */ /* 0x0003e80000100a00 */
[----:B------:R-:W-:Y:S04]  /*38600*/  LDGSTS.E [R22+0x5c00c], desc[UR60][R160.64], !P1 ;  /* 0x5c00c000a0167fae */ /* 0x000fe8000c92187c */
[----:B------:R-:W2:Y:S04]  /*38610*/  LDL.LU.64 R244, [R1+0x1c0] ;  /* 0x0001c00001f47983 */ /* 0x000ea80000300a00 */
[----:B-1----:R-:W2:Y:S04]  /*38620*/  LDL.LU.64 R160, [R1+0x1c8] ;  /* 0x0001c80001a07983 */ /* 0x002ea80000300a00 */
[----:B------:R-:W2:Y:S01]  /*38630*/  LDL.LU.64 R162, [R1+0x1d0] ;  /* 0x0001d00001a27983 */ /* 0x000ea20000300a00 */
[----:B---3--:R-:W-:-:S04]  /*38640*/  IMAD.WIDE R10, R5, 0x4, R10 ;  /* 0x00000004050a7825 */ /* 0x008fc800078e020a */
[C---:B------:R-:W-:Y:S01]  /*38650*/  IMAD.WIDE R168, R5.reuse, 0x4, R236 ;  /* 0x0000000405a87825 */ /* 0x040fe200078e02ec */
[----:B------:R1:W-:Y:S03]  /*38660*/  STL.64 [R1+0x2520], R10 ;  /* 0x0025200a01007387 */ /* 0x0003e60000100a00 */
[C---:B----4-:R-:W-:Y:S01]  /*38670*/  IMAD.WIDE R166, R5.reuse, 0x4, R238 ;  /* 0x0000000405a67825 */ /* 0x050fe200078e02ee */
[----:B------:R3:W-:Y:S04]  /*38680*/  STL.64 [R1+0x2518], R168 ;  /* 0x002518a801007387 */ /* 0x0007e80000100a00 */
[----:B------:R-:W-:Y:S01]  /*38690*/  LDGSTS.E [R22+0x60000], desc[UR60][R10.64], !P2 ;  /* 0x600000000a167fae */ /* 0x000fe2000d12187c */
[----:B------:R-:W-:-:S03]  /*386a0*/  IMAD.WIDE R164, R5, 0x4, R242 ;  /* 0x0000000405a47825 */ /* 0x000fc600078e02f2 */
[----:B------:R4:W-:Y:S04]  /*386b0*/  STL.64 [R1+0x2510], R166 ;  /* 0x002510a601007387 */ /* 0x0009e80000100a00 */
[----:B------:R3:W-:Y:S04]  /*386c0*/  LDGSTS.E [R22+0x64000], desc[UR60][R168.64], !P2 ;  /* 0x64000000a8167fae */ /* 0x0007e8000d12187c */
[----:B-1----:R-:W2:Y:S01]  /*386d0*/  LDL.LU.64 R10, [R1+0x1d8] ;  /* 0x0001d800010a7983 */ /* 0x002ea20000300a00 */
[----:B------:R-:W-:-:S03]  /*386e0*/  IMAD.WIDE R170, R5, 0x4, R246 ;  /* 0x0000000405aa7825 */ /* 0x000fc600078e02f6 */
[----:B------:R2:W-:Y:S01]  /*386f0*/  STL.64 [R1+0x2508], R164 ;  /* 0x002508a401007387 */ /* 0x0005e20000100a00 */
[----:B---3--:R-:W-:-:S03]  /*38700*/  IMAD.WIDE R168, R5, 0x4, R248 ;  /* 0x0000000405a87825 */ /* 0x008fc600078e02f8 */
[----:B------:R4:W-:Y:S04]  /*38710*/  LDGSTS.E [R22+0x68000], desc[UR60][R166.64], !P2 ;  /* 0x68000000a6167fae */ /* 0x0009e8000d12187c */
[----:B------:R-:W3:Y:S04]  /*38720*/  LDL.LU.64 R242, [R1+0x1e0] ;  /* 0x0001e00001f27983 */ /* 0x000ee80000300a00 */
[----:B------:R-:W-:Y:S01]  /*38730*/  STL.64 [R1+0x2500], R170 ;  /* 0x002500aa01007387 */ /* 0x000fe20000100a00 */
[----:B----4-:R-:W-:-:S03]  /*38740*/  IMAD.WIDE R166, R5, 0x4, R250 ;  /* 0x0000000405a67825 */ /* 0x010fc600078e02fa */
[----:B------:R-:W4:Y:S04]  /*38750*/  LDL.LU.64 R246, [R1+0x1e8] ;  /* 0x0001e80001f67983 */ /* 0x000f280000300a00 */
[----:B------:R-:W-:Y:S04]  /*38760*/  STL.64 [R1+0x24f8], R168 ;  /* 0x0024f8a801007387 */ /* 0x000fe80000100a00 */
[----:B------:R-:W4:Y:S04]  /*38770*/  LDL.LU.64 R248, [R1+0x1f0] ;  /* 0x0001f00001f87983 */ /* 0x000f280000300a00 */
[----:B------:R1:W-:Y:S04]  /*38780*/  STL.64 [R1+0x24f0], R166 ;  /* 0x0024f0a601007387 */ /* 0x0003e80000100a00 */
[----:B------:R-:W4:Y:S01]  /*38790*/  LDL.LU.64 R250, [R1+0x1f8] ;  /* 0x0001f80001fa7983 */ /* 0x000f220000300a00 */
[----:B------:R-:W-:-:S02]  /*387a0*/  VIADD R6, R158, 0xffffff3a ;  /* 0xffffff3a9e067836 */ /* 0x000fc40000000000 */
[----:B------:R-:W4:Y:S01]  /*387b0*/  LDC R158, c[0x0][0x230] ;  /* 0x00008c00ff9e7b82 */ /* 0x000f220000000800 */
[----:B------:R2:W-:Y:S02]  /*387c0*/  LDGSTS.E [R22+0x6c000], desc[UR60][R164.64], !P2 ;  /* 0x6c000000a4167fae */ /* 0x0005e4000d12187c */
[----:B------:R-:W-:Y:S02]  /*387d0*/  ISETP.GE.U32.AND P6, PT, R6, 0x7ffffebb, PT ;  /* 0x7ffffebb0600780c */ /* 0x000fe40003fc6070 */
[----:B------:R-:W-:-:S03]  /*387e0*/  IADD3 R6, R156, -0xc7, RZ ;  /* 0xffffff399c067810 */ /* 0x000fc60007ffe0ff */
[----:B------:R-:W4:Y:S01]  /*387f0*/  LDC R156, c[0x0][0x230] ;  /* 0x00008c00ff9c7b82 */ /* 0x000f220000000800 */
[----:B------:R-:W-:-:S07]  /*38800*/  ISETP.GE.U32.AND P0, PT, R6, 0x7ffffeba, PT ;  /* 0x7ffffeba0600780c */ /* 0x000fce0003f06070 */
[----:B------:R-:W-:Y:S04]  /*38810*/  LDGSTS.E [R22+0x60004], desc[UR60][R170.64], !P6 ;  /* 0x60004000aa167fae */ /* 0x000fe8000f12187c */
[----:B------:R-:W-:Y:S04]  /*38820*/  LDGSTS.E [R22+0x64004], desc[UR60][R168.64], !P6 ;  /* 0x64004000a8167fae */ /* 0x000fe8000f12187c */
[----:B------:R1:W-:Y:S01]  /*38830*/  LDGSTS.E [R22+0x68004], desc[UR60][R166.64], !P6 ;  /* 0x68004000a6167fae */ /* 0x0003e2000f12187c */
[----:B--2---:R-:W-:-:S05]  /*38840*/  IMAD.WIDE R164, R5, 0x4, R240 ;  /* 0x0000000405a47825 */ /* 0x004fca00078e02f0 */
[----:B------:R2:W-:Y:S04]  /*38850*/  STL.64 [R1+0x24e8], R164 ;  /* 0x0024e8a401007387 */ /* 0x0005e80000100a00 */
[----:B------:R2:W-:Y:S04]  /*38860*/  LDGSTS.E [R22+0x6c004], desc[UR60][R164.64], !P6 ;  /* 0x6c004000a4167fae */ /* 0x0005e8000f12187c */
[----:B------:R-:W4:Y:S01]  /*38870*/  LDL.LU.64 R234, [R1+0x200] ;  /* 0x0002000001ea7983 */ /* 0x000f220000300a00 */
[----:B-1----:R-:W-:-:S05]  /*38880*/  IMAD.WIDE R166, R5, 0x4, R244 ;  /* 0x0000000405a67825 */ /* 0x002fca00078e02f4 */
[----:B------:R1:W-:Y:S01]  /*38890*/  STL.64 [R1+0x24e0], R166 ;  /* 0x0024e0a601007387 */ /* 0x0003e20000100a00 */
[----:B--2---:R-:W-:-:S03]  /*388a0*/  IMAD.WIDE R164, R5, 0x4, R160 ;  /* 0x0000000405a47825 */ /* 0x004fc600078e02a0 */
[----:B------:R-:W2:Y:S01]  /*388b0*/  LDL.LU.64 R236, [R1+0x208] ;  /* 0x0002080001ec7983 */ /* 0x000ea20000300a00 */
[----:B------:R-:W-:-:S03]  /*388c0*/  IMAD.WIDE R160, R5, 0x4, R162 ;  /* 0x0000000405a07825 */ /* 0x000fc600078e02a2 */
[----:B------:R-:W-:Y:S04]  /*388d0*/  STL.64 [R1+0x24d8], R164 ;  /* 0x0024d8a401007387 */ /* 0x000fe80000100a00 */
[----:B------:R-:W2:Y:S04]  /*388e0*/  LDL.LU.64 R238, [R1+0x210] ;  /* 0x0002100001ee7983 */ /* 0x000ea80000300a00 */
[----:B------:R-:W-:Y:S04]  /*388f0*/  STL.64 [R1+0x24d0], R160 ;  /* 0x0024d0a001007387 */ /* 0x000fe80000100a00 */
[----:B------:R-:W2:Y:S04]  /*38900*/  LDL.LU.64 R162, [R1+0x218] ;  /* 0x0002180001a27983 */ /* 0x000ea80000300a00 */
[----:B------:R1:W-:Y:S04]  /*38910*/  LDGSTS.E [R22+0x60008], desc[UR60][R166.64], !P0 ;  /* 0x60008000a6167fae */ /* 0x0003e8000c12187c */
[----:B------:R1:W-:Y:S04]  /*38920*/  LDGSTS.E [R22+0x64008], desc[UR60][R164.64], !P0 ;  /* 0x64008000a4167fae */ /* 0x0003e8000c12187c */
[----:B------:R-:W-:Y:S01]  /*38930*/  LDGSTS.E [R22+0x68008], desc[UR60][R160.64], !P0 ;  /* 0x68008000a0167fae */ /* 0x000fe2000c12187c */
[----:B------:R-:W-:-:S05]  /*38940*/  IMAD.WIDE R10, R5, 0x4, R10 ;  /* 0x00000004050a7825 */ /* 0x000fca00078e020a */
[----:B------:R1:W-:Y:S04]  /*38950*/  STL.64 [R1+0x24c8], R10 ;  /* 0x0024c80a01007387 */ /* 0x0003e80000100a00 */
[----:B------:R-:W2:Y:S01]  /*38960*/  LDL.LU.64 R240, [R1+0x220] ;  /* 0x0002200001f07983 */ /* 0x000ea20000300a00 */
[----:B---3--:R-:W-:-:S03]  /*38970*/  IMAD.WIDE R170, R5, 0x4, R242 ;  /* 0x0000000405aa7825 */ /* 0x008fc600078e02f2 */
[----:B------:R-:W3:Y:S04]  /*38980*/  LDL.LU.64 R244, [R1+0x228] ;  /* 0x0002280001f47983 */ /* 0x000ee80000300a00 */
[----:B------:R-:W-:Y:S01]  /*38990*/  LDGSTS.E [R22+0x6c008], desc[UR60][R10.64], !P0 ;  /* 0x6c0080000a167fae */ /* 0x000fe2000c12187c */
[----:B----4-:R-:W-:-:S04]  /*389a0*/  IMAD.WIDE R168, R5, 0x4, R246 ;  /* 0x0000000405a87825 */ /* 0x010fc800078e02f6 */
[C---:B-1----:R-:W-:Y:S01]  /*389b0*/  IMAD.WIDE R166, R5.reuse, 0x4, R248 ;  /* 0x0000000405a67825 */ /* 0x042fe200078e02f8 */
[----:B------:R-:W4:Y:S04]  /*389c0*/  LDL.LU.64 R10, [R1+0x230] ;  /* 0x00023000010a7983 */ /* 0x000f280000300a00 */
[----:B------:R-:W4:Y:S01]  /*389d0*/  LDL.LU.64 R160, [R1+0x238] ;  /* 0x0002380001a07983 */ /* 0x000f220000300a00 */
[----:B------:R-:W-:-:S03]  /*389e0*/  IMAD.WIDE R164, R5, 0x4, R250 ;  /* 0x0000000405a47825 */ /* 0x000fc600078e02fa */
        /* <DEDUP_REMOVED lines=8> */
[----:B------:R-:W-:-:S02]  /*38a70*/  VIADD R6, R157, 0xffffff38 ;  /* 0xffffff389d067836 */ /* 0x000fc40000000000 */
[----:B------:R-:W4:Y:S03]  /*38a80*/  LDC R157, c[0x0][0x230] ;  /* 0x00008c00ff9d7b82 */ /* 0x000f260000000800 */
[----:B------:R-:W-:Y:S01]  /*38a90*/  ISETP.GE.U32.AND P1, PT, R6, 0x7ffffeb9, PT ;  /* 0x7ffffeb90600780c */ /* 0x000fe20003f26070 */
[----:B------:R-:W-:-:S04]  /*38aa0*/  VIADD R6, R158, 0xffffff1b ;  /* 0xffffff1b9e067836 */ /* 0x000fc80000000000 */
[----:B------:R-:W4:Y:S01]  /*38ab0*/  LDC R158, c[0x0][0x230] ;  /* 0x00008c00ff9e7b82 */ /* 0x000f220000000800 */
[----:B------:R-:W-:Y:S02]  /*38ac0*/  ISETP.GE.U32.AND P2, PT, R6, 0x7ffffe9c, PT ;  /* 0x7ffffe9c0600780c */ /* 0x000fe40003f46070 */
[----:B------:R-:W-:-:S05]  /*38ad0*/  IADD3 R6, R156, -0xe6, RZ ;  /* 0xffffff1a9c067810 */ /* 0x000fca0007ffe0ff */
[----:B------:R-:W-:Y:S01]  /*38ae0*/  LDGSTS.E [R22+0x6000c], desc[UR60][R170.64], !P1 ;  /* 0x6000c000aa167fae */ /* 0x000fe2000c92187c */
[----:B------:R-:W-:Y:S01]  /*38af0*/  ISETP.GE.U32.AND P6, PT, R6, 0x7ffffe9b, PT ;  /* 0x7ffffe9b0600780c */ /* 0x000fe20003fc6070 */
[----:B------:R-:W4:Y:S02]  /*38b00*/  LDC R156, c[0x0][0x230] ;  /* 0x00008c00ff9c7b82 */ /* 0x000f240000000800 */
[----:B------:R1:W-:Y:S04]  /*38b10*/  LDGSTS.E [R22+0x6400c], desc[UR60][R168.64], !P1 ;  /* 0x6400c000a8167fae */ /* 0x0003e8000c92187c */
[----:B------:R2:W-:Y:S04]  /*38b20*/  LDGSTS.E [R22+0x6800c], desc[UR60][R166.64], !P1 ;  /* 0x6800c000a6167fae */ /* 0x0005e8000c92187c */
[----:B------:R2:W-:Y:S01]  /*38b30*/  LDGSTS.E [R22+0x6c00c], desc[UR60][R164.64], !P1 ;  /* 0x6c00c000a4167fae */ /* 0x0005e2000c92187c */
[----:B-1----:R-:W-:-:S05]  /*38b40*/  IMAD.WIDE R168, R5, 0x4, R234 ;  /* 0x0000000405a87825 */ /* 0x002fca00078e02ea */
[----:B------:R-:W-:Y:S04]  /*38b50*/  STL.64 [R1+0x24a0], R168 ;  /* 0x0024a0a801007387 */ /* 0x000fe80000100a00 */
[----:B------:R3:W-:Y:S01]  /*38b60*/  LDGSTS.E [R22+0x70000], desc[UR60][R168.64], !P2 ;  /* 0x70000000a8167fae */ /* 0x0007e2000d12187c */
[----:B--2---:R-:W-:-:S04]  /*38b70*/  IMAD.WIDE R166, R5, 0x4, R236 ;  /* 0x0000000405a67825 */ /* 0x004fc800078e02ec */
[C---:B------:R-:W-:Y:S01]  /*38b80*/  IMAD.WIDE R164, R5.reuse, 0x4, R238 ;  /* 0x0000000405a47825 */ /* 0x040fe200078e02ee */
[----:B------:R-:W-:Y:S04]  /*38b90*/  STL.64 [R1+0x2498], R166 ;  /* 0x002498a601007387 */ /* 0x000fe80000100a00 */
[----:B------:R4:W-:Y:S01]  /*38ba0*/  LDGSTS.E [R22+0x74000], desc[UR60][R166.64], !P2 ;  /* 0x74000000a6167fae */ /* 0x0009e2000d12187c */
[----:B------:R-:W-:-:S03]  /*38bb0*/  IMAD.WIDE R162, R5, 0x4, R162 ;  /* 0x0000000405a27825 */ /* 0x000fc600078e02a2 */
[----:B------:R-:W-:Y:S04]  /*38bc0*/  STL.64 [R1+0x2490], R164 ;  /* 0x002490a401007387 */ /* 0x000fe80000100a00 */
[----:B------:R1:W-:Y:S04]  /*38bd0*/  LDGSTS.E [R22+0x78000], desc[UR60][R164.64], !P2 ;  /* 0x78000000a4167fae */ /* 0x0003e8000d12187c */
[----:B------:R2:W-:Y:S04]  /*38be0*/  STL.64 [R1+0x2488], R162 ;  /* 0x002488a201007387 */ /* 0x0005e80000100a00 */
[----:B------:R-:W-:Y:S04]  /*38bf0*/  LDGSTS.E [R22+0x7c000], desc[UR60][R162.64], !P2 ;  /* 0x7c000000a2167fae */ /* 0x000fe8000d12187c */
[----:B--2---:R-:W2:Y:S01]  /*38c00*/  LDL.LU.64 R162, [R1+0x260] ;  /* 0x0002600001a27983 */ /* 0x004ea20000300a00 */
[----:B------:R-:W-:-:S04]  /*38c10*/  IMAD.WIDE R170, R5, 0x4, R240 ;  /* 0x0000000405aa7825 */ /* 0x000fc800078e02f0 */
[C---:B---3--:R-:W-:Y:S01]  /*38c20*/  IMAD.WIDE R168, R5.reuse, 0x4, R244 ;  /* 0x0000000405a87825 */ /* 0x048fe200078e02f4 */
[----:B------:R3:W-:Y:S04]  /*38c30*/  STL.64 [R1+0x2480], R170 ;  /* 0x002480aa01007387 */ /* 0x0007e80000100a00 */
[----:B------:R-:W2:Y:S04]  /*38c40*/  LDL.LU.64 R244, [R1+0x268] ;  /* 0x0002680001f47983 */ /* 0x000ea80000300a00 */
[----:B------:R3:W-:Y:S04]  /*38c50*/  STL.64 [R1+0x2478], R168 ;  /* 0x002478a801007387 */ /* 0x0007e80000100a00 */
[----:B------:R3:W-:Y:S01]  /*38c60*/  LDGSTS.E [R22+0x70004], desc[UR60][R170.64], !P6 ;  /* 0x70004000aa167fae */ /* 0x0007e2000f12187c */
[----:B----4-:R-:W-:-:S03]  /*38c70*/  IMAD.WIDE R166, R5, 0x4, R10 ;  /* 0x0000000405a67825 */ /* 0x010fc600078e020a */
[----:B------:R4:W-:Y:S01]  /*38c80*/  LDGSTS.E [R22+0x74004], desc[UR60][R168.64], !P6 ;  /* 0x74004000a8167fae */ /* 0x0009e2000f12187c */
[----:B-1----:R-:W-:-:S03]  /*38c90*/  IMAD.WIDE R164, R5, 0x4, R160 ;  /* 0x0000000405a47825 */ /* 0x002fc600078e02a0 */
[----:B------:R1:W-:Y:S04]  /*38ca0*/  LDGSTS.E [R22+0x78004], desc[UR60][R166.64], !P6 ;  /* 0x78004000a6167fae */ /* 0x0003e8000f12187c */
[----:B------:R-:W2:Y:S04]  /*38cb0*/  LDL.LU.64 R160, [R1+0x270] ;  /* 0x0002700001a07983 */ /* 0x000ea80000300a00 */
[----:B------:R1:W-:Y:S04]  /*38cc0*/  STL.64 [R1+0x2470], R166 ;  /* 0x002470a601007387 */ /* 0x0003e80000100a00 */
[----:B------:R-:W2:Y:S01]  /*38cd0*/  LDL.LU.64 R10, [R1+0x278] ;  /* 0x00027800010a7983 */ /* 0x000ea20000300a00 */
[----:B---3--:R-:W-:-:S03]  /*38ce0*/  IMAD.WIDE R170, R5, 0x4, R242 ;  /* 0x0000000405aa7825 */ /* 0x008fc600078e02f2 */
[----:B------:R3:W-:Y:S01]  /*38cf0*/  STL.64 [R1+0x2468], R164 ;  /* 0x002468a401007387 */ /* 0x0007e20000100a00 */
[----:B----4-:R-:W-:-:S03]  /*38d00*/  IMAD.WIDE R168, R5, 0x4, R246 ;  /* 0x0000000405a87825 */ /* 0x010fc600078e02f6 */
[----:B------:R3:W-:Y:S01]  /*38d10*/  LDGSTS.E [R22+0x7c004], desc[UR60][R164.64], !P6 ;  /* 0x7c004000a4167fae */ /* 0x0007e2000f12187c */
[----:B-1----:R-:W-:-:S03]  /*38d20*/  IMAD.WIDE R166, R5, 0x4, R248 ;  /* 0x0000000405a67825 */ /* 0x002fc600078e02f8 */
[----:B------:R-:W-:Y:S04]  /*38d30*/  STL.64 [R1+0x2460], R170 ;  /* 0x002460aa01007387 */ /* 0x000fe80000100a00 */
[----:B------:R-:W4:Y:S01]  /*38d40*/  LDL.LU.64 R234, [R1+0x280] ;  /* 0x0002800001ea7983 */ /* 0x000f220000300a00 */
[----:B---3--:R-:W-:-:S03]  /*38d50*/  IMAD.WIDE R164, R5, 0x4, R250 ;  /* 0x0000000405a47825 */ /* 0x008fc600078e02fa */
[----:B------:R-:W-:Y:S04]  /*38d60*/  STL.64 [R1+0x2458], R168 ;  /* 0x002458a801007387 */ /* 0x000fe80000100a00 */
[----:B------:R-:W3:Y:S04]  /*38d70*/  LDL.LU.64 R236, [R1+0x288] ;  /* 0x0002880001ec7983 */ /* 0x000ee80000300a00 */
[----:B------:R2:W-:Y:S04]  /*38d80*/  STL.64 [R1+0x2450], R166 ;  /* 0x002450a601007387 */ /* 0x0005e80000100a00 */
[----:B------:R-:W3:Y:S04]  /*38d90*/  LDL.LU.64 R238, [R1+0x290] ;  /* 0x0002900001ee7983 */ /* 0x000ee80000300a00 */
[----:B------:R1:W-:Y:S04]  /*38da0*/  STL.64 [R1+0x2448], R164 ;  /* 0x002448a401007387 */ /* 0x0003e80000100a00 */
[----:B------:R-:W3:Y:S01]  /*38db0*/  LDL.LU.64 R248, [R1+0x298] ;  /* 0x0002980001f87983 */ /* 0x000ee20000300a00 */
[----:B------:R-:W-:-:S02]  /*38dc0*/  VIADD R6, R157, 0xffffff19 ;  /* 0xffffff199d067836 */ /* 0x000fc40000000000 */
[----:B------:R-:W3:Y:S01]  /*38dd0*/  LDC R157, c[0x0][0x230] ;  /* 0x00008c00ff9d7b82 */ /* 0x000ee20000000800 */
[----:B------:R-:W3:Y:S02]  /*38de0*/  LDL.LU.64 R240, [R1+0x2a0] ;  /* 0x0002a00001f07983 */ /* 0x000ee40000300a00 */
[----:B------:R-:W-:Y:S01]  /*38df0*/  ISETP.GE.U32.AND P0, PT, R6, 0x7ffffe9a, PT ;  /* 0x7ffffe9a0600780c */ /* 0x000fe20003f06070 */
[----:B------:R-:W-:Y:S01]  /*38e00*/  VIADD R6, R158, 0xffffff18 ;  /* 0xffffff189e067836 */ /* 0x000fe20000000000 */
[----:B------:R-:W3:Y:S03]  /*38e10*/  LDL.LU.64 R246, [R1+0x2a8] ;  /* 0x0002a80001f67983 */ /* 0x000ee60000300a00 */
[----:B------:R-:W3:Y:S01]  /*38e20*/  LDC R158, c[0x0][0x230] ;  /* 0x00008c00ff9e7b82 */ /* 0x000ee20000000800 */
[----:B------:R-:W-:-:S07]  /*38e30*/  ISETP.GE.U32.AND P1, PT, R6, 0x7ffffe99, PT ;  /* 0x7ffffe990600780c */ /* 0x000fce0003f26070 */
[----:B------:R-:W-:Y:S04]  /*38e40*/  LDGSTS.E [R22+0x70008], desc[UR60][R170.64], !P0 ;  /* 0x70008000aa167fae */ /* 0x000fe8000c12187c */
[----:B------:R-:W-:Y:S04]  /*38e50*/  LDGSTS.E [R22+0x74008], desc[UR60][R168.64], !P0 ;  /* 0x74008000a8167fae */ /* 0x000fe8000c12187c */
[----:B------:R2:W-:Y:S04]  /*38e60*/  LDGSTS.E [R22+0x78008], desc[UR60][R166.64], !P0 ;  /* 0x78008000a6167fae */ /* 0x0005e8000c12187c */
[----:B------:R1:W-:Y:S01]  /*38e70*/  LDGSTS.E [R22+0x7c008], desc[UR60][R164.64], !P0 ;  /* 0x7c008000a4167fae */ /* 0x0003e2000c12187c */
[----:B--2---:R-:W-:-:S03]  /*38e80*/  IMAD.WIDE R166, R5, 0x4, R162 ;  /* 0x0000000405a67825 */ /* 0x004fc600078e02a2 */
[----:B------:R-:W2:Y:S04]  /*38e90*/  LDL.LU.64 R162, [R1+0x2b0] ;  /* 0x0002b00001a27983 */ /* 0x000ea80000300a00 */
[----:B------:R-:W-:Y:S04]  /*38ea0*/  STL.64 [R1+0x2440], R166 ;  /* 0x002440a601007387 */ /* 0x000fe80000100a00 */
[----:B------:R-:W2:Y:S04]  /*38eb0*/  LDL.LU.64 R250, [R1+0x2b8] ;  /* 0x0002b80001fa7983 */ /* 0x000ea80000300a00 */
[----:B------:R3:W-:Y:S01]  /*38ec0*/  LDGSTS.E [R22+0x7000c], desc[UR60][R166.64], !P1 ;  /* 0x7000c000a6167fae */ /* 0x0007e2000c92187c */
[----:B-1----:R-:W-:-:S05]  /*38ed0*/  IMAD.WIDE R164, R5, 0x4, R244 ;  /* 0x0000000405a47825 */ /* 0x002fca00078e02f4 */
[----:B------:R-:W-:Y:S04]  /*38ee0*/  STL.64 [R1+0x2438], R164 ;  /* 0x002438a401007387 */ /* 0x000fe80000100a00 */
[----:B------:R1:W-:Y:S01]  /*38ef0*/  LDGSTS.E [R22+0x7400c], desc[UR60][R164.64], !P1 ;  /* 0x7400c000a4167fae */ /* 0x0003e2000c92187c */
[----:B------:R-:W-:-:S04]  /*38f00*/  IMAD.WIDE R160, R5, 0x4, R160 ;  /* 0x0000000405a07825 */ /* 0x000fc800078e02a0 */
[C---:B------:R-:W-:Y:S01]  /*38f10*/  IMAD.WIDE R10, R5.reuse, 0x4, R10 ;  /* 0x00000004050a7825 */ /* 0x040fe200078e020a */
[----:B------:R-:W-:Y:S04]  /*38f20*/  STL.64 [R1+0x2430], R160 ;  /* 0x002430a001007387 */ /* 0x000fe80000100a00 */
[----:B------:R1:W-:Y:S04]  /*38f30*/  STL.64 [R1+0x2428], R10 ;  /* 0x0024280a01007387 */ /* 0x0003e80000100a00 */
[----:B------:R-:W2:Y:S04]  /*38f40*/  LDL.LU.64 R242, [R1+0x2c0] ;  /* 0x0002c00001f27983 */ /* 0x000ea80000300a00 */
[----:B------:R-:W-:Y:S04]  /*38f50*/  LDGSTS.E [R22+0x7800c], desc[UR60][R160.64], !P1 ;  /* 0x7800c000a0167fae */ /* 0x000fe8000c92187c */
[----:B------:R3:W-:Y:S01]  /*38f60*/  LDGSTS.E [R22+0x7c00c], desc[UR60][R10.64], !P1 ;  /* 0x7c00c0000a167fae */ /* 0x0007e2000c92187c */
[----:B----4-:R-:W-:-:S03]  /*38f70*/  IMAD.WIDE R168, R5, 0x4, R234 ;  /* 0x0000000405a87825 */ /* 0x010fc600078e02ea */
[----:B------:R-:W4:Y:S04]  /*38f80*/  LDL.LU.64 R244, [R1+0x2c8] ;  /* 0x0002c80001f47983 */ /* 0x000f280000300a00 */
[----:B-1----:R-:W4:Y:S01]  /*38f90*/  LDL.LU.64 R10, [R1+0x2d0] ;  /* 0x0002d000010a7983 */ /* 0x002f220000300a00 */
[----:B---3--:R-:W-:-:S03]  /*38fa0*/  IMAD.WIDE R166, R5, 0x4, R236 ;  /* 0x0000000405a67825 */ /* 0x008fc600078e02ec */
[----:B------:R-:W3:Y:S04]  /*38fb0*/  LDL.LU.64 R160, [R1+0x2d8] ;  /* 0x0002d80001a07983 */ /* 0x000ee80000300a00 */
[----:B------:R1:W-:Y:S01]  /*38fc0*/  STL.64 [R1+0x4b38], R22 ;  /* 0x004b381601007387 */ /* 0x0003e20000100a00 */
[----:B------:R-:W-:-:S03]  /*38fd0*/  IMAD.WIDE R164, R5, 0x4, R238 ;  /* 0x0000000405a47825 */ /* 0x000fc600078e02ee */
[----:B------:R-:W-:Y:S04]  /*38fe0*/  STL.64 [R1+0x2420], R168 ;  /* 0x002420a801007387 */ /* 0x000fe80000100a00 */
[----:B------:R1:W-:Y:S02]  /*38ff0*/  STL.64 [R1+0x2418], R166 ;  /* 0x002418a601007387 */ /* 0x0003e40000100a00 */
[----:B-1----:R-:W-:Y:S02]  /*39000*/  IMAD.WIDE R22, R5, 0x4, R248 ;  /* 0x0000000405167825 */ /* 0x002fe400078e02f8 */
[----:B------:R1:W-:Y:S04]  /*39010*/  STL.64 [R1+0x2410], R164 ;  /* 0x002410a401007387 */ /* 0x0003e80000100a00 */
[----:B------:R2:W-:Y:S04]  /*39020*/  STL.64 [R1+0x2408], R22 ;  /* 0x0024081601007387 */ /* 0x0005e80000100a00 */
[----:B------:R-:W3:Y:S01]  /*39030*/  LDL.LU.64 R248, [R1+0x2e0] ;  /* 0x0002e00001f87983 */ /* 0x000ee20000300a00 */
[----:B------:R-:W-:-:S02]  /*39040*/  IADD3 R6, R156, -0x89, RZ ;  /* 0xffffff779c067810 */ /* 0x000fc40007ffe0ff */
[----:B------:R-:W4:Y:S02]  /*39050*/  LDC R156, c[0x0][0x230] ;  /* 0x00008c00ff9c7b82 */ /* 0x000f240000000800 */
[----:B------:R-:W-:Y:S01]  /*39060*/  ISETP.GE.U32.AND P2, PT, R6, 0x7ffffef8, PT ;  /* 0x7ffffef80600780c */ /* 0x000fe20003f46070 */
[----:B------:R-:W-:-:S05]  /*39070*/  VIADD R6, R157, 0xffffff76 ;  /* 0xffffff769d067836 */ /* 0x000fca0000000000 */
[----:B------:R-:W-:Y:S01]  /*39080*/  ISETP.GE.U32.AND P6, PT, R6, 0x7ffffef7, PT ;  /* 0x7ffffef70600780c */ /* 0x000fe20003fc6070 */
[----:B------:R-:W-:Y:S01]  /*39090*/  VIADD R6, R158, 0xffffff75 ;  /* 0xffffff759e067836 */ /* 0x000fe20000000000 */
[----:B------:R-:W3:Y:S05]  /*390a0*/  LDC R157, c[0x0][0x230] ;  /* 0x00008c00ff9d7b82 */ /* 0x000eea0000000800 */
[----:B------:R-:W-:Y:S03]  /*390b0*/  LDGSTS.E [R21+0x40000], desc[UR60][R168.64], !P2 ;  /* 0x40000000a8157fae */ /* 0x000fe6000d12187c */
[----:B------:R-:W3:Y:S01]  /*390c0*/  LDC R158, c[0x0][0x230] ;  /* 0x00008c00ff9e7b82 */ /* 0x000ee20000000800 */
[----:B------:R1:W-:Y:S04]  /*390d0*/  LDGSTS.E [R21+0x44000], desc[UR60][R166.64], !P2 ;  /* 0x44000000a6157fae */ /* 0x0003e8000d12187c */
[----:B------:R1:W-:Y:S01]  /*390e0*/  LDGSTS.E [R21+0x48000], desc[UR60][R164.64], !P2 ;  /* 0x48000000a4157fae */ /* 0x0003e2000d12187c */
[----:B------:R-:W-:-:S03]  /*390f0*/  ISETP.GE.U32.AND P0, PT, R6, 0x7ffffef6, PT ;  /* 0x7ffffef60600780c */ /* 0x000fc60003f06070 */
[----:B------:R2:W-:Y:S01]  /*39100*/  LDGSTS.E [R21+0x4c000], desc[UR60][R22.64], !P2 ;  /* 0x4c00000016157fae */ /* 0x0005e2000d12187c */
[----:B-1----:R-:W-:-:S04]  /*39110*/  IMAD.WIDE R166, R5, 0x4, R240 ;  /* 0x0000000405a67825 */ /* 0x002fc800078e02f0 */
[C---:B------:R-:W-:Y:S01]  /*39120*/  IMAD.WIDE R164, R5.reuse, 0x4, R246 ;  /* 0x0000000405a47825 */ /* 0x040fe200078e02f6 */
[----:B------:R-:W-:Y:S04]  /*39130*/  STL.64 [R1+0x2400], R166 ;  /* 0x002400a601007387 */ /* 0x000fe80000100a00 */
[----:B------:R-:W3:Y:S04]  /*39140*/  LDL.LU.64 R240, [R1+0x2e8] ;  /* 0x0002e80001f07983 */ /* 0x000ee80000300a00 */
[----:B------:R-:W-:Y:S04]  /*39150*/  STL.64 [R1+0x23f8], R164 ;  /* 0x0023f8a401007387 */ /* 0x000fe80000100a00 */
[----:B------:R-:W3:Y:S04]  /*39160*/  LDL.LU.64 R246, [R1+0x2f0] ;  /* 0x0002f00001f67983 */ /* 0x000ee80000300a00 */
[----:B------:R4:W-:Y:S04]  /*39170*/  LDGSTS.E [R21+0x40004], desc[UR60][R166.64], !P6 ;  /* 0x40004000a6157fae */ /* 0x0009e8000f12187c */
[----:B------:R1:W-:Y:S01]  /*39180*/  LDGSTS.E [R21+0x44004], desc[UR60][R164.64], !P6 ;  /* 0x44004000a4157fae */ /* 0x0003e2000f12187c */
[----:B--2---:R-:W-:-:S05]  /*39190*/  IMAD.WIDE R162, R5, 0x4, R162 ;  /* 0x0000000405a27825 */ /* 0x004fca00078e02a2 */
[----:B------:R2:W-:Y:S01]  /*391a0*/  STL.64 [R1+0x23f0], R162 ;  /* 0x0023f0a201007387 */ /* 0x0005e20000100a00 */
[----:B------:R-:W-:-:S03]  /*391b0*/  IMAD.WIDE R22, R5, 0x4, R250 ;  /* 0x0000000405167825 */ /* 0x000fc600078e02fa */
[----:B------:R-:W-:Y:S04]  /*391c0*/  LDGSTS.E [R21+0x48004], desc[UR60][R162.64], !P6 ;  /* 0x48004000a2157fae */ /* 0x000fe8000f12187c */
[----:B------:R-:W3:Y:S04]  /*391d0*/  LDL.LU.64 R250, [R1+0x2f8] ;  /* 0x0002f80001fa7983 */ /* 0x000ee80000300a00 */
[----:B------:R3:W-:Y:S04]  /*391e0*/  STL.64 [R1+0x23e8], R22 ;  /* 0x0023e81601007387 */ /* 0x0007e80000100a00 */
[----:B------:R3:W-:Y:S04]  /*391f0*/  LDGSTS.E [R21+0x4c004], desc[UR60][R22.64], !P6 ;  /* 0x4c00400016157fae */ /* 0x0007e8000f12187c */
[----:B--2---:R-:W2:Y:S01]  /*39200*/  LDL.LU.64 R162, [R1+0x300] ;  /* 0x0003000001a27983 */ /* 0x004ea20000300a00 */
[----:B------:R-:W-:-:S05]  /*39210*/  IMAD.WIDE R168, R5, 0x4, R242 ;  /* 0x0000000405a87825 */ /* 0x000fca00078e02f2 */
[----:B------:R3:W-:Y:S04]  /*39220*/  STL.64 [R1+0x23e0], R168 ;  /* 0x0023e0a801007387 */ /* 0x0007e80000100a00 */
[----:B------:R3:W-:Y:S01]  /*39230*/  LDGSTS.E [R21+0x40008], desc[UR60][R168.64], !P0 ;  /* 0x40008000a8157fae */ /* 0x0007e2000c12187c */
[C---:B----4-:R-:W-:Y:S01]  /*39240*/  IMAD.WIDE R166, R5.reuse, 0x4, R244 ;  /* 0x0000000405a67825 */ /* 0x050fe200078e02f4 */
[----:B------:R-:W-:Y:S02]  /*39250*/  IADD3 R6, R156, -0x8c, RZ ;  /* 0xffffff749c067810 */ /* 0x000fe40007ffe0ff */
[----:B------:R-:W4:Y:S01]  /*39260*/  LDC R156, c[0x0][0x230] ;  /* 0x00008c00ff9c7b82 */ /* 0x000f220000000800 */
[----:B-1----:R-:W-:-:S04]  /*39270*/  IMAD.WIDE R164, R5, 0x4, R10 ;  /* 0x0000000405a47825 */ /* 0x002fc800078e020a */
[C---:B---3--:R-:W-:Y:S01]  /*39280*/  IMAD.WIDE R22, R5.reuse, 0x4, R160 ;  /* 0x0000000405167825 */ /* 0x048fe200078e02a0 */
[----:B------:R1:W-:Y:S04]  /*39290*/  LDGSTS.E [R21+0x44008], desc[UR60][R166.64], !P0 ;  /* 0x44008000a6157fae */ /* 0x0003e8000c12187c */
[----:B------:R-:W3:Y:S04]  /*392a0*/  LDL.LU.64 R160, [R1+0x308] ;  /* 0x0003080001a07983 */ /* 0x000ee80000300a00 */
[----:B------:R1:W-:Y:S04]  /*392b0*/  STL.64 [R1+0x23d8], R166 ;  /* 0x0023d8a601007387 */ /* 0x0003e80000100a00 */
[----:B------:R-:W4:Y:S04]  /*392c0*/  LDL.LU.64 R236, [R1+0x310] ;  /* 0x0003100001ec7983 */ /* 0x000f280000300a00 */
[----:B------:R1:W-:Y:S04]  /*392d0*/  STL.64 [R1+0x23d0], R164 ;  /* 0x0023d0a401007387 */ /* 0x0003e80000100a00 */
[----:B------:R-:W4:Y:S04]  /*392e0*/  LDL.LU.64 R10, [R1+0x318] ;  /* 0x00031800010a7983 */ /* 0x000f280000300a00 */
[----:B------:R1:W-:Y:S01]  /*392f0*/  STL.64 [R1+0x23c8], R22 ;  /* 0x0023c81601007387 */ /* 0x0003e20000100a00 */
[----:B------:R-:W-:-:S03]  /*39300*/  IMAD.WIDE R168, R5, 0x4, R248 ;  /* 0x0000000405a87825 */ /* 0x000fc600078e02f8 */
[----:B------:R-:W4:Y:S04]  /*39310*/  LDL.LU.64 R238, [R1+0x320] ;  /* 0x0003200001ee7983 */ /* 0x000f280000300a00 */
[----:B------:R-:W4:Y:S04]  /*39320*/  LDL.LU.64 R242, [R1+0x328] ;  /* 0x0003280001f27983 */ /* 0x000f280000300a00 */
[----:B------:R-:W4:Y:S04]  /*39330*/  LDL.LU.64 R244, [R1+0x330] ;  /* 0x0003300001f47983 */ /* 0x000f280000300a00 */
[----:B------:R-:W-:Y:S04]  /*39340*/  STL.64 [R1+0x23c0], R168 ;  /* 0x0023c0a801007387 */ /* 0x000fe80000100a00 */
[----:B------:R-:W4:Y:S01]  /*39350*/  LDL.LU.64 R248, [R1+0x338] ;  /* 0x0003380001f87983 */ /* 0x000f220000300a00 */
[----:B------:R-:W-:Y:S01]  /*39360*/  ISETP.GE.U32.AND P1, PT, R6, 0x7ffffef5, PT ;  /* 0x7ffffef50600780c */ /* 0x000fe20003f26070 */
[----:B------:R-:W-:-:S02]  /*39370*/  VIADD R6, R157, 0xffffff57 ;  /* 0xffffff579d067836 */ /* 0x000fc40000000000 */
[----:B------:R1:W-:Y:S01]  /*39380*/  LDGSTS.E [R21+0x48008], desc[UR60][R164.64], !P0 ;  /* 0x48008000a4157fae */ /* 0x0003e2000c12187c */
[----:B------:R-:W4:Y:S02]  /*39390*/  LDC R157, c[0x0][0x230] ;  /* 0x00008c00ff9d7b82 */ /* 0x000f240000000800 */
[----:B------:R-:W-:Y:S01]  /*393a0*/  ISETP.GE.U32.AND P2, PT, R6, 0x7ffffed8, PT ;  /* 0x7ffffed80600780c */ /* 0x000fe20003f46070 */
[----:B------:R1:W-:Y:S06]  /*393b0*/  LDGSTS.E [R21+0x4c008], desc[UR60][R22.64], !P0 ;  /* 0x4c00800016157fae */ /* 0x0003ec000c12187c */
[----:B------:R-:W-:Y:S01]  /*393c0*/  LDGSTS.E [R21+0x4000c], desc[UR60][R168.64], !P1 ;  /* 0x4000c000a8157fae */ /* 0x000fe2000c92187c */
[----:B-1----:R-:W-:-:S04]  /*393d0*/  IMAD.WIDE R166, R5, 0x4, R240 ;  /* 0x0000000405a67825 */ /* 0x002fc800078e02f0 */
[C---:B------:R-:W-:Y:S01]  /*393e0*/  IMAD.WIDE R164, R5.reuse, 0x4, R246 ;  /* 0x0000000405a47825 */ /* 0x040fe200078e02f6 */
[----:B------:R-:W-:Y:S04]  /*393f0*/  STL.64 [R1+0x23b8], R166 ;  /* 0x0023b8a601007387 */ /* 0x000fe80000100a00 */
[----:B------:R-:W-:Y:S04]  /*39400*/  LDGSTS.E [R21+0x4400c], desc[UR60][R166.64], !P1 ;  /* 0x4400c000a6157fae */ /* 0x000fe8000c92187c */
[----:B------:R2:W-:Y:S04]  /*39410*/  STL.64 [R1+0x23b0], R164 ;  /* 0x0023b0a401007387 */ /* 0x0005e80000100a00 */
[----:B------:R2:W-:Y:S01]  /*39420*/  LDGSTS.E [R21+0x4800c], desc[UR60][R164.64], !P1 ;  /* 0x4800c000a4157fae */ /* 0x0005e2000c92187c */
[----:B------:R-:W-:-:S05]  /*39430*/  IMAD.WIDE R22, R5, 0x4, R250 ;  /* 0x0000000405167825 */ /* 0x000fca00078e02fa */
[----:B------:R4:W-:Y:S04]  /*39440*/  STL.64 [R1+0x23a8], R22 ;  /* 0x0023a81601007387 */ /* 0x0009e80000100a00 */
[----:B------:R-:W4:Y:S01]  /*39450*/  LDL.LU.64 R240, [R1+0x340] ;  /* 0x0003400001f07983 */ /* 0x000f220000300a00 */
[----:B--2---:R-:W-:-:S03]  /*39460*/  IMAD.WIDE R164, R5, 0x4, R162 ;  /* 0x0000000405a47825 */ /* 0x004fc600078e02a2 */
[----:B------:R-:W2:Y:S04]  /*39470*/  LDL.LU.64 R246, [R1+0x348] ;  /* 0x0003480001f67983 */ /* 0x000ea80000300a00 */
[----:B------:R4:W-:Y:S04]  /*39480*/  LDGSTS.E [R21+0x4c00c], desc[UR60][R22.64], !P1 ;  /* 0x4c00c00016157fae */ /* 0x0009e8000c92187c */
[----:B------:R-:W2:Y:S04]  /*39490*/  LDL.LU.64 R250, [R1+0x350] ;  /* 0x0003500001fa7983 */ /* 0x000ea80000300a00 */
[----:B------:R1:W-:Y:S04]  /*394a0*/  STL.64 [R1+0x23a0], R164 ;  /* 0x0023a0a401007387 */ /* 0x0003e80000100a00 */
[----:B------:R-:W2:Y:S04]  /*394b0*/  LDL.LU.64 R162, [R1+0x358] ;  /* 0x0003580001a27983 */ /* 0x000ea80000300a00 */
[----:B------:R1:W-:Y:S01]  /*394c0*/  LDGSTS.E [R21+0x50000], desc[UR60][R164.64], !P2 ;  /* 0x50000000a4157fae */ /* 0x0003e2000d12187c */
[----:B---3--:R-:W-:-:S04]  /*394d0*/  IMAD.WIDE R160, R5, 0x4, R160 ;  /* 0x0000000405a07825 */ /* 0x008fc800078e02a0 */
[C---:B----4-:R-:W-:Y:S01]  /*394e0*/  IMAD.WIDE R22, R5.reuse, 0x4, R236 ;  /* 0x0000000405167825 */ /* 0x050fe200078e02ec */
[----:B------:R-:W-:Y:S04]  /*394f0*/  STL.64 [R1+0x2398], R160 ;  /* 0x002398a001007387 */ /* 0x000fe80000100a00 */
[----:B------:R-:W-:Y:S01]  /*39500*/  LDGSTS.E [R21+0x54000], desc[UR60][R160.64], !P2 ;  /* 0x54000000a0157fae */ /* 0x000fe2000d12187c */
[----:B------:R-:W-:-:S03]  /*39510*/  IMAD.WIDE R10, R5, 0x4, R10 ;  /* 0x00000004050a7825 */ /* 0x000fc600078e020a */
[----:B------:R-:W-:Y:S04]  /*39520*/  STL.64 [R1+0x2390], R22 ;  /* 0x0023901601007387 */ /* 0x000fe80000100a00 */
[----:B------:R3:W-:Y:S01]  /*39530*/  LDGSTS.E [R21+0x58000], desc[UR60][R22.64], !P2 ;  /* 0x5800000016157fae */ /* 0x0007e2000d12187c */
[----:B------:R-:W-:-:S03]  /*39540*/  IMAD.WIDE R168, R5, 0x4, R238 ;  /* 0x0000000405a87825 */ /* 0x000fc600078e02ee */
[----:B------:R4:W-:Y:S01]  /*39550*/  STL.64 [R1+0x2388], R10 ;  /* 0x0023880a01007387 */ /* 0x0009e20000100a00 */
[----:B------:R-:W-:-:S03]  /*39560*/  IMAD.WIDE R166, R5, 0x4, R242 ;  /* 0x0000000405a67825 */ /* 0x000fc600078e02f2 */
[----:B------:R-:W-:Y:S01]  /*39570*/  LDGSTS.E [R21+0x5c000], desc[UR60][R10.64], !P2 ;  /* 0x5c0000000a157fae */ /* 0x000fe2000d12187c */
[----:B-1----:R-:W-:-:S03]  /*39580*/  IMAD.WIDE R164, R5, 0x4, R244 ;  /* 0x0000000405a47825 */ /* 0x002fc600078e02f4 */
[----:B----4-:R-:W4:Y:S01]  /*39590*/  LDL.LU.64 R10, [R1+0x360] ;  /* 0x00036000010a7983 */ /* 0x010f220000300a00 */
[----:B---3--:R-:W-:-:S03]  /*395a0*/  IMAD.WIDE R22, R5, 0x4, R248 ;  /* 0x0000000405167825 */ /* 0x008fc600078e02f8 */
[----:B------:R-:W3:Y:S04]  /*395b0*/  LDL.LU.64 R160, [R1+0x368] ;  /* 0x0003680001a07983 */ /* 0x000ee80000300a00 */
[----:B------:R1:W-:Y:S04]  /*395c0*/  STL.64 [R1+0x2380], R168 ;  /* 0x002380a801007387 */ /* 0x0003e80000100a00 */
[----:B------:R-:W3:Y:S04]  /*395d0*/  LDL.LU.64 R238, [R1+0x370] ;  /* 0x0003700001ee7983 */ /* 0x000ee80000300a00 */
[----:B------:R2:W-:Y:S04]  /*395e0*/  STL.64 [R1+0x2378], R166 ;  /* 0x002378a601007387 */ /* 0x0005e80000100a00 */
[----:B------:R-:W3:Y:S04]  /*395f0*/  LDL.LU.64 R242, [R1+0x378] ;  /* 0x0003780001f27983 */ /* 0x000ee80000300a00 */
[----:B------:R2:W-:Y:S04]  /*39600*/  STL.64 [R1+0x2370], R164 ;  /* 0x002370a401007387 */ /* 0x0005e80000100a00 */
[----:B------:R2:W-:Y:S04]  /*39610*/  STL.64 [R1+0x2368], R22 ;  /* 0x0023681601007387 */ /* 0x0005e80000100a00 */
[----:B------:R-:W3:Y:S04]  /*39620*/  LDL.LU.64 R244, [R1+0x380] ;  /* 0x0003800001f47983 */ /* 0x000ee80000300a00 */
[----:B------:R-:W3:Y:S01]  /*39630*/  LDL.LU.64 R248, [R1+0x388] ;  /* 0x0003880001f87983 */ /* 0x000ee20000300a00 */
[----:B------:R-:W-:-:S02]  /*39640*/  VIADD R6, R158, 0xffffff56 ;  /* 0xffffff569e067836 */ /* 0x000fc40000000000 */
[----:B------:R-:W3:Y:S03]  /*39650*/  LDC R158, c[0x0][0x230] ;  /* 0x00008c00ff9e7b82 */ /* 0x000ee60000000800 */
[----:B------:R-:W-:Y:S02]  /*39660*/  ISETP.GE.U32.AND P6, PT, R6, 0x7ffffed7, PT ;  /* 0x7ffffed70600780c */ /* 0x000fe40003fc6070 */
[----:B------:R-:W-:-:S03]  /*39670*/  IADD3 R6, R156, -0xab, RZ ;  /* 0xffffff559c067810 */ /* 0x000fc60007ffe0ff */
[----:B------:R-:W3:Y:S01]  /*39680*/  LDC R156, c[0x0][0x230] ;  /* 0x00008c00ff9c7b82 */ /* 0x000ee20000000800 */
[----:B------:R-:W-:Y:S01]  /*39690*/  ISETP.GE.U32.AND P0, PT, R6, 0x7ffffed6, PT ;  /* 0x7ffffed60600780c */ /* 0x000fe20003f06070 */
[----:B------:R-:W-:-:S06]  /*396a0*/  VIADD R6, R157, 0xffffff54 ;  /* 0xffffff549d067836 */ /* 0x000fcc0000000000 */
[----:B------:R1:W-:Y:S01]  /*396b0*/  LDGSTS.E [R21+0x50004], desc[UR60][R168.64], !P6 ;  /* 0x50004000a8157fae */ /* 0x0003e2000f12187c */
[----:B------:R-:W-:Y:S01]  /*396c0*/  ISETP.GE.U32.AND P1, PT, R6, 0x7ffffed5, PT ;  /* 0x7ffffed50600780c */ /* 0x000fe20003f26070 */
[----:B------:R-:W3:Y:S02]  /*396d0*/  LDC R157, c[0x0][0x230] ;  /* 0x00008c00ff9d7b82 */ /* 0x000ee40000000800 */
[----:B------:R2:W-:Y:S04]  /*396e0*/  LDGSTS.E [R21+0x54004], desc[UR60][R166.64], !P6 ;  /* 0x54004000a6157fae */ /* 0x0005e8000f12187c */
[----:B------:R2:W-:Y:S04]  /*396f0*/  LDGSTS.E [R21+0x58004], desc[UR60][R164.64], !P6 ;  /* 0x58004000a4157fae */ /* 0x0005e8000f12187c */
[----:B------:R2:W-:Y:S01]  /*39700*/  LDGSTS.E [R21+0x5c004], desc[UR60][R22.64], !P6 ;  /* 0x5c00400016157fae */ /* 0x0005e2000f12187c */
[----:B-1----:R-:W-:-:S04]  /*39710*/  IMAD.WIDE R168, R5, 0x4, R240 ;  /* 0x0000000405a87825 */ /* 0x002fc800078e02f0 */
[C---:B--2---:R-:W-:Y:S01]  /*39720*/  IMAD.WIDE R166, R5.reuse, 0x4, R246 ;  /* 0x0000000405a67825 */ /* 0x044fe200078e02f6 */
[----:B------:R4:W-:Y:S04]  /*39730*/  STL.64 [R1+0x2360], R168 ;  /* 0x002360a801007387 */ /* 0x0009e80000100a00 */
[----:B------:R4:W-:Y:S01]  /*39740*/  LDGSTS.E [R21+0x50008], desc[UR60][R168.64], !P0 ;  /* 0x50008000a8157fae */ /* 0x0009e2000c12187c */
[----:B------:R-:W-:-:S03]  /*39750*/  IMAD.WIDE R164, R5, 0x4, R250 ;  /* 0x0000000405a47825 */ /* 0x000fc600078e02fa */
[----:B------:R3:W-:Y:S04]  /*39760*/  LDGSTS.E [R21+0x54008], desc[UR60][R166.64], !P0 ;  /* 0x54008000a6157fae */ /* 0x0007e8000c12187c */
[----:B------:R1:W-:Y:S01]  /*39770*/  LDGSTS.E [R21+0x58008], desc[UR60][R164.64], !P0 ;  /* 0x58008000a4157fae */ /* 0x0003e2000c12187c */
[----:B------:R-:W-:-:S03]  /*39780*/  IMAD.WIDE R22, R5, 0x4, R162 ;  /* 0x0000000405167825 */ /* 0x000fc600078e02a2 */
[----:B------:R-:W2:Y:S04]  /*39790*/  LDL.LU.64 R162, [R1+0x390] ;  /* 0x0003900001a27983 */ /* 0x000ea80000300a00 */
[----:B------:R3:W-:Y:S04]  /*397a0*/  STL.64 [R1+0x2358], R166 ;  /* 0x002358a601007387 */ /* 0x0007e80000100a00 */
[----:B------:R-:W2:Y:S04]  /*397b0*/  LDL.LU.64 R250, [R1+0x398] ;  /* 0x0003980001fa7983 */ /* 0x000ea80000300a00 */
[----:B------:R1:W-:Y:S04]  /*397c0*/  STL.64 [R1+0x2350], R164 ;  /* 0x002350a401007387 */ /* 0x0003e80000100a00 */
[----:B------:R1:W-:Y:S04]  /*397d0*/  STL.64 [R1+0x2348], R22 ;  /* 0x0023481601007387 */ /* 0x0003e80000100a00 */
[----:B------:R-:W2:Y:S04]  /*397e0*/  LDL.LU.64 R240, [R1+0x3a0] ;  /* 0x0003a00001f07983 */ /* 0x000ea80000300a00 */
[----:B------:R1:W-:Y:S01]  /*397f0*/  LDGSTS.E [R21+0x5c008], desc[UR60][R22.64], !P0 ;  /* 0x5c00800016157fae */ /* 0x0003e2000c12187c */
[----:B----4-:R-:W-:-:S04]  /*39800*/  IMAD.WIDE R168, R5, 0x4, R10 ;  /* 0x0000000405a87825 */ /* 0x010fc800078e020a */
[C---:B---3--:R-:W-:Y:S01]  /*39810*/  IMAD.WIDE R166, R5.reuse, 0x4, R160 ;  /* 0x0000000405a67825 */ /* 0x048fe200078e02a0 */
[----:B------:R-:W-:Y:S04]  /*39820*/  LDGSTS.E [R21+0x5000c], desc[UR60][R168.64], !P1 ;  /* 0x5000c000a8157fae */ /* 0x000fe8000c92187c */
[----:B------:R-:W3:Y:S01]  /*39830*/  LDL.LU.64 R160, [R1+0x3a8] ;  /* 0x0003a80001a07983 */ /* 0x000ee20000300a00 */
[----:B-1----:R-:W-:-:S03]  /*39840*/  IMAD.WIDE R164, R5, 0x4, R238 ;  /* 0x0000000405a47825 */ /* 0x002fc600078e02ee */
[----:B------:R-:W-:Y:S04]  /*39850*/  STL.64 [R1+0x2340], R168 ;  /* 0x002340a801007387 */ /* 0x000fe80000100a00 */
[----:B------:R-:W4:Y:S01]  /*39860*/  LDL.LU.64 R246, [R1+0x3b0] ;  /* 0x0003b00001f67983 */ /* 0x000f220000300a00 */
[----:B------:R-:W-:-:S03]  /*39870*/  IMAD.WIDE R22, R5, 0x4, R242 ;  /* 0x0000000405167825 */ /* 0x000fc600078e02f2 */
[----:B------:R1:W-:Y:S04]  /*39880*/  STL.64 [R1+0x2338], R166 ;  /* 0x002338a601007387 */ /* 0x0003e80000100a00 */
[----:B------:R1:W-:Y:S04]  /*39890*/  LDGSTS.E [R21+0x5400c], desc[UR60][R166.64], !P1 ;  /* 0x5400c000a6157fae */ /* 0x0003e8000c92187c */
[----:B------:R-:W4:Y:S04]  /*398a0*/  LDL.LU.64 R10, [R1+0x3b8] ;  /* 0x0003b800010a7983 */ /* 0x000f280000300a00 */
[----:B------:R1:W-:Y:S02]  /*398b0*/  STL.64 [R1+0x2330], R164 ;  /* 0x002330a401007387 */ /* 0x0003e40000100a00 */
[----:B-1----:R-:W-:-:S02]  /*398c0*/  IMAD.WIDE R166, R5, 0x4, R244 ;  /* 0x0000000405a67825 */ /* 0x002fc400078e02f4 */
[----:B------:R1:W-:Y:S04]  /*398d0*/  STL.64 [R1+0x2328], R22 ;  /* 0x0023281601007387 */ /* 0x0003e80000100a00 */
[----:B------:R-:W4:Y:S04]  /*398e0*/  LDL.LU.64 R236, [R1+0x3c0] ;  /* 0x0003c00001ec7983 */ /* 0x000f280000300a00 */
[----:B------:R1:W-:Y:S04]  /*398f0*/  LDGSTS.E [R21+0x5800c], desc[UR60][R164.64], !P1 ;  /* 0x5800c000a4157fae */ /* 0x0003e8000c92187c */
[----:B------:R-:W4:Y:S04]  /*39900*/  LDL.LU.64 R238, [R1+0x3c8] ;  /* 0x0003c80001ee7983 */ /* 0x000f280000300a00 */
[----:B------:R-:W-:Y:S01]  /*39910*/  STL.64 [R1+0x2320], R166 ;  /* 0x002320a601007387 */ /* 0x000fe20000100a00 */
[----:B-1----:R-:W-:-:S03]  /*39920*/  IMAD.WIDE R164, R5, 0x4, R248 ;  /* 0x0000000405a47825 */ /* 0x002fc600078e02f8 */
[----:B------:R-:W4:Y:S04]  /*39930*/  LDL.LU.64 R242, [R1+0x3d0] ;  /* 0x0003d00001f27983 */ /* 0x000f280000300a00 */
[----:B------:R1:W-:Y:S04]  /*39940*/  STL.64 [R1+0x2318], R164 ;  /* 0x002318a401007387 */ /* 0x0003e80000100a00 */
[----:B------:R-:W4:Y:S01]  /*39950*/  LDL.LU.64 R248, [R1+0x3d8] ;  /* 0x0003d80001f87983 */ /* 0x000f220000300a00 */
[----:B------:R-:W-:Y:S02]  /*39960*/  VIADD R6, R158, 0xffffff37 ;  /* 0xffffff379e067836 */ /* 0x000fe40000000000 */
[----:B------:R-:W4:Y:S01]  /*39970*/  LDC R158, c[0x0][0x230] ;  /* 0x00008c00ff9e7b82 */ /* 0x000f220000000800 */
[----:B------:R1:W-:Y:S02]  /*39980*/  LDGSTS.E [R21+0x5c00c], desc[UR60][R22.64], !P1 ;  /* 0x5c00c00016157fae */ /* 0x0003e4000c92187c */
[----:B------:R-:W-:-:S02]  /*39990*/  ISETP.GE.U32.AND P2, PT, R6, 0x7ffffeb8, PT ;  /* 0x7ffffeb80600780c */ /* 0x000fc40003f46070 */
[----:B------:R-:W-:-:S03]  /*399a0*/  IADD3 R6, R156, -0xca, RZ ;  /* 0xffffff369c067810 */ /* 0x000fc60007ffe0ff */
[----:B------:R-:W4:Y:S01]  /*399b0*/  LDC R156, c[0x0][0x230] ;  /* 0x00008c00ff9c7b82 */ /* 0x000f220000000800 */
[----:B------:R-:W-:-:S07]  /*399c0*/  ISETP.GE.U32.AND P6, PT, R6, 0x7ffffeb7, PT ;  /* 0x7ffffeb70600780c */ /* 0x000fce0003fc6070 */
[----:B------:R-:W-:Y:S04]  /*399d0*/  LDGSTS.E [R21+0x60000], desc[UR60][R166.64], !P2 ;  /* 0x60000000a6157fae */ /* 0x000fe8000d12187c */
[----:B------:R1:W-:Y:S01]  /*399e0*/  LDGSTS.E [R21+0x64000], desc[UR60][R164.64], !P2 ;  /* 0x64000000a4157fae */ /* 0x0003e2000d12187c */
[----:B--2---:R-:W-:-:S04]  /*399f0*/  IMAD.WIDE R162, R5, 0x4, R162 ;  /* 0x0000000405a27825 */ /* 0x004fc800078e02a2 */
[C---:B-1----:R-:W-:Y:S01]  /*39a00*/  IMAD.WIDE R22, R5.reuse, 0x4, R250 ;  /* 0x0000000405167825 */ /* 0x042fe200078e02fa */
[----:B------:R1:W-:Y:S04]  /*39a10*/  STL.64 [R1+0x2310], R162 ;  /* 0x002310a201007387 */ /* 0x0003e80000100a00 */
[----:B------:R4:W-:Y:S04]  /*39a20*/  STL.64 [R1+0x2308], R22 ;  /* 0x0023081601007387 */ /* 0x0009e80000100a00 */
[----:B------:R-:W2:Y:S01]  /*39a30*/  LDL.LU.64 R244, [R1+0x3e0] ;  /* 0x0003e00001f47983 */ /* 0x000ea20000300a00 */
[----:B------:R-:W-:-:S03]  /*39a40*/  IMAD.WIDE R164, R5, 0x4, R240 ;  /* 0x0000000405a47825 */ /* 0x000fc600078e02f0 */
[----:B------:R-:W-:Y:S04]  /*39a50*/  LDGSTS.E [R21+0x68000], desc[UR60][R162.64], !P2 ;  /* 0x68000000a2157fae */ /* 0x000fe8000d12187c */
[----:B------:R4:W-:Y:S04]  /*39a60*/  LDGSTS.E [R21+0x6c000], desc[UR60][R22.64], !P2 ;  /* 0x6c00000016157fae */ /* 0x0009e8000d12187c */
[----:B------:R-:W2:Y:S04]  /*39a70*/  LDL.LU.64 R250, [R1+0x3e8] ;  /* 0x0003e80001fa7983 */ /* 0x000ea80000300a00 */
[----:B-1----:R-:W2:Y:S04]  /*39a80*/  LDL.LU.64 R162, [R1+0x3f0] ;  /* 0x0003f00001a27983 */ /* 0x002ea80000300a00 */
[----:B------:R-:W-:Y:S04]  /*39a90*/  STL.64 [R1+0x2300], R164 ;  /* 0x002300a401007387 */ /* 0x000fe80000100a00 */
[----:B------:R1:W-:Y:S01]  /*39aa0*/  LDGSTS.E [R21+0x60004], desc[UR60][R164.64], !P6 ;  /* 0x60004000a4157fae */ /* 0x0003e2000f12187c */
[----:B---3--:R-:W-:-:S04]  /*39ab0*/  IMAD.WIDE R160, R5, 0x4, R160 ;  /* 0x0000000405a07825 */ /* 0x008fc800078e02a0 */
[C---:B----4-:R-:W-:Y:S01]  /*39ac0*/  IMAD.WIDE R22, R5.reuse, 0x4, R246 ;  /* 0x0000000405167825 */ /* 0x050fe200078e02f6 */
[----:B------:R-:W-:Y:S04]  /*39ad0*/  STL.64 [R1+0x22f8], R160 ;  /* 0x0022f8a001007387 */ /* 0x000fe80000100a00 */
[----:B------:R-:W-:Y:S04]  /*39ae0*/  STL.64 [R1+0x22f0], R22 ;  /* 0x0022f01601007387 */ /* 0x000fe80000100a00 */
[----:B------:R-:W3:Y:S01]  /*39af0*/  LDL.LU.64 R240, [R1+0x3f8] ;  /* 0x0003f80001f07983 */ /* 0x000ee20000300a00 */
[----:B------:R-:W-:-:S03]  /*39b00*/  IMAD.WIDE R10, R5, 0x4, R10 ;  /* 0x00000004050a7825 */ /* 0x000fc600078e020a */
[----:B------:R-:W-:Y:S04]  /*39b10*/  LDGSTS.E [R21+0x64004], desc[UR60][R160.64], !P6 ;  /* 0x64004000a0157fae */ /* 0x000fe8000f12187c */
[----:B------:R4:W-:Y:S04]  /*39b20*/  STL.64 [R1+0x22e8], R10 ;  /* 0x0022e80a01007387 */ /* 0x0009e80000100a00 */
[----:B------:R1:W-:Y:S01]  /*39b30*/  LDGSTS.E [R21+0x68004], desc[UR60][R22.64], !P6 ;  /* 0x6800400016157fae */ /* 0x0003e2000f12187c */
[----:B------:R-:W-:-:S03]  /*39b40*/  IMAD.WIDE R168, R5, 0x4, R236 ;  /* 0x0000000405a87825 */ /* 0x000fc600078e02ec */
[----:B------:R-:W-:Y:S04]  /*39b50*/  LDGSTS.E [R21+0x6c004], desc[UR60][R10.64], !P6 ;  /* 0x6c0040000a157fae */ /* 0x000fe8000f12187c */
[----:B------:R-:W3:Y:S01]  /*39b60*/  LDL.LU.64 R246, [R1+0x400] ;  /* 0x0004000001f67983 */ /* 0x000ee20000300a00 */
[----:B------:R-:W-:-:S03]  /*39b70*/  IMAD.WIDE R166, R5, 0x4, R238 ;  /* 0x0000000405a67825 */ /* 0x000fc600078e02ee */
[----:B----4-:R-:W4:Y:S01]  /*39b80*/  LDL.LU.64 R10, [R1+0x408] ;  /* 0x00040800010a7983 */ /* 0x010f220000300a00 */
[----:B-1----:R-:W-:-:S03]  /*39b90*/  IMAD.WIDE R164, R5, 0x4, R242 ;  /* 0x0000000405a47825 */ /* 0x002fc600078e02f2 */
[----:B------:R-:W4:Y:S04]  /*39ba0*/  LDL.LU.64 R160, [R1+0x410] ;  /* 0x0004100001a07983 */ /* 0x000f280000300a00 */
[----:B------:R2:W-:Y:S01]  /*39bb0*/  STL.64 [R1+0x22e0], R168 ;  /* 0x0022e0a801007387 */ /* 0x0005e20000100a00 */
[----:B------:R-:W-:-:S03]  /*39bc0*/  IMAD.WIDE R22, R5, 0x4, R248 ;  /* 0x0000000405167825 */ /* 0x000fc600078e02f8 */
[----:B------:R1:W-:Y:S04]  /*39bd0*/  STL.64 [R1+0x22d8], R166 ;  /* 0x0022d8a601007387 */ /* 0x0003e80000100a00 */
[----:B------:R1:W-:Y:S04]  /*39be0*/  STL.64 [R1+0x22d0], R164 ;  /* 0x0022d0a401007387 */ /* 0x0003e80000100a00 */
[----:B------:R-:W4:Y:S01]  /*39bf0*/  LDL.LU.64 R248, [R1+0x418] ;  /* 0x0004180001f87983 */ /* 0x000f220000300a00 */
[----:B------:R-:W-:Y:S02]  /*39c00*/  VIADD R6, R157, 0xffffff35 ;  /* 0xffffff359d067836 */ /* 0x000fe40000000000 */
[----:B------:R-:W4:Y:S03]  /*39c10*/  LDC R157, c[0x0][0x230] ;  /* 0x00008c00ff9d7b82 */ /* 0x000f260000000800 */
[----:B------:R-:W-:Y:S01]  /*39c20*/  ISETP.GE.U32.AND P0, PT, R6, 0x7ffffeb6, PT ;  /* 0x7ffffeb60600780c */ /* 0x000fe20003f06070 */
[----:B------:R-:W-:Y:S01]  /*39c30*/  VIADD R6, R158, 0xffffff34 ;  /* 0xffffff349e067836 */ /* 0x000fe20000000000 */
[----:B------:R3:W-:Y:S03]  /*39c40*/  STL.64 [R1+0x22c8], R22 ;  /* 0x0022c81601007387 */ /* 0x0007e60000100a00 */
[----:B------:R-:W4:Y:S01]  /*39c50*/  LDC R158, c[0x0][0x230] ;  /* 0x00008c00ff9e7b82 */ /* 0x000f220000000800 */
[----:B------:R-:W-:Y:S01]  /*39c60*/  ISETP.GE.U32.AND P1, PT, R6, 0x7ffffeb5, PT ;  /* 0x7ffffeb50600780c */ /* 0x000fe20003f26070 */
[----:B------:R-:W4:Y:S06]  /*39c70*/  LDL.LU.64 R242, [R1+0x420] ;  /* 0x0004200001f27983 */ /* 0x000f2c0000300a00 */
[----:B------:R2:W-:Y:S04]  /*39c80*/  LDGSTS.E [R21+0x60008], desc[UR60][R168.64], !P0 ;  /* 0x60008000a8157fae */ /* 0x0005e8000c12187c */
[----:B------:R1:W-:Y:S04]  /*39c90*/  LDGSTS.E [R21+0x64008], desc[UR60][R166.64], !P0 ;  /* 0x64008000a6157fae */ /* 0x0003e8000c12187c */
[----:B------:R1:W-:Y:S01]  /*39ca0*/  LDGSTS.E [R21+0x68008], desc[UR60][R164.64], !P0 ;  /* 0x68008000a4157fae */ /* 0x0003e2000c12187c */
[----:B------:R-:W-:-:S02]  /*39cb0*/  IADD3 R6, R156, -0xe9, RZ ;  /* 0xffffff179c067810 */ /* 0x000fc40007ffe0ff */
[----:B------:R-:W4:Y:S01]  /*39cc0*/  LDC R156, c[0x0][0x230] ;  /* 0x00008c00ff9c7b82 */ /* 0x000f220000000800 */
[----:B------:R3:W-:Y:S01]  /*39cd0*/  LDGSTS.E [R21+0x6c008], desc[UR60][R22.64], !P0 ;  /* 0x6c00800016157fae */ /* 0x0007e2000c12187c */
[----:B------:R-:W-:Y:S01]  /*39ce0*/  ISETP.GE.U32.AND P2, PT, R6, 0x7ffffe98, PT ;  /* 0x7ffffe980600780c */ /* 0x000fe20003f46070 */
[----:B--2---:R-:W-:-:S05]  /*39cf0*/  IMAD.WIDE R168, R5, 0x4, R244 ;  /* 0x0000000405a87825 */ /* 0x004fca00078e02f4 */
[----:B------:R-:W-:Y:S04]  /*39d00*/  STL.64 [R1+0x22c0], R168 ;  /* 0x0022c0a801007387 */ /* 0x000fe80000100a00 */
[----:B------:R-:W2:Y:S01]  /*39d10*/  LDL.LU.64 R244, [R1+0x428] ;  /* 0x0004280001f47983 */ /* 0x000ea20000300a00 */
[----:B-1----:R-:W-:-:S03]  /*39d20*/  IMAD.WIDE R166, R5, 0x4, R250 ;  /* 0x0000000405a67825 */ /* 0x002fc600078e02fa */
[----:B------:R-:W-:Y:S01]  /*39d30*/  LDGSTS.E [R21+0x6000c], desc[UR60][R168.64], !P1 ;  /* 0x6000c000a8157fae */ /* 0x000fe2000c92187c */
[----:B------:R-:W-:-:S03]  /*39d40*/  IMAD.WIDE R164, R5, 0x4, R162 ;  /* 0x0000000405a47825 */ /* 0x000fc600078e02a2 */
[----:B------:R1:W-:Y:S04]  /*39d50*/  STL.64 [R1+0x22b8], R166 ;  /* 0x0022b8a601007387 */ /* 0x0003e80000100a00 */
[----:B------:R-:W2:Y:S04]  /*39d60*/  LDL.LU.64 R162, [R1+0x430] ;  /* 0x0004300001a27983 */ /* 0x000ea80000300a00 */
[----:B------:R4:W-:Y:S04]  /*39d70*/  STL.64 [R1+0x22b0], R164 ;  /* 0x0022b0a401007387 */ /* 0x0009e80000100a00 */
[----:B------:R-:W2:Y:S04]  /*39d80*/  LDL.LU.64 R250, [R1+0x438] ;  /* 0x0004380001fa7983 */ /* 0x000ea80000300a00 */
[----:B------:R1:W-:Y:S04]  /*39d90*/  LDGSTS.E [R21+0x6400c], desc[UR60][R166.64], !P1 ;  /* 0x6400c000a6157fae */ /* 0x0003e8000c92187c */
[----:B------:R4:W-:Y:S01]  /*39da0*/  LDGSTS.E [R21+0x6800c], desc[UR60][R164.64], !P1 ;  /* 0x6800c000a4157fae */ /* 0x0009e2000c92187c */
[----:B---3--:R-:W-:-:S05]  /*39db0*/  IMAD.WIDE R22, R5, 0x4, R240 ;  /* 0x0000000405167825 */ /* 0x008fca00078e02f0 */
[----:B------:R3:W-:Y:S04]  /*39dc0*/  STL.64 [R1+0x22a8], R22 ;  /* 0x0022a81601007387 */ /* 0x0007e80000100a00 */
[----:B------:R-:W2:Y:S04]  /*39dd0*/  LDL.LU.64 R234, [R1+0x440] ;  /* 0x0004400001ea7983 */ /* 0x000ea80000300a00 */
[----:B------:R3:W-:Y:S01]  /*39de0*/  LDGSTS.E [R21+0x6c00c], desc[UR60][R22.64], !P1 ;  /* 0x6c00c00016157fae */ /* 0x0007e2000c92187c */
[----:B-1----:R-:W-:-:S05]  /*39df0*/  IMAD.WIDE R166, R5, 0x4, R246 ;  /* 0x0000000405a67825 */ /* 0x002fca00078e02f6 */
[----:B------:R1:W-:Y:S01]  /*39e00*/  STL.64 [R1+0x22a0], R166 ;  /* 0x0022a0a601007387 */ /* 0x0003e20000100a00 */
[----:B----4-:R-:W-:-:S03]  /*39e10*/  IMAD.WIDE R164, R5, 0x4, R10 ;  /* 0x0000000405a47825 */ /* 0x010fc600078e020a */
[----:B------:R-:W4:Y:S01]  /*39e20*/  LDL.LU.64 R236, [R1+0x448] ;  /* 0x0004480001ec7983 */ /* 0x000f220000300a00 */
[----:B------:R-:W-:-:S03]  /*39e30*/  IMAD.WIDE R160, R5, 0x4, R160 ;  /* 0x0000000405a07825 */ /* 0x000fc600078e02a0 */
[----:B------:R-:W-:Y:S04]  /*39e40*/  STL.64 [R1+0x2298], R164 ;  /* 0x002298a401007387 */ /* 0x000fe80000100a00 */
[----:B------:R-:W4:Y:S04]  /*39e50*/  LDL.LU.64 R238, [R1+0x450] ;  /* 0x0004500001ee7983 */ /* 0x000f280000300a00 */
[----:B------:R1:W-:Y:S04]  /*39e60*/  STL.64 [R1+0x2290], R160 ;  /* 0x002290a001007387 */ /* 0x0003e80000100a00 */
[----:B------:R-:W4:Y:S01]  /*39e70*/  LDL.LU.64 R10, [R1+0x458] ;  /* 0x00045800010a7983 */ /* 0x000f220000300a00 */
[----:B---3--:R-:W-:-:S03]  /*39e80*/  IMAD.WIDE R22, R5, 0x4, R248 ;  /* 0x0000000405167825 */ /* 0x008fc600078e02f8 */
[----:B------:R1:W-:Y:S04]  /*39e90*/  LDGSTS.E [R21+0x70000], desc[UR60][R166.64], !P2 ;  /* 0x70000000a6157fae */ /* 0x0003e8000d12187c */
[----:B------:R3:W-:Y:S04]  /*39ea0*/  STL.64 [R1+0x2288], R22 ;  /* 0x0022881601007387 */ /* 0x0007e80000100a00 */
[----:B------:R-:W4:Y:S04]  /*39eb0*/  LDL.LU.64 R240, [R1+0x460] ;  /* 0x0004600001f07983 */ /* 0x000f280000300a00 */
[----:B------:R2:W-:Y:S04]  /*39ec0*/  LDGSTS.E [R21+0x74000], desc[UR60][R164.64], !P2 ;  /* 0x74000000a4157fae */ /* 0x0005e8000d12187c */
[----:B------:R-:W4:Y:S04]  /*39ed0*/  LDL.LU.64 R246, [R1+0x468] ;  /* 0x0004680001f67983 */ /* 0x000f280000300a00 */
[----:B------:R-:W-:Y:S01]  /*39ee0*/  LDGSTS.E [R21+0x78000], desc[UR60][R160.64], !P2 ;  /* 0x78000000a0157fae */ /* 0x000fe2000d12187c */
[----:B------:R-:W-:-:S02]  /*39ef0*/  VIADD R6, R157, 0xffffff16 ;  /* 0xffffff169d067836 */ /* 0x000fc40000000000 */
[----:B-1----:R-:W-:Y:S01]  /*39f00*/  IMAD.WIDE R166, R5, 0x4, R242 ;  /* 0x0000000405a67825 */ /* 0x002fe200078e02f2 */
[----:B------:R3:W-:Y:S01]  /*39f10*/  LDGSTS.E [R21+0x7c000], desc[UR60][R22.64], !P2 ;  /* 0x7c00000016157fae */ /* 0x0007e2000d12187c */
[----:B------:R-:W1:Y:S03]  /*39f20*/  LDC R157, c[0x0][0x230] ;  /* 0x00008c00ff9d7b82 */ /* 0x000e660000000800 */
[----:B------:R-:W4:Y:S04]  /*39f30*/  LDL.LU.64 R160, [R1+0x470] ;  /* 0x0004700001a07983 */ /* 0x000f280000300a00 */
[----:B------:R-:W4:Y:S01]  /*39f40*/  LDL.LU.64 R248, [R1+0x478] ;  /* 0x0004780001f87983 */ /* 0x000f220000300a00 */
[----:B------:R-:W-:Y:S01]  /*39f50*/  ISETP.GE.U32.AND P6, PT, R6, 0x7ffffe97, PT ;  /* 0x7ffffe970600780c */ /* 0x000fe20003fc6070 */
[----:B------:R-:W-:-:S02]  /*39f60*/  VIADD R6, R158, 0xffffff15 ;  /* 0xffffff159e067836 */ /* 0x000fc40000000000 */
[----:B------:R-:W-:Y:S01]  /*39f70*/  STL.64 [R1+0x2280], R166 ;  /* 0x002280a601007387 */ /* 0x000fe20000100a00 */
[----:B------:R-:W1:Y:S02]  /*39f80*/  LDC R158, c[0x0][0x230] ;  /* 0x00008c00ff9e7b82 */ /* 0x000e640000000800 */
[----:B------:R-:W-:Y:S02]  /*39f90*/  ISETP.GE.U32.AND P0, PT, R6, 0x7ffffe96, PT ;  /* 0x7ffffe960600780c */ /* 0x000fe40003f06070 */
[----:B------:R-:W-:-:S05]  /*39fa0*/  IADD3 R6, R156, -0xec, RZ ;  /* 0xffffff149c067810 */ /* 0x000fca0007ffe0ff */
[----:B------:R1:W-:Y:S01]  /*39fb0*/  LDGSTS.E [R21+0x70004], desc[UR60][R166.64], !P6 ;  /* 0x70004000a6157fae */ /* 0x0003e2000f12187c */
[----:B------:R-:W-:Y:S01]  /*39fc0*/  ISETP.GE.U32.AND P1, PT, R6, 0x7ffffe95, PT ;  /* 0x7ffffe950600780c */ /* 0x000fe20003f26070 */
[----:B------:R-:W4:Y:S01]  /*39fd0*/  LDC R156, c[0x0][0x230] ;  /* 0x00008c00ff9c7b82 */ /* 0x000f220000000800 */
[----:B--2---:R-:W-:-:S05]  /*39fe0*/  IMAD.WIDE R164, R5, 0x4, R244 ;  /* 0x0000000405a47825 */ /* 0x004fca00078e02f4 */
[----:B------:R-:W-:Y:S04]  /*39ff0*/  STL.64 [R1+0x2278], R164 ;  /* 0x002278a401007387 */ /* 0x000fe80000100a00 */
[----:B------:R4:W-:Y:S01]  /*3a000*/  LDGSTS.E [R21+0x74004], desc[UR60][R164.64], !P6 ;  /* 0x74004000a4157fae */ /* 0x0009e2000f12187c */
[----:B------:R-:W-:-:S04]  /*3a010*/  IMAD.WIDE R162, R5, 0x4, R162 ;  /* 0x0000000405a27825 */ /* 0x000fc800078e02a2 */
[C---:B---3--:R-:W-:Y:S01]  /*3a020*/  IMAD.WIDE R22, R5.reuse, 0x4, R250 ;  /* 0x0000000405167825 */ /* 0x048fe200078e02fa */
[----:B------:R2:W-:Y:S04]  /*3a030*/  STL.64 [R1+0x2270], R162 ;  /* 0x002270a201007387 */ /* 0x0005e80000100a00 */
[----:B------:R3:W-:Y:S04]  /*3a040*/  STL.64 [R1+0x2268], R22 ;  /* 0x0022681601007387 */ /* 0x0007e80000100a00 */
[----:B------:R-:W3:Y:S04]  /*3a050*/  LDL.LU.64 R242, [R1+0x480] ;  /* 0x0004800001f27983 */ /* 0x000ee80000300a00 */
[----:B------:R-:W-:Y:S04]  /*3a060*/  LDGSTS.E [R21+0x78004], desc[UR60][R162.64], !P6 ;  /* 0x78004000a2157fae */ /* 0x000fe8000f12187c */
[----:B------:R-:W3:Y:S04]  /*3a070*/  LDL.LU.64 R244, [R1+0x488] ;  /* 0x0004880001f47983 */ /* 0x000ee80000300a00 */
[----:B------:R3:W-:Y:S04]  /*3a080*/  LDGSTS.E [R21+0x7c004], desc[UR60][R22.64], !P6 ;  /* 0x7c00400016157fae */ /* 0x0007e8000f12187c */
[----:B------:R-:W3:Y:S04]  /*3a090*/  LDL.LU.64 R250, [R1+0x490] ;  /* 0x0004900001fa7983 */ /* 0x000ee80000300a00 */
[----:B--2---:R-:W2:Y:S01]  /*3a0a0*/  LDL.LU.64 R162, [R1+0x498] ;  /* 0x0004980001a27983 */ /* 0x004ea20000300a00 */
[----:B-1----:R-:W-:-:S05]  /*3a0b0*/  IMAD.WIDE R166, R5, 0x4, R234 ;  /* 0x0000000405a67825 */ /* 0x002fca00078e02ea */
[----:B------:R1:W-:Y:S04]  /*3a0c0*/  STL.64 [R1+0x2260], R166 ;  /* 0x002260a601007387 */ /* 0x0003e80000100a00 */
[----:B------:R1:W-:Y:S01]  /*3a0d0*/  LDGSTS.E [R21+0x70008], desc[UR60][R166.64], !P0 ;  /* 0x70008000a6157fae */ /* 0x0003e2000c12187c */
[----:B----4-:R-:W-:-:S05]  /*3a0e0*/  IMAD.WIDE R164, R5, 0x4, R236 ;  /* 0x0000000405a47825 */ /* 0x010fca00078e02ec */
[----:B------:R4:W-:Y:S01]  /*3a0f0*/  STL.64 [R1+0x2258], R164 ;  /* 0x002258a401007387 */ /* 0x0009e20000100a00 */
[----:B---3--:R-:W-:-:S03]  /*3a100*/  IMAD.WIDE R22, R5, 0x4, R238 ;  /* 0x0000000405167825 */ /* 0x008fc600078e02ee */
[----:B------:R4:W-:Y:S01]  /*3a110*/  LDGSTS.E [R21+0x74008], desc[UR60][R164.64], !P0 ;  /* 0x74008000a4157fae */ /* 0x0009e2000c12187c */
[----:B------:R-:W-:-:S03]  /*3a120*/  IMAD.WIDE R10, R5, 0x4, R10 ;  /* 0x00000004050a7825 */ /* 0x000fc600078e020a */
[----:B------:R-:W-:Y:S04]  /*3a130*/  STL.64 [R1+0x2250], R22 ;  /* 0x0022501601007387 */ /* 0x000fe80000100a00 */
[----:B------:R3:W-:Y:S04]  /*3a140*/  LDGSTS.E [R21+0x78008], desc[UR60][R22.64], !P0 ;  /* 0x7800800016157fae */ /* 0x0007e8000c12187c */
[----:B------:R4:W-:Y:S01]  /*3a150*/  STL.64 [R1+0x2248], R10 ;  /* 0x0022480a01007387 */ /* 0x0009e20000100a00 */
[----:B-1----:R-:W-:-:S03]  /*3a160*/  IMAD.WIDE R166, R5, 0x4, R240 ;  /* 0x0000000405a67825 */ /* 0x002fc600078e02f0 */
[----:B------:R-:W-:Y:S04]  /*3a170*/  LDGSTS.E [R21+0x7c008], desc[UR60][R10.64], !P0 ;  /* 0x7c0080000a157fae */ /* 0x000fe8000c12187c */
[----:B------:R1:W-:Y:S01]  /*3a180*/  LDGSTS.E [R21+0x7000c], desc[UR60][R166.64], !P1 ;  /* 0x7000c000a6157fae */ /* 0x0003e2000c92187c */
[----:B----4-:R-:W-:-:S03]  /*3a190*/  IMAD.WIDE R164, R5, 0x4, R246 ;  /* 0x0000000405a47825 */ /* 0x010fc600078e02f6 */
[----:B------:R-:W4:Y:S04]  /*3a1a0*/  LDL.LU.64 R10, [R1+0x4a0] ;  /* 0x0004a000010a7983 */ /* 0x000f280000300a00 */
[----:B------:R-:W-:Y:S04]  /*3a1b0*/  STL.64 [R1+0x2240], R166 ;  /* 0x002240a601007387 */ /* 0x000fe80000100a00 */
[----:B------:R-:W4:Y:S01]  /*3a1c0*/  LDL.LU.64 R240, [R1+0x4a8] ;  /* 0x0004a80001f07983 */ /* 0x000f220000300a00 */
[----:B------:R-:W-:-:S03]  /*3a1d0*/  IMAD.WIDE R160, R5, 0x4, R160 ;  /* 0x0000000405a07825 */ /* 0x000fc600078e02a0 */
[----:B------:R-:W-:Y:S01]  /*3a1e0*/  STL.64 [R1+0x2238], R164 ;  /* 0x002238a401007387 */ /* 0x000fe20000100a00 */
[----:B---3--:R-:W-:-:S03]  /*3a1f0*/  IMAD.WIDE R22, R5, 0x4, R248 ;  /* 0x0000000405167825 */ /* 0x008fc600078e02f8 */
[----:B------:R-:W3:Y:S04]  /*3a200*/  LDL.LU.64 R246, [R1+0x4b0] ;  /* 0x0004b00001f67983 */ /* 0x000ee80000300a00 */
[----:B------:R1:W-:Y:S04]  /*3a210*/  STL.64 [R1+0x2230], R160 ;  /* 0x002230a001007387 */ /* 0x0003e80000100a00 */
[----:B------:R-:W3:Y:S04]  /*3a220*/  LDL.LU.64 R248, [R1+0x4b8] ;  /* 0x0004b80001f87983 */ /* 0x000ee80000300a00 */
[----:B------:R1:W-:Y:S04]  /*3a230*/  LDGSTS.E [R21+0x7400c], desc[UR60][R164.64], !P1 ;  /* 0x7400c000a4157fae */ /* 0x0003e8000c92187c */
[----:B------:R2:W-:Y:S04]  /*3a240*/  STL.64 [R1+0x2228], R22 ;  /* 0x0022281601007387 */ /* 0x0005e80000100a00 */
[----:B------:R-:W-:Y:S01]  /*3a250*/  LDGSTS.E [R21+0x7800c], desc[UR60][R160.64], !P1 ;  /* 0x7800c000a0157fae */ /* 0x000fe2000c92187c */
[----:B------:R-:W-:-:S02]  /*3a260*/  VIADD R6, R157, 0xffffff73 ;  /* 0xffffff739d067836 */ /* 0x000fc40000000000 */
[----:B------:R-:W3:Y:S01]  /*3a270*/  LDC R157, c[0x0][0x230] ;  /* 0x00008c00ff9d7b82 */ /* 0x000ee20000000800 */
[----:B------:R2:W-:Y:S04]  /*3a280*/  LDGSTS.E [R21+0x7c00c], desc[UR60][R22.64], !P1 ;  /* 0x7c00c00016157fae */ /* 0x0005e8000c92187c */
[----:B-1----:R-:W3:Y:S01]  /*3a290*/  LDL.LU.64 R160, [R1+0x4c0] ;  /* 0x0004c00001a07983 */ /* 0x002ee20000300a00 */
[----:B------:R-:W-:Y:S01]  /*3a2a0*/  ISETP.GE.U32.AND P2, PT, R6, 0x7ffffef4, PT ;  /* 0x7ffffef40600780c */ /* 0x000fe20003f46070 */
[----:B------:R-:W-:Y:S02]  /*3a2b0*/  VIADD R6, R158, 0xffffff72 ;  /* 0xffffff729e067836 */ /* 0x000fe40000000000 */
[----:B------:R-:W1:Y:S03]  /*3a2c0*/  LDC R158, c[0x0][0x230] ;  /* 0x00008c00ff9e7b82 */ /* 0x000e660000000800 */
[----:B------:R-:W-:Y:S01]  /*3a2d0*/  ISETP.GE.U32.AND P6, PT, R6, 0x7ffffef3, PT ;  /* 0x7ffffef30600780c */ /* 0x000fe20003fc6070 */
[----:B------:R-:W-:-:S05]  /*3a2e0*/  IMAD.WIDE R168, R5, 0x4, R242 ;  /* 0x0000000405a87825 */ /* 0x000fca00078e02f2 */
[----:B------:R4:W-:Y:S01]  /*3a2f0*/  STL.64 [R1+0x2220], R168 ;  /* 0x002220a801007387 */ /* 0x0009e20000100a00 */
[----:B------:R-:W-:-:S03]  /*3a300*/  IMAD.WIDE R166, R5, 0x4, R244 ;  /* 0x0000000405a67825 */ /* 0x000fc600078e02f4 */
[----:B------:R-:W3:Y:S04]  /*3a310*/  LDL.LU.64 R236, [R1+0x4c8] ;  /* 0x0004c80001ec7983 */ /* 0x000ee80000300a00 */
[----:B------:R1:W-:Y:S01]  /*3a320*/  STL.64 [R1+0x2218], R166 ;  /* 0x002218a601007387 */ /* 0x0003e20000100a00 */
[----:B------:R-:W-:-:S03]  /*3a330*/  IMAD.WIDE R164, R5, 0x4, R250 ;  /* 0x0000000405a47825 */ /* 0x000fc600078e02fa */
[----:B------:R4:W-:Y:S01]  /*3a340*/  LDGSTS.E [R20+0x40000], desc[UR60][R168.64], !P2 ;  /* 0x40000000a8147fae */ /* 0x0009e2000d12187c */
[----:B--2---:R-:W-:-:S03]  /*3a350*/  IMAD.WIDE R22, R5, 0x4, R162 ;  /* 0x0000000405167825 */ /* 0x004fc600078e02a2 */
[----:B------:R1:W-:Y:S04]  /*3a360*/  LDGSTS.E [R20+0x44000], desc[UR60][R166.64], !P2 ;  /* 0x44000000a6147fae */ /* 0x0003e8000d12187c */
[----:B------:R-:W2:Y:S04]  /*3a370*/  LDL.LU.64 R162, [R1+0x4d0] ;  /* 0x0004d00001a27983 */ /* 0x000ea80000300a00 */
[----:B------:R3:W-:Y:S04]  /*3a380*/  STL.64 [R1+0x2210], R164 ;  /* 0x002210a401007387 */ /* 0x0007e80000100a00 */
[----:B------:R-:W2:Y:S04]  /*3a390*/  LDL.LU.64 R250, [R1+0x4d8] ;  /* 0x0004d80001fa7983 */ /* 0x000ea80000300a00 */
[----:B------:R3:W-:Y:S04]  /*3a3a0*/  STL.64 [R1+0x2208], R22 ;  /* 0x0022081601007387 */ /* 0x0007e80000100a00 */
[----:B------:R-:W2:Y:S04]  /*3a3b0*/  LDL.LU.64 R238, [R1+0x4e0] ;  /* 0x0004e00001ee7983 */ /* 0x000ea80000300a00 */
[----:B------:R3:W-:Y:S04]  /*3a3c0*/  LDGSTS.E [R20+0x48000], desc[UR60][R164.64], !P2 ;  /* 0x48000000a4147fae */ /* 0x0007e8000d12187c */
[----:B------:R-:W2:Y:S04]  /*3a3d0*/  LDL.LU.64 R242, [R1+0x4e8] ;  /* 0x0004e80001f27983 */ /* 0x000ea80000300a00 */
[----:B------:R3:W-:Y:S04]  /*3a3e0*/  LDGSTS.E [R20+0x4c000], desc[UR60][R22.64], !P2 ;  /* 0x4c00000016147fae */ /* 0x0007e8000d12187c */
[----:B------:R-:W2:Y:S01]  /*3a3f0*/  LDL.LU.64 R244, [R1+0x4f0] ;  /* 0x0004f00001f47983 */ /* 0x000ea20000300a00 */
[----:B----4-:R-:W-:-:S05]  /*3a400*/  IMAD.WIDE R168, R5, 0x4, R10 ;  /* 0x0000000405a87825 */ /* 0x010fca00078e020a */
[----:B------:R-:W-:Y:S01]  /*3a410*/  STL.64 [R1+0x2200], R168 ;  /* 0x002200a801007387 */ /* 0x000fe20000100a00 */
[----:B-1----:R-:W-:-:S03]  /*3a420*/  IMAD.WIDE R166, R5, 0x4, R240 ;  /* 0x0000000405a67825 */ /* 0x002fc600078e02f0 */
[----:B------:R-:W4:Y:S01]  /*3a430*/  LDL.LU.64 R10, [R1+0x4f8] ;  /* 0x0004f800010a7983 */ /* 0x000f220000300a00 */
[----:B---3--:R-:W-:-:S03]  /*3a440*/  IMAD.WIDE R164, R5, 0x4, R246 ;  /* 0x0000000405a47825 */ /* 0x008fc600078e02f6 */
[----:B------:R1:W-:Y:S04]  /*3a450*/  STL.64 [R1+0x21f8], R166 ;  /* 0x0021f8a601007387 */ /* 0x0003e80000100a00 */
[----:B------:R-:W-:Y:S01]  /*3a460*/  LDGSTS.E [R20+0x40004], desc[UR60][R168.64], !P6 ;  /* 0x40004000a8147fae */ /* 0x000fe2000f12187c */
[----:B------:R-:W-:-:S03]  /*3a470*/  IMAD.WIDE R22, R5, 0x4, R248 ;  /* 0x0000000405167825 */ /* 0x000fc600078e02f8 */
[----:B------:R3:W-:Y:S04]  /*3a480*/  STL.64 [R1+0x21f0], R164 ;  /* 0x0021f0a401007387 */ /* 0x0007e80000100a00 */
[----:B------:R1:W-:Y:S04]  /*3a490*/  LDGSTS.E [R20+0x44004], desc[UR60][R166.64], !P6 ;  /* 0x44004000a6147fae */ /* 0x0003e8000f12187c */
[----:B------:R2:W-:Y:S04]  /*3a4a0*/  STL.64 [R1+0x21e8], R22 ;  /* 0x0021e81601007387 */ /* 0x0005e80000100a00 */
[----:B------:R-:W4:Y:S04]  /*3a4b0*/  LDL.LU.64 R240, [R1+0x500] ;  /* 0x0005000001f07983 */ /* 0x000f280000300a00 */
[----:B------:R-:W4:Y:S04]  /*3a4c0*/  LDL.LU.64 R246, [R1+0x508] ;  /* 0x0005080001f67983 */ /* 0x000f280000300a00 */
[----:B------:R-:W4:Y:S01]  /*3a4d0*/  LDL.LU.64 R248, [R1+0x510] ;  /* 0x0005100001f87983 */ /* 0x000f220000300a00 */
[----:B-1----:R-:W-:Y:S01]  /*3a4e0*/  IMAD.WIDE R166, R5, 0x4, R160 ;  /* 0x0000000405a67825 */ /* 0x002fe200078e02a0 */
[----:B------:R-:W-:-:S02]  /*3a4f0*/  IADD3 R6, R156, -0x8f, RZ ;  /* 0xffffff719c067810 */ /* 0x000fc40007ffe0ff */
[----:B------:R3:W-:Y:S01]  /*3a500*/  LDGSTS.E [R20+0x48004], desc[UR60][R164.64], !P6 ;  /* 0x48004000a4147fae */ /* 0x0007e2000f12187c */
[----:B------:R-:W1:Y:S03]  /*3a510*/  LDC R156, c[0x0][0x230] ;  /* 0x00008c00ff9c7b82 */ /* 0x000e660000000800 */
[----:B------:R2:W-:Y:S04]  /*3a520*/  STL.64 [R1+0x21e0], R166 ;  /* 0x0021e0a601007387 */ /* 0x0005e80000100a00 */
[----:B------:R-:W4:Y:S01]  /*3a530*/  LDL.LU.64 R160, [R1+0x518] ;  /* 0x0005180001a07983 */ /* 0x000f220000300a00 */
[----:B------:R-:W-:Y:S01]  /*3a540*/  ISETP.GE.U32.AND P0, PT, R6, 0x7ffffef2, PT ;  /* 0x7ffffef20600780c */ /* 0x000fe20003f06070 */
[----:B------:R-:W-:-:S02]  /*3a550*/  VIADD R6, R157, 0xffffff70 ;  /* 0xffffff709d067836 */ /* 0x000fc40000000000 */
[----:B------:R2:W-:Y:S01]  /*3a560*/  LDGSTS.E [R20+0x4c004], desc[UR60][R22.64], !P6 ;  /* 0x4c00400016147fae */ /* 0x0005e2000f12187c */
[----:B------:R-:W1:Y:S02]  /*3a570*/  LDC R157, c[0x0][0x230] ;  /* 0x00008c00ff9d7b82 */ /* 0x000e640000000800 */
[----:B------:R-:W-:-:S07]  /*3a580*/  ISETP.GE.U32.AND P1, PT, R6, 0x7ffffef1, PT ;  /* 0x7ffffef10600780c */ /* 0x000fce0003f26070 */
[----:B------:R2:W-:Y:S01]  /*3a590*/  LDGSTS.E [R20+0x40008], desc[UR60][R166.64], !P0 ;  /* 0x40008000a6147fae */ /* 0x0005e2000c12187c */
[----:B---3--:R-:W-:-:S05]  /*3a5a0*/  IMAD.WIDE R164, R5, 0x4, R236 ;  /* 0x0000000405a47825 */ /* 0x008fca00078e02ec */
[----:B------:R3:W-:Y:S04]  /*3a5b0*/  STL.64 [R1+0x21d8], R164 ;  /* 0x0021d8a401007387 */ /* 0x0007e80000100a00 */
[----:B------:R3:W-:Y:S01]  /*3a5c0*/  LDGSTS.E [R20+0x44008], desc[UR60][R164.64], !P0 ;  /* 0x44008000a4147fae */ /* 0x0007e2000c12187c */
[----:B--2---:R-:W-:-:S04]  /*3a5d0*/  IMAD.WIDE R162, R5, 0x4, R162 ;  /* 0x0000000405a27825 */ /* 0x004fc800078e02a2 */
[C---:B------:R-:W-:Y:S01]  /*3a5e0*/  IMAD.WIDE R22, R5.reuse, 0x4, R250 ;  /* 0x0000000405167825 */ /* 0x040fe200078e02fa */
[----:B------:R2:W-:Y:S04]  /*3a5f0*/  STL.64 [R1+0x21d0], R162 ;  /* 0x0021d0a201007387 */ /* 0x0005e80000100a00 */
[----:B------:R1:W-:Y:S01]  /*3a600*/  STL.64 [R1+0x21c8], R22 ;  /* 0x0021c81601007387 */ /* 0x0003e20000100a00 */
[----:B------:R-:W-:-:S03]  /*3a610*/  IMAD.WIDE R166, R5, 0x4, R238 ;  /* 0x0000000405a67825 */ /* 0x000fc600078e02ee */
[----:B------:R-:W-:Y:S04]  /*3a620*/  LDGSTS.E [R20+0x48008], desc[UR60][R162.64], !P0 ;  /* 0x48008000a2147fae */ /* 0x000fe8000c12187c */
[----:B------:R1:W-:Y:S01]  /*3a630*/  LDGSTS.E [R20+0x4c008], desc[UR60][R22.64], !P0 ;  /* 0x4c00800016147fae */ /* 0x0003e2000c12187c */
[----:B---3--:R-:W-:-:S03]  /*3a640*/  IMAD.WIDE R164, R5, 0x4, R242 ;  /* 0x0000000405a47825 */ /* 0x008fc600078e02f2 */
[----:B------:R-:W3:Y:S04]  /*3a650*/  LDL.LU.64 R250, [R1+0x520] ;  /* 0x0005200001fa7983 */ /* 0x000ee80000300a00 */
[----:B--2---:R-:W2:Y:S01]  /*3a660*/  LDL.LU.64 R162, [R1+0x528] ;  /* 0x0005280001a27983 */ /* 0x004ea20000300a00 */
[----:B-1----:R-:W-:-:S03]  /*3a670*/  IMAD.WIDE R22, R5, 0x4, R244 ;  /* 0x0000000405167825 */ /* 0x002fc600078e02f4 */
[----:B------:R-:W-:Y:S04]  /*3a680*/  STL.64 [R1+0x21c0], R166 ;  /* 0x0021c0a601007387 */ /* 0x000fe80000100a00 */
[----:B------:R-:W2:Y:S04]  /*3a690*/  LDL.LU.64 R238, [R1+0x530] ;  /* 0x0005300001ee7983 */ /* 0x000ea80000300a00 */
[----:B------:R-:W-:Y:S04]  /*3a6a0*/  STL.64 [R1+0x21b8], R164 ;  /* 0x0021b8a401007387 */ /* 0x000fe80000100a00 */
[----:B------:R-:W2:Y:S04]  /*3a6b0*/  LDL.LU.64 R242, [R1+0x538] ;  /* 0x0005380001f27983 */ /* 0x000ea80000300a00 */
[----:B------:R-:W-:Y:S04]  /*3a6c0*/  STL.64 [R1+0x21b0], R22 ;  /* 0x0021b01601007387 */ /* 0x000fe80000100a00 */
[----:B------:R1:W-:Y:S04]  /*3a6d0*/  LDGSTS.E [R20+0x4000c], desc[UR60][R166.64], !P1 ;  /* 0x4000c000a6147fae */ /* 0x0003e8000c92187c */
[----:B------:R-:W-:Y:S04]  /*3a6e0*/  LDGSTS.E [R20+0x4400c], desc[UR60][R164.64], !P1 ;  /* 0x4400c000a4147fae */ /* 0x000fe8000c92187c */
[----:B------:R1:W-:Y:S01]  /*3a6f0*/  LDGSTS.E [R20+0x4800c], desc[UR60][R22.64], !P1 ;  /* 0x4800c00016147fae */ /* 0x0003e2000c92187c */
[----:B----4-:R-:W-:-:S05]  /*3a700*/  IMAD.WIDE R10, R5, 0x4, R10 ;  /* 0x00000004050a7825 */ /* 0x010fca00078e020a */
[----:B------:R4:W-:Y:S04]  /*3a710*/  STL.64 [R1+0x21a8], R10 ;  /* 0x0021a80a01007387 */ /* 0x0009e80000100a00 */
[----:B------:R-:W2:Y:S04]  /*3a720*/  LDL.LU.64 R244, [R1+0x540] ;  /* 0x0005400001f47983 */ /* 0x000ea80000300a00 */
[----:B------:R-:W-:Y:S04]  /*3a730*/  LDGSTS.E [R20+0x4c00c], desc[UR60][R10.64], !P1 ;  /* 0x4c00c0000a147fae */ /* 0x000fe8000c92187c */
[----:B----4-:R-:W4:Y:S01]  /*3a740*/  LDL.LU.64 R10, [R1+0x548] ;  /* 0x00054800010a7983 */ /* 0x010f220000300a00 */
[----:B------:R-:W-:-:S04]  /*3a750*/  IMAD.WIDE R168, R5, 0x4, R240 ;  /* 0x0000000405a87825 */ /* 0x000fc800078e02f0 */
[C---:B-1----:R-:W-:Y:S01]  /*3a760*/  IMAD.WIDE R166, R5.reuse, 0x4, R246 ;  /* 0x0000000405a67825 */ /* 0x042fe200078e02f6 */
[----:B------:R3:W-:Y:S03]  /*3a770*/  STL.64 [R1+0x21a0], R168 ;  /* 0x0021a0a801007387 */ /* 0x0007e60000100a00 */
[----:B------:R-:W-:Y:S02]  /*3a780*/  IMAD.WIDE R22, R5, 0x4, R160 ;  /* 0x0000000405167825 */ /* 0x000fe400078e02a0 */
[----:B------:R-:W4:Y:S04]  /*3a790*/  LDL.LU.64 R160, [R1+0x550] ;  /* 0x0005500001a07983 */ /* 0x000f280000300a00 */
[----:B------:R2:W-:Y:S04]  /*3a7a0*/  STL.64 [R1+0x2198], R166 ;  /* 0x002198a601007387 */ /* 0x0005e80000100a00 */
[----:B------:R-:W4:Y:S01]  /*3a7b0*/  LDL.LU.64 R246, [R1+0x558] ;  /* 0x0005580001f67983 */ /* 0x000f220000300a00 */
[----:B------:R-:W-:-:S02]  /*3a7c0*/  VIADD R6, R158, 0xffffff53 ;  /* 0xffffff539e067836 */ /* 0x000fc40000000000 */
[----:B------:R-:W-:Y:S01]  /*3a7d0*/  IMAD.WIDE R164, R5, 0x4, R248 ;  /* 0x0000000405a47825 */ /* 0x000fe200078e02f8 */
[----:B------:R-:W1:Y:S02]  /*3a7e0*/  LDC R158, c[0x0][0x230] ;  /* 0x00008c00ff9e7b82 */ /* 0x000e640000000800 */
[----:B------:R-:W-:Y:S02]  /*3a7f0*/  ISETP.GE.U32.AND P2, PT, R6, 0x7ffffed4, PT ;  /* 0x7ffffed40600780c */ /* 0x000fe40003f46070 */
[----:B------:R-:W-:-:S04]  /*3a800*/  IADD3 R6, R156, -0xae, RZ ;  /* 0xffffff529c067810 */ /* 0x000fc80007ffe0ff */
[----:B------:R-:W-:Y:S01]  /*3a810*/  ISETP.GE.U32.AND P6, PT, R6, 0x7ffffed3, PT ;  /* 0x7ffffed30600780c */ /* 0x000fe20003fc6070 */
[----:B------:R2:W-:Y:S01]  /*3a820*/  STL.64 [R1+0x2190], R164 ;  /* 0x002190a401007387 */ /* 0x0005e20000100a00 */
[----:B------:R-:W-:Y:S01]  /*3a830*/  VIADD R6, R157, 0xffffff51 ;  /* 0xffffff519d067836 */ /* 0x000fe20000000000 */
[----:B------:R-:W1:Y:S04]  /*3a840*/  LDC R156, c[0x0][0x230] ;  /* 0x00008c00ff9c7b82 */ /* 0x000e680000000800 */
[----:B------:R3:W-:Y:S04]  /*3a850*/  LDGSTS.E [R20+0x50000], desc[UR60][R168.64], !P2 ;  /* 0x50000000a8147fae */ /* 0x0007e8000d12187c */
[----:B------:R2:W-:Y:S01]  /*3a860*/  LDGSTS.E [R20+0x54000], desc[UR60][R166.64], !P2 ;  /* 0x54000000a6147fae */ /* 0x0005e2000d12187c */
[----:B------:R-:W1:Y:S03]  /*3a870*/  LDC R157, c[0x0][0x230] ;  /* 0x00008c00ff9d7b82 */ /* 0x000e660000000800 */
[----:B------:R2:W-:Y:S04]  /*3a880*/  STL.64 [R1+0x2188], R22 ;  /* 0x0021881601007387 */ /* 0x0005e80000100a00 */
[----:B------:R2:W-:Y:S04]  /*3a890*/  LDGSTS.E [R20+0x58000], desc[UR60][R164.64], !P2 ;  /* 0x58000000a4147fae */ /* 0x0005e8000d12187c */
[----:B------:R-:W4:Y:S04]  /*3a8a0*/  LDL.LU.64 R240, [R1+0x560] ;  /* 0x0005600001f07983 */ /* 0x000f280000300a00 */
[----:B------:R2:W-:Y:S04]  /*3a8b0*/  LDGSTS.E [R20+0x5c000], desc[UR60][R22.64], !P2 ;  /* 0x5c00000016147fae */ /* 0x0005e8000d12187c */
[----:B------:R-:W4:Y:S01]  /*3a8c0*/  LDL.LU.64 R248, [R1+0x568] ;  /* 0x0005680001f87983 */ /* 0x000f220000300a00 */
[----:B------:R-:W-:Y:S01]  /*3a8d0*/  ISETP.GE.U32.AND P0, PT, R6, 0x7ffffed2, PT ;  /* 0x7ffffed20600780c */ /* 0x000fe20003f06070 */
[----:B---3--:R-:W-:-:S04]  /*3a8e0*/  IMAD.WIDE R168, R5, 0x4, R250 ;  /* 0x0000000405a87825 */ /* 0x008fc800078e02fa */
[C---:B--2---:R-:W-:Y:S01]  /*3a8f0*/  IMAD.WIDE R166, R5.reuse, 0x4, R162 ;  /* 0x0000000405a67825 */ /* 0x044fe200078e02a2 */
[----:B------:R-:W-:Y:S04]  /*3a900*/  STL.64 [R1+0x2180], R168 ;  /* 0x002180a801007387 */ /* 0x000fe80000100a00 */
[----:B------:R-:W2:Y:S01]  /*3a910*/  LDL.LU.64 R162, [R1+0x570] ;  /* 0x0005700001a27983 */ /* 0x000ea20000300a00 */
[----:B------:R-:W-:-:S03]  /*3a920*/  IMAD.WIDE R164, R5, 0x4, R238 ;  /* 0x0000000405a47825 */ /* 0x000fc600078e02ee */
[----:B------:R-:W-:Y:S04]  /*3a930*/  LDGSTS.E [R20+0x50004], desc[UR60][R168.64], !P6 ;  /* 0x50004000a8147fae */ /* 0x000fe8000f12187c */
[----:B------:R3:W-:Y:S01]  /*3a940*/  STL.64 [R1+0x2178], R166 ;  /* 0x002178a601007387 */ /* 0x0007e20000100a00 */
[----:B------:R-:W-:-:S03]  /*3a950*/  IMAD.WIDE R22, R5, 0x4, R242 ;  /* 0x0000000405167825 */ /* 0x000fc600078e02f2 */
[----:B------:R3:W-:Y:S04]  /*3a960*/  LDGSTS.E [R20+0x54004], desc[UR60][R166.64], !P6 ;  /* 0x54004000a6147fae */ /* 0x0007e8000f12187c */
[----:B------:R-:W2:Y:S04]  /*3a970*/  LDL.LU.64 R250, [R1+0x578] ;  /* 0x0005780001fa7983 */ /* 0x000ea80000300a00 */
[----:B------:R4:W-:Y:S04]  /*3a980*/  STL.64 [R1+0x2170], R164 ;  /* 0x002170a401007387 */ /* 0x0009e80000100a00 */
[----:B------:R4:W-:Y:S04]  /*3a990*/  LDGSTS.E [R20+0x58004], desc[UR60][R164.64], !P6 ;  /* 0x58004000a4147fae */ /* 0x0009e8000f12187c */
[----:B------:R1:W-:Y:S04]  /*3a9a0*/  STL.64 [R1+0x2168], R22 ;  /* 0x0021681601007387 */ /* 0x0003e80000100a00 */
[----:B------:R1:W-:Y:S01]  /*3a9b0*/  LDGSTS.E [R20+0x5c004], desc[UR60][R22.64], !P6 ;  /* 0x5c00400016147fae */ /* 0x0003e2000f12187c */
[----:B---3--:R-:W-:-:S05]  /*3a9c0*/  IMAD.WIDE R166, R5, 0x4, R244 ;  /* 0x0000000405a67825 */ /* 0x008fca00078e02f4 */
[----:B------:R3:W-:Y:S01]  /*3a9d0*/  LDGSTS.E [R20+0x50008], desc[UR60][R166.64], !P0 ;  /* 0x50008000a6147fae */ /* 0x0007e2000c12187c */
[----:B----4-:R-:W-:-:S03]  /*3a9e0*/  IMAD.WIDE R164, R5, 0x4, R10 ;  /* 0x0000000405a47825 */ /* 0x010fc600078e020a */
[----:B------:R-:W4:Y:S04]  /*3a9f0*/  LDL.LU.64 R10, [R1+0x580] ;  /* 0x00058000010a7983 */ /* 0x000f280000300a00 */
[----:B------:R-:W4:Y:S04]  /*3aa00*/  LDL.LU.64 R236, [R1+0x588] ;  /* 0x0005880001ec7983 */ /* 0x000f280000300a00 */
[----:B------:R-:W-:Y:S04]  /*3aa10*/  STL.64 [R1+0x2160], R166 ;  /* 0x002160a601007387 */ /* 0x000fe80000100a00 */
[----:B------:R-:W4:Y:S04]  /*3aa20*/  LDL.LU.64 R238, [R1+0x590] ;  /* 0x0005900001ee7983 */ /* 0x000f280000300a00 */
[----:B------:R-:W-:Y:S04]  /*3aa30*/  STL.64 [R1+0x2158], R164 ;  /* 0x002158a401007387 */ /* 0x000fe80000100a00 */
[----:B------:R-:W4:Y:S01]  /*3aa40*/  LDL.LU.64 R242, [R1+0x598] ;  /* 0x0005980001f27983 */ /* 0x000f220000300a00 */
[----:B------:R-:W-:-:S03]  /*3aa50*/  IMAD.WIDE R160, R5, 0x4, R160 ;  /* 0x0000000405a07825 */ /* 0x000fc600078e02a0 */
[----:B------:R3:W-:Y:S01]  /*3aa60*/  LDGSTS.E [R20+0x54008], desc[UR60][R164.64], !P0 ;  /* 0x54008000a4147fae */ /* 0x0007e2000c12187c */
[----:B-1----:R-:W-:-:S03]  /*3aa70*/  IMAD.WIDE R22, R5, 0x4, R246 ;  /* 0x0000000405167825 */ /* 0x002fc600078e02f6 */
[----:B------:R1:W-:Y:S04]  /*3aa80*/  STL.64 [R1+0x2150], R160 ;  /* 0x002150a001007387 */ /* 0x0003e80000100a00 */
[----:B------:R2:W-:Y:S04]  /*3aa90*/  STL.64 [R1+0x2148], R22 ;  /* 0x0021481601007387 */ /* 0x0005e80000100a00 */
[----:B------:R-:W4:Y:S04]  /*3aaa0*/  LDL.LU.64 R244, [R1+0x5a0] ;  /* 0x0005a00001f47983 */ /* 0x000f280000300a00 */
[----:B------:R-:W4:Y:S04]  /*3aab0*/  LDL.LU.64 R246, [R1+0x5a8] ;  /* 0x0005a80001f67983 */ /* 0x000f280000300a00 */
[----:B------:R-:W-:Y:S01]  /*3aac0*/  LDGSTS.E [R20+0x58008], desc[UR60][R160.64], !P0 ;  /* 0x58008000a0147fae */ /* 0x000fe2000c12187c */
[----:B------:R-:W-:-:S02]  /*3aad0*/  VIADD R6, R158, 0xffffff50 ;  /* 0xffffff509e067836 */ /* 0x000fc40000000000 */
[----:B------:R-:W4:Y:S01]  /*3aae0*/  LDC R158, c[0x0][0x230] ;  /* 0x00008c00ff9e7b82 */ /* 0x000f220000000800 */
[----:B------:R2:W-:Y:S04]  /*3aaf0*/  LDGSTS.E [R20+0x5c008], desc[UR60][R22.64], !P0 ;  /* 0x5c00800016147fae */ /* 0x0005e8000c12187c */
[----:B-1----:R-:W4:Y:S01]  /*3ab00*/  LDL.LU.64 R160, [R1+0x5b0] ;  /* 0x0005b00001a07983 */ /* 0x002f220000300a00 */
[----:B------:R-:W-:Y:S02]  /*3ab10*/  ISETP.GE.U32.AND P1, PT, R6, 0x7ffffed1, PT ;  /* 0x7ffffed10600780c */ /* 0x000fe40003f26070 */
[----:B------:R-:W-:Y:S02]  /*3ab20*/  IADD3 R6, R156, -0xcd, RZ ;  /* 0xffffff339c067810 */ /* 0x000fe40007ffe0ff */
[----:B------:R-:W1:Y:S01]  /*3ab30*/  LDC R156, c[0x0][0x230] ;  /* 0x00008c00ff9c7b82 */ /* 0x000e620000000800 */
[----:B---3--:R-:W-:Y:S01]  /*3ab40*/  IMAD.WIDE R166, R5, 0x4, R240 ;  /* 0x0000000405a67825 */ /* 0x008fe200078e02f0 */
[----:B------:R-:W-:-:S03]  /*3ab50*/  ISETP.GE.U32.AND P2, PT, R6, 0x7ffffeb4, PT ;  /* 0x7ffffeb40600780c */ /* 0x000fc60003f46070 */
[C---:B------:R-:W-:Y:S01]  /*3ab60*/  IMAD.WIDE R164, R5.reuse, 0x4, R248 ;  /* 0x0000000405a47825 */ /* 0x040fe200078e02f8 */
[----:B------:R-:W-:Y:S04]  /*3ab70*/  STL.64 [R1+0x2140], R166 ;  /* 0x002140a601007387 */ /* 0x000fe80000100a00 */
[----:B------:R-:W-:Y:S04]  /*3ab80*/  STL.64 [R1+0x2138], R164 ;  /* 0x002138a401007387 */ /* 0x000fe80000100a00 */
[----:B------:R3:W-:Y:S04]  /*3ab90*/  LDGSTS.E [R20+0x5000c], desc[UR60][R166.64], !P1 ;  /* 0x5000c000a6147fae */ /* 0x0007e8000c92187c */
[----:B------:R3:W-:Y:S01]  /*3aba0*/  LDGSTS.E [R20+0x5400c], desc[UR60][R164.64], !P1 ;  /* 0x5400c000a4147fae */ /* 0x0007e2000c92187c */
[----:B--2---:R-:W-:-:S05]  /*3abb0*/  IMAD.WIDE R162, R5, 0x4, R162 ;  /* 0x0000000405a27825 */ /* 0x004fca00078e02a2 */
[----:B------:R2:W-:Y:S04]  /*3abc0*/  STL.64 [R1+0x2130], R162 ;  /* 0x002130a201007387 */ /* 0x0005e80000100a00 */
[----:B------:R-:W3:Y:S04]  /*3abd0*/  LDL.LU.64 R240, [R1+0x5b8] ;  /* 0x0005b80001f07983 */ /* 0x000ee80000300a00 */
[----:B------:R-:W-:Y:S01]  /*3abe0*/  LDGSTS.E [R20+0x5800c], desc[UR60][R162.64], !P1 ;  /* 0x5800c000a2147fae */ /* 0x000fe2000c92187c */
[----:B------:R-:W-:-:S05]  /*3abf0*/  IMAD.WIDE R22, R5, 0x4, R250 ;  /* 0x0000000405167825 */ /* 0x000fca00078e02fa */
[----:B------:R1:W-:Y:S04]  /*3ac00*/  STL.64 [R1+0x2128], R22 ;  /* 0x0021281601007387 */ /* 0x0003e80000100a00 */
[----:B------:R-:W3:Y:S04]  /*3ac10*/  LDL.LU.64 R248, [R1+0x5c0] ;  /* 0x0005c00001f87983 */ /* 0x000ee80000300a00 */
[----:B--2---:R-:W2:Y:S04]  /*3ac20*/  LDL.LU.64 R162, [R1+0x5c8] ;  /* 0x0005c80001a27983 */ /* 0x004ea80000300a00 */
[----:B------:R-:W2:Y:S04]  /*3ac30*/  LDL.LU.64 R250, [R1+0x5d0] ;  /* 0x0005d00001fa7983 */ /* 0x000ea80000300a00 */
[----:B------:R1:W-:Y:S01]  /*3ac40*/  LDGSTS.E [R20+0x5c00c], desc[UR60][R22.64], !P1 ;  /* 0x5c00c00016147fae */ /* 0x0003e2000c92187c */
[----:B----4-:R-:W-:-:S04]  /*3ac50*/  IMAD.WIDE R10, R5, 0x4, R10 ;  /* 0x00000004050a7825 */ /* 0x010fc800078e020a */
[C---:B---3--:R-:W-:Y:S01]  /*3ac60*/  IMAD.WIDE R166, R5.reuse, 0x4, R236 ;  /* 0x0000000405a67825 */ /* 0x048fe200078e02ec */
[----:B------:R3:W-:Y:S03]  /*3ac70*/  STL.64 [R1+0x2120], R10 ;  /* 0x0021200a01007387 */ /* 0x0007e60000100a00 */
[C---:B------:R-:W-:Y:S01]  /*3ac80*/  IMAD.WIDE R164, R5.reuse, 0x4, R238 ;  /* 0x0000000405a47825 */ /* 0x040fe200078e02ee */
[----:B------:R4:W-:Y:S04]  /*3ac90*/  STL.64 [R1+0x2118], R166 ;  /* 0x002118a601007387 */ /* 0x0009e80000100a00 */
[----:B------:R-:W-:Y:S01]  /*3aca0*/  LDGSTS.E [R20+0x60000], desc[UR60][R10.64], !P2 ;  /* 0x600000000a147fae */ /* 0x000fe2000d12187c */
[----:B-1----:R-:W-:-:S03]  /*3acb0*/  IMAD.WIDE R22, R5, 0x4, R242 ;  /* 0x0000000405167825 */ /* 0x002fc600078e02f2 */
[----:B------:R1:W-:Y:S04]  /*3acc0*/  STL.64 [R1+0x2110], R164 ;  /* 0x002110a401007387 */ /* 0x0003e80000100a00 */
[----:B------:R4:W-:Y:S04]  /*3acd0*/  LDGSTS.E [R20+0x64000], desc[UR60][R166.64], !P2 ;  /* 0x64000000a6147fae */ /* 0x0009e8000d12187c */
[----:B---3--:R-:W3:Y:S04]  /*3ace0*/  LDL.LU.64 R10, [R1+0x5d8] ;  /* 0x0005d800010a7983 */ /* 0x008ee80000300a00 */
[----:B------:R1:W-:Y:S04]  /*3acf0*/  STL.64 [R1+0x2108], R22 ;  /* 0x0021081601007387 */ /* 0x0003e80000100a00 */
[----:B------:R1:W-:Y:S01]  /*3ad00*/  LDGSTS.E [R20+0x68000], desc[UR60][R164.64], !P2 ;  /* 0x68000000a4147fae */ /* 0x0003e2000d12187c */
[----:B------:R-:W-:-:S03]  /*3ad10*/  IMAD.WIDE R168, R5, 0x4, R244 ;  /* 0x0000000405a87825 */ /* 0x000fc600078e02f4 */
[----:B------:R-:W3:Y:S01]  /*3ad20*/  LDL.LU.64 R242, [R1+0x5e0] ;  /* 0x0005e00001f27983 */ /* 0x000ee20000300a00 */
[----:B----4-:R-:W-:-:S03]  /*3ad30*/  IMAD.WIDE R166, R5, 0x4, R246 ;  /* 0x0000000405a67825 */ /* 0x010fc600078e02f6 */
[----:B------:R-:W-:Y:S04]  /*3ad40*/  STL.64 [R1+0x2100], R168 ;  /* 0x002100a801007387 */ /* 0x000fe80000100a00 */
[----:B------:R-:W4:Y:S04]  /*3ad50*/  LDL.LU.64 R244, [R1+0x5e8] ;  /* 0x0005e80001f47983 */ /* 0x000f280000300a00 */
[----:B------:R-:W-:Y:S01]  /*3ad60*/  STL.64 [R1+0x20f8], R166 ;  /* 0x0020f8a601007387 */ /* 0x000fe20000100a00 */
[----:B------:R-:W-:Y:S02]  /*3ad70*/  VIADD R6, R157, 0xffffff32 ;  /* 0xffffff329d067836 */ /* 0x000fe40000000000 */
[----:B------:R-:W4:Y:S01]  /*3ad80*/  LDC R157, c[0x0][0x230] ;  /* 0x00008c00ff9d7b82 */ /* 0x000f220000000800 */
[----:B------:R1:W-:Y:S02]  /*3ad90*/  LDGSTS.E [R20+0x6c000], desc[UR60][R22.64], !P2 ;  /* 0x6c00000016147fae */ /* 0x0003e4000d12187c */
[----:B-1----:R-:W-:-:S02]  /*3ada0*/  IMAD.WIDE R164, R5, 0x4, R160 ;  /* 0x0000000405a47825 */ /* 0x002fc400078e02a0 */
[----:B------:R-:W4:Y:S04]  /*3adb0*/  LDL.LU.64 R160, [R1+0x5f0] ;  /* 0x0005f00001a07983 */ /* 0x000f280000300a00 */
[----:B------:R1:W-:Y:S04]  /*3adc0*/  STL.64 [R1+0x20f0], R164 ;  /* 0x0020f0a401007387 */ /* 0x0003e80000100a00 */
[----:B------:R-:W4:Y:S01]  /*3add0*/  LDL.LU.64 R246, [R1+0x5f8] ;  /* 0x0005f80001f67983 */ /* 0x000f220000300a00 */
[----:B------:R-:W-:Y:S01]  /*3ade0*/  ISETP.GE.U32.AND P6, PT, R6, 0x7ffffeb3, PT ;  /* 0x7ffffeb30600780c */ /* 0x000fe20003fc6070 */
[----:B------:R-:W-:-:S02]  /*3adf0*/  VIADD R6, R158, 0xffffff31 ;  /* 0xffffff319e067836 */ /* 0x000fc40000000000 */
[----:B------:R-:W4:Y:S03]  /*3ae00*/  LDC R158, c[0x0][0x230] ;  /* 0x00008c00ff9e7b82 */ /* 0x000f260000000800 */
[----:B------:R-:W-:-:S07]  /*3ae10*/  ISETP.GE.U32.AND P0, PT, R6, 0x7ffffeb2, PT ;  /* 0x7ffffeb20600780c */ /* 0x000fce0003f06070 */
[----:B------:R-:W-:Y:S04]  /*3ae20*/  LDGSTS.E [R20+0x60004], desc[UR60][R168.64], !P6 ;  /* 0x60004000a8147fae */ /* 0x000fe8000f12187c */
[----:B------:R-:W-:Y:S04]  /*3ae30*/  LDGSTS.E [R20+0x64004], desc[UR60][R166.64], !P6 ;  /* 0x64004000a6147fae */ /* 0x000fe8000f12187c */
[----:B------:R1:W-:Y:S01]  /*3ae40*/  LDGSTS.E [R20+0x68004], desc[UR60][R164.64], !P6 ;  /* 0x68004000a4147fae */ /* 0x0003e2000f12187c */
[----:B------:R-:W-:Y:S02]  /*3ae50*/  IADD3 R6, R156, -0xd0, RZ ;  /* 0xffffff309c067810 */ /* 0x000fe40007ffe0ff */
[----:B------:R-:W4:Y:S02]  /*3ae60*/  LDC R156, c[0x0][0x230] ;  /* 0x00008c00ff9c7b82 */ /* 0x000f240000000800 */
[----:B------:R-:W-:Y:S01]  /*3ae70*/  ISETP.GE.U32.AND P1, PT, R6, 0x7ffffeb1, PT ;  /* 0x7ffffeb10600780c */ /* 0x000fe20003f26070 */
[----:B------:R-:W-:-:S05]  /*3ae80*/  IMAD.WIDE R22, R5, 0x4, R240 ;  /* 0x0000000405167825 */ /* 0x000fca00078e02f0 */
[----:B------:R2:W-:Y:S04]  /*3ae90*/  STL.64 [R1+0x20e8], R22 ;  /* 0x0020e81601007387 */ /* 0x0005e80000100a00 */
[----:B------:R2:W-:Y:S04]  /*3aea0*/  LDGSTS.E [R20+0x6c004], desc[UR60][R22.64], !P6 ;  /* 0x6c00400016147fae */ /* 0x0005e8000f12187c */
[----:B------:R-:W4:Y:S01]  /*3aeb0*/  LDL.LU.64 R234, [R1+0x600] ;  /* 0x0006000001ea7983 */ /* 0x000f220000300a00 */
[----:B-1----:R-:W-:-:S04]  /*3aec0*/  IMAD.WIDE R164, R5, 0x4, R248 ;  /* 0x0000000405a47825 */ /* 0x002fc800078e02f8 */
[C---:B--2---:R-:W-:Y:S01]  /*3aed0*/  IMAD.WIDE R162, R5.reuse, 0x4, R162 ;  /* 0x0000000405a27825 */ /* 0x044fe200078e02a2 */
[----:B------:R4:W-:Y:S03]  /*3aee0*/  STL.64 [R1+0x20e0], R164 ;  /* 0x0020e0a401007387 */ /* 0x0009e60000100a00 */
[C---:B------:R-:W-:Y:S01]  /*3aef0*/  IMAD.WIDE R22, R5.reuse, 0x4, R250 ;  /* 0x0000000405167825 */ /* 0x040fe200078e02fa */
[----:B------:R-:W2:Y:S04]  /*3af00*/  LDL.LU.64 R236, [R1+0x608] ;  /* 0x0006080001ec7983 */ /* 0x000ea80000300a00 */
[----:B------:R-:W-:Y:S04]  /*3af10*/  STL.64 [R1+0x20d8], R162 ;  /* 0x0020d8a201007387 */ /* 0x000fe80000100a00 */
[----:B------:R-:W2:Y:S04]  /*3af20*/  LDL.LU.64 R238, [R1+0x610] ;  /* 0x0006100001ee7983 */ /* 0x000ea80000300a00 */
[----:B------:R-:W-:Y:S04]  /*3af30*/  STL.64 [R1+0x20d0], R22 ;  /* 0x0020d01601007387 */ /* 0x000fe80000100a00 */
[----:B------:R-:W2:Y:S04]  /*3af40*/  LDL.LU.64 R248, [R1+0x618] ;  /* 0x0006180001f87983 */ /* 0x000ea80000300a00 */
[----:B------:R4:W-:Y:S04]  /*3af50*/  LDGSTS.E [R20+0x60008], desc[UR60][R164.64], !P0 ;  /* 0x60008000a4147fae */ /* 0x0009e8000c12187c */
[----:B------:R-:W-:Y:S04]  /*3af60*/  LDGSTS.E [R20+0x64008], desc[UR60][R162.64], !P0 ;  /* 0x64008000a2147fae */ /* 0x000fe8000c12187c */
[----:B------:R1:W-:Y:S01]  /*3af70*/  LDGSTS.E [R20+0x68008], desc[UR60][R22.64], !P0 ;  /* 0x6800800016147fae */ /* 0x0003e2000c12187c */
[----:B---3--:R-:W-:-:S05]  /*3af80*/  IMAD.WIDE R10, R5, 0x4, R10 ;  /* 0x00000004050a7825 */ /* 0x008fca00078e020a */
[----:B------:R3:W-:Y:S04]  /*3af90*/  STL.64 [R1+0x20c8], R10 ;  /* 0x0020c80a01007387 */ /* 0x0007e80000100a00 */
[----:B------:R-:W2:Y:S04]  /*3afa0*/  LDL.LU.64 R240, [R1+0x620] ;  /* 0x0006200001f07983 */ /* 0x000ea80000300a00 */
[----:B------:R-:W2:Y:S01]  /*3afb0*/  LDL.LU.64 R250, [R1+0x628] ;  /* 0x0006280001fa7983 */ /* 0x000ea20000300a00 */
[----:B------:R-:W-:-:S03]  /*3afc0*/  IMAD.WIDE R166, R5, 0x4, R242 ;  /* 0x0000000405a67825 */ /* 0x000fc600078e02f2 */
[----:B------:R-:W-:Y:S01]  /*3afd0*/  LDGSTS.E [R20+0x6c008], desc[UR60][R10.64], !P0 ;  /* 0x6c0080000a147fae */ /* 0x000fe2000c12187c */
[----:B----4-:R-:W-:-:S03]  /*3afe0*/  IMAD.WIDE R164, R5, 0x4, R244 ;  /* 0x0000000405a47825 */ /* 0x010fc600078e02f4 */
[----:B------:R2:W-:Y:S04]  /*3aff0*/  LDGSTS.E [R20+0x6000c], desc[UR60][R166.64], !P1 ;  /* 0x6000c000a6147fae */ /* 0x0005e8000c92187c */
[----:B------:R4:W-:Y:S04]  /*3b000*/  LDGSTS.E [R20+0x6400c], desc[UR60][R164.64], !P1 ;  /* 0x6400c000a4147fae */ /* 0x0009e8000c92187c */
[----:B---3--:R-:W3:Y:S01]  /*3b010*/  LDL.LU.64 R10, [R1+0x630] ;  /* 0x00063000010a7983 */ /* 0x008ee20000300a00 */
[----:B------:R-:W-:-:S03]  /*3b020*/  IMAD.WIDE R160, R5, 0x4, R160 ;  /* 0x0000000405a07825 */ /* 0x000fc600078e02a0 */
[----:B------:R-:W3:Y:S04]  /*3b030*/  LDL.LU.64 R162, [R1+0x638] ;  /* 0x0006380001a27983 */ /* 0x000ee80000300a00 */
[----:B------:R-:W-:Y:S01]  /*3b040*/  STL.64 [R1+0x20c0], R166 ;  /* 0x0020c0a601007387 */ /* 0x000fe20000100a00 */
[----:B-1----:R-:W-:-:S03]  /*3b050*/  IMAD.WIDE R22, R5, 0x4, R246 ;  /* 0x0000000405167825 */ /* 0x002fc600078e02f6 */
[----:B------:R-:W-:Y:S04]  /*3b060*/  STL.64 [R1+0x20b8], R164 ;  /* 0x0020b8a401007387 */ /* 0x000fe80000100a00 */
[----:B------:R1:W-:Y:S04]  /*3b070*/  STL.64 [R1+0x20b0], R160 ;  /* 0x0020b0a001007387 */ /* 0x0003e80000100a00 */
[----:B------:R4:W-:Y:S04]  /*3b080*/  STL.64 [R1+0x20a8], R22 ;  /* 0x0020a81601007387 */ /* 0x0009e80000100a00 */
[----:B------:R-:W3:Y:S04]  /*3b090*/  LDL.LU.64 R242, [R1+0x640] ;  /* 0x0006400001f27983 */ /* 0x000ee80000300a00 */
[----:B------:R-:W3:Y:S04]  /*3b0a0*/  LDL.LU.64 R244, [R1+0x648] ;  /* 0x0006480001f47983 */ /* 0x000ee80000300a00 */
[----:B------:R-:W3:Y:S04]  /*3b0b0*/  LDL.LU.64 R246, [R1+0x650] ;  /* 0x0006500001f67983 */ /* 0x000ee80000300a00 */
        /* <DEDUP_REMOVED lines=10> */
[----:B------:R1:W-:Y:S04]  /*3b160*/  STL.64 [R1+0x20a0], R168 ;  /* 0x0020a0a801007387 */ /* 0x0003e80000100a00 */
[----:B------:R1:W-:Y:S01]  /*3b170*/  LDGSTS.E [R20+0x70000], desc[UR60][R168.64], !P2 ;  /* 0x70000000a8147fae */ /* 0x0003e2000d12187c */
[----:B--2---:R-:W-:-:S04]  /*3b180*/  IMAD.WIDE R166, R5, 0x4, R236 ;  /* 0x0000000405a67825 */ /* 0x004fc800078e02ec */
[C---:B----4-:R-:W-:Y:S01]  /*3b190*/  IMAD.WIDE R164, R5.reuse, 0x4, R238 ;  /* 0x0000000405a47825 */ /* 0x050fe200078e02ee */
[----:B------:R2:W-:Y:S04]  /*3b1a0*/  STL.64 [R1+0x2098], R166 ;  /* 0x002098a601007387 */ /* 0x0005e80000100a00 */
[----:B------:R2:W-:Y:S01]  /*3b1b0*/  LDGSTS.E [R20+0x74000], desc[UR60][R166.64], !P2 ;  /* 0x74000000a6147fae */ /* 0x0005e2000d12187c */
[----:B------:R-:W-:-:S03]  /*3b1c0*/  IMAD.WIDE R22, R5, 0x4, R248 ;  /* 0x0000000405167825 */ /* 0x000fc600078e02f8 */
[----:B------:R3:W-:Y:S04]  /*3b1d0*/  STL.64 [R1+0x2090], R164 ;  /* 0x002090a401007387 */ /* 0x0007e80000100a00 */
[----:B------:R4:W-:Y:S04]  /*3b1e0*/  STL.64 [R1+0x2088], R22 ;  /* 0x0020881601007387 */ /* 0x0009e80000100a00 */
[----:B------:R3:W-:Y:S04]  /*3b1f0*/  LDGSTS.E [R20+0x78000], desc[UR60][R164.64], !P2 ;  /* 0x78000000a4147fae */ /* 0x0007e8000d12187c */
[----:B------:R4:W-:Y:S04]  /*3b200*/  LDGSTS.E [R20+0x7c000], desc[UR60][R22.64], !P2 ;  /* 0x7c00000016147fae */ /* 0x0009e8000d12187c */
[----:B------:R-:W4:Y:S01]  /*3b210*/  LDL.LU.64 R248, [R1+0x660] ;  /* 0x0006600001f87983 */ /* 0x000f220000300a00 */
[----:B-1----:R-:W-:-:S04]  /*3b220*/  IMAD.WIDE R168, R5, 0x4, R240 ;  /* 0x0000000405a87825 */ /* 0x002fc800078e02f0 */
[C---:B--2---:R-:W-:Y:S01]  /*3b230*/  IMAD.WIDE R166, R5.reuse, 0x4, R250 ;  /* 0x0000000405a67825 */ /* 0x044fe200078e02fa */
[----:B------:R1:W-:Y:S04]  /*3b240*/  STL.64 [R1+0x2080], R168 ;  /* 0x002080a801007387 */ /* 0x0003e80000100a00 */
[----:B------:R1:W-:Y:S04]  /*3b250*/  LDGSTS.E [R20+0x70004], desc[UR60][R168.64], !P6 ;  /* 0x70004000a8147fae */ /* 0x0003e8000f12187c */
[----:B------:R2:W-:Y:S01]  /*3b260*/  LDGSTS.E [R20+0x74004], desc[UR60][R166.64], !P6 ;  /* 0x74004000a6147fae */ /* 0x0005e2000f12187c */
[----:B---3--:R-:W-:-:S04]  /*3b270*/  IMAD.WIDE R164, R5, 0x4, R10 ;  /* 0x0000000405a47825 */ /* 0x008fc800078e020a */
[C---:B----4-:R-:W-:Y:S01]  /*3b280*/  IMAD.WIDE R22, R5.reuse, 0x4, R162 ;  /* 0x0000000405167825 */ /* 0x050fe200078e02a2 */
[----:B------:R3:W-:Y:S04]  /*3b290*/  LDGSTS.E [R20+0x78004], desc[UR60][R164.64], !P6 ;  /* 0x78004000a4147fae */ /* 0x0007e8000f12187c */
[----:B------:R-:W4:Y:S04]  /*3b2a0*/  LDL.LU.64 R162, [R1+0x668] ;  /* 0x0006680001a27983 */ /* 0x000f280000300a00 */
[----:B------:R2:W-:Y:S04]  /*3b2b0*/  STL.64 [R1+0x2078], R166 ;  /* 0x002078a601007387 */ /* 0x0005e80000100a00 */
[----:B------:R-:W4:Y:S04]  /*3b2c0*/  LDL.LU.64 R250, [R1+0x670] ;  /* 0x0006700001fa7983 */ /* 0x000f280000300a00 */
[----:B------:R3:W-:Y:S01]  /*3b2d0*/  STL.64 [R1+0x2070], R164 ;  /* 0x002070a401007387 */ /* 0x0007e20000100a00 */
[----:B-1----:R-:W-:-:S03]  /*3b2e0*/  IMAD.WIDE R168, R5, 0x4, R242 ;  /* 0x0000000405a87825 */ /* 0x002fc600078e02f2 */
[----:B------:R-:W4:Y:S01]  /*3b2f0*/  LDL.LU.64 R10, [R1+0x678] ;  /* 0x00067800010a7983 */ /* 0x000f220000300a00 */
[----:B--2---:R-:W-:-:S03]  /*3b300*/  IMAD.WIDE R166, R5, 0x4, R244 ;  /* 0x0000000405a67825 */ /* 0x004fc600078e02f4 */
[----:B------:R1:W-:Y:S01]  /*3b310*/  STL.64 [R1+0x2068], R22 ;  /* 0x0020681601007387 */ /* 0x0003e20000100a00 */
[----:B---3--:R-:W-:-:S03]  /*3b320*/  IMAD.WIDE R164, R5, 0x4, R246 ;  /* 0x0000000405a47825 */ /* 0x008fc600078e02f6 */
[----:B------:R1:W-:Y:S04]  /*3b330*/  LDGSTS.E [R20+0x7c004], desc[UR60][R22.64], !P6 ;  /* 0x7c00400016147fae */ /* 0x0003e8000f12187c */
[----:B------:R-:W-:Y:S04]  /*3b340*/  STL.64 [R1+0x2060], R168 ;  /* 0x002060a801007387 */ /* 0x000fe80000100a00 */
[----:B------:R-:W2:Y:S04]  /*3b350*/  LDL.LU.64 R234, [R1+0x680] ;  /* 0x0006800001ea7983 */ /* 0x000ea80000300a00 */
[----:B------:R-:W-:Y:S01]  /*3b360*/  STL.64 [R1+0x2058], R166 ;  /* 0x002058a601007387 */ /* 0x000fe20000100a00 */
[----:B-1----:R-:W-:-:S03]  /*3b370*/  IMAD.WIDE R22, R5, 0x4, R160 ;  /* 0x0000000405167825 */ /* 0x002fc600078e02a0 */
[----:B------:R-:W3:Y:S04]  /*3b380*/  LDL.LU.64 R160, [R1+0x688] ;  /* 0x0006880001a07983 */ /* 0x000ee80000300a00 */
[----:B------:R1:W-:Y:S04]  /*3b390*/  STL.64 [R1+0x2050], R164 ;  /* 0x002050a401007387 */ /* 0x0003e80000100a00 */
[----:B------:R-:W3:Y:S04]  /*3b3a0*/  LDL.LU.64 R236, [R1+0x690] ;  /* 0x0006900001ec7983 */ /* 0x000ee80000300a00 */
[----:B------:R4:W-:Y:S04]  /*3b3b0*/  STL.64 [R1+0x2048], R22 ;  /* 0x0020481601007387 */ /* 0x0009e80000100a00 */
[----:B------:R-:W3:Y:S01]  /*3b3c0*/  LDL.LU.64 R238, [R1+0x698] ;  /* 0x0006980001ee7983 */ /* 0x000ee20000300a00 */
[----:B------:R-:W-:-:S02]  /*3b3d0*/  IADD3 R6, R156, -0xef, RZ ;  /* 0xffffff119c067810 */ /* 0x000fc40007ffe0ff */
[----:B------:R-:W3:Y:S01]  /*3b3e0*/  LDC R156, c[0x0][0x230] ;  /* 0x00008c00ff9c7b82 */ /* 0x000ee20000000800 */
[----:B------:R-:W3:Y:S01]  /*3b3f0*/  LDL.LU.64 R242, [R1+0x6a0] ;  /* 0x0006a00001f27983 */ /* 0x000ee20000300a00 */
[----:B------:R-:W-:Y:S01]  /*3b400*/  ISETP.GE.U32.AND P0, PT, R6, 0x7ffffe92, PT ;  /* 0x7ffffe920600780c */ /* 0x000fe20003f06070 */
[----:B------:R-:W-:Y:S02]  /*3b410*/  VIADD R6, R157, 0xffffff10 ;  /* 0xffffff109d067836 */ /* 0x000fe40000000000 */
[----:B------:R-:W3:Y:S03]  /*3b420*/  LDL.LU.64 R244, [R1+0x6a8] ;  /* 0x0006a80001f47983 */ /* 0x000ee60000300a00 */
[----:B------:R-:W-:Y:S01]  /*3b430*/  ISETP.GE.U32.AND P1, PT, R6, 0x7ffffe91, PT ;  /* 0x7ffffe910600780c */ /* 0x000fe20003f26070 */
[----:B------:R-:W3:Y:S06]  /*3b440*/  LDL.LU.64 R246, [R1+0x6b0] ;  /* 0x0006b00001f67983 */ /* 0x000eec0000300a00 */
[----:B------:R-:W-:Y:S01]  /*3b450*/  LDGSTS.E [R20+0x70008], desc[UR60][R168.64], !P0 ;  /* 0x70008000a8147fae */ /* 0x000fe2000c12187c */
[----:B------:R-:W3:Y:S03]  /*3b460*/  LDC R157, c[0x0][0x230] ;  /* 0x00008c00ff9d7b82 */ /* 0x000ee60000000800 */
[----:B------:R-:W-:Y:S04]  /*3b470*/  LDGSTS.E [R20+0x74008], desc[UR60][R166.64], !P0 ;  /* 0x74008000a6147fae */ /* 0x000fe8000c12187c */
[----:B------:R1:W-:Y:S01]  /*3b480*/  LDGSTS.E [R20+0x78008], desc[UR60][R164.64], !P0 ;  /* 0x78008000a4147fae */ /* 0x0003e2000c12187c */
[----:B------:R-:W-:-:S02]  /*3b490*/  VIADD R6, R158, 0xffffff6f ;  /* 0xffffff6f9e067836 */ /* 0x000fc40000000000 */
[----:B------:R-:W3:Y:S01]  /*3b4a0*/  LDC R158, c[0x0][0x230] ;  /* 0x00008c00ff9e7b82 */ /* 0x000ee20000000800 */
[----:B------:R4:W-:Y:S02]  /*3b4b0*/  LDGSTS.E [R20+0x7c008], desc[UR60][R22.64], !P0 ;  /* 0x7c00800016147fae */ /* 0x0009e4000c12187c */
[----:B------:R-:W-:Y:S01]  /*3b4c0*/  ISETP.GE.U32.AND P2, PT, R6, 0x7ffffef0, PT ;  /* 0x7ffffef00600780c */ /* 0x000fe20003f46070 */
[----:B-1----:R-:W-:-:S05]  /*3b4d0*/  IMAD.WIDE R164, R5, 0x4, R248 ;  /* 0x0000000405a47825 */ /* 0x002fca00078e02f8 */
[----:B------:R2:W-:Y:S04]  /*3b4e0*/  STL.64 [R1+0x2040], R164 ;  /* 0x002040a401007387 */ /* 0x0005e80000100a00 */
[----:B------:R-:W3:Y:S04]  /*3b4f0*/  LDL.LU.64 R248, [R1+0x6b8] ;  /* 0x0006b80001f87983 */ /* 0x000ee80000300a00 */
[----:B------:R2:W-:Y:S01]  /*3b500*/  LDGSTS.E [R20+0x7000c], desc[UR60][R164.64], !P1 ;  /* 0x7000c000a4147fae */ /* 0x0005e2000c92187c */
[----:B----4-:R-:W-:-:S04]  /*3b510*/  IMAD.WIDE R162, R5, 0x4, R162 ;  /* 0x0000000405a27825 */ /* 0x010fc800078e02a2 */
[C---:B------:R-:W-:Y:S01]  /*3b520*/  IMAD.WIDE R22, R5.reuse, 0x4, R250 ;  /* 0x0000000405167825 */ /* 0x040fe200078e02fa */
[----:B------:R-:W-:Y:S03]  /*3b530*/  STL.64 [R1+0x2038], R162 ;  /* 0x002038a201007387 */ /* 0x000fe60000100a00 */
[C---:B------:R-:W-:Y:S01]  /*3b540*/  IMAD.WIDE R10, R5.reuse, 0x4, R10 ;  /* 0x00000004050a7825 */ /* 0x040fe200078e020a */
[----:B------:R1:W-:Y:S04]  /*3b550*/  STL.64 [R1+0x2030], R22 ;  /* 0x0020301601007387 */ /* 0x0003e80000100a00 */
[----:B------:R4:W-:Y:S04]  /*3b560*/  STL.64 [R1+0x2028], R10 ;  /* 0x0020280a01007387 */ /* 0x0009e80000100a00 */
[----:B------:R-:W4:Y:S04]  /*3b570*/  LDL.LU.64 R240, [R1+0x6c0] ;  /* 0x0006c00001f07983 */ /* 0x000f280000300a00 */
[----:B------:R-:W-:Y:S04]  /*3b580*/  LDGSTS.E [R20+0x7400c], desc[UR60][R162.64], !P1 ;  /* 0x7400c000a2147fae */ /* 0x000fe8000c92187c */
[----:B------:R1:W-:Y:S01]  /*3b590*/  LDGSTS.E [R20+0x7800c], desc[UR60][R22.64], !P1 ;  /* 0x7800c00016147fae */ /* 0x0003e2000c92187c */
[----:B--2---:R-:W-:-:S03]  /*3b5a0*/  IMAD.WIDE R164, R5, 0x4, R234 ;  /* 0x0000000405a47825 */ /* 0x004fc600078e02ea */
[----:B------:R-:W2:Y:S04]  /*3b5b0*/  LDL.LU.64 R250, [R1+0x6c8] ;  /* 0x0006c80001fa7983 */ /* 0x000ea80000300a00 */
[----:B------:R4:W-:Y:S01]  /*3b5c0*/  LDGSTS.E [R20+0x7c00c], desc[UR60][R10.64], !P1 ;  /* 0x7c00c0000a147fae */ /* 0x0009e2000c92187c */
[----:B---3--:R-:W-:-:S03]  /*3b5d0*/  IMAD.WIDE R160, R5, 0x4, R160 ;  /* 0x0000000405a07825 */ /* 0x008fc600078e02a0 */
[----:B------:R3:W-:Y:S01]  /*3b5e0*/  LDGSTS.E [R19+0x40000], desc[UR60][R164.64], !P2 ;  /* 0x40000000a4137fae */ /* 0x0007e2000d12187c */
[----:B-1----:R-:W-:-:S03]  /*3b5f0*/  IMAD.WIDE R22, R5, 0x4, R236 ;  /* 0x0000000405167825 */ /* 0x002fc600078e02ec */
[----:B------:R-:W-:Y:S04]  /*3b600*/  LDGSTS.E [R19+0x44000], desc[UR60][R160.64], !P2 ;  /* 0x44000000a0137fae */ /* 0x000fe8000d12187c */
[----:B----4-:R-:W4:Y:S04]  /*3b610*/  LDL.LU.64 R10, [R1+0x6d0] ;  /* 0x0006d000010a7983 */ /* 0x010f280000300a00 */
[----:B------:R-:W4:Y:S04]  /*3b620*/  LDL.LU.64 R162, [R1+0x6d8] ;  /* 0x0006d80001a27983 */ /* 0x000f280000300a00 */
[----:B------:R1:W-:Y:S04]  /*3b630*/  STL.64 [R1+0x4b30], R20 ;  /* 0x004b301401007387 */ /* 0x0003e80000100a00 */
[----:B------:R-:W-:Y:S04]  /*3b640*/  STL.64 [R1+0x2020], R164 ;  /* 0x002020a401007387 */ /* 0x000fe80000100a00 */
[----:B------:R3:W-:Y:S01]  /*3b650*/  STL.64 [R1+0x2018], R160 ;  /* 0x002018a001007387 */ /* 0x0007e20000100a00 */
[----:B-1----:R-:W-:-:S03]  /*3b660*/  IMAD.WIDE R20, R5, 0x4, R238 ;  /* 0x0000000405147825 */ /* 0x002fc600078e02ee */
[----:B------:R1:W-:Y:S04]  /*3b670*/  STL.64 [R1+0x2010], R22 ;  /* 0x0020101601007387 */ /* 0x0003e80000100a00 */
[----:B------:R1:W-:Y:S04]  /*3b680*/  STL.64 [R1+0x2008], R20 ;  /* 0x0020081401007387 */ /* 0x0003e80000100a00 */
[----:B---3--:R-:W3:Y:S01]  /*3b690*/  LDL.LU.64 R160, [R1+0x6e0] ;  /* 0x0006e00001a07983 */ /* 0x008ee20000300a00 */
[----:B------:R-:W-:Y:S01]  /*3b6a0*/  IADD3 R6, R156, -0x92, RZ ;  /* 0xffffff6e9c067810 */ /* 0x000fe20007ffe0ff */
[C---:B------:R-:W-:Y:S01]  /*3b6b0*/  IMAD.WIDE R166, R5.reuse, 0x4, R242 ;  /* 0x0000000405a67825 */ /* 0x040fe200078e02f2 */
[----:B------:R-:W3:Y:S01]  /*3b6c0*/  LDC R156, c[0x0][0x230] ;  /* 0x00008c00ff9c7b82 */ /* 0x000ee20000000800 */
[----:B------:R1:W-:Y:S01]  /*3b6d0*/  LDGSTS.E [R19+0x48000], desc[UR60][R22.64], !P2 ;  /* 0x4800000016137fae */ /* 0x0003e2000d12187c */
[----:B------:R-:W-:Y:S01]  /*3b6e0*/  ISETP.GE.U32.AND P6, PT, R6, 0x7ffffeef, PT ;  /* 0x7ffffeef0600780c */ /* 0x000fe20003fc6070 */
[----:B------:R-:W-:-:S02]  /*3b6f0*/  IMAD.WIDE R164, R5, 0x4, R244 ;  /* 0x0000000405a47825 */ /* 0x000fc400078e02f4 */
[----:B------:R-:W-:Y:S04]  /*3b700*/  STL.64 [R1+0x2000], R166 ;  /* 0x002000a601007387 */ /* 0x000fe80000100a00 */
[----:B------:R-:W3:Y:S01]  /*3b710*/  LDL.LU.64 R242, [R1+0x6e8] ;  /* 0x0006e80001f27983 */ /* 0x000ee20000300a00 */
[----:B-1----:R-:W-:-:S03]  /*3b720*/  IMAD.WIDE R22, R5, 0x4, R246 ;  /* 0x0000000405167825 */ /* 0x002fc600078e02f6 */
[----:B------:R1:W-:Y:S01]  /*3b730*/  STL.64 [R1+0x1ff8], R164 ;  /* 0x001ff8a401007387 */ /* 0x0003e20000100a00 */
[----:B------:R-:W-:-:S03]  /*3b740*/  VIADD R6, R157, 0xffffff6d ;  /* 0xffffff6d9d067836 */ /* 0x000fc60000000000 */
[----:B------:R-:W3:Y:S01]  /*3b750*/  LDL.LU.64 R244, [R1+0x6f0] ;  /* 0x0006f00001f47983 */ /* 0x000ee20000300a00 */
[----:B------:R-:W3:Y:S03]  /*3b760*/  LDC R157, c[0x0][0x230] ;  /* 0x00008c00ff9d7b82 */ /* 0x000ee60000000800 */
[----:B------:R1:W-:Y:S04]  /*3b770*/  LDGSTS.E [R19+0x4c000], desc[UR60][R20.64], !P2 ;  /* 0x4c00000014137fae */ /* 0x0003e8000d12187c */
[----:B------:R2:W-:Y:S04]  /*3b780*/  STL.64 [R1+0x1ff0], R22 ;  /* 0x001ff01601007387 */ /* 0x0005e80000100a00 */
[----:B------:R-:W3:Y:S04]  /*3b790*/  LDL.LU.64 R246, [R1+0x6f8] ;  /* 0x0006f80001f67983 */ /* 0x000ee80000300a00 */
[----:B------:R-:W-:Y:S01]  /*3b7a0*/  LDGSTS.E [R19+0x40004], desc[UR60][R166.64], !P6 ;  /* 0x40004000a6137fae */ /* 0x000fe2000f12187c */
[----:B------:R-:W-:-:S03]  /*3b7b0*/  ISETP.GE.U32.AND P0, PT, R6, 0x7ffffeee, PT ;  /* 0x7ffffeee0600780c */ /* 0x000fc60003f06070 */
[----:B------:R1:W-:Y:S04]  /*3b7c0*/  LDGSTS.E [R19+0x44004], desc[UR60][R164.64], !P6 ;  /* 0x44004000a4137fae */ /* 0x0003e8000f12187c */
[----:B------:R2:W-:Y:S01]  /*3b7d0*/  LDGSTS.E [R19+0x48004], desc[UR60][R22.64], !P6 ;  /* 0x4800400016137fae */ /* 0x0005e2000f12187c */
[----:B-1----:R-:W-:-:S05]  /*3b7e0*/  IMAD.WIDE R20, R5, 0x4, R248 ;  /* 0x0000000405147825 */ /* 0x002fca00078e02f8 */
[----:B------:R4:W-:Y:S04]  /*3b7f0*/  STL.64 [R1+0x1fe8], R20 ;  /* 0x001fe81401007387 */ /* 0x0009e80000100a00 */
[----:B------:R4:W-:Y:S04]  /*3b800*/  LDGSTS.E [R19+0x4c004], desc[UR60][R20.64], !P6 ;  /* 0x4c00400014137fae */ /* 0x0009e8000f12187c */
[----:B------:R-:W3:Y:S01]  /*3b810*/  LDL.LU.64 R248, [R1+0x700] ;  /* 0x0007000001f87983 */ /* 0x000ee20000300a00 */
[----:B------:R-:W-:-:S05]  /*3b820*/  IMAD.WIDE R164, R5, 0x4, R240 ;  /* 0x0000000405a47825 */ /* 0x000fca00078e02f0 */
[----:B------:R-:W-:Y:S04]  /*3b830*/  STL.64 [R1+0x1fe0], R164 ;  /* 0x001fe0a401007387 */ /* 0x000fe80000100a00 */
[----:B------:R1:W-:Y:S01]  /*3b840*/  LDGSTS.E [R19+0x40008], desc[UR60][R164.64], !P0 ;  /* 0x40008000a4137fae */ /* 0x0003e2000c12187c */
[----:B--2---:R-:W-:-:S05]  /*3b850*/  IMAD.WIDE R22, R5, 0x4, R250 ;  /* 0x0000000405167825 */ /* 0x004fca00078e02fa */
[----:B------:R2:W-:Y:S01]  /*3b860*/  LDGSTS.E [R19+0x44008], desc[UR60][R22.64], !P0 ;  /* 0x4400800016137fae */ /* 0x0005e2000c12187c */
[----:B----4-:R-:W-:-:S04]  /*3b870*/  IMAD.WIDE R20, R5, 0x4, R10 ;  /* 0x0000000405147825 */ /* 0x010fc800078e020a */
[C---:B------:R-:W-:Y:S01]  /*3b880*/  IMAD.WIDE R10, R5.reuse, 0x4, R162 ;  /* 0x00000004050a7825 */ /* 0x040fe200078e02a2 */
[----:B------:R4:W-:Y:S04]  /*3b890*/  LDGSTS.E [R19+0x48008], desc[UR60][R20.64], !P0 ;  /* 0x4800800014137fae */ /* 0x0009e8000c12187c */
[----:B------:R-:W4:Y:S04]  /*3b8a0*/  LDL.LU.64 R162, [R1+0x708] ;  /* 0x0007080001a27983 */ /* 0x000f280000300a00 */
[----:B------:R-:W-:Y:S04]  /*3b8b0*/  STL.64 [R1+0x1fd8], R22 ;  /* 0x001fd81601007387 */ /* 0x000fe80000100a00 */
[----:B------:R-:W4:Y:S04]  /*3b8c0*/  LDL.LU.64 R236, [R1+0x710] ;  /* 0x0007100001ec7983 */ /* 0x000f280000300a00 */
[----:B------:R-:W-:Y:S04]  /*3b8d0*/  STL.64 [R1+0x1fd0], R20 ;  /* 0x001fd01401007387 */ /* 0x000fe80000100a00 */
[----:B------:R-:W4:Y:S04]  /*3b8e0*/  LDL.LU.64 R250, [R1+0x718] ;  /* 0x0007180001fa7983 */ /* 0x000f280000300a00 */
[----:B------:R1:W-:Y:S01]  /*3b8f0*/  STL.64 [R1+0x1fc8], R10 ;  /* 0x001fc80a01007387 */ /* 0x0003e20000100a00 */
[----:B---3--:R-:W-:-:S03]  /*3b900*/  IMAD.WIDE R166, R5, 0x4, R160 ;  /* 0x0000000405a67825 */ /* 0x008fc600078e02a0 */
[----:B------:R-:W3:Y:S04]  /*3b910*/  LDL.LU.64 R160, [R1+0x720] ;  /* 0x0007200001a07983 */ /* 0x000ee80000300a00 */
[----:B------:R-:W3:Y:S04]  /*3b920*/  LDL.LU.64 R238, [R1+0x728] ;  /* 0x0007280001ee7983 */ /* 0x000ee80000300a00 */
[----:B------:R-:W3:Y:S04]  /*3b930*/  LDL.LU.64 R240, [R1+0x730] ;  /* 0x0007300001f07983 */ /* 0x000ee80000300a00 */
[----:B------:R-:W-:Y:S04]  /*3b940*/  LDGSTS.E [R19+0x4c008], desc[UR60][R10.64], !P0 ;  /* 0x4c0080000a137fae */ /* 0x000fe8000c12187c */
[----:B------:R-:W-:Y:S04]  /*3b950*/  STL.64 [R1+0x1fc0], R166 ;  /* 0x001fc0a601007387 */ /* 0x000fe80000100a00 */
[----:B-1----:R-:W3:Y:S01]  /*3b960*/  LDL.LU.64 R10, [R1+0x738] ;  /* 0x00073800010a7983 */ /* 0x002ee20000300a00 */
[----:B------:R-:W-:-:S02]  /*3b970*/  VIADD R6, R158, 0xffffff6c ;  /* 0xffffff6c9e067836 */ /* 0x000fc40000000000 */
[C---:B------:R-:W-:Y:S01]  /*3b980*/  IMAD.WIDE R164, R5.reuse, 0x4, R242 ;  /* 0x0000000405a47825 */ /* 0x040fe200078e02f2 */
[----:B------:R-:W1:Y:S02]  /*3b990*/  LDC R158, c[0x0][0x230] ;  /* 0x00008c00ff9e7b82 */ /* 0x000e640000000800 */
[----:B------:R-:W-:Y:S01]  /*3b9a0*/  ISETP.GE.U32.AND P1, PT, R6, 0x7ffffeed, PT ;  /* 0x7ffffeed0600780c */ /* 0x000fe20003f26070 */
[----:B--2---:R-:W-:Y:S01]  /*3b9b0*/  IMAD.WIDE R22, R5, 0x4, R244 ;  /* 0x0000000405167825 */ /* 0x004fe200078e02f4 */
[----:B------:R-:W-:-:S03]  /*3b9c0*/  IADD3 R6, R156, -0xb1, RZ ;  /* 0xffffff4f9c067810 */ /* 0x000fc60007ffe0ff */
[----:B----4-:R-:W-:Y:S01]  /*3b9d0*/  IMAD.WIDE R20, R5, 0x4, R246 ;  /* 0x0000000405147825 */ /* 0x010fe200078e02f6 */
[----:B------:R-:W-:Y:S01]  /*3b9e0*/  ISETP.GE.U32.AND P2, PT, R6, 0x7ffffed0, PT ;  /* 0x7ffffed00600780c */ /* 0x000fe20003f46070 */
[----:B------:R2:W-:Y:S01]  /*3b9f0*/  STL.64 [R1+0x1fb8], R164 ;  /* 0x001fb8a401007387 */ /* 0x0005e20000100a00 */
[----:B------:R-:W4:Y:S01]  /*3ba00*/  LDC R156, c[0x0][0x230] ;  /* 0x00008c00ff9c7b82 */ /* 0x000f220000000800 */
[----:B------:R-:W-:Y:S02]  /*3ba10*/  VIADD R6, R157, 0xffffff4e ;  /* 0xffffff4e9d067836 */ /* 0x000fe40000000000 */
[----:B------:R1:W-:Y:S04]  /*3ba20*/  STL.64 [R1+0x1fb0], R22 ;  /* 0x001fb01601007387 */ /* 0x0003e80000100a00 */
[----:B------:R-:W-:Y:S01]  /*3ba30*/  LDGSTS.E [R19+0x4000c], desc[UR60][R166.64], !P1 ;  /* 0x4000c000a6137fae */ /* 0x000fe2000c92187c */
[----:B------:R-:W4:Y:S03]  /*3ba40*/  LDC R157, c[0x0][0x230] ;  /* 0x00008c00ff9d7b82 */ /* 0x000f260000000800 */
[----:B------:R1:W-:Y:S04]  /*3ba50*/  STL.64 [R1+0x1fa8], R20 ;  /* 0x001fa81401007387 */ /* 0x0003e80000100a00 */
[----:B------:R2:W-:Y:S04]  /*3ba60*/  LDGSTS.E [R19+0x4400c], desc[UR60][R164.64], !P1 ;  /* 0x4400c000a4137fae */ /* 0x0005e8000c92187c */
[----:B------:R-:W4:Y:S01]  /*3ba70*/  LDL.LU.64 R242, [R1+0x740] ;  /* 0x0007400001f27983 */ /* 0x000f220000300a00 */
[----:B------:R-:W-:-:S03]  /*3ba80*/  ISETP.GE.U32.AND P6, PT, R6, 0x7ffffecf, PT ;  /* 0x7ffffecf0600780c */ /* 0x000fc60003fc6070 */
[----:B------:R-:W4:Y:S04]  /*3ba90*/  LDL.LU.64 R244, [R1+0x748] ;  /* 0x0007480001f47983 */ /* 0x000f280000300a00 */
[----:B------:R1:W-:Y:S04]  /*3baa0*/  LDGSTS.E [R19+0x4800c], desc[UR60][R22.64], !P1 ;  /* 0x4800c00016137fae */ /* 0x0003e8000c92187c */
[----:B------:R1:W-:Y:S04]  /*3bab0*/  LDGSTS.E [R19+0x4c00c], desc[UR60][R20.64], !P1 ;  /* 0x4c00c00014137fae */ /* 0x0003e8000c92187c */
[----:B------:R-:W4:Y:S01]  /*3bac0*/  LDL.LU.64 R246, [R1+0x750] ;  /* 0x0007500001f67983 */ /* 0x000f220000300a00 */
[----:B--2---:R-:W-:-:S05]  /*3bad0*/  IMAD.WIDE R164, R5, 0x4, R248 ;  /* 0x0000000405a47825 */ /* 0x004fca00078e02f8 */
[----:B------:R-:W-:Y:S04]  /*3bae0*/  STL.64 [R1+0x1fa0], R164 ;  /* 0x001fa0a401007387 */ /* 0x000fe80000100a00 */
[----:B------:R-:W2:Y:S04]  /*3baf0*/  LDL.LU.64 R248, [R1+0x758] ;  /* 0x0007580001f87983 */ /* 0x000ea80000300a00 */
[----:B------:R-:W-:Y:S01]  /*3bb00*/  LDGSTS.E [R19+0x50000], desc[UR60][R164.64], !P2 ;  /* 0x50000000a4137fae */ /* 0x000fe2000d12187c */
[----:B------:R-:W-:-:S04]  /*3bb10*/  IMAD.WIDE R162, R5, 0x4, R162 ;  /* 0x0000000405a27825 */ /* 0x000fc800078e02a2 */
[C---:B-1----:R-:W-:Y:S01]  /*3bb20*/  IMAD.WIDE R22, R5.reuse, 0x4, R236 ;  /* 0x0000000405167825 */ /* 0x042fe200078e02ec */
[----:B------:R-:W-:Y:S03]  /*3bb30*/  STL.64 [R1+0x1f98], R162 ;  /* 0x001f98a201007387 */ /* 0x000fe60000100a00 */
[C---:B------:R-:W-:Y:S01]  /*3bb40*/  IMAD.WIDE R20, R5.reuse, 0x4, R250 ;  /* 0x0000000405147825 */ /* 0x040fe200078e02fa */
[----:B------:R1:W-:Y:S04]  /*3bb50*/  STL.64 [R1+0x1f90], R22 ;  /* 0x001f901601007387 */ /* 0x0003e80000100a00 */
[----:B------:R-:W-:Y:S01]  /*3bb60*/  LDGSTS.E [R19+0x54000], desc[UR60][R162.64], !P2 ;  /* 0x54000000a2137fae */ /* 0x000fe2000d12187c */
[----:B---3--:R-:W-:-:S03]  /*3bb70*/  IMAD.WIDE R160, R5, 0x4, R160 ;  /* 0x0000000405a07825 */ /* 0x008fc600078e02a0 */
[----:B------:R3:W-:Y:S04]  /*3bb80*/  STL.64 [R1+0x1f88], R20 ;  /* 0x001f881401007387 */ /* 0x0007e80000100a00 */
[----:B------:R1:W-:Y:S04]  /*3bb90*/  LDGSTS.E [R19+0x58000], desc[UR60][R22.64], !P2 ;  /* 0x5800000016137fae */ /* 0x0003e8000d12187c */
[----:B------:R-:W2:Y:S04]  /*3bba0*/  LDL.LU.64 R250, [R1+0x760] ;  /* 0x0007600001fa7983 */ /* 0x000ea80000300a00 */
[----:B------:R3:W-:Y:S01]  /*3bbb0*/  LDGSTS.E [R19+0x5c000], desc[UR60][R20.64], !P2 ;  /* 0x5c00000014137fae */ /* 0x0007e2000d12187c */
[----:B-1----:R-:W-:-:S03]  /*3bbc0*/  IMAD.WIDE R22, R5, 0x4, R238 ;  /* 0x0000000405167825 */ /* 0x002fc600078e02ee */
[----:B------:R-:W2:Y:S04]  /*3bbd0*/  LDL.LU.64 R162, [R1+0x768] ;  /* 0x0007680001a27983 */ /* 0x000ea80000300a00 */
[----:B------:R-:W-:Y:S01]  /*3bbe0*/  STL.64 [R1+0x1f80], R160 ;  /* 0x001f80a001007387 */ /* 0x000fe20000100a00 */
[----:B------:R-:W-:-:S03]  /*3bbf0*/  IMAD.WIDE R10, R5, 0x4, R10 ;  /* 0x00000004050a7825 */ /* 0x000fc600078e020a */
[----:B------:R-:W2:Y:S01]  /*3bc00*/  LDL.LU.64 R238, [R1+0x770] ;  /* 0x0007700001ee7983 */ /* 0x000ea20000300a00 */
[----:B---3--:R-:W-:-:S03]  /*3bc10*/  IMAD.WIDE R20, R5, 0x4, R240 ;  /* 0x0000000405147825 */ /* 0x008fc600078e02f0 */
[----:B------:R-:W-:Y:S04]  /*3bc20*/  STL.64 [R1+0x1f78], R22 ;  /* 0x001f781601007387 */ /* 0x000fe80000100a00 */
[----:B------:R-:W-:Y:S04]  /*3bc30*/  LDGSTS.E [R19+0x50004], desc[UR60][R160.64], !P6 ;  /* 0x50004000a0137fae */ /* 0x000fe8000f12187c */
[----:B------:R-:W3:Y:S04]  /*3bc40*/  LDL.LU.64 R240, [R1+0x778] ;  /* 0x0007780001f07983 */ /* 0x000ee80000300a00 */
[----:B------:R1:W-:Y:S04]  /*3bc50*/  LDGSTS.E [R19+0x54004], desc[UR60][R22.64], !P6 ;  /* 0x5400400016137fae */ /* 0x0003e8000f12187c */
[----:B------:R-:W-:Y:S04]  /*3bc60*/  STL.64 [R1+0x1f70], R20 ;  /* 0x001f701401007387 */ /* 0x000fe80000100a00 */
[----:B------:R2:W-:Y:S04]  /*3bc70*/  LDGSTS.E [R19+0x58004], desc[UR60][R20.64], !P6 ;  /* 0x5800400014137fae */ /* 0x0005e8000f12187c */
[----:B------:R1:W-:Y:S04]  /*3bc80*/  STL.64 [R1+0x1f68], R10 ;  /* 0x001f680a01007387 */ /* 0x0003e80000100a00 */
[----:B------:R-:W-:Y:S04]  /*3bc90*/  LDGSTS.E [R19+0x5c004], desc[UR60][R10.64], !P6 ;  /* 0x5c0040000a137fae */ /* 0x000fe8000f12187c */
[----:B-1----:R-:W3:Y:S01]  /*3bca0*/  LDL.LU.64 R10, [R1+0x780] ;  /* 0x00078000010a7983 */ /* 0x002ee20000300a00 */
[----:B------:R-:W-:-:S02]  /*3bcb0*/  VIADD R6, R158, 0xffffff4d ;  /* 0xffffff4d9e067836 */ /* 0x000fc40000000000 */
[C---:B----4-:R-:W-:Y:S01]  /*3bcc0*/  IMAD.WIDE R166, R5.reuse, 0x4, R242 ;  /* 0x0000000405a67825 */ /* 0x050fe200078e02f2 */
[----:B------:R-:W4:Y:S01]  /*3bcd0*/  LDL.LU.64 R160, [R1+0x788] ;  /* 0x0007880001a07983 */ /* 0x000f220000300a00 */
[----:B------:R-:W1:Y:S01]  /*3bce0*/  LDC R158, c[0x0][0x230] ;  /* 0x00008c00ff9e7b82 */ /* 0x000e620000000800 */
[----:B------:R-:W-:Y:S01]  /*3bcf0*/  ISETP.GE.U32.AND P0, PT, R6, 0x7ffffece, PT ;  /* 0x7ffffece0600780c */ /* 0x000fe20003f06070 */
[C---:B------:R-:W-:Y:S01]  /*3bd00*/  IMAD.WIDE R164, R5.reuse, 0x4, R244 ;  /* 0x0000000405a47825 */ /* 0x040fe200078e02f4 */
[----:B------:R-:W-:Y:S01]  /*3bd10*/  IADD3 R6, R156, -0xb4, RZ ;  /* 0xffffff4c9c067810 */ /* 0x000fe20007ffe0ff */
[----:B------:R1:W-:Y:S02]  /*3bd20*/  STL.64 [R1+0x1f60], R166 ;  /* 0x001f60a601007387 */ /* 0x0003e40000100a00 */
[C---:B------:R-:W-:Y:S01]  /*3bd30*/  IMAD.WIDE R22, R5.reuse, 0x4, R246 ;  /* 0x0000000405167825 */ /* 0x040fe200078e02f6 */
[----:B------:R-:W-:Y:S01]  /*3bd40*/  ISETP.GE.U32.AND P1, PT, R6, 0x7ffffecd, PT ;  /* 0x7ffffecd0600780c */ /* 0x000fe20003f26070 */
[----:B------:R-:W4:Y:S01]  /*3bd50*/  LDL.LU.64 R246, [R1+0x790] ;  /* 0x0007900001f67983 */ /* 0x000f220000300a00 */
[----:B------:R-:W4:Y:S03]  /*3bd60*/  LDC R156, c[0x0][0x230] ;  /* 0x00008c00ff9c7b82 */ /* 0x000f260000000800 */
[----:B------:R1:W-:Y:S04]  /*3bd70*/  STL.64 [R1+0x1f58], R164 ;  /* 0x001f58a401007387 */ /* 0x0003e80000100a00 */
[----:B------:R1:W-:Y:S01]  /*3bd80*/  LDGSTS.E [R19+0x50008], desc[UR60][R166.64], !P0 ;  /* 0x50008000a6137fae */ /* 0x0003e2000c12187c */
[----:B--2---:R-:W-:-:S03]  /*3bd90*/  IMAD.WIDE R20, R5, 0x4, R248 ;  /* 0x0000000405147825 */ /* 0x004fc600078e02f8 */
[----:B------:R2:W-:Y:S04]  /*3bda0*/  LDGSTS.E [R19+0x54008], desc[UR60][R164.64], !P0 ;  /* 0x54008000a4137fae */ /* 0x0005e8000c12187c */
[----:B------:R-:W4:Y:S04]  /*3bdb0*/  LDL.LU.64 R248, [R1+0x798] ;  /* 0x0007980001f87983 */ /* 0x000f280000300a00 */
[----:B------:R2:W-:Y:S04]  /*3bdc0*/  STL.64 [R1+0x1f50], R22 ;  /* 0x001f501601007387 */ /* 0x0005e80000100a00 */
[----:B------:R3:W-:Y:S04]  /*3bdd0*/  STL.64 [R1+0x1f48], R20 ;  /* 0x001f481401007387 */ /* 0x0007e80000100a00 */
[----:B------:R-:W4:Y:S04]  /*3bde0*/  LDL.LU.64 R242, [R1+0x7a0] ;  /* 0x0007a00001f27983 */ /* 0x000f280000300a00 */
[----:B------:R2:W-:Y:S04]  /*3bdf0*/  LDGSTS.E [R19+0x58008], desc[UR60][R22.64], !P0 ;  /* 0x5800800016137fae */ /* 0x0005e8000c12187c */
[----:B------:R3:W-:Y:S01]  /*3be00*/  LDGSTS.E [R19+0x5c008], desc[UR60][R20.64], !P0 ;  /* 0x5c00800014137fae */ /* 0x0007e2000c12187c */
[----:B-1----:R-:W-:-:S05]  /*3be10*/  IMAD.WIDE R166, R5, 0x4, R250 ;  /* 0x0000000405a67825 */ /* 0x002fca00078e02fa */
[----:B------:R-:W-:Y:S01]  /*3be20*/  LDGSTS.E [R19+0x5000c], desc[UR60][R166.64], !P1 ;  /* 0x5000c000a6137fae */ /* 0x000fe2000c92187c */
[----:B--2---:R-:W-:-:S03]  /*3be30*/  IMAD.WIDE R164, R5, 0x4, R162 ;  /* 0x0000000405a47825 */ /* 0x004fc600078e02a2 */
[----:B------:R-:W2:Y:S04]  /*3be40*/  LDL.LU.64 R162, [R1+0x7a8] ;  /* 0x0007a80001a27983 */ /* 0x000ea80000300a00 */
[----:B------:R-:W-:Y:S01]  /*3be50*/  STL.64 [R1+0x1f40], R166 ;  /* 0x001f40a601007387 */ /* 0x000fe20000100a00 */
[----:B------:R-:W-:-:S03]  /*3be60*/  IMAD.WIDE R22, R5, 0x4, R238 ;  /* 0x0000000405167825 */ /* 0x000fc600078e02ee */
[----:B------:R-:W2:Y:S04]  /*3be70*/  LDL.LU.64 R244, [R1+0x7b0] ;  /* 0x0007b00001f47983 */ /* 0x000ea80000300a00 */
[----:B------:R1:W-:Y:S04]  /*3be80*/  STL.64 [R1+0x1f38], R164 ;  /* 0x001f38a401007387 */ /* 0x0003e80000100a00 */
[----:B------:R-:W2:Y:S01]  /*3be90*/  LDL.LU.64 R250, [R1+0x7b8] ;  /* 0x0007b80001fa7983 */ /* 0x000ea20000300a00 */
[----:B---3--:R-:W-:-:S03]  /*3bea0*/  IMAD.WIDE R20, R5, 0x4, R240 ;  /* 0x0000000405147825 */ /* 0x008fc600078e02f0 */
[----:B------:R1:W-:Y:S04]  /*3beb0*/  LDGSTS.E [R19+0x5400c], desc[UR60][R164.64], !P1 ;  /* 0x5400c000a4137fae */ /* 0x0003e8000c92187c */
[----:B------:R3:W-:Y:S04]  /*3bec0*/  STL.64 [R1+0x1f30], R22 ;  /* 0x001f301601007387 */ /* 0x0007e80000100a00 */
[----:B------:R3:W-:Y:S01]  /*3bed0*/  STL.64 [R1+0x1f28], R20 ;  /* 0x001f281401007387 */ /* 0x0007e20000100a00 */
[----:B------:R-:W-:Y:S02]  /*3bee0*/  VIADD R6, R157, 0xffffff2f ;  /* 0xffffff2f9d067836 */ /* 0x000fe40000000000 */
[----:B------:R-:W2:Y:S01]  /*3bef0*/  LDC R157, c[0x0][0x230] ;  /* 0x00008c00ff9d7b82 */ /* 0x000ea20000000800 */
[----:B------:R3:W-:Y:S01]  /*3bf00*/  LDGSTS.E [R19+0x5800c], desc[UR60][R22.64], !P1 ;  /* 0x5800c00016137fae */ /* 0x0007e2000c92187c */
[----:B-1----:R-:W-:Y:S01]  /*3bf10*/  IMAD.WIDE R164, R5, 0x4, R10 ;  /* 0x0000000405a47825 */ /* 0x002fe200078e020a */
[----:B------:R-:W-:-:S02]  /*3bf20*/  ISETP.GE.U32.AND P2, PT, R6, 0x7ffffeb0, PT ;  /* 0x7ffffeb00600780c */ /* 0x000fc40003f46070 */
[----:B------:R-:W2:Y:S04]  /*3bf30*/  LDL.LU.64 R10, [R1+0x7c0] ;  /* 0x0007c000010a7983 */ /* 0x000ea80000300a00 */
[----:B------:R-:W2:Y:S04]  /*3bf40*/  LDL.LU.64 R236, [R1+0x7c8] ;  /* 0x0007c80001ec7983 */ /* 0x000ea80000300a00 */
[----:B------:R1:W-:Y:S04]  /*3bf50*/  STL.64 [R1+0x1f20], R164 ;  /* 0x001f20a401007387 */ /* 0x0003e80000100a00 */
[----:B------:R-:W2:Y:S01]  /*3bf60*/  LDL.LU.64 R238, [R1+0x7d0] ;  /* 0x0007d00001ee7983 */ /* 0x000ea20000300a00 */
[----:B----4-:R-:W-:-:S03]  /*3bf70*/  IMAD.WIDE R160, R5, 0x4, R160 ;  /* 0x0000000405a07825 */ /* 0x010fc600078e02a0 */
[----:B------:R4:W-:Y:S01]  /*3bf80*/  LDGSTS.E [R19+0x5c00c], desc[UR60][R20.64], !P1 ;  /* 0x5c00c00014137fae */ /* 0x0009e2000c92187c */
[----:B------:R-:W-:Y:S02]  /*3bf90*/  VIADD R6, R158, 0xffffff2e ;  /* 0xffffff2e9e067836 */ /* 0x000fe40000000000 */
[C---:B---3--:R-:W-:Y:S01]  /*3bfa0*/  IMAD.WIDE R22, R5.reuse, 0x4, R246 ;  /* 0x0000000405167825 */ /* 0x048fe200078e02f6 */
[----:B------:R3:W-:Y:S01]  /*3bfb0*/  STL.64 [R1+0x1f18], R160 ;  /* 0x001f18a001007387 */ /* 0x0007e20000100a00 */
[----:B------:R-:W2:Y:S01]  /*3bfc0*/  LDC R158, c[0x0][0x230] ;  /* 0x00008c00ff9e7b82 */ /* 0x000ea20000000800 */
[----:B------:R-:W-:Y:S02]  /*3bfd0*/  ISETP.GE.U32.AND P6, PT, R6, 0x7ffffeaf, PT ;  /* 0x7ffffeaf0600780c */ /* 0x000fe40003fc6070 */
[----:B------:R-:W2:Y:S01]  /*3bfe0*/  LDL.LU.64 R240, [R1+0x7d8] ;  /* 0x0007d80001f07983 */ /* 0x000ea20000300a00 */
[----:B----4-:R-:W-:-:S03]  /*3bff0*/  IMAD.WIDE R20, R5, 0x4, R248 ;  /* 0x0000000405147825 */ /* 0x010fc600078e02f8 */
[----:B------:R4:W-:Y:S01]  /*3c000*/  STL.64 [R1+0x1f10], R22 ;  /* 0x001f101601007387 */ /* 0x0009e20000100a00 */
[----:B------:R-:W-:Y:S02]  /*3c010*/  IADD3 R6, R156, -0xd3, RZ ;  /* 0xffffff2d9c067810 */ /* 0x000fe40007ffe0ff */
[----:B------:R-:W4:Y:S01]  /*3c020*/  LDC R156, c[0x0][0x230] ;  /* 0x00008c00ff9c7b82 */ /* 0x000f220000000800 */
[----:B------:R4:W-:Y:S04]  /*3c030*/  STL.64 [R1+0x1f08], R20 ;  /* 0x001f081401007387 */ /* 0x0009e80000100a00 */
[----:B------:R-:W4:Y:S04]  /*3c040*/  LDL.LU.64 R246, [R1+0x7e0] ;  /* 0x0007e00001f67983 */ /* 0x000f280000300a00 */
[----:B------:R1:W-:Y:S01]  /*3c050*/  LDGSTS.E [R19+0x60000], desc[UR60][R164.64], !P2 ;  /* 0x60000000a4137fae */ /* 0x0003e2000d12187c */
[----:B------:R-:W-:-:S03]  /*3c060*/  ISETP.GE.U32.AND P0, PT, R6, 0x7ffffeae, PT ;  /* 0x7ffffeae0600780c */ /* 0x000fc60003f06070 */
[----:B------:R-:W-:Y:S04]  /*3c070*/  LDGSTS.E [R19+0x64000], desc[UR60][R160.64], !P2 ;  /* 0x64000000a0137fae */ /* 0x000fe8000d12187c */
[----:B------:R-:W4:Y:S01]  /*3c080*/  LDL.LU.64 R248, [R1+0x7e8] ;  /* 0x0007e80001f87983 */ /* 0x000f220000300a00 */
[----:B-1----:R-:W-:-:S03]  /*3c090*/  IMAD.WIDE R164, R5, 0x4, R242 ;  /* 0x0000000405a47825 */ /* 0x002fc600078e02f2 */
[----:B------:R4:W-:Y:S04]  /*3c0a0*/  LDGSTS.E [R19+0x68000], desc[UR60][R22.64], !P2 ;  /* 0x6800000016137fae */ /* 0x0009e8000d12187c */
[----:B---3--:R-:W3:Y:S04]  /*3c0b0*/  LDL.LU.64 R160, [R1+0x7f0] ;  /* 0x0007f00001a07983 */ /* 0x008ee80000300a00 */
[----:B------:R1:W-:Y:S04]  /*3c0c0*/  LDGSTS.E [R19+0x6c000], desc[UR60][R20.64], !P2 ;  /* 0x6c00000014137fae */ /* 0x0003e8000d12187c */
[----:B------:R-:W-:Y:S04]  /*3c0d0*/  STL.64 [R1+0x1f00], R164 ;  /* 0x001f00a401007387 */ /* 0x000fe80000100a00 */
[----:B------:R1:W-:Y:S01]  /*3c0e0*/  LDGSTS.E [R19+0x60004], desc[UR60][R164.64], !P6 ;  /* 0x60004000a4137fae */ /* 0x0003e2000f12187c */
[----:B--2---:R-:W-:-:S04]  /*3c0f0*/  IMAD.WIDE R162, R5, 0x4, R162 ;  /* 0x0000000405a27825 */ /* 0x004fc800078e02a2 */
[C---:B----4-:R-:W-:Y:S01]  /*3c100*/  IMAD.WIDE R22, R5.reuse, 0x4, R244 ;  /* 0x0000000405167825 */ /* 0x050fe200078e02f4 */
[----:B------:R2:W-:Y:S04]  /*3c110*/  STL.64 [R1+0x1ef8], R162 ;  /* 0x001ef8a201007387 */ /* 0x0005e80000100a00 */
[----:B------:R4:W-:Y:S01]  /*3c120*/  STL.64 [R1+0x1ef0], R22 ;  /* 0x001ef01601007387 */ /* 0x0009e20000100a00 */
[----:B-1----:R-:W-:-:S03]  /*3c130*/  IMAD.WIDE R20, R5, 0x4, R250 ;  /* 0x0000000405147825 */ /* 0x002fc600078e02fa */
[----:B------:R-:W3:Y:S04]  /*3c140*/  LDL.LU.64 R242, [R1+0x7f8] ;  /* 0x0007f80001f27983 */ /* 0x000ee80000300a00 */
[----:B------:R1:W-:Y:S04]  /*3c150*/  STL.64 [R1+0x1ee8], R20 ;  /* 0x001ee81401007387 */ /* 0x0003e80000100a00 */
[----:B------:R-:W-:Y:S04]  /*3c160*/  LDGSTS.E [R19+0x64004], desc[UR60][R162.64], !P6 ;  /* 0x64004000a2137fae */ /* 0x000fe8000f12187c */
[----:B------:R4:W-:Y:S04]  /*3c170*/  LDGSTS.E [R19+0x68004], desc[UR60][R22.64], !P6 ;  /* 0x6800400016137fae */ /* 0x0009e8000f12187c */
[----:B------:R-:W3:Y:S04]  /*3c180*/  LDL.LU.64 R244, [R1+0x800] ;  /* 0x0008000001f47983 */ /* 0x000ee80000300a00 */
[----:B------:R-:W3:Y:S04]  /*3c190*/  LDL.LU.64 R250, [R1+0x808] ;  /* 0x0008080001fa7983 */ /* 0x000ee80000300a00 */
[----:B--2---:R-:W2:Y:S04]  /*3c1a0*/  LDL.LU.64 R162, [R1+0x810] ;  /* 0x0008100001a27983 */ /* 0x004ea80000300a00 */
[----:B------:R1:W-:Y:S01]  /*3c1b0*/  LDGSTS.E [R19+0x6c004], desc[UR60][R20.64], !P6 ;  /* 0x6c00400014137fae */ /* 0x0003e2000f12187c */
[----:B------:R-:W-:-:S04]  /*3c1c0*/  IMAD.WIDE R10, R5, 0x4, R10 ;  /* 0x00000004050a7825 */ /* 0x000fc800078e020a */
[C---:B------:R-:W-:Y:S01]  /*3c1d0*/  IMAD.WIDE R164, R5.reuse, 0x4, R236 ;  /* 0x0000000405a47825 */ /* 0x040fe200078e02ec */
[----:B------:R1:W-:Y:S03]  /*3c1e0*/  STL.64 [R1+0x1ee0], R10 ;  /* 0x001ee00a01007387 */ /* 0x0003e60000100a00 */
[----:B----4-:R-:W-:Y:S01]  /*3c1f0*/  IMAD.WIDE R22, R5, 0x4, R238 ;  /* 0x0000000405167825 */ /* 0x010fe200078e02ee */
[----:B------:R4:W-:Y:S04]  /*3c200*/  STL.64 [R1+0x1ed8], R164 ;  /* 0x001ed8a401007387 */ /* 0x0009e80000100a00 */
[----:B------:R-:W-:Y:S04]  /*3c210*/  LDGSTS.E [R19+0x60008], desc[UR60][R10.64], !P0 ;  /* 0x600080000a137fae */ /* 0x000fe8000c12187c */
[----:B------:R3:W-:Y:S01]  /*3c220*/  STL.64 [R1+0x1ed0], R22 ;  /* 0x001ed01601007387 */ /* 0x0007e20000100a00 */
[----:B------:R-:W-:-:S02]  /*3c230*/  VIADD R6, R157, 0xffffff2c ;  /* 0xffffff2c9d067836 */ /* 0x000fc40000000000 */
[----:B-1----:R-:W-:Y:S01]  /*3c240*/  IMAD.WIDE R20, R5, 0x4, R240 ;  /* 0x0000000405147825 */ /* 0x002fe200078e02f0 */
[----:B------:R4:W-:Y:S01]  /*3c250*/  LDGSTS.E [R19+0x64008], desc[UR60][R164.64], !P0 ;  /* 0x64008000a4137fae */ /* 0x0009e2000c12187c */
[----:B------:R-:W1:Y:S03]  /*3c260*/  LDC R157, c[0x0][0x230] ;  /* 0x00008c00ff9d7b82 */ /* 0x000e660000000800 */
[----:B------:R-:W2:Y:S01]  /*3c270*/  LDL.LU.64 R10, [R1+0x818] ;  /* 0x00081800010a7983 */ /* 0x000ea20000300a00 */
[----:B------:R-:W-:-:S03]  /*3c280*/  ISETP.GE.U32.AND P1, PT, R6, 0x7ffffead, PT ;  /* 0x7ffffead0600780c */ /* 0x000fc60003f26070 */
[----:B------:R1:W-:Y:S01]  /*3c290*/  STL.64 [R1+0x1ec8], R20 ;  /* 0x001ec81401007387 */ /* 0x0003e20000100a00 */
[----:B------:R-:W-:-:S03]  /*3c2a0*/  IMAD.WIDE R166, R5, 0x4, R246 ;  /* 0x0000000405a67825 */ /* 0x000fc600078e02f6 */
[----:B------:R3:W-:Y:S04]  /*3c2b0*/  LDGSTS.E [R19+0x68008], desc[UR60][R22.64], !P0 ;  /* 0x6800800016137fae */ /* 0x0007e8000c12187c */
[----:B------:R-:W2:Y:S04]  /*3c2c0*/  LDL.LU.64 R240, [R1+0x820] ;  /* 0x0008200001f07983 */ /* 0x000ea80000300a00 */
[----:B------:R-:W-:Y:S01]  /*3c2d0*/  STL.64 [R1+0x1ec0], R166 ;  /* 0x001ec0a601007387 */ /* 0x000fe20000100a00 */
[----:B----4-:R-:W-:-:S03]  /*3c2e0*/  IMAD.WIDE R164, R5, 0x4, R248 ;  /* 0x0000000405a47825 */ /* 0x010fc600078e02f8 */
[----:B------:R1:W-:Y:S04]  /*3c2f0*/  LDGSTS.E [R19+0x6c008], desc[UR60][R20.64], !P0 ;  /* 0x6c00800014137fae */ /* 0x0003e8000c12187c */
[----:B------:R-:W-:Y:S01]  /*3c300*/  LDGSTS.E [R19+0x6000c], desc[UR60][R166.64], !P1 ;  /* 0x6000c000a6137fae */ /* 0x000fe2000c92187c */
[----:B---3--:R-:W-:-:S03]  /*3c310*/  IMAD.WIDE R22, R5, 0x4, R160 ;  /* 0x0000000405167825 */ /* 0x008fc600078e02a0 */
[----:B------:R3:W-:Y:S04]  /*3c320*/  LDGSTS.E [R19+0x6400c], desc[UR60][R164.64], !P1 ;  /* 0x6400c000a4137fae */ /* 0x0007e8000c92187c */
[----:B------:R-:W4:Y:S04]  /*3c330*/  LDL.LU.64 R160, [R1+0x828] ;  /* 0x0008280001a07983 */ /* 0x000f280000300a00 */
[----:B------:R3:W-:Y:S04]  /*3c340*/  STL.64 [R1+0x1eb8], R164 ;  /* 0x001eb8a401007387 */ /* 0x0007e80000100a00 */
[----:B------:R-:W4:Y:S04]  /*3c350*/  LDL.LU.64 R246, [R1+0x830] ;  /* 0x0008300001f67983 */ /* 0x000f280000300a00 */
[----:B------:R3:W-:Y:S04]  /*3c360*/  STL.64 [R1+0x1eb0], R22 ;  /* 0x001eb01601007387 */ /* 0x0007e80000100a00 */
[----:B------:R-:W4:Y:S01]  /*3c370*/  LDL.LU.64 R248, [R1+0x838] ;  /* 0x0008380001f87983 */ /* 0x000f220000300a00 */
[----:B------:R-:W-:-:S02]  /*3c380*/  VIADD R6, R158, 0xffffff0f ;  /* 0xffffff0f9e067836 */ /* 0x000fc40000000000 */
[----:B------:R-:W4:Y:S01]  /*3c390*/  LDC R158, c[0x0][0x230] ;  /* 0x00008c00ff9e7b82 */ /* 0x000f220000000800 */
[----:B------:R3:W-:Y:S02]  /*3c3a0*/  LDGSTS.E [R19+0x6800c], desc[UR60][R22.64], !P1 ;  /* 0x6800c00016137fae */ /* 0x0007e4000c92187c */
[----:B------:R-:W-:Y:S01]  /*3c3b0*/  ISETP.GE.U32.AND P2, PT, R6, 0x7ffffe90, PT ;  /* 0x7ffffe900600780c */ /* 0x000fe20003f46070 */
[----:B-1----:R-:W-:-:S05]  /*3c3c0*/  IMAD.WIDE R20, R5, 0x4, R242 ;  /* 0x0000000405147825 */ /* 0x002fca00078e02f2 */
[----:B------:R2:W-:Y:S04]  /*3c3d0*/  STL.64 [R1+0x1ea8], R20 ;  /* 0x001ea81401007387 */ /* 0x0005e80000100a00 */
[----:B------:R2:W-:Y:S04]  /*3c3e0*/  LDGSTS.E [R19+0x6c00c], desc[UR60][R20.64], !P1 ;  /* 0x6c00c00014137fae */ /* 0x0005e8000c92187c */
[----:B------:R-:W4:Y:S01]  /*3c3f0*/  LDL.LU.64 R234, [R1+0x840] ;  /* 0x0008400001ea7983 */ /* 0x000f220000300a00 */
[----:B---3--:R-:W-:-:S04]  /*3c400*/  IMAD.WIDE R164, R5, 0x4, R244 ;  /* 0x0000000405a47825 */ /* 0x008fc800078e02f4 */
[C---:B------:R-:W-:Y:S01]  /*3c410*/  IMAD.WIDE R22, R5.reuse, 0x4, R250 ;  /* 0x0000000405167825 */ /* 0x040fe200078e02fa */
[----:B------:R-:W-:Y:S03]  /*3c420*/  STL.64 [R1+0x1ea0], R164 ;  /* 0x001ea0a401007387 */ /* 0x000fe60000100a00 */
[C---:B--2---:R-:W-:Y:S01]  /*3c430*/  IMAD.WIDE R20, R5.reuse, 0x4, R162 ;  /* 0x0000000405147825 */ /* 0x044fe200078e02a2 */
[----:B------:R1:W-:Y:S04]  /*3c440*/  LDGSTS.E [R19+0x70000], desc[UR60][R164.64], !P2 ;  /* 0x70000000a4137fae */ /* 0x0003e8000d12187c */
[----:B------:R-:W2:Y:S04]  /*3c450*/  LDL.LU.64 R162, [R1+0x848] ;  /* 0x0008480001a27983 */ /* 0x000ea80000300a00 */
[----:B------:R-:W-:Y:S04]  /*3c460*/  STL.64 [R1+0x1e98], R22 ;  /* 0x001e981601007387 */ /* 0x000fe80000100a00 */
[----:B------:R-:W3:Y:S04]  /*3c470*/  LDL.LU.64 R236, [R1+0x850] ;  /* 0x0008500001ec7983 */ /* 0x000ee80000300a00 */
[----:B------:R-:W-:Y:S04]  /*3c480*/  STL.64 [R1+0x1e90], R20 ;  /* 0x001e901401007387 */ /* 0x000fe80000100a00 */
[----:B------:R-:W3:Y:S04]  /*3c490*/  LDL.LU.64 R238, [R1+0x858] ;  /* 0x0008580001ee7983 */ /* 0x000ee80000300a00 */
[----:B------:R4:W-:Y:S04]  /*3c4a0*/  LDGSTS.E [R19+0x74000], desc[UR60][R22.64], !P2 ;  /* 0x7400000016137fae */ /* 0x0009e8000d12187c */
[----:B------:R4:W-:Y:S01]  /*3c4b0*/  LDGSTS.E [R19+0x78000], desc[UR60][R20.64], !P2 ;  /* 0x7800000014137fae */ /* 0x0009e2000d12187c */
[----:B------:R-:W-:-:S05]  /*3c4c0*/  IMAD.WIDE R10, R5, 0x4, R10 ;  /* 0x00000004050a7825 */ /* 0x000fca00078e020a */
[----:B------:R1:W-:Y:S04]  /*3c4d0*/  STL.64 [R1+0x1e88], R10 ;  /* 0x001e880a01007387 */ /* 0x0003e80000100a00 */
[----:B------:R-:W3:Y:S04]  /*3c4e0*/  LDL.LU.64 R242, [R1+0x860] ;  /* 0x0008600001f27983 */ /* 0x000ee80000300a00 */
[----:B------:R-:W3:Y:S04]  /*3c4f0*/  LDL.LU.64 R244, [R1+0x868] ;  /* 0x0008680001f47983 */ /* 0x000ee80000300a00 */
[----:B------:R-:W3:Y:S04]  /*3c500*/  LDL.LU.64 R250, [R1+0x870] ;  /* 0x0008700001fa7983 */ /* 0x000ee80000300a00 */
[----:B------:R-:W-:Y:S04]  /*3c510*/  LDGSTS.E [R19+0x7c000], desc[UR60][R10.64], !P2 ;  /* 0x7c0000000a137fae */ /* 0x000fe8000d12187c */
[----:B-1----:R-:W3:Y:S01]  /*3c520*/  LDL.LU.64 R10, [R1+0x878] ;  /* 0x00087800010a7983 */ /* 0x002ee20000300a00 */
[----:B------:R-:W-:Y:S01]  /*3c530*/  IADD3 R6, R156, -0xf2, RZ ;  /* 0xffffff0e9c067810 */ /* 0x000fe20007ffe0ff */
[----:B------:R-:W-:Y:S01]  /*3c540*/  IMAD.WIDE R164, R5, 0x4, R240 ;  /* 0x0000000405a47825 */ /* 0x000fe200078e02f0 */
[----:B------:R-:W1:Y:S02]  /*3c550*/  LDC R156, c[0x0][0x230] ;  /* 0x00008c00ff9c7b82 */ /* 0x000e640000000800 */
[----:B------:R-:W-:Y:S01]  /*3c560*/  ISETP.GE.U32.AND P6, PT, R6, 0x7ffffe8f, PT ;  /* 0x7ffffe8f0600780c */ /* 0x000fe20003fc6070 */
[----:B------:R-:W-:-:S02]  /*3c570*/  VIADD R6, R157, 0xffffff0d ;  /* 0xffffff0d9d067836 */ /* 0x000fc40000000000 */
[C---:B----4-:R-:W-:Y:S01]  /*3c580*/  IMAD.WIDE R160, R5.reuse, 0x4, R160 ;  /* 0x0000000405a07825 */ /* 0x050fe200078e02a0 */
[----:B------:R-:W-:Y:S03]  /*3c590*/  STL.64 [R1+0x1e80], R164 ;  /* 0x001e80a401007387 */ /* 0x000fe60000100a00 */
[C---:B------:R-:W-:Y:S01]  /*3c5a0*/  IMAD.WIDE R22, R5.reuse, 0x4, R246 ;  /* 0x0000000405167825 */ /* 0x040fe200078e02f6 */
[----:B------:R-:W-:Y:S01]  /*3c5b0*/  ISETP.GE.U32.AND P0, PT, R6, 0x7ffffe8e, PT ;  /* 0x7ffffe8e0600780c */ /* 0x000fe20003f06070 */
[----:B------:R4:W-:Y:S01]  /*3c5c0*/  STL.64 [R1+0x1e78], R160 ;  /* 0x001e78a001007387 */ /* 0x0009e20000100a00 */
[----:B------:R-:W1:Y:S01]  /*3c5d0*/  LDC R157, c[0x0][0x230] ;  /* 0x00008c00ff9d7b82 */ /* 0x000e620000000800 */
[----:B------:R-:W-:Y:S02]  /*3c5e0*/  IMAD.WIDE R20, R5, 0x4, R248 ;  /* 0x0000000405147825 */ /* 0x000fe400078e02f8 */
[----:B------:R3:W-:Y:S04]  /*3c5f0*/  STL.64 [R1+0x1e70], R22 ;  /* 0x001e701601007387 */ /* 0x0007e80000100a00 */
[----:B------:R3:W-:Y:S04]  /*3c600*/  STL.64 [R1+0x1e68], R20 ;  /* 0x001e681401007387 */ /* 0x0007e80000100a00 */
[----:B------:R-:W3:Y:S01]  /*3c610*/  LDL.LU.64 R240, [R1+0x880] ;  /* 0x0008800001f07983 */ /* 0x000ee20000300a00 */
[----:B------:R-:W-:-:S02]  /*3c620*/  VIADD R6, R158, 0xffffff0c ;  /* 0xffffff0c9e067836 */ /* 0x000fc40000000000 */
[----:B------:R-:W1:Y:S01]  /*3c630*/  LDC R158, c[0x0][0x230] ;  /* 0x00008c00ff9e7b82 */ /* 0x000e620000000800 */
[----:B------:R1:W-:Y:S04]  /*3c640*/  LDGSTS.E [R19+0x70004], desc[UR60][R164.64], !P6 ;  /* 0x70004000a4137fae */ /* 0x0003e8000f12187c */
[----:B------:R-:W3:Y:S04]  /*3c650*/  LDL.LU.64 R246, [R1+0x888] ;  /* 0x0008880001f67983 */ /* 0x000ee80000300a00 */
[----:B------:R-:W-:Y:S04]  /*3c660*/  LDGSTS.E [R19+0x74004], desc[UR60][R160.64], !P6 ;  /* 0x74004000a0137fae */ /* 0x000fe8000f12187c */
[----:B------:R3:W-:Y:S04]  /*3c670*/  LDGSTS.E [R19+0x78004], desc[UR60][R22.64], !P6 ;  /* 0x7800400016137fae */ /* 0x0007e8000f12187c */
[----:B------:R-:W3:Y:S04]  /*3c680*/  LDL.LU.64 R248, [R1+0x890] ;  /* 0x0008900001f87983 */ /* 0x000ee80000300a00 */
[----:B------:R3:W-:Y:S04]  /*3c690*/  LDGSTS.E [R19+0x7c004], desc[UR60][R20.64], !P6 ;  /* 0x7c00400014137fae */ /* 0x0007e8000f12187c */
[----:B----4-:R-:W4:Y:S01]  /*3c6a0*/  LDL.LU.64 R160, [R1+0x898] ;  /* 0x0008980001a07983 */ /* 0x010f220000300a00 */
[----:B------:R-:W-:Y:S01]  /*3c6b0*/  ISETP.GE.U32.AND P1, PT, R6, 0x7ffffe8d, PT ;  /* 0x7ffffe8d0600780c */ /* 0x000fe20003f26070 */
[----:B-1----:R-:W-:-:S05]  /*3c6c0*/  IMAD.WIDE R164, R5, 0x4, R234 ;  /* 0x0000000405a47825 */ /* 0x002fca00078e02ea */
[----:B------:R-:W-:Y:S04]  /*3c6d0*/  STL.64 [R1+0x1e60], R164 ;  /* 0x001e60a401007387 */ /* 0x000fe80000100a00 */
[----:B------:R1:W-:Y:S01]  /*3c6e0*/  LDGSTS.E [R19+0x70008], desc[UR60][R164.64], !P0 ;  /* 0x70008000a4137fae */ /* 0x0003e2000c12187c */
[----:B--2---:R-:W-:-:S04]  /*3c6f0*/  IMAD.WIDE R162, R5, 0x4, R162 ;  /* 0x0000000405a27825 */ /* 0x004fc800078e02a2 */
[C---:B---3--:R-:W-:Y:S01]  /*3c700*/  IMAD.WIDE R22, R5.reuse, 0x4, R236 ;  /* 0x0000000405167825 */ /* 0x048fe200078e02ec */
[----:B------:R2:W-:Y:S04]  /*3c710*/  STL.64 [R1+0x1e58], R162 ;  /* 0x001e58a201007387 */ /* 0x0005e80000100a00 */
[----:B------:R-:W-:Y:S01]  /*3c720*/  LDGSTS.E [R19+0x74008], desc[UR60][R162.64], !P0 ;  /* 0x74008000a2137fae */ /* 0x000fe2000c12187c */
[----:B------:R-:W-:-:S03]  /*3c730*/  IMAD.WIDE R20, R5, 0x4, R238 ;  /* 0x0000000405147825 */ /* 0x000fc600078e02ee */
[----:B------:R3:W-:Y:S04]  /*3c740*/  STL.64 [R1+0x1e50], R22 ;  /* 0x001e501601007387 */ /* 0x0007e80000100a00 */
[----:B------:R3:W-:Y:S04]  /*3c750*/  LDGSTS.E [R19+0x78008], desc[UR60][R22.64], !P0 ;  /* 0x7800800016137fae */ /* 0x0007e8000c12187c */
[----:B------:R3:W-:Y:S04]  /*3c760*/  STL.64 [R1+0x1e48], R20 ;  /* 0x001e481401007387 */ /* 0x0007e80000100a00 */
[----:B------:R3:W-:Y:S04]  /*3c770*/  LDGSTS.E [R19+0x7c008], desc[UR60][R20.64], !P0 ;  /* 0x7c00800014137fae */ /* 0x0007e8000c12187c */
[----:B--2---:R-:W2:Y:S01]  /*3c780*/  LDL.LU.64 R162, [R1+0x8a8] ;  /* 0x0008a80001a27983 */ /* 0x004ea20000300a00 */
[----:B-1----:R-:W-:-:S04]  /*3c790*/  IMAD.WIDE R164, R5, 0x4, R242 ;  /* 0x0000000405a47825 */ /* 0x002fc800078e02f2 */
[C---:B---3--:R-:W-:Y:S01]  /*3c7a0*/  IMAD.WIDE R22, R5.reuse, 0x4, R244 ;  /* 0x0000000405167825 */ /* 0x048fe200078e02f4 */
[----:B------:R-:W-:Y:S03]  /*3c7b0*/  STL.64 [R1+0x1e40], R164 ;  /* 0x001e40a401007387 */ /* 0x000fe60000100a00 */
[C---:B------:R-:W-:Y:S01]  /*3c7c0*/  IMAD.WIDE R20, R5.reuse, 0x4, R250 ;  /* 0x0000000405147825 */ /* 0x040fe200078e02fa */
[----:B------:R-:W3:Y:S04]  /*3c7d0*/  LDL.LU.64 R242, [R1+0x8b0] ;  /* 0x0008b00001f27983 */ /* 0x000ee80000300a00 */
[----:B------:R-:W-:Y:S04]  /*3c7e0*/  STL.64 [R1+0x1e38], R22 ;  /* 0x001e381601007387 */ /* 0x000fe80000100a00 */
[----:B------:R-:W3:Y:S04]  /*3c7f0*/  LDL.LU.64 R244, [R1+0x8c0] ;  /* 0x0008c00001f47983 */ /* 0x000ee80000300a00 */
[----:B------:R-:W-:Y:S01]  /*3c800*/  STL.64 [R1+0x1e30], R20 ;  /* 0x001e301401007387 */ /* 0x000fe20000100a00 */
[----:B------:R-:W-:-:S03]  /*3c810*/  IMAD.WIDE R10, R5, 0x4, R10 ;  /* 0x00000004050a7825 */ /* 0x000fc600078e020a */
[----:B------:R-:W3:Y:S04]  /*3c820*/  LDL.LU.64 R250, [R1+0x8c8] ;  /* 0x0008c80001fa7983 */ /* 0x000ee80000300a00 */
[----:B------:R1:W-:Y:S04]  /*3c830*/  LDGSTS.E [R19+0x7000c], desc[UR60][R164.64], !P1 ;  /* 0x7000c000a4137fae */ /* 0x0003e8000c92187c */
[----:B------:R1:W-:Y:S04]  /*3c840*/  LDGSTS.E [R19+0x7400c], desc[UR60][R22.64], !P1 ;  /* 0x7400c00016137fae */ /* 0x0003e8000c92187c */
[----:B------:R4:W-:Y:S04]  /*3c850*/  LDGSTS.E [R19+0x7800c], desc[UR60][R20.64], !P1 ;  /* 0x7800c00014137fae */ /* 0x0009e8000c92187c */
[----:B------:R1:W-:Y:S04]  /*3c860*/  STL.64 [R1+0x1e28], R10 ;  /* 0x001e280a01007387 */ /* 0x0003e80000100a00 */
[----:B------:R-:W-:Y:S04]  /*3c870*/  LDGSTS.E [R19+0x7c00c], desc[UR60][R10.64], !P1 ;  /* 0x7c00c0000a137fae */ /* 0x000fe8000c92187c */
[----:B-1----:R-:W3:Y:S01]  /*3c880*/  LDL.LU.64 R10, [R1+0x8d8] ;  /* 0x0008d800010a7983 */ /* 0x002ee20000300a00 */
[----:B------:R-:W-:Y:S01]  /*3c890*/  IADD3 R6, R156, -0x95, RZ ;  /* 0xffffff6b9c067810 */ /* 0x000fe20007ffe0ff */
[C---:B------:R-:W-:Y:S01]  /*3c8a0*/  IMAD.WIDE R166, R5.reuse, 0x4, R240 ;  /* 0x0000000405a67825 */ /* 0x040fe200078e02f0 */
[----:B------:R-:W1:Y:S02]  /*3c8b0*/  LDC R156, c[0x0][0x230] ;  /* 0x00008c00ff9c7b82 */ /* 0x000e640000000800 */
[----:B------:R-:W-:Y:S01]  /*3c8c0*/  ISETP.GE.U32.AND P2, PT, R6, 0x7ffffeec, PT ;  /* 0x7ffffeec0600780c */ /* 0x000fe20003f46070 */
[----:B------:R-:W-:Y:S01]  /*3c8d0*/  IMAD.WIDE R164, R5, 0x4, R246 ;  /* 0x0000000405a47825 */ /* 0x000fe200078e02f6 */
[----:B------:R2:W-:Y:S03]  /*3c8e0*/  STL.64 [R1+0x1e20], R166 ;  /* 0x001e20a601007387 */ /* 0x0005e60000100a00 */
[----:B------:R-:W-:-:S02]  /*3c8f0*/  VIADD R6, R157, 0xffffff6a ;  /* 0xffffff6a9d067836 */ /* 0x000fc40000000000 */
[----:B------:R-:W1:Y:S01]  /*3c900*/  LDC R157, c[0x0][0x230] ;  /* 0x00008c00ff9d7b82 */ /* 0x000e620000000800 */
[----:B------:R-:W-:Y:S02]  /*3c910*/  IMAD.WIDE R22, R5, 0x4, R248 ;  /* 0x0000000405167825 */ /* 0x000fe400078e02f8 */
[----:B------:R-:W-:-:S03]  /*3c920*/  ISETP.GE.U32.AND P6, PT, R6, 0x7ffffeeb, PT ;  /* 0x7ffffeeb0600780c */ /* 0x000fc60003fc6070 */
[----:B------:R2:W-:Y:S01]  /*3c930*/  LDGSTS.E [R18+0x40000], desc[UR60][R166.64], !P2 ;  /* 0x40000000a6127fae */ /* 0x0005e2000d12187c */
[----:B----4-:R-:W-:-:S03]  /*3c940*/  IMAD.WIDE R20, R5, 0x4, R160 ;  /* 0x0000000405147825 */ /* 0x010fc600078e02a0 */
[----:B------:R3:W-:Y:S04]  /*3c950*/  LDGSTS.E [R18+0x44000], desc[UR60][R164.64], !P2 ;  /* 0x44000000a4127fae */ /* 0x0007e8000d12187c */
[----:B------:R-:W4:Y:S04]  /*3c960*/  LDL.LU.64 R160, [R1+0x8e0] ;  /* 0x0008e00001a07983 */ /* 0x000f280000300a00 */
[----:B------:R3:W-:Y:S04]  /*3c970*/  STL.64 [R1+0x1e18], R164 ;  /* 0x001e18a401007387 */ /* 0x0007e80000100a00 */
[----:B------:R-:W4:Y:S04]  /*3c980*/  LDL.LU.64 R236, [R1+0x8f0] ;  /* 0x0008f00001ec7983 */ /* 0x000f280000300a00 */
[----:B------:R1:W-:Y:S04]  /*3c990*/  STL.64 [R1+0x1e10], R22 ;  /* 0x001e101601007387 */ /* 0x0003e80000100a00 */
[----:B------:R-:W4:Y:S04]  /*3c9a0*/  LDL.LU.64 R246, [R1+0x8f8] ;  /* 0x0008f80001f67983 */ /* 0x000f280000300a00 */
[----:B------:R1:W-:Y:S04]  /*3c9b0*/  STL.64 [R1+0x1e08], R20 ;  /* 0x001e081401007387 */ /* 0x0003e80000100a00 */
[----:B------:R-:W4:Y:S04]  /*3c9c0*/  LDL.LU.64 R238, [R1+0x908] ;  /* 0x0009080001ee7983 */ /* 0x000f280000300a00 */
[----:B------:R1:W-:Y:S04]  /*3c9d0*/  LDGSTS.E [R18+0x48000], desc[UR60][R22.64], !P2 ;  /* 0x4800000016127fae */ /* 0x0003e8000d12187c */
[----:B------:R1:W-:Y:S01]  /*3c9e0*/  LDGSTS.E [R18+0x4c000], desc[UR60][R20.64], !P2 ;  /* 0x4c00000014127fae */ /* 0x0003e2000d12187c */
[----:B--2---:R-:W-:-:S03]  /*3c9f0*/  IMAD.WIDE R166, R5, 0x4, R162 ;  /* 0x0000000405a67825 */ /* 0x004fc600078e02a2 */
[----:B------:R-:W2:Y:S04]  /*3ca00*/  LDL.LU.64 R162, [R1+0x918] ;  /* 0x0009180001a27983 */ /* 0x000ea80000300a00 */
[----:B------:R-:W2:Y:S04]  /*3ca10*/  LDL.LU.64 R240, [R1+0x920] ;  /* 0x0009200001f07983 */ /* 0x000ea80000300a00 */
[----:B------:R-:W-:Y:S04]  /*3ca20*/  STL.64 [R1+0x1e00], R166 ;  /* 0x001e00a601007387 */ /* 0x000fe80000100a00 */
[----:B------:R-:W2:Y:S04]  /*3ca30*/  LDL.LU.64 R248, [R1+0x930] ;  /* 0x0009300001f87983 */ /* 0x000ea80000300a00 */
[----:B------:R-:W-:Y:S01]  /*3ca40*/  LDGSTS.E [R18+0x40004], desc[UR60][R166.64], !P6 ;  /* 0x40004000a6127fae */ /* 0x000fe2000f12187c */
[----:B---3--:R-:W-:-:S04]  /*3ca50*/  IMAD.WIDE R164, R5, 0x4, R242 ;  /* 0x0000000405a47825 */ /* 0x008fc800078e02f2 */
[C---:B-1----:R-:W-:Y:S01]  /*3ca60*/  IMAD.WIDE R22, R5.reuse, 0x4, R244 ;  /* 0x0000000405167825 */ /* 0x042fe200078e02f4 */
[----:B------:R1:W-:Y:S03]  /*3ca70*/  STL.64 [R1+0x1df8], R164 ;  /* 0x001df8a401007387 */ /* 0x0003e60000100a00 */
[----:B------:R-:W-:Y:S01]  /*3ca80*/  IMAD.WIDE R20, R5, 0x4, R250 ;  /* 0x0000000405147825 */ /* 0x000fe200078e02fa */
[----:B------:R3:W-:Y:S04]  /*3ca90*/  STL.64 [R1+0x1df0], R22 ;  /* 0x001df01601007387 */ /* 0x0007e80000100a00 */
[----:B------:R3:W-:Y:S04]  /*3caa0*/  STL.64 [R1+0x1de8], R20 ;  /* 0x001de81401007387 */ /* 0x0007e80000100a00 */
[----:B------:R1:W-:Y:S04]  /*3cab0*/  LDGSTS.E [R18+0x44004], desc[UR60][R164.64], !P6 ;  /* 0x44004000a4127fae */ /* 0x0003e8000f12187c */
[----:B------:R-:W2:Y:S04]  /*3cac0*/  LDL.LU.64 R242, [R1+0x938] ;  /* 0x0009380001f27983 */ /* 0x000ea80000300a00 */
[----:B------:R-:W2:Y:S04]  /*3cad0*/  LDL.LU.64 R244, [R1+0x948] ;  /* 0x0009480001f47983 */ /* 0x000ea80000300a00 */
[----:B------:R-:W2:Y:S01]  /*3cae0*/  LDL.LU.64 R250, [R1+0x950] ;  /* 0x0009500001fa7983 */ /* 0x000ea20000300a00 */
[----:B------:R-:W-:-:S02]  /*3caf0*/  VIADD R6, R158, 0xffffff69 ;  /* 0xffffff699e067836 */ /* 0x000fc40000000000 */
[----:B------:R-:W2:Y:S01]  /*3cb00*/  LDC R158, c[0x0][0x230] ;  /* 0x00008c00ff9e7b82 */ /* 0x000ea20000000800 */
[----:B------:R3:W-:Y:S01]  /*3cb10*/  LDGSTS.E [R18+0x48004], desc[UR60][R22.64], !P6 ;  /* 0x4800400016127fae */ /* 0x0007e2000f12187c */
[----:B-1----:R-:W-:Y:S01]  /*3cb20*/  IMAD.WIDE R164, R5, 0x4, R10 ;  /* 0x0000000405a47825 */ /* 0x002fe200078e020a */
[----:B------:R-:W-:Y:S02]  /*3cb30*/  ISETP.GE.U32.AND P0, PT, R6, 0x7ffffeea, PT ;  /* 0x7ffffeea0600780c */ /* 0x000fe40003f06070 */
[----:B------:R1:W-:Y:S04]  /*3cb40*/  LDGSTS.E [R18+0x4c004], desc[UR60][R20.64], !P6 ;  /* 0x4c00400014127fae */ /* 0x0003e8000f12187c */
[----:B------:R1:W-:Y:S04]  /*3cb50*/  STL.64 [R1+0x1de0], R164 ;  /* 0x001de0a401007387 */ /* 0x0003e80000100a00 */
[----:B------:R-:W2:Y:S01]  /*3cb60*/  LDL.LU.64 R10, [R1+0x960] ;  /* 0x00096000010a7983 */ /* 0x000ea20000300a00 */
[----:B------:R-:W-:-:S02]  /*3cb70*/  IADD3 R6, R156, -0x98, RZ ;  /* 0xffffff689c067810 */ /* 0x000fc40007ffe0ff */
[----:B------:R-:W2:Y:S01]  /*3cb80*/  LDC R156, c[0x0][0x230] ;  /* 0x00008c00ff9c7b82 */ /* 0x000ea20000000800 */
[----:B------:R1:W-:Y:S01]  /*3cb90*/  LDGSTS.E [R18+0x40008], desc[UR60][R164.64], !P0 ;  /* 0x40008000a4127fae */ /* 0x0003e2000c12187c */
[----:B------:R-:W-:Y:S01]  /*3cba0*/  ISETP.GE.U32.AND P1, PT, R6, 0x7ffffee9, PT ;  /* 0x7ffffee90600780c */ /* 0x000fe20003f26070 */
[----:B----4-:R-:W-:-:S04]  /*3cbb0*/  IMAD.WIDE R160, R5, 0x4, R160 ;  /* 0x0000000405a07825 */ /* 0x010fc800078e02a0 */
[C---:B---3--:R-:W-:Y:S01]  /*3cbc0*/  IMAD.WIDE R22, R5.reuse, 0x4, R236 ;  /* 0x0000000405167825 */ /* 0x048fe200078e02ec */
[----:B------:R3:W-:Y:S03]  /*3cbd0*/  STL.64 [R1+0x1dd8], R160 ;  /* 0x001dd8a001007387 */ /* 0x0007e60000100a00 */
[C---:B-1----:R-:W-:Y:S01]  /*3cbe0*/  IMAD.WIDE R20, R5.reuse, 0x4, R246 ;  /* 0x0000000405147825 */ /* 0x042fe200078e02f6 */
[----:B------:R1:W-:Y:S04]  /*3cbf0*/  STL.64 [R1+0x1dd0], R22 ;  /* 0x001dd01601007387 */ /* 0x0003e80000100a00 */
[----:B------:R-:W-:Y:S01]  /*3cc00*/  LDGSTS.E [R18+0x44008], desc[UR60][R160.64], !P0 ;  /* 0x44008000a0127fae */ /* 0x000fe2000c12187c */
[----:B------:R-:W-:-:S03]  /*3cc10*/  IMAD.WIDE R164, R5, 0x4, R238 ;  /* 0x0000000405a47825 */ /* 0x000fc600078e02ee */
[----:B------:R4:W-:Y:S04]  /*3cc20*/  STL.64 [R1+0x1dc8], R20 ;  /* 0x001dc81401007387 */ /* 0x0009e80000100a00 */
[----:B------:R1:W-:Y:S04]  /*3cc30*/  LDGSTS.E [R18+0x48008], desc[UR60][R22.64], !P0 ;  /* 0x4800800016127fae */ /* 0x0003e8000c12187c */
[----:B------:R-:W4:Y:S04]  /*3cc40*/  LDL.LU.64 R246, [R1+0x968] ;  /* 0x0009680001f67983 */ /* 0x000f280000300a00 */
[----:B------:R4:W-:Y:S04]  /*3cc50*/  LDGSTS.E [R18+0x4c008], desc[UR60][R20.64], !P0 ;  /* 0x4c00800014127fae */ /* 0x0009e8000c12187c */
[----:B---3--:R-:W3:Y:S04]  /*3cc60*/  LDL.LU.64 R160, [R1+0x978] ;  /* 0x0009780001a07983 */ /* 0x008ee80000300a00 */
[----:B------:R-:W-:Y:S04]  /*3cc70*/  STL.64 [R1+0x1dc0], R164 ;  /* 0x001dc0a401007387 */ /* 0x000fe80000100a00 */
[----:B------:R-:W3:Y:S04]  /*3cc80*/  LDL.LU.64 R238, [R1+0x980] ;  /* 0x0009800001ee7983 */ /* 0x000ee80000300a00 */
[----:B------:R4:W-:Y:S01]  /*3cc90*/  LDGSTS.E [R18+0x4000c], desc[UR60][R164.64], !P1 ;  /* 0x4000c000a4127fae */ /* 0x0009e2000c92187c */
[----:B--2---:R-:W-:-:S04]  /*3cca0*/  IMAD.WIDE R162, R5, 0x4, R162 ;  /* 0x0000000405a27825 */ /* 0x004fc800078e02a2 */
[C---:B-1----:R-:W-:Y:S01]  /*3ccb0*/  IMAD.WIDE R22, R5.reuse, 0x4, R240 ;  /* 0x0000000405167825 */ /* 0x042fe200078e02f0 */
[----:B------:R1:W-:Y:S04]  /*3ccc0*/  STL.64 [R1+0x1db8], R162 ;  /* 0x001db8a201007387 */ /* 0x0003e80000100a00 */
[----:B------:R-:W2:Y:S01]  /*3ccd0*/  LDL.LU.64 R240, [R1+0x990] ;  /* 0x0009900001f07983 */ /* 0x000ea20000300a00 */
[----:B----4-:R-:W-:-:S03]  /*3cce0*/  IMAD.WIDE R20, R5, 0x4, R248 ;  /* 0x0000000405147825 */ /* 0x010fc600078e02f8 */
[----:B------:R4:W-:Y:S04]  /*3ccf0*/  STL.64 [R1+0x1db0], R22 ;  /* 0x001db01601007387 */ /* 0x0009e80000100a00 */
[----:B------:R4:W-:Y:S04]  /*3cd00*/  STL.64 [R1+0x1da8], R20 ;  /* 0x001da81401007387 */ /* 0x0009e80000100a00 */
[----:B------:R-:W-:Y:S04]  /*3cd10*/  LDGSTS.E [R18+0x4400c], desc[UR60][R162.64], !P1 ;  /* 0x4400c000a2127fae */ /* 0x000fe8000c92187c */
[----:B------:R4:W-:Y:S04]  /*3cd20*/  LDGSTS.E [R18+0x4800c], desc[UR60][R22.64], !P1 ;  /* 0x4800c00016127fae */ /* 0x0009e8000c92187c */
[----:B------:R4:W-:Y:S04]  /*3cd30*/  LDGSTS.E [R18+0x4c00c], desc[UR60][R20.64], !P1 ;  /* 0x4c00c00014127fae */ /* 0x0009e8000c92187c */
[----:B-1----:R-:W2:Y:S04]  /*3cd40*/  LDL.LU.64 R162, [R1+0x998] ;  /* 0x0009980001a27983 */ /* 0x002ea80000300a00 */
[----:B------:R-:W2:Y:S01]  /*3cd50*/  LDL.LU.64 R248, [R1+0x9a8] ;  /* 0x0009a80001f87983 */ /* 0x000ea20000300a00 */
[----:B------:R-:W-:-:S04]  /*3cd60*/  IMAD.WIDE R166, R5, 0x4, R242 ;  /* 0x0000000405a67825 */ /* 0x000fc800078e02f2 */
[C---:B------:R-:W-:Y:S01]  /*3cd70*/  IMAD.WIDE R164, R5.reuse, 0x4, R244 ;  /* 0x0000000405a47825 */ /* 0x040fe200078e02f4 */
[----:B------:R1:W-:Y:S03]  /*3cd80*/  STL.64 [R1+0x1da0], R166 ;  /* 0x001da0a601007387 */ /* 0x0003e60000100a00 */
[C---:B----4-:R-:W-:Y:S02]  /*3cd90*/  IMAD.WIDE R22, R5.reuse, 0x4, R250 ;  /* 0x0000000405167825 */ /* 0x050fe400078e02fa */
[----:B------:R-:W4:Y:S04]  /*3cda0*/  LDL.LU.64 R250, [R1+0x9b0] ;  /* 0x0009b00001fa7983 */ /* 0x000f280000300a00 */
[----:B------:R3:W-:Y:S01]  /*3cdb0*/  STL.64 [R1+0x1d98], R164 ;  /* 0x001d98a401007387 */ /* 0x0007e20000100a00 */
[----:B------:R-:W-:-:S03]  /*3cdc0*/  IMAD.WIDE R20, R5, 0x4, R10 ;  /* 0x0000000405147825 */ /* 0x000fc600078e020a */
[----:B------:R-:W4:Y:S01]  /*3cdd0*/  LDL.LU.64 R10, [R1+0x9c0] ;  /* 0x0009c000010a7983 */ /* 0x000f220000300a00 */
[----:B------:R-:W-:-:S03]  /*3cde0*/  VIADD R6, R157, 0xffffff4b ;  /* 0xffffff4b9d067836 */ /* 0x000fc60000000000 */
[----:B------:R3:W-:Y:S01]  /*3cdf0*/  STL.64 [R1+0x1d90], R22 ;  /* 0x001d901601007387 */ /* 0x0007e20000100a00 */
[----:B------:R-:W4:Y:S01]  /*3ce00*/  LDC R157, c[0x0][0x230] ;  /* 0x00008c00ff9d7b82 */ /* 0x000f220000000800 */
[----:B------:R-:W-:Y:S01]  /*3ce10*/  ISETP.GE.U32.AND P2, PT, R6, 0x7ffffecc, PT ;  /* 0x7ffffecc0600780c */ /* 0x000fe20003f46070 */
[----:B------:R-:W-:-:S05]  /*3ce20*/  VIADD R6, R158, 0xffffff4a ;  /* 0xffffff4a9e067836 */ /* 0x000fca0000000000 */
[----:B------:R-:W-:Y:S01]  /*3ce30*/  ISETP.GE.U32.AND P6, PT, R6, 0x7ffffecb, PT ;  /* 0x7ffffecb0600780c */ /* 0x000fe20003fc6070 */
[----:B------:R2:W-:Y:S01]  /*3ce40*/  STL.64 [R1+0x1d88], R20 ;  /* 0x001d881401007387 */ /* 0x0005e20000100a00 */
[----:B------:R-:W-:Y:S01]  /*3ce50*/  IADD3 R6, R156, -0xb7, RZ ;  /* 0xffffff499c067810 */ /* 0x000fe20007ffe0ff */
[----:B------:R-:W4:Y:S02]  /*3ce60*/  LDC R158, c[0x0][0x230] ;  /* 0x00008c00ff9e7b82 */ /* 0x000f240000000800 */
[----:B------:R-:W4:Y:S04]  /*3ce70*/  LDL.LU.64 R242, [R1+0x9c8] ;  /* 0x0009c80001f27983 */ /* 0x000f280000300a00 */
[----:B------:R1:W-:Y:S02]  /*3ce80*/  LDGSTS.E [R18+0x50000], desc[UR60][R166.64], !P2 ;  /* 0x50000000a6127fae */ /* 0x0003e4000d12187c */
[----:B------:R-:W4:Y:S02]  /*3ce90*/  LDC R156, c[0x0][0x230] ;  /* 0x00008c00ff9c7b82 */ /* 0x000f240000000800 */
[----:B------:R3:W-:Y:S04]  /*3cea0*/  LDGSTS.E [R18+0x54000], desc[UR60][R164.64], !P2 ;  /* 0x54000000a4127fae */ /* 0x0007e8000d12187c */
[----:B------:R3:W-:Y:S04]  /*3ceb0*/  LDGSTS.E [R18+0x58000], desc[UR60][R22.64], !P2 ;  /* 0x5800000016127fae */ /* 0x0007e8000d12187c */
[----:B------:R2:W-:Y:S01]  /*3cec0*/  LDGSTS.E [R18+0x5c000], desc[UR60][R20.64], !P2 ;  /* 0x5c00000014127fae */ /* 0x0005e2000d12187c */
[----:B------:R-:W-:Y:S01]  /*3ced0*/  ISETP.GE.U32.AND P0, PT, R6, 0x7ffffeca, PT ;  /* 0x7ffffeca0600780c */ /* 0x000fe20003f06070 */
[----:B-1----:R-:W-:-:S05]  /*3cee0*/  IMAD.WIDE R166, R5, 0x4, R246 ;  /* 0x0000000405a67825 */ /* 0x002fca00078e02f6 */
[----:B------:R-:W-:Y:S01]  /*3cef0*/  LDGSTS.E [R18+0x50004], desc[UR60][R166.64], !P6 ;  /* 0x50004000a6127fae */ /* 0x000fe2000f12187c */
[----:B---3--:R-:W-:-:S03]  /*3cf00*/  IMAD.WIDE R164, R5, 0x4, R160 ;  /* 0x0000000405a47825 */ /* 0x008fc600078e02a0 */
[----:B------:R-:W3:Y:S04]  /*3cf10*/  LDL.LU.64 R160, [R1+0x9d8] ;  /* 0x0009d80001a07983 */ /* 0x000ee80000300a00 */
[----:B------:R-:W-:Y:S01]  /*3cf20*/  STL.64 [R1+0x1d80], R166 ;  /* 0x001d80a601007387 */ /* 0x000fe20000100a00 */
[----:B------:R-:W-:-:S03]  /*3cf30*/  IMAD.WIDE R22, R5, 0x4, R238 ;  /* 0x0000000405167825 */ /* 0x000fc600078e02ee */
[----:B------:R-:W3:Y:S04]  /*3cf40*/  LDL.LU.64 R244, [R1+0x9e0] ;  /* 0x0009e00001f47983 */ /* 0x000ee80000300a00 */
[----:B------:R-:W-:Y:S04]  /*3cf50*/  STL.64 [R1+0x1d78], R164 ;  /* 0x001d78a401007387 */ /* 0x000fe80000100a00 */
[----:B------:R-:W3:Y:S04]  /*3cf60*/  LDL.LU.64 R246, [R1+0x9f0] ;  /* 0x0009f00001f67983 */ /* 0x000ee80000300a00 */
[----:B------:R1:W-:Y:S04]  /*3cf70*/  STL.64 [R1+0x1d70], R22 ;  /* 0x001d701601007387 */ /* 0x0003e80000100a00 */
[----:B------:R-:W-:Y:S04]  /*3cf80*/  LDGSTS.E [R18+0x54004], desc[UR60][R164.64], !P6 ;  /* 0x54004000a4127fae */ /* 0x000fe8000f12187c */
[----:B------:R1:W-:Y:S01]  /*3cf90*/  LDGSTS.E [R18+0x58004], desc[UR60][R22.64], !P6 ;  /* 0x5800400016127fae */ /* 0x0003e2000f12187c */
[----:B--2---:R-:W-:-:S05]  /*3cfa0*/  IMAD.WIDE R20, R5, 0x4, R240 ;  /* 0x0000000405147825 */ /* 0x004fca00078e02f0 */
[----:B------:R4:W-:Y:S04]  /*3cfb0*/  STL.64 [R1+0x1d68], R20 ;  /* 0x001d681401007387 */ /* 0x0009e80000100a00 */
[----:B------:R-:W2:Y:S04]  /*3cfc0*/  LDL.LU.64 R236, [R1+0x9f8] ;  /* 0x0009f80001ec7983 */ /* 0x000ea80000300a00 */
[----:B------:R-:W2:Y:S04]  /*3cfd0*/  LDL.LU.64 R238, [R1+0xa08] ;  /* 0x000a080001ee7983 */ /* 0x000ea80000300a00 */
[----:B------:R4:W-:Y:S01]  /*3cfe0*/  LDGSTS.E [R18+0x5c004], desc[UR60][R20.64], !P6 ;  /* 0x5c00400014127fae */ /* 0x0009e2000f12187c */
[----:B------:R-:W-:-:S04]  /*3cff0*/  IMAD.WIDE R162, R5, 0x4, R162 ;  /* 0x0000000405a27825 */ /* 0x000fc800078e02a2 */
[C---:B-1----:R-:W-:Y:S01]  /*3d000*/  IMAD.WIDE R22, R5.reuse, 0x4, R248 ;  /* 0x0000000405167825 */ /* 0x042fe200078e02f8 */
[----:B------:R-:W-:Y:S04]  /*3d010*/  STL.64 [R1+0x1d60], R162 ;  /* 0x001d60a201007387 */ /* 0x000fe80000100a00 */
[----:B------:R-:W2:Y:S04]  /*3d020*/  LDL.LU.64 R240, [R1+0xa10] ;  /* 0x000a100001f07983 */ /* 0x000ea80000300a00 */
[----:B------:R-:W-:Y:S04]  /*3d030*/  STL.64 [R1+0x1d58], R22 ;  /* 0x001d581601007387 */ /* 0x000fe80000100a00 */
[----:B------:R-:W2:Y:S04]  /*3d040*/  LDL.LU.64 R248, [R1+0xa20] ;  /* 0x000a200001f87983 */ /* 0x000ea80000300a00 */
[----:B------:R-:W-:Y:S01]  /*3d050*/  LDGSTS.E [R18+0x50008], desc[UR60][R162.64], !P0 ;  /* 0x50008000a2127fae */ /* 0x000fe2000c12187c */
[----:B----4-:R-:W-:-:S03]  /*3d060*/  IMAD.WIDE R20, R5, 0x4, R250 ;  /* 0x0000000405147825 */ /* 0x010fc600078e02fa */
[----:B------:R1:W-:Y:S04]  /*3d070*/  LDGSTS.E [R18+0x54008], desc[UR60][R22.64], !P0 ;  /* 0x5400800016127fae */ /* 0x0003e8000c12187c */
[----:B------:R-:W-:Y:S04]  /*3d080*/  STL.64 [R1+0x1d50], R20 ;  /* 0x001d501401007387 */ /* 0x000fe80000100a00 */
[----:B------:R4:W-:Y:S01]  /*3d090*/  LDGSTS.E [R18+0x58008], desc[UR60][R20.64], !P0 ;  /* 0x5800800014127fae */ /* 0x0009e2000c12187c */
[----:B------:R-:W-:-:S05]  /*3d0a0*/  IMAD.WIDE R10, R5, 0x4, R10 ;  /* 0x00000004050a7825 */ /* 0x000fca00078e020a */
[----:B------:R1:W-:Y:S04]  /*3d0b0*/  STL.64 [R1+0x1d48], R10 ;  /* 0x001d480a01007387 */ /* 0x0003e80000100a00 */
[----:B------:R-:W2:Y:S04]  /*3d0c0*/  LDL.LU.64 R250, [R1+0xa28] ;  /* 0x000a280001fa7983 */ /* 0x000ea80000300a00 */
[----:B------:R-:W-:Y:S04]  /*3d0d0*/  LDGSTS.E [R18+0x5c008], desc[UR60][R10.64], !P0 ;  /* 0x5c0080000a127fae */ /* 0x000fe8000c12187c */
[----:B-1----:R-:W2:Y:S04]  /*3d0e0*/  LDL.LU.64 R10, [R1+0xa38] ;  /* 0x000a3800010a7983 */ /* 0x002ea80000300a00 */
[----:B------:R-:W2:Y:S01]  /*3d0f0*/  LDL.LU.64 R162, [R1+0xa40] ;  /* 0x000a400001a27983 */ /* 0x000ea20000300a00 */
[----:B------:R-:W-:-:S02]  /*3d100*/  VIADD R6, R157, 0xffffff48 ;  /* 0xffffff489d067836 */ /* 0x000fc40000000000 */
[C---:B------:R-:W-:Y:S01]  /*3d110*/  IMAD.WIDE R164, R5.reuse, 0x4, R242 ;  /* 0x0000000405a47825 */ /* 0x040fe200078e02f2 */
[----:B------:R-:W1:Y:S02]  /*3d120*/  LDC R157, c[0x0][0x230] ;  /* 0x00008c00ff9d7b82 */ /* 0x000e640000000800 */
[----:B------:R-:W-:Y:S01]  /*3d130*/  ISETP.GE.U32.AND P1, PT, R6, 0x7ffffec9, PT ;  /* 0x7ffffec90600780c */ /* 0x000fe20003f26070 */
[----:B------:R-:W-:Y:S01]  /*3d140*/  VIADD R6, R158, 0xffffff2b ;  /* 0xffffff2b9e067836 */ /* 0x000fe20000000000 */
[----:B------:R-:W-:Y:S04]  /*3d150*/  STL.64 [R1+0x1d40], R164 ;  /* 0x001d40a401007387 */ /* 0x000fe80000100a00 */
[----:B------:R-:W-:Y:S01]  /*3d160*/  ISETP.GE.U32.AND P2, PT, R6, 0x7ffffeac, PT ;  /* 0x7ffffeac0600780c */ /* 0x000fe20003f46070 */
[----:B------:R-:W1:Y:S06]  /*3d170*/  LDC R158, c[0x0][0x230] ;  /* 0x00008c00ff9e7b82 */ /* 0x000e6c0000000800 */
[----:B------:R2:W-:Y:S01]  /*3d180*/  LDGSTS.E [R18+0x5000c], desc[UR60][R164.64], !P1 ;  /* 0x5000c000a4127fae */ /* 0x0005e2000c92187c */
[----:B---3--:R-:W-:-:S04]  /*3d190*/  IMAD.WIDE R160, R5, 0x4, R160 ;  /* 0x0000000405a07825 */ /* 0x008fc800078e02a0 */
[C---:B------:R-:W-:Y:S01]  /*3d1a0*/  IMAD.WIDE R22, R5.reuse, 0x4, R244 ;  /* 0x0000000405167825 */ /* 0x040fe200078e02f4 */
[----:B------:R3:W-:Y:S04]  /*3d1b0*/  STL.64 [R1+0x1d38], R160 ;  /* 0x001d38a001007387 */ /* 0x0007e80000100a00 */
[----:B------:R1:W-:Y:S01]  /*3d1c0*/  STL.64 [R1+0x1d30], R22 ;  /* 0x001d301601007387 */ /* 0x0003e20000100a00 */
[----:B----4-:R-:W-:-:S03]  /*3d1d0*/  IMAD.WIDE R20, R5, 0x4, R246 ;  /* 0x0000000405147825 */ /* 0x010fc600078e02f6 */
[----:B------:R-:W4:Y:S04]  /*3d1e0*/  LDL.LU.64 R242, [R1+0xa50] ;  /* 0x000a500001f27983 */ /* 0x000f280000300a00 */
[----:B------:R-:W-:Y:S04]  /*3d1f0*/  LDGSTS.E [R18+0x5400c], desc[UR60][R160.64], !P1 ;  /* 0x5400c000a0127fae */ /* 0x000fe8000c92187c */
[----:B------:R1:W-:Y:S04]  /*3d200*/  STL.64 [R1+0x1d28], R20 ;  /* 0x001d281401007387 */ /* 0x0003e80000100a00 */
[----:B------:R1:W-:Y:S04]  /*3d210*/  LDGSTS.E [R18+0x5800c], desc[UR60][R22.64], !P1 ;  /* 0x5800c00016127fae */ /* 0x0003e8000c92187c */
[----:B------:R-:W4:Y:S04]  /*3d220*/  LDL.LU.64 R244, [R1+0xa58] ;  /* 0x000a580001f47983 */ /* 0x000f280000300a00 */
[----:B------:R-:W4:Y:S04]  /*3d230*/  LDL.LU.64 R246, [R1+0xa68] ;  /* 0x000a680001f67983 */ /* 0x000f280000300a00 */
[----:B---3--:R-:W3:Y:S04]  /*3d240*/  LDL.LU.64 R160, [R1+0xa70] ;  /* 0x000a700001a07983 */ /* 0x008ee80000300a00 */
[----:B------:R1:W-:Y:S01]  /*3d250*/  LDGSTS.E [R18+0x5c00c], desc[UR60][R20.64], !P1 ;  /* 0x5c00c00014127fae */ /* 0x0003e2000c92187c */
[----:B--2---:R-:W-:-:S04]  /*3d260*/  IMAD.WIDE R166, R5, 0x4, R236 ;  /* 0x0000000405a67825 */ /* 0x004fc800078e02ec */
[C---:B------:R-:W-:Y:S01]  /*3d270*/  IMAD.WIDE R164, R5.reuse, 0x4, R238 ;  /* 0x0000000405a47825 */ /* 0x040fe200078e02ee */
[----:B------:R2:W-:Y:S04]  /*3d280*/  STL.64 [R1+0x1d20], R166 ;  /* 0x001d20a601007387 */ /* 0x0005e80000100a00 */
[----:B------:R2:W-:Y:S04]  /*3d290*/  STL.64 [R1+0x1d18], R164 ;  /* 0x001d18a401007387 */ /* 0x0005e80000100a00 */
[----:B------:R2:W-:Y:S04]  /*3d2a0*/  LDGSTS.E [R18+0x60000], desc[UR60][R166.64], !P2 ;  /* 0x60000000a6127fae */ /* 0x0005e8000d12187c */
[----:B------:R2:W-:Y:S01]  /*3d2b0*/  LDGSTS.E [R18+0x64000], desc[UR60][R164.64], !P2 ;  /* 0x64000000a4127fae */ /* 0x0005e2000d12187c */
[----:B-1----:R-:W-:-:S05]  /*3d2c0*/  IMAD.WIDE R22, R5, 0x4, R240 ;  /* 0x0000000405167825 */ /* 0x002fca00078e02f0 */
[----:B------:R1:W-:Y:S01]  /*3d2d0*/  STL.64 [R1+0x1d10], R22 ;  /* 0x001d101601007387 */ /* 0x0003e20000100a00 */
[----:B------:R-:W-:-:S03]  /*3d2e0*/  IMAD.WIDE R20, R5, 0x4, R248 ;  /* 0x0000000405147825 */ /* 0x000fc600078e02f8 */
[----:B------:R1:W-:Y:S04]  /*3d2f0*/  LDGSTS.E [R18+0x68000], desc[UR60][R22.64], !P2 ;  /* 0x6800000016127fae */ /* 0x0003e8000d12187c */
[----:B------:R-:W3:Y:S04]  /*3d300*/  LDL.LU.64 R248, [R1+0xa80] ;  /* 0x000a800001f87983 */ /* 0x000ee80000300a00 */
[----:B------:R4:W-:Y:S01]  /*3d310*/  STL.64 [R1+0x1d08], R20 ;  /* 0x001d081401007387 */ /* 0x0009e20000100a00 */
[----:B------:R-:W-:Y:S02]  /*3d320*/  IADD3 R6, R156, -0xd6, RZ ;  /* 0xffffff2a9c067810 */ /* 0x000fe40007ffe0ff */
[----:B------:R-:W3:Y:S01]  /*3d330*/  LDC R156, c[0x0][0x230] ;  /* 0x00008c00ff9c7b82 */ /* 0x000ee20000000800 */
[----:B------:R4:W-:Y:S01]  /*3d340*/  LDGSTS.E [R18+0x6c000], desc[UR60][R20.64], !P2 ;  /* 0x6c00000014127fae */ /* 0x0009e2000d12187c */
[----:B--2---:R-:W-:-:S04]  /*3d350*/  IMAD.WIDE R166, R5, 0x4, R250 ;  /* 0x0000000405a67825 */ /* 0x004fc800078e02fa */
[----:B------:R-:W-:-:S04]  /*3d360*/  IMAD.WIDE R164, R5, 0x4, R10 ;  /* 0x0000000405a47825 */ /* 0x000fc800078e020a */
[----:B-1----:R-:W-:Y:S02]  /*3d370*/  IMAD.WIDE R22, R5, 0x4, R162 ;  /* 0x0000000405167825 */ /* 0x002fe400078e02a2 */
[----:B------:R-:W2:Y:S04]  /*3d380*/  LDL.LU.64 R162, [R1+0xa88] ;  /* 0x000a880001a27983 */ /* 0x000ea80000300a00 */
[----:B------:R1:W-:Y:S04]  /*3d390*/  STL.64 [R1+0x1d00], R166 ;  /* 0x001d00a601007387 */ /* 0x0003e80000100a00 */
[----:B------:R-:W2:Y:S04]  /*3d3a0*/  LDL.LU.64 R240, [R1+0xa98] ;  /* 0x000a980001f07983 */ /* 0x000ea80000300a00 */
[----:B------:R1:W-:Y:S04]  /*3d3b0*/  STL.64 [R1+0x1cf8], R164 ;  /* 0x001cf8a401007387 */ /* 0x0003e80000100a00 */
[----:B------:R-:W2:Y:S04]  /*3d3c0*/  LDL.LU.64 R250, [R1+0xaa0] ;  /* 0x000aa00001fa7983 */ /* 0x000ea80000300a00 */
[----:B------:R3:W-:Y:S04]  /*3d3d0*/  STL.64 [R1+0x1cf0], R22 ;  /* 0x001cf01601007387 */ /* 0x0007e80000100a00 */
[----:B------:R-:W2:Y:S01]  /*3d3e0*/  LDL.LU.64 R10, [R1+0xab0] ;  /* 0x000ab000010a7983 */ /* 0x000ea20000300a00 */
[----:B------:R-:W-:Y:S01]  /*3d3f0*/  ISETP.GE.U32.AND P6, PT, R6, 0x7ffffeab, PT ;  /* 0x7ffffeab0600780c */ /* 0x000fe20003fc6070 */
[----:B------:R-:W-:-:S02]  /*3d400*/  VIADD R6, R157, 0xffffff29 ;  /* 0xffffff299d067836 */ /* 0x000fc40000000000 */
[----:B------:R-:W2:Y:S03]  /*3d410*/  LDC R157, c[0x0][0x230] ;  /* 0x00008c00ff9d7b82 */ /* 0x000ea60000000800 */
[----:B------:R-:W-:-:S07]  /*3d420*/  ISETP.GE.U32.AND P0, PT, R6, 0x7ffffeaa, PT ;  /* 0x7ffffeaa0600780c */ /* 0x000fce0003f06070 */
[----:B------:R1:W-:Y:S04]  /*3d430*/  LDGSTS.E [R18+0x60004], desc[UR60][R166.64], !P6 ;  /* 0x60004000a6127fae */ /* 0x0003e8000f12187c */
[----:B------:R1:W-:Y:S01]  /*3d440*/  LDGSTS.E [R18+0x64004], desc[UR60][R164.64], !P6 ;  /* 0x64004000a4127fae */ /* 0x0003e2000f12187c */
[----:B----4-:R-:W-:-:S03]  /*3d450*/  IMAD.WIDE R20, R5, 0x4, R242 ;  /* 0x0000000405147825 */ /* 0x010fc600078e02f2 */
[----:B------:R3:W-:Y:S04]  /*3d460*/  LDGSTS.E [R18+0x68004], desc[UR60][R22.64], !P6 ;  /* 0x6800400016127fae */ /* 0x0007e8000f12187c */
[----:B------:R4:W-:Y:S01]  /*3d470*/  STL.64 [R1+0x1ce8], R20 ;  /* 0x001ce81401007387 */ /* 0x0009e20000100a00 */
[----:B------:R-:W-:Y:S02]  /*3d480*/  VIADD R6, R158, 0xffffff28 ;  /* 0xffffff289e067836 */ /* 0x000fe40000000000 */
[----:B------:R-:W2:Y:S01]  /*3d490*/  LDC R158, c[0x0][0x230] ;  /* 0x00008c00ff9e7b82 */ /* 0x000ea20000000800 */
[----:B------:R-:W2:Y:S04]  /*3d4a0*/  LDL.LU.64 R234, [R1+0xab8] ;  /* 0x000ab80001ea7983 */ /* 0x000ea80000300a00 */
[----:B------:R4:W-:Y:S01]  /*3d4b0*/  LDGSTS.E [R18+0x6c004], desc[UR60][R20.64], !P6 ;  /* 0x6c00400014127fae */ /* 0x0009e2000f12187c */
[----:B-1----:R-:W-:-:S04]  /*3d4c0*/  IMAD.WIDE R166, R5, 0x4, R244 ;  /* 0x0000000405a67825 */ /* 0x002fc800078e02f4 */
[C---:B------:R-:W-:Y:S01]  /*3d4d0*/  IMAD.WIDE R164, R5.reuse, 0x4, R246 ;  /* 0x0000000405a47825 */ /* 0x040fe200078e02f6 */
[----:B------:R-:W-:Y:S03]  /*3d4e0*/  STL.64 [R1+0x1ce0], R166 ;  /* 0x001ce0a601007387 */ /* 0x000fe60000100a00 */
[C---:B---3--:R-:W-:Y:S01]  /*3d4f0*/  IMAD.WIDE R22, R5.reuse, 0x4, R160 ;  /* 0x0000000405167825 */ /* 0x048fe200078e02a0 */
[----:B------:R-:W-:Y:S01]  /*3d500*/  ISETP.GE.U32.AND P1, PT, R6, 0x7ffffea9, PT ;  /* 0x7ffffea90600780c */ /* 0x000fe20003f26070 */
[----:B------:R-:W3:Y:S04]  /*3d510*/  LDL.LU.64 R160, [R1+0xac8] ;  /* 0x000ac80001a07983 */ /* 0x000ee80000300a00 */
[----:B------:R-:W-:Y:S04]  /*3d520*/  STL.64 [R1+0x1cd8], R164 ;  /* 0x001cd8a401007387 */ /* 0x000fe80000100a00 */
[----:B------:R-:W3:Y:S04]  /*3d530*/  LDL.LU.64 R236, [R1+0xad0] ;  /* 0x000ad00001ec7983 */ /* 0x000ee80000300a00 */
[----:B------:R1:W-:Y:S04]  /*3d540*/  STL.64 [R1+0x1cd0], R22 ;  /* 0x001cd01601007387 */ /* 0x0003e80000100a00 */
[----:B------:R-:W3:Y:S04]  /*3d550*/  LDL.LU.64 R238, [R1+0xae0] ;  /* 0x000ae00001ee7983 */ /* 0x000ee80000300a00 */
[----:B------:R-:W-:Y:S04]  /*3d560*/  LDGSTS.E [R18+0x60008], desc[UR60][R166.64], !P0 ;  /* 0x60008000a6127fae */ /* 0x000fe8000c12187c */
[----:B------:R-:W-:Y:S04]  /*3d570*/  LDGSTS.E [R18+0x64008], desc[UR60][R164.64], !P0 ;  /* 0x64008000a4127fae */ /* 0x000fe8000c12187c */
[----:B------:R1:W-:Y:S01]  /*3d580*/  LDGSTS.E [R18+0x68008], desc[UR60][R22.64], !P0 ;  /* 0x6800800016127fae */ /* 0x0003e2000c12187c */
[----:B----4-:R-:W-:-:S05]  /*3d590*/  IMAD.WIDE R20, R5, 0x4, R248 ;  /* 0x0000000405147825 */ /* 0x010fca00078e02f8 */
[----:B------:R4:W-:Y:S04]  /*3d5a0*/  STL.64 [R1+0x1cc8], R20 ;  /* 0x001cc81401007387 */ /* 0x0009e80000100a00 */
[----:B------:R-:W3:Y:S04]  /*3d5b0*/  LDL.LU.64 R242, [R1+0xae8] ;  /* 0x000ae80001f27983 */ /* 0x000ee80000300a00 */
[----:B------:R-:W3:Y:S04]  /*3d5c0*/  LDL.LU.64 R244, [R1+0xaf8] ;  /* 0x000af80001f47983 */ /* 0x000ee80000300a00 */
[----:B------:R-:W3:Y:S04]  /*3d5d0*/  LDL.LU.64 R246, [R1+0xb00] ;  /* 0x000b000001f67983 */ /* 0x000ee80000300a00 */
[----:B------:R4:W-:Y:S04]  /*3d5e0*/  LDGSTS.E [R18+0x6c008], desc[UR60][R20.64], !P0 ;  /* 0x6c00800014127fae */ /* 0x0009e8000c12187c */
[----:B------:R-:W3:Y:S01]  /*3d5f0*/  LDL.LU.64 R248, [R1+0xb10] ;  /* 0x000b100001f87983 */ /* 0x000ee20000300a00 */
[----:B--2---:R-:W-:-:S04]  /*3d600*/  IMAD.WIDE R162, R5, 0x4, R162 ;  /* 0x0000000405a27825 */ /* 0x004fc800078e02a2 */
[C---:B-1----:R-:W-:Y:S01]  /*3d610*/  IMAD.WIDE R22, R5.reuse, 0x4, R240 ;  /* 0x0000000405167825 */ /* 0x042fe200078e02f0 */
[----:B------:R-:W-:Y:S03]  /*3d620*/  STL.64 [R1+0x1cc0], R162 ;  /* 0x001cc0a201007387 */ /* 0x000fe60000100a00 */
[C---:B----4-:R-:W-:Y:S01]  /*3d630*/  IMAD.WIDE R20, R5.reuse, 0x4, R250 ;  /* 0x0000000405147825 */ /* 0x050fe200078e02fa */
[----:B------:R-:W-:Y:S03]  /*3d640*/  STL.64 [R1+0x1cb8], R22 ;  /* 0x001cb81601007387 */ /* 0x000fe60000100a00 */
[C---:B------:R-:W-:Y:S01]  /*3d650*/  IMAD.WIDE R10, R5.reuse, 0x4, R10 ;  /* 0x00000004050a7825 */ /* 0x040fe200078e020a */
[----:B------:R-:W-:Y:S04]  /*3d660*/  STL.64 [R1+0x1cb0], R20 ;  /* 0x001cb01401007387 */ /* 0x000fe80000100a00 */
[----:B------:R1:W-:Y:S04]  /*3d670*/  STL.64 [R1+0x1ca8], R10 ;  /* 0x001ca80a01007387 */ /* 0x0003e80000100a00 */
[----:B------:R-:W-:Y:S04]  /*3d680*/  LDGSTS.E [R18+0x6000c], desc[UR60][R162.64], !P1 ;  /* 0x6000c000a2127fae */ /* 0x000fe8000c92187c */
[----:B------:R-:W2:Y:S04]  /*3d690*/  LDL.LU.64 R240, [R1+0xb18] ;  /* 0x000b180001f07983 */ /* 0x000ea80000300a00 */
[----:B------:R4:W-:Y:S04]  /*3d6a0*/  LDGSTS.E [R18+0x6400c], desc[UR60][R22.64], !P1 ;  /* 0x6400c00016127fae */ /* 0x0009e8000c92187c */
[----:B------:R4:W-:Y:S04]  /*3d6b0*/  LDGSTS.E [R18+0x6800c], desc[UR60][R20.64], !P1 ;  /* 0x6800c00014127fae */ /* 0x0009e8000c92187c */
[----:B------:R-:W2:Y:S04]  /*3d6c0*/  LDL.LU.64 R250, [R1+0xb28] ;  /* 0x000b280001fa7983 */ /* 0x000ea80000300a00 */
[----:B------:R-:W-:Y:S04]  /*3d6d0*/  LDGSTS.E [R18+0x6c00c], desc[UR60][R10.64], !P1 ;  /* 0x6c00c0000a127fae */ /* 0x000fe8000c92187c */
[----:B-1----:R-:W2:Y:S04]  /*3d6e0*/  LDL.LU.64 R10, [R1+0xb30] ;  /* 0x000b3000010a7983 */ /* 0x002ea80000300a00 */
[----:B------:R-:W2:Y:S01]  /*3d6f0*/  LDL.LU.64 R162, [R1+0xb40] ;  /* 0x000b400001a27983 */ /* 0x000ea20000300a00 */
[----:B------:R-:W-:Y:S01]  /*3d700*/  IADD3 R6, R156, -0xf5, RZ ;  /* 0xffffff0b9c067810 */ /* 0x000fe20007ffe0ff */
[----:B------:R-:W-:Y:S01]  /*3d710*/  IMAD.WIDE R164, R5, 0x4, R234 ;  /* 0x0000000405a47825 */ /* 0x000fe200078e02ea */
[----:B------:R-:W1:Y:S02]  /*3d720*/  LDC R156, c[0x0][0x230] ;  /* 0x00008c00ff9c7b82 */ /* 0x000e640000000800 */
[----:B------:R-:W-:Y:S01]  /*3d730*/  ISETP.GE.U32.AND P2, PT, R6, 0x7ffffe8c, PT ;  /* 0x7ffffe8c0600780c */ /* 0x000fe20003f46070 */
[----:B------:R-:W-:-:S02]  /*3d740*/  VIADD R6, R157, 0xffffff0a ;  /* 0xffffff0a9d067836 */ /* 0x000fc40000000000 */
[C---:B---3--:R-:W-:Y:S01]  /*3d750*/  IMAD.WIDE R160, R5.reuse, 0x4, R160 ;  /* 0x0000000405a07825 */ /* 0x048fe200078e02a0 */
[----:B------:R-:W-:Y:S02]  /*3d760*/  STL.64 [R1+0x1ca0], R164 ;  /* 0x001ca0a401007387 */ /* 0x000fe40000100a00 */
[----:B------:R-:W-:Y:S01]  /*3d770*/  ISETP.GE.U32.AND P6, PT, R6, 0x7ffffe8b, PT ;  /* 0x7ffffe8b0600780c */ /* 0x000fe20003fc6070 */
[C---:B----4-:R-:W-:Y:S01]  /*3d780*/  IMAD.WIDE R22, R5.reuse, 0x4, R236 ;  /* 0x0000000405167825 */ /* 0x050fe200078e02ec */
[----:B------:R3:W-:Y:S01]  /*3d790*/  STL.64 [R1+0x1c98], R160 ;  /* 0x001c98a001007387 */ /* 0x0007e20000100a00 */
[----:B------:R-:W4:Y:S02]  /*3d7a0*/  LDC R157, c[0x0][0x230] ;  /* 0x00008c00ff9d7b82 */ /* 0x000f240000000800 */
[C---:B------:R-:W-:Y:S01]  /*3d7b0*/  IMAD.WIDE R20, R5.reuse, 0x4, R238 ;  /* 0x0000000405147825 */ /* 0x040fe200078e02ee */
[----:B------:R1:W-:Y:S04]  /*3d7c0*/  STL.64 [R1+0x1c90], R22 ;  /* 0x001c901601007387 */ /* 0x0003e80000100a00 */
[----:B------:R1:W-:Y:S04]  /*3d7d0*/  LDGSTS.E [R18+0x70000], desc[UR60][R164.64], !P2 ;  /* 0x70000000a4127fae */ /* 0x0003e8000d12187c */
[----:B------:R-:W-:Y:S04]  /*3d7e0*/  LDGSTS.E [R18+0x74000], desc[UR60][R160.64], !P2 ;  /* 0x74000000a0127fae */ /* 0x000fe8000d12187c */
[----:B------:R1:W-:Y:S04]  /*3d7f0*/  STL.64 [R1+0x1c88], R20 ;  /* 0x001c881401007387 */ /* 0x0003e80000100a00 */
[----:B------:R1:W-:Y:S04]  /*3d800*/  LDGSTS.E [R18+0x78000], desc[UR60][R22.64], !P2 ;  /* 0x7800000016127fae */ /* 0x0003e8000d12187c */
[----:B---3--:R-:W3:Y:S04]  /*3d810*/  LDL.LU.64 R160, [R1+0xb48] ;  /* 0x000b480001a07983 */ /* 0x008ee80000300a00 */
[----:B------:R4:W-:Y:S01]  /*3d820*/  LDGSTS.E [R18+0x7c000], desc[UR60][R20.64], !P2 ;  /* 0x7c00000014127fae */ /* 0x0009e2000d12187c */
[----:B------:R-:W-:-:S04]  /*3d830*/  IMAD.WIDE R166, R5, 0x4, R242 ;  /* 0x0000000405a67825 */ /* 0x000fc800078e02f2 */
[C---:B-1----:R-:W-:Y:S01]  /*3d840*/  IMAD.WIDE R164, R5.reuse, 0x4, R244 ;  /* 0x0000000405a47825 */ /* 0x042fe200078e02f4 */
[----:B------:R-:W-:Y:S03]  /*3d850*/  STL.64 [R1+0x1c80], R166 ;  /* 0x001c80a601007387 */ /* 0x000fe60000100a00 */
[C---:B------:R-:W-:Y:S01]  /*3d860*/  IMAD.WIDE R22, R5.reuse, 0x4, R246 ;  /* 0x0000000405167825 */ /* 0x040fe200078e02f6 */
[----:B------:R-:W3:Y:S04]  /*3d870*/  LDL.LU.64 R242, [R1+0xb58] ;  /* 0x000b580001f27983 */ /* 0x000ee80000300a00 */
[----:B------:R2:W-:Y:S04]  /*3d880*/  STL.64 [R1+0x1c78], R164 ;  /* 0x001c78a401007387 */ /* 0x0005e80000100a00 */
[----:B------:R-:W3:Y:S01]  /*3d890*/  LDL.LU.64 R244, [R1+0xb60] ;  /* 0x000b600001f47983 */ /* 0x000ee20000300a00 */
[----:B----4-:R-:W-:-:S03]  /*3d8a0*/  IMAD.WIDE R20, R5, 0x4, R248 ;  /* 0x0000000405147825 */ /* 0x010fc600078e02f8 */
[----:B------:R1:W-:Y:S04]  /*3d8b0*/  STL.64 [R1+0x1c70], R22 ;  /* 0x001c701601007387 */ /* 0x0003e80000100a00 */
[----:B------:R-:W4:Y:S04]  /*3d8c0*/  LDL.LU.64 R246, [R1+0xb70] ;  /* 0x000b700001f67983 */ /* 0x000f280000300a00 */
[----:B------:R-:W-:Y:S04]  /*3d8d0*/  LDGSTS.E [R18+0x70004], desc[UR60][R166.64], !P6 ;  /* 0x70004000a6127fae */ /* 0x000fe8000f12187c */
[----:B------:R2:W-:Y:S04]  /*3d8e0*/  LDGSTS.E [R18+0x74004], desc[UR60][R164.64], !P6 ;  /* 0x74004000a4127fae */ /* 0x0005e8000f12187c */
[----:B------:R1:W-:Y:S04]  /*3d8f0*/  LDGSTS.E [R18+0x78004], desc[UR60][R22.64], !P6 ;  /* 0x7800400016127fae */ /* 0x0003e8000f12187c */
[----:B------:R1:W-:Y:S04]  /*3d900*/  STL.64 [R1+0xb00], R20 ;  /* 0x000b001401007387 */ /* 0x0003e80000100a00 */
[----:B------:R1:W-:Y:S04]  /*3d910*/  LDGSTS.E [R18+0x7c004], desc[UR60][R20.64], !P6 ;  /* 0x7c00400014127fae */ /* 0x0003e8000f12187c */
[----:B------:R-:W4:Y:S01]  /*3d920*/  LDL.LU.64 R248, [R1+0xb78] ;  /* 0x000b780001f87983 */ /* 0x000f220000300a00 */
[----:B--2---:R-:W-:-:S05]  /*3d930*/  IMAD.WIDE R164, R5, 0x4, R240 ;  /* 0x0000000405a47825 */ /* 0x004fca00078e02f0 */
[----:B------:R-:W-:Y:S01]  /*3d940*/  STL.64 [R1+0xae0], R164 ;  /* 0x000ae0a401007387 */ /* 0x000fe20000100a00 */
[----:B-1----:R-:W-:-:S04]  /*3d950*/  IMAD.WIDE R22, R5, 0x4, R250 ;  /* 0x0000000405167825 */ /* 0x002fc800078e02fa */
[----:B------:R-:W-:-:S04]  /*3d960*/  IMAD.WIDE R20, R5, 0x4, R10 ;  /* 0x0000000405147825 */ /* 0x000fc800078e020a */
[----:B------:R-:W-:Y:S02]  /*3d970*/  IMAD.WIDE R10, R5, 0x4, R162 ;  /* 0x00000004050a7825 */ /* 0x000fe400078e02a2 */
[----:B------:R-:W2:Y:S04]  /*3d980*/  LDL.LU.64 R162, [R1+0xb88] ;  /* 0x000b880001a27983 */ /* 0x000ea80000300a00 */
[----:B------:R-:W-:Y:S04]  /*3d990*/  STL.64 [R1+0xad0], R22 ;  /* 0x000ad01601007387 */ /* 0x000fe80000100a00 */
[----:B------:R-:W2:Y:S04]  /*3d9a0*/  LDL.LU.64 R236, [R1+0xb90] ;  /* 0x000b900001ec7983 */ /* 0x000ea80000300a00 */
[----:B------:R-:W-:Y:S04]  /*3d9b0*/  STL.64 [R1+0xab0], R20 ;  /* 0x000ab01401007387 */ /* 0x000fe80000100a00 */
[----:B------:R-:W2:Y:S01]  /*3d9c0*/  LDL.LU.64 R250, [R1+0xba0] ;  /* 0x000ba00001fa7983 */ /* 0x000ea20000300a00 */
[----:B------:R-:W-:-:S02]  /*3d9d0*/  VIADD R6, R158, 0xffffff09 ;  /* 0xffffff099e067836 */ /* 0x000fc40000000000 */
[----:B------:R-:W1:Y:S03]  /*3d9e0*/  LDC R158, c[0x0][0x230] ;  /* 0x00008c00ff9e7b82 */ /* 0x000e660000000800 */
[----:B------:R-:W-:Y:S02]  /*3d9f0*/  ISETP.GE.U32.AND P0, PT, R6, 0x7ffffe8a, PT ;  /* 0x7ffffe8a0600780c */ /* 0x000fe40003f06070 */
[----:B------:R-:W-:Y:S01]  /*3da00*/  IADD3 R6, R156, -0xf8, RZ ;  /* 0xffffff089c067810 */ /* 0x000fe20007ffe0ff */
[----:B------:R1:W-:Y:S02]  /*3da10*/  STL.64 [R1+0xaa0], R10 ;  /* 0x000aa00a01007387 */ /* 0x0003e40000100a00 */
[----:B------:R-:W2:Y:S01]  /*3da20*/  LDC R156, c[0x0][0x230] ;  /* 0x00008c00ff9c7b82 */ /* 0x000ea20000000800 */
[----:B------:R-:W-:Y:S01]  /*3da30*/  ISETP.GE.U32.AND P1, PT, R6, 0x7ffffe89, PT ;  /* 0x7ffffe890600780c */ /* 0x000fe20003f26070 */
[----:B------:R-:W-:-:S02]  /*3da40*/  VIADD R6, R157, 0xffffff67 ;  /* 0xffffff679d067836 */ /* 0x000fc40000000000 */
[----:B---3--:R-:W-:-:S04]  /*3da50*/  IMAD.WIDE R166, R5, 0x4, R160 ;  /* 0x0000000405a67825 */ /* 0x008fc800078e02a0 */
[----:B------:R3:W-:Y:S01]  /*3da60*/  LDGSTS.E [R18+0x70008], desc[UR60][R164.64], !P0 ;  /* 0x70008000a4127fae */ /* 0x0007e2000c12187c */
[----:B------:R-:W2:Y:S03]  /*3da70*/  LDC R157, c[0x0][0x230] ;  /* 0x00008c00ff9d7b82 */ /* 0x000ea60000000800 */
[----:B------:R3:W-:Y:S04]  /*3da80*/  LDGSTS.E [R18+0x74008], desc[UR60][R22.64], !P0 ;  /* 0x7400800016127fae */ /* 0x0007e8000c12187c */
[----:B------:R-:W2:Y:S04]  /*3da90*/  LDL.LU.64 R160, [R1+0xba8] ;  /* 0x000ba80001a07983 */ /* 0x000ea80000300a00 */
[----:B------:R4:W-:Y:S04]  /*3daa0*/  LDGSTS.E [R18+0x78008], desc[UR60][R20.64], !P0 ;  /* 0x7800800014127fae */ /* 0x0009e8000c12187c */
[----:B------:R-:W2:Y:S04]  /*3dab0*/  LDL.LU.64 R238, [R1+0xbb8] ;  /* 0x000bb80001ee7983 */ /* 0x000ea80000300a00 */
[----:B------:R-:W2:Y:S04]  /*3dac0*/  LDL.LU.64 R240, [R1+0xbc0] ;  /* 0x000bc00001f07983 */ /* 0x000ea80000300a00 */
[----:B------:R-:W-:Y:S04]  /*3dad0*/  LDGSTS.E [R18+0x7c008], desc[UR60][R10.64], !P0 ;  /* 0x7c0080000a127fae */ /* 0x000fe8000c12187c */
[----:B------:R-:W-:Y:S01]  /*3dae0*/  STL.64 [R1+0xa80], R166 ;  /* 0x000a80a601007387 */ /* 0x000fe20000100a00 */
[----:B------:R-:W-:-:S03]  /*3daf0*/  ISETP.GE.U32.AND P2, PT, R6, 0x7ffffee8, PT ;  /* 0x7ffffee80600780c */ /* 0x000fc60003f46070 */
[----:B------:R-:W-:Y:S04]  /*3db00*/  LDGSTS.E [R18+0x7000c], desc[UR60][R166.64], !P1 ;  /* 0x7000c000a6127fae */ /* 0x000fe8000c92187c */
[----:B-1----:R-:W2:Y:S01]  /*3db10*/  LDL.LU.64 R10, [R1+0xbd0] ;  /* 0x000bd000010a7983 */ /* 0x002ea20000300a00 */
[----:B---3--:R-:W-:-:S04]  /*3db20*/  IMAD.WIDE R164, R5, 0x4, R242 ;  /* 0x0000000405a47825 */ /* 0x008fc800078e02f2 */
[C---:B------:R-:W-:Y:S01]  /*3db30*/  IMAD.WIDE R22, R5.reuse, 0x4, R244 ;  /* 0x0000000405167825 */ /* 0x040fe200078e02f4 */
[----:B------:R1:W-:Y:S03]  /*3db40*/  STL.64 [R1+0xa70], R164 ;  /* 0x000a70a401007387 */ /* 0x0003e60000100a00 */
[C---:B----4-:R-:W-:Y:S01]  /*3db50*/  IMAD.WIDE R20, R5.reuse, 0x4, R246 ;  /* 0x0000000405147825 */ /* 0x050fe200078e02f6 */
[----:B------:R3:W-:Y:S04]  /*3db60*/  STL.64 [R1+0xa50], R22 ;  /* 0x000a501601007387 */ /* 0x0007e80000100a00 */
[----:B------:R4:W-:Y:S04]  /*3db70*/  STL.64 [R1+0xa40], R20 ;  /* 0x000a401401007387 */ /* 0x0009e80000100a00 */
[----:B------:R-:W4:Y:S04]  /*3db80*/  LDL.LU.64 R242, [R1+0xbd8] ;  /* 0x000bd80001f27983 */ /* 0x000f280000300a00 */
[----:B------:R1:W-:Y:S04]  /*3db90*/  LDGSTS.E [R18+0x7400c], desc[UR60][R164.64], !P1 ;  /* 0x7400c000a4127fae */ /* 0x0003e8000c92187c */
[----:B------:R-:W4:Y:S04]  /*3dba0*/  LDL.LU.64 R244, [R1+0xbe8] ;  /* 0x000be80001f47983 */ /* 0x000f280000300a00 */
[----:B------:R3:W-:Y:S01]  /*3dbb0*/  LDGSTS.E [R18+0x7800c], desc[UR60][R22.64], !P1 ;  /* 0x7800c00016127fae */ /* 0x0007e2000c92187c */
[----:B-1----:R-:W-:-:S03]  /*3dbc0*/  IMAD.WIDE R164, R5, 0x4, R248 ;  /* 0x0000000405a47825 */ /* 0x002fc600078e02f8 */
[----:B------:R4:W-:Y:S04]  /*3dbd0*/  LDGSTS.E [R18+0x7c00c], desc[UR60][R20.64], !P1 ;  /* 0x7c00c00014127fae */ /* 0x0009e8000c92187c */
[----:B------:R-:W4:Y:S04]  /*3dbe0*/  LDL.LU.64 R246, [R1+0xbf0] ;  /* 0x000bf00001f67983 */ /* 0x000f280000300a00 */
[----:B------:R-:W-:Y:S04]  /*3dbf0*/  STL.64 [R1+0xa20], R164 ;  /* 0x000a20a401007387 */ /* 0x000fe80000100a00 */
[----:B------:R-:W4:Y:S04]  /*3dc00*/  LDL.LU.64 R248, [R1+0xc00] ;  /* 0x000c000001f87983 */ /* 0x000f280000300a00 */
[----:B------:R-:W-:Y:S01]  /*3dc10*/  LDGSTS.E [R16+0x40000], desc[UR60][R164.64], !P2 ;  /* 0x40000000a4107fae */ /* 0x000fe2000d12187c */
[----:B--2---:R-:W-:-:S04]  /*3dc20*/  IMAD.WIDE R162, R5, 0x4, R162 ;  /* 0x0000000405a27825 */ /* 0x004fc800078e02a2 */
[C---:B---3--:R-:W-:Y:S01]  /*3dc30*/  IMAD.WIDE R22, R5.reuse, 0x4, R236 ;  /* 0x0000000405167825 */ /* 0x048fe200078e02ec */
[----:B------:R1:W-:Y:S03]  /*3dc40*/  STL.64 [R1+0xa10], R162 ;  /* 0x000a10a201007387 */ /* 0x0003e60000100a00 */
[----:B----4-:R-:W-:Y:S01]  /*3dc50*/  IMAD.WIDE R20, R5, 0x4, R250 ;  /* 0x0000000405147825 */ /* 0x010fe200078e02fa */
[----:B------:R2:W-:Y:S04]  /*3dc60*/  STL.64 [R1+0x9f0], R22 ;  /* 0x0009f01601007387 */ /* 0x0005e80000100a00 */
[----:B------:R3:W-:Y:S04]  /*3dc70*/  STL.64 [R1+0x9e0], R20 ;  /* 0x0009e01401007387 */ /* 0x0007e80000100a00 */
[----:B------:R-:W4:Y:S04]  /*3dc80*/  LDL.LU.64 R250, [R1+0xc08] ;  /* 0x000c080001fa7983 */ /* 0x000f280000300a00 */
[----:B------:R-:W-:Y:S01]  /*3dc90*/  LDGSTS.E [R16+0x44000], desc[UR60][R162.64], !P2 ;  /* 0x44000000a2107fae */ /* 0x000fe2000d12187c */
[----:B------:R-:W-:-:S02]  /*3dca0*/  VIADD R6, R158, 0xffffff66 ;  /* 0xffffff669e067836 */ /* 0x000fc40000000000 */
[----:B------:R-:W4:Y:S01]  /*3dcb0*/  LDC R158, c[0x0][0x230] ;  /* 0x00008c00ff9e7b82 */ /* 0x000f220000000800 */
[----:B------:R2:W-:Y:S04]  /*3dcc0*/  LDGSTS.E [R16+0x48000], desc[UR60][R22.64], !P2 ;  /* 0x4800000016107fae */ /* 0x0005e8000d12187c */
[----:B-1----:R-:W4:Y:S01]  /*3dcd0*/  LDL.LU.64 R162, [R1+0xc18] ;  /* 0x000c180001a27983 */ /* 0x002f220000300a00 */
[----:B------:R-:W-:Y:S01]  /*3dce0*/  ISETP.GE.U32.AND P6, PT, R6, 0x7ffffee7, PT ;  /* 0x7ffffee70600780c */ /* 0x000fe20003fc6070 */
[C---:B------:R-:W-:Y:S01]  /*3dcf0*/  IMAD.WIDE R160, R5.reuse, 0x4, R160 ;  /* 0x0000000405a07825 */ /* 0x040fe200078e02a0 */
[----:B------:R-:W-:Y:S01]  /*3dd00*/  IADD3 R6, R156, -0x9b, RZ ;  /* 0xffffff659c067810 */ /* 0x000fe20007ffe0ff */
[----:B------:R3:W-:Y:S01]  /*3dd10*/  LDGSTS.E [R16+0x4c000], desc[UR60][R20.64], !P2 ;  /* 0x4c00000014107fae */ /* 0x0007e2000d12187c */
[----:B------:R-:W1:Y:S01]  /*3dd20*/  LDC R156, c[0x0][0x230] ;  /* 0x00008c00ff9c7b82 */ /* 0x000e620000000800 */
[----:B--2---:R-:W-:-:S02]  /*3dd30*/  IMAD.WIDE R22, R5, 0x4, R238 ;  /* 0x0000000405167825 */ /* 0x004fc400078e02ee */
[----:B------:R-:W-:Y:S01]  /*3dd40*/  STL.64 [R1+0x9c0], R160 ;  /* 0x0009c0a001007387 */ /* 0x000fe20000100a00 */
[----:B------:R-:W-:-:S03]  /*3dd50*/  ISETP.GE.U32.AND P0, PT, R6, 0x7ffffee6, PT ;  /* 0x7ffffee60600780c */ /* 0x000fc60003f06070 */
[----:B------:R-:W2:Y:S01]  /*3dd60*/  LDL.LU.64 R238, [R1+0xc20] ;  /* 0x000c200001ee7983 */ /* 0x000ea20000300a00 */
[----:B---3--:R-:W-:-:S03]  /*3dd70*/  IMAD.WIDE R20, R5, 0x4, R240 ;  /* 0x0000000405147825 */ /* 0x008fc600078e02f0 */
[----:B------:R-:W-:Y:S04]  /*3dd80*/  STL.64 [R1+0x9b0], R22 ;  /* 0x0009b01601007387 */ /* 0x000fe80000100a00 */
[----:B------:R-:W-:Y:S04]  /*3dd90*/  LDGSTS.E [R16+0x40004], desc[UR60][R160.64], !P6 ;  /* 0x40004000a0107fae */ /* 0x000fe8000f12187c */
[----:B------:R-:W3:Y:S01]  /*3dda0*/  LDL.LU.64 R240, [R1+0xc30] ;  /* 0x000c300001f07983 */ /* 0x000ee20000300a00 */
[----:B------:R-:W-:-:S03]  /*3ddb0*/  IMAD.WIDE R10, R5, 0x4, R10 ;  /* 0x00000004050a7825 */ /* 0x000fc600078e020a */
[----:B------:R1:W-:Y:S04]  /*3ddc0*/  LDGSTS.E [R16+0x44004], desc[UR60][R22.64], !P6 ;  /* 0x4400400016107fae */ /* 0x0003e8000f12187c */
[----:B------:R-:W-:Y:S04]  /*3ddd0*/  STL.64 [R1+0x990], R20 ;  /* 0x0009901401007387 */ /* 0x000fe80000100a00 */
[----:B------:R1:W-:Y:S04]  /*3dde0*/  LDGSTS.E [R16+0x48004], desc[UR60][R20.64], !P6 ;  /* 0x4800400014107fae */ /* 0x0003e8000f12187c */
[----:B------:R1:W-:Y:S04]  /*3ddf0*/  STL.64 [R1+0x980], R10 ;  /* 0x0009800a01007387 */ /* 0x0003e80000100a00 */
[----:B------:R-:W-:Y:S04]  /*3de00*/  LDGSTS.E [R16+0x4c004], desc[UR60][R10.64], !P6 ;  /* 0x4c0040000a107fae */ /* 0x000fe8000f12187c */
[----:B-1----:R-:W3:Y:S04]  /*3de10*/  LDL.LU.64 R10, [R1+0xc38] ;  /* 0x000c3800010a7983 */ /* 0x002ee80000300a00 */
[----:B------:R-:W3:Y:S01]  /*3de20*/  LDL.LU.64 R160, [R1+0xc48] ;  /* 0x000c480001a07983 */ /* 0x000ee20000300a00 */
[----:B------:R-:W-:-:S05]  /*3de30*/  IMAD.WIDE R166, R5, 0x4, R242 ;  /* 0x0000000405a67825 */ /* 0x000fca00078e02f2 */
[----:B------:R4:W-:Y:S01]  /*3de40*/  STL.64 [R1+0x960], R166 ;  /* 0x000960a601007387 */ /* 0x0009e20000100a00 */
[----:B------:R-:W-:-:S03]  /*3de50*/  IMAD.WIDE R164, R5, 0x4, R244 ;  /* 0x0000000405a47825 */ /* 0x000fc600078e02f4 */
[----:B------:R4:W-:Y:S04]  /*3de60*/  LDGSTS.E [R16+0x40008], desc[UR60][R166.64], !P0 ;  /* 0x40008000a6107fae */ /* 0x0009e8000c12187c */
[----:B------:R-:W3:Y:S04]  /*3de70*/  LDL.LU.64 R244, [R1+0xc50] ;  /* 0x000c500001f47983 */ /* 0x000ee80000300a00 */
[----:B------:R1:W-:Y:S01]  /*3de80*/  STL.64 [R1+0x950], R164 ;  /* 0x000950a401007387 */ /* 0x0003e20000100a00 */
[----:B------:R-:W-:-:S03]  /*3de90*/  IMAD.WIDE R22, R5, 0x4, R246 ;  /* 0x0000000405167825 */ /* 0x000fc600078e02f6 */
[----:B------:R1:W-:Y:S04]  /*3dea0*/  LDGSTS.E [R16+0x44008], desc[UR60][R164.64], !P0 ;  /* 0x44008000a4107fae */ /* 0x0003e8000c12187c */
[----:B------:R-:W3:Y:S01]  /*3deb0*/  LDL.LU.64 R246, [R1+0xc60] ;  /* 0x000c600001f67983 */ /* 0x000ee20000300a00 */
[----:B------:R-:W-:-:S03]  /*3dec0*/  IMAD.WIDE R20, R5, 0x4, R248 ;  /* 0x0000000405147825 */ /* 0x000fc600078e02f8 */
[----:B------:R2:W-:Y:S04]  /*3ded0*/  STL.64 [R1+0x930], R22 ;  /* 0x0009301601007387 */ /* 0x0005e80000100a00 */
[----:B------:R3:W-:Y:S04]  /*3dee0*/  STL.64 [R1+0x920], R20 ;  /* 0x0009201401007387 */ /* 0x0007e80000100a00 */
[----:B------:R-:W3:Y:S01]  /*3def0*/  LDL.LU.64 R242, [R1+0xc68] ;  /* 0x000c680001f27983 */ /* 0x000ee20000300a00 */
[----:B------:R-:W-:Y:S02]  /*3df00*/  VIADD R6, R157, 0xffffff64 ;  /* 0xffffff649d067836 */ /* 0x000fe40000000000 */
[----:B------:R-:W3:Y:S01]  /*3df10*/  LDC R157, c[0x0][0x230] ;  /* 0x00008c00ff9d7b82 */ /* 0x000ee20000000800 */
[----:B------:R2:W-:Y:S01]  /*3df20*/  LDGSTS.E [R16+0x48008], desc[UR60][R22.64], !P0 ;  /* 0x4800800016107fae */ /* 0x0005e2000c12187c */
[----:B----4-:R-:W-:-:S04]  /*3df30*/  IMAD.WIDE R166, R5, 0x4, R250 ;  /* 0x0000000405a67825 */ /* 0x010fc800078e02fa */
[----:B-1----:R-:W-:Y:S01]  /*3df40*/  IMAD.WIDE R164, R5, 0x4, R162 ;  /* 0x0000000405a47825 */ /* 0x002fe200078e02a2 */
[----:B------:R-:W-:Y:S01]  /*3df50*/  ISETP.GE.U32.AND P1, PT, R6, 0x7ffffee5, PT ;  /* 0x7ffffee50600780c */ /* 0x000fe20003f26070 */
[----:B------:R-:W4:Y:S04]  /*3df60*/  LDL.LU.64 R162, [R1+0xc78] ;  /* 0x000c780001a27983 */ /* 0x000f280000300a00 */
[----:B------:R-:W-:Y:S04]  /*3df70*/  STL.64 [R1+0x8f0], R166 ;  /* 0x0008f0a601007387 */ /* 0x000fe80000100a00 */
[----:B------:R-:W4:Y:S04]  /*3df80*/  LDL.LU.64 R248, [R1+0xc80] ;  /* 0x000c800001f87983 */ /* 0x000f280000300a00 */
[----:B------:R1:W-:Y:S04]  /*3df90*/  STL.64 [R1+0x8e0], R164 ;  /* 0x0008e0a401007387 */ /* 0x0003e80000100a00 */
[----:B------:R-:W4:Y:S01]  /*3dfa0*/  LDL.LU.64 R250, [R1+0xc90] ;  /* 0x000c900001fa7983 */ /* 0x000f220000300a00 */
[----:B------:R-:W-:-:S02]  /*3dfb0*/  VIADD R6, R158, 0xffffff47 ;  /* 0xffffff479e067836 */ /* 0x000fc40000000000 */
[C---:B--2---:R-:W-:Y:S01]  /*3dfc0*/  IMAD.WIDE R22, R5.reuse, 0x4, R238 ;  /* 0x0000000405167825 */ /* 0x044fe200078e02ee */
[----:B------:R3:W-:Y:S01]  /*3dfd0*/  LDGSTS.E [R16+0x4c008], desc[UR60][R20.64], !P0 ;  /* 0x4c00800014107fae */ /* 0x0007e2000c12187c */
[----:B------:R-:W2:Y:S01]  /*3dfe0*/  LDC R158, c[0x0][0x230] ;  /* 0x00008c00ff9e7b82 */ /* 0x000ea20000000800 */
[----:B------:R-:W-:Y:S02]  /*3dff0*/  ISETP.GE.U32.AND P2, PT, R6, 0x7ffffec8, PT ;  /* 0x7ffffec80600780c */ /* 0x000fe40003f46070 */
[----:B------:R-:W-:Y:S04]  /*3e000*/  LDGSTS.E [R16+0x4000c], desc[UR60][R166.64], !P1 ;  /* 0x4000c000a6107fae */ /* 0x000fe8000c92187c */
[----:B------:R1:W-:Y:S01]  /*3e010*/  LDGSTS.E [R16+0x4400c], desc[UR60][R164.64], !P1 ;  /* 0x4400c000a4107fae */ /* 0x0003e2000c92187c */
[----:B---3--:R-:W-:-:S03]  /*3e020*/  IMAD.WIDE R20, R5, 0x4, R240 ;  /* 0x0000000405147825 */ /* 0x008fc600078e02f0 */
[----:B------:R3:W-:Y:S01]  /*3e030*/  STL.64 [R1+0x8c0], R22 ;  /* 0x0008c01601007387 */ /* 0x0007e20000100a00 */
[----:B------:R-:W-:Y:S02]  /*3e040*/  IADD3 R6, R156, -0xba, RZ ;  /* 0xffffff469c067810 */ /* 0x000fe40007ffe0ff */
[----:B------:R-:W2:Y:S01]  /*3e050*/  LDC R156, c[0x0][0x230] ;  /* 0x00008c00ff9c7b82 */ /* 0x000ea20000000800 */
[----:B------:R3:W-:Y:S04]  /*3e060*/  STL.64 [R1+0x8b0], R20 ;  /* 0x0008b01401007387 */ /* 0x0007e80000100a00 */
[----:B------:R3:W-:Y:S04]  /*3e070*/  LDGSTS.E [R16+0x4800c], desc[UR60][R22.64], !P1 ;  /* 0x4800c00016107fae */ /* 0x0007e8000c92187c */
[----:B------:R3:W-:Y:S01]  /*3e080*/  LDGSTS.E [R16+0x4c00c], desc[UR60][R20.64], !P1 ;  /* 0x4c00c00014107fae */ /* 0x0007e2000c92187c */
[----:B------:R-:W-:Y:S01]  /*3e090*/  ISETP.GE.U32.AND P6, PT, R6, 0x7ffffec7, PT ;  /* 0x7ffffec70600780c */ /* 0x000fe20003fc6070 */
[----:B-1----:R-:W-:-:S02]  /*3e0a0*/  IMAD.WIDE R164, R5, 0x4, R10 ;  /* 0x0000000405a47825 */ /* 0x002fc400078e020a */
[----:B------:R-:W2:Y:S02]  /*3e0b0*/  LDL.LU.64 R10, [R1+0xc98] ;  /* 0x000c9800010a7983 */ /* 0x000ea40000300a00 */
[C---:B------:R-:W-:Y:S02]  /*3e0c0*/  IMAD.WIDE R160, R5.reuse, 0x4, R160 ;  /* 0x0000000405a07825 */ /* 0x040fe400078e02a0 */
[----:B------:R-:W2:Y:S04]  /*3e0d0*/  LDL.LU.64 R236, [R1+0xca8] ;  /* 0x000ca80001ec7983 */ /* 0x000ea80000300a00 */
[----:B------:R1:W-:Y:S04]  /*3e0e0*/  STL.64 [R1+0x890], R164 ;  /* 0x000890a401007387 */ /* 0x0003e80000100a00 */
[----:B------:R-:W2:Y:S04]  /*3e0f0*/  LDL.LU.64 R238, [R1+0xcb0] ;  /* 0x000cb00001ee7983 */ /* 0x000ea80000300a00 */
[----:B------:R1:W-:Y:S04]  /*3e100*/  STL.64 [R1+0x880], R160 ;  /* 0x000880a001007387 */ /* 0x0003e80000100a00 */
[----:B------:R-:W2:Y:S04]  /*3e110*/  LDL.LU.64 R240, [R1+0xcc0] ;  /* 0x000cc00001f07983 */ /* 0x000ea80000300a00 */
[----:B------:R1:W-:Y:S04]  /*3e120*/  LDGSTS.E [R16+0x50000], desc[UR60][R164.64], !P2 ;  /* 0x50000000a4107fae */ /* 0x0003e8000d12187c */
[----:B------:R-:W-:Y:S01]  /*3e130*/  LDGSTS.E [R16+0x54000], desc[UR60][R160.64], !P2 ;  /* 0x54000000a0107fae */ /* 0x000fe2000d12187c */
[----:B---3--:R-:W-:-:S05]  /*3e140*/  IMAD.WIDE R22, R5, 0x4, R244 ;  /* 0x0000000405167825 */ /* 0x008fca00078e02f4 */
[----:B------:R3:W-:Y:S04]  /*3e150*/  STL.64 [R1+0x870], R22 ;  /* 0x0008701601007387 */ /* 0x0007e80000100a00 */
[----:B------:R3:W-:Y:S01]  /*3e160*/  LDGSTS.E [R16+0x58000], desc[UR60][R22.64], !P2 ;  /* 0x5800000016107fae */ /* 0x0007e2000d12187c */
[----:B------:R-:W-:-:S05]  /*3e170*/  IMAD.WIDE R20, R5, 0x4, R246 ;  /* 0x0000000405147825 */ /* 0x000fca00078e02f6 */
[----:B------:R3:W-:Y:S04]  /*3e180*/  STL.64 [R1+0x860], R20 ;  /* 0x0008601401007387 */ /* 0x0007e80000100a00 */
[----:B------:R-:W2:Y:S01]  /*3e190*/  LDL.LU.64 R244, [R1+0xcc8] ;  /* 0x000cc80001f47983 */ /* 0x000ea20000300a00 */
[----:B-1----:R-:W-:-:S03]  /*3e1a0*/  IMAD.WIDE R164, R5, 0x4, R242 ;  /* 0x0000000405a47825 */ /* 0x002fc600078e02f2 */
[----:B------:R-:W2:Y:S04]  /*3e1b0*/  LDL.LU.64 R246, [R1+0xcd8] ;  /* 0x000cd80001f67983 */ /* 0x000ea80000300a00 */
[----:B------:R-:W2:Y:S04]  /*3e1c0*/  LDL.LU.64 R160, [R1+0xce0] ;  /* 0x000ce00001a07983 */ /* 0x000ea80000300a00 */
[----:B------:R1:W-:Y:S04]  /*3e1d0*/  LDGSTS.E [R16+0x5c000], desc[UR60][R20.64], !P2 ;  /* 0x5c00000014107fae */ /* 0x0003e8000d12187c */
[----:B------:R-:W-:Y:S04]  /*3e1e0*/  STL.64 [R1+0x850], R164 ;  /* 0x000850a401007387 */ /* 0x000fe80000100a00 */
[----:B------:R2:W-:Y:S01]  /*3e1f0*/  LDGSTS.E [R16+0x50004], desc[UR60][R164.64], !P6 ;  /* 0x50004000a4107fae */ /* 0x0005e2000f12187c */
[----:B----4-:R-:W-:-:S04]  /*3e200*/  IMAD.WIDE R162, R5, 0x4, R162 ;  /* 0x0000000405a27825 */ /* 0x010fc800078e02a2 */
[C---:B---3--:R-:W-:Y:S01]  /*3e210*/  IMAD.WIDE R22, R5.reuse, 0x4, R248 ;  /* 0x0000000405167825 */ /* 0x048fe200078e02f8 */
[----:B------:R3:W-:Y:S04]  /*3e220*/  STL.64 [R1+0x840], R162 ;  /* 0x000840a201007387 */ /* 0x0007e80000100a00 */
[----:B------:R4:W-:Y:S01]  /*3e230*/  STL.64 [R1+0x830], R22 ;  /* 0x0008301601007387 */ /* 0x0009e20000100a00 */
[----:B-1----:R-:W-:-:S03]  /*3e240*/  IMAD.WIDE R20, R5, 0x4, R250 ;  /* 0x0000000405147825 */ /* 0x002fc600078e02fa */
[----:B------:R-:W4:Y:S04]  /*3e250*/  LDL.LU.64 R242, [R1+0xcf0] ;  /* 0x000cf00001f27983 */ /* 0x000f280000300a00 */
[----:B------:R1:W-:Y:S04]  /*3e260*/  STL.64 [R1+0x820], R20 ;  /* 0x0008201401007387 */ /* 0x0003e80000100a00 */
[----:B------:R-:W-:Y:S01]  /*3e270*/  LDGSTS.E [R16+0x54004], desc[UR60][R162.64], !P6 ;  /* 0x54004000a2107fae */ /* 0x000fe2000f12187c */
[----:B------:R-:W-:Y:S02]  /*3e280*/  VIADD R6, R157, 0xffffff45 ;  /* 0xffffff459d067836 */ /* 0x000fe40000000000 */
[----:B------:R-:W1:Y:S01]  /*3e290*/  LDC R157, c[0x0][0x230] ;  /* 0x00008c00ff9d7b82 */ /* 0x000e620000000800 */
[----:B------:R4:W-:Y:S04]  /*3e2a0*/  LDGSTS.E [R16+0x58004], desc[UR60][R22.64], !P6 ;  /* 0x5800400016107fae */ /* 0x0009e8000f12187c */
[----:B---3--:R-:W3:Y:S04]  /*3e2b0*/  LDL.LU.64 R162, [R1+0xcf8] ;  /* 0x000cf80001a27983 */ /* 0x008ee80000300a00 */
[----:B------:R-:W3:Y:S04]  /*3e2c0*/  LDL.LU.64 R248, [R1+0xd08] ;  /* 0x000d080001f87983 */ /* 0x000ee80000300a00 */
[----:B------:R-:W3:Y:S01]  /*3e2d0*/  LDL.LU.64 R250, [R1+0xd20] ;  /* 0x000d200001fa7983 */ /* 0x000ee20000300a00 */
[----:B------:R-:W-:Y:S01]  /*3e2e0*/  ISETP.GE.U32.AND P0, PT, R6, 0x7ffffec6, PT ;  /* 0x7ffffec60600780c */ /* 0x000fe20003f06070 */
[----:B--2---:R-:W-:-:S02]  /*3e2f0*/  VIADD R6, R158, 0xffffff44 ;  /* 0xffffff449e067836 */ /* 0x004fc40000000000 */
[----:B------:R1:W-:Y:S01]  /*3e300*/  LDGSTS.E [R16+0x5c004], desc[UR60][R20.64], !P6 ;  /* 0x5c00400014107fae */ /* 0x0003e2000f12187c */
[----:B------:R-:W2:Y:S02]  /*3e310*/  LDC R158, c[0x0][0x230] ;  /* 0x00008c00ff9e7b82 */ /* 0x000ea40000000800 */
[----:B------:R-:W-:Y:S01]  /*3e320*/  ISETP.GE.U32.AND P1, PT, R6, 0x7ffffec5, PT ;  /* 0x7ffffec50600780c */ /* 0x000fe20003f26070 */
[----:B------:R-:W-:-:S04]  /*3e330*/  IMAD.WIDE R10, R5, 0x4, R10 ;  /* 0x00000004050a7825 */ /* 0x000fc800078e020a */
[C---:B------:R-:W-:Y:S01]  /*3e340*/  IMAD.WIDE R164, R5.reuse, 0x4, R236 ;  /* 0x0000000405a47825 */ /* 0x040fe200078e02ec */
[----:B------:R1:W-:Y:S03]  /*3e350*/  STL.64 [R1+0x720], R10 ;  /* 0x0007200a01007387 */ /* 0x0003e60000100a00 */
[C---:B----4-:R-:W-:Y:S01]  /*3e360*/  IMAD.WIDE R22, R5.reuse, 0x4, R238 ;  /* 0x0000000405167825 */ /* 0x050fe200078e02ee */
[----:B------:R4:W-:Y:S04]  /*3e370*/  STL.64 [R1+0x710], R164 ;  /* 0x000710a401007387 */ /* 0x0009e80000100a00 */
[----:B------:R-:W-:Y:S01]  /*3e380*/  LDGSTS.E [R16+0x50008], desc[UR60][R10.64], !P0 ;  /* 0x500080000a107fae */ /* 0x000fe2000c12187c */
[----:B-1----:R-:W-:-:S03]  /*3e390*/  IMAD.WIDE R20, R5, 0x4, R240 ;  /* 0x0000000405147825 */ /* 0x002fc600078e02f0 */
[----:B------:R1:W-:Y:S04]  /*3e3a0*/  STL.64 [R1+0x700], R22 ;  /* 0x0007001601007387 */ /* 0x0003e80000100a00 */
[----:B------:R4:W-:Y:S04]  /*3e3b0*/  LDGSTS.E [R16+0x54008], desc[UR60][R164.64], !P0 ;  /* 0x54008000a4107fae */ /* 0x0009e8000c12187c */
[----:B------:R-:W2:Y:S04]  /*3e3c0*/  LDL.LU.64 R10, [R1+0xd40] ;  /* 0x000d4000010a7983 */ /* 0x000ea80000300a00 */
[----:B------:R1:W-:Y:S04]  /*3e3d0*/  STL.64 [R1+0x6f0], R20 ;  /* 0x0006f01401007387 */ /* 0x0003e80000100a00 */
[----:B------:R1:W-:Y:S04]  /*3e3e0*/  LDGSTS.E [R16+0x58008], desc[UR60][R22.64], !P0 ;  /* 0x5800800016107fae */ /* 0x0003e8000c12187c */
[----:B------:R-:W2:Y:S04]  /*3e3f0*/  LDL.LU.64 R240, [R1+0xd58] ;  /* 0x000d580001f07983 */ /* 0x000ea80000300a00 */
[----:B------:R1:W-:Y:S01]  /*3e400*/  LDGSTS.E [R16+0x5c008], desc[UR60][R20.64], !P0 ;  /* 0x5c00800014107fae */ /* 0x0003e2000c12187c */
[----:B------:R-:W-:-:S04]  /*3e410*/  IMAD.WIDE R166, R5, 0x4, R244 ;  /* 0x0000000405a67825 */ /* 0x000fc800078e02f4 */
[C---:B----4-:R-:W-:Y:S01]  /*3e420*/  IMAD.WIDE R164, R5.reuse, 0x4, R246 ;  /* 0x0000000405a47825 */ /* 0x050fe200078e02f6 */
[----:B------:R-:W-:Y:S03]  /*3e430*/  STL.64 [R1+0x6e0], R166 ;  /* 0x0006e0a601007387 */ /* 0x000fe60000100a00 */
[C---:B-1----:R-:W-:Y:S01]  /*3e440*/  IMAD.WIDE R22, R5.reuse, 0x4, R160 ;  /* 0x0000000405167825 */ /* 0x042fe200078e02a0 */
[----:B------:R-:W-:Y:S04]  /*3e450*/  LDGSTS.E [R16+0x5000c], desc[UR60][R166.64], !P1 ;  /* 0x5000c000a6107fae */ /* 0x000fe8000c92187c */
[----:B------:R-:W4:Y:S04]  /*3e460*/  LDL.LU.64 R160, [R1+0xd78] ;  /* 0x000d780001a07983 */ /* 0x000f280000300a00 */
[----:B------:R-:W-:Y:S04]  /*3e470*/  STL.64 [R1+0x6d0], R164 ;  /* 0x0006d0a401007387 */ /* 0x000fe80000100a00 */
[----:B------:R-:W4:Y:S04]  /*3e480*/  LDL.LU.64 R244, [R1+0xd90] ;  /* 0x000d900001f47983 */ /* 0x000f280000300a00 */
[----:B------:R1:W-:Y:S04]  /*3e490*/  STL.64 [R1+0x6c0], R22 ;  /* 0x0006c01601007387 */ /* 0x0003e80000100a00 */
[----:B------:R-:W4:Y:S04]  /*3e4a0*/  LDL.LU.64 R246, [R1+0xdb0] ;  /* 0x000db00001f67983 */ /* 0x000f280000300a00 */
[----:B------:R-:W-:Y:S04]  /*3e4b0*/  LDGSTS.E [R16+0x5400c], desc[UR60][R164.64], !P1 ;  /* 0x5400c000a4107fae */ /* 0x000fe8000c92187c */
[----:B------:R1:W-:Y:S01]  /*3e4c0*/  LDGSTS.E [R16+0x5800c], desc[UR60][R22.64], !P1 ;  /* 0x5800c00016107fae */ /* 0x0003e2000c92187c */
[----:B------:R-:W-:-:S05]  /*3e4d0*/  IMAD.WIDE R20, R5, 0x4, R242 ;  /* 0x0000000405147825 */ /* 0x000fca00078e02f2 */
[----:B------:R1:W-:Y:S04]  /*3e4e0*/  STL.64 [R1+0x6b0], R20 ;  /* 0x0006b01401007387 */ /* 0x0003e80000100a00 */
[----:B------:R1:W-:Y:S04]  /*3e4f0*/  LDGSTS.E [R16+0x5c00c], desc[UR60][R20.64], !P1 ;  /* 0x5c00c00014107fae */ /* 0x0003e8000c92187c */
[----:B------:R-:W4:Y:S01]  /*3e500*/  LDL.LU.64 R234, [R1+0xdc8] ;  /* 0x000dc80001ea7983 */ /* 0x000f220000300a00 */
[----:B---3--:R-:W-:-:S04]  /*3e510*/  IMAD.WIDE R162, R5, 0x4, R162 ;  /* 0x0000000405a27825 */ /* 0x008fc800078e02a2 */
[C---:B-1----:R-:W-:Y:S01]  /*3e520*/  IMAD.WIDE R22, R5.reuse, 0x4, R248 ;  /* 0x0000000405167825 */ /* 0x042fe200078e02f8 */
[----:B------:R1:W-:Y:S03]  /*3e530*/  STL.64 [R1+0x6a0], R162 ;  /* 0x0006a0a201007387 */ /* 0x0003e60000100a00 */
[----:B------:R-:W-:Y:S01]  /*3e540*/  IMAD.WIDE R20, R5, 0x4, R250 ;  /* 0x0000000405147825 */ /* 0x000fe200078e02fa */
[----:B------:R-:W3:Y:S04]  /*3e550*/  LDL.LU.64 R236, [R1+0xde8] ;  /* 0x000de80001ec7983 */ /* 0x000ee80000300a00 */
[----:B------:R-:W-:Y:S04]  /*3e560*/  STL.64 [R1+0x610], R22 ;  /* 0x0006101601007387 */ /* 0x000fe80000100a00 */
[----:B------:R-:W3:Y:S04]  /*3e570*/  LDL.LU.64 R238, [R1+0xe00] ;  /* 0x000e000001ee7983 */ /* 0x000ee80000300a00 */
[----:B------:R-:W-:Y:S04]  /*3e580*/  STL.64 [R1+0x608], R20 ;  /* 0x0006081401007387 */ /* 0x000fe80000100a00 */
[----:B------:R-:W3:Y:S01]  /*3e590*/  LDL.LU.64 R250, [R1+0xe20] ;  /* 0x000e200001fa7983 */ /* 0x000ee20000300a00 */
[----:B------:R-:W-:-:S02]  /*3e5a0*/  IADD3 R6, R156, -0xd9, RZ ;  /* 0xffffff279c067810 */ /* 0x000fc40007ffe0ff */
[----:B------:R-:W3:Y:S02]  /*3e5b0*/  LDC R156, c[0x0][0x230] ;  /* 0x00008c00ff9c7b82 */ /* 0x000ee40000000800 */
[----:B------:R-:W-:Y:S01]  /*3e5c0*/  ISETP.GE.U32.AND P2, PT, R6, 0x7ffffea8, PT ;  /* 0x7ffffea80600780c */ /* 0x000fe20003f46070 */
[----:B------:R-:W-:-:S05]  /*3e5d0*/  VIADD R6, R157, 0xffffff26 ;  /* 0xffffff269d067836 */ /* 0x000fca0000000000 */
[----:B------:R-:W-:Y:S01]  /*3e5e0*/  ISETP.GE.U32.AND P6, PT, R6, 0x7ffffea7, PT ;  /* 0x7ffffea70600780c */ /* 0x000fe20003fc6070 */
[----:B------:R-:W3:Y:S06]  /*3e5f0*/  LDC R157, c[0x0][0x230] ;  /* 0x00008c00ff9d7b82 */ /* 0x000eec0000000800 */
[----:B------:R-:W-:Y:S04]  /*3e600*/  LDGSTS.E [R16+0x60000], desc[UR60][R162.64], !P2 ;  /* 0x60000000a2107fae */ /* 0x000fe8000d12187c */
[----:B------:R4:W-:Y:S04]  /*3e610*/  LDGSTS.E [R16+0x64000], desc[UR60][R22.64], !P2 ;  /* 0x6400000016107fae */ /* 0x0009e8000d12187c */
[----:B------:R4:W-:Y:S01]  /*3e620*/  LDGSTS.E [R16+0x68000], desc[UR60][R20.64], !P2 ;  /* 0x6800000014107fae */ /* 0x0009e2000d12187c */
[----:B--2---:R-:W-:-:S05]  /*3e630*/  IMAD.WIDE R10, R5, 0x4, R10 ;  /* 0x00000004050a7825 */ /* 0x004fca00078e020a */
[----:B------:R2:W-:Y:S04]  /*3e640*/  STL.64 [R1+0x600], R10 ;  /* 0x0006000a01007387 */ /* 0x0005e80000100a00 */
[----:B------:R-:W3:Y:S01]  /*3e650*/  LDL.LU.64 R242, [R1+0xe38] ;  /* 0x000e380001f27983 */ /* 0x000ee20000300a00 */
[----:B------:R-:W-:-:S03]  /*3e660*/  IMAD.WIDE R164, R5, 0x4, R240 ;  /* 0x0000000405a47825 */ /* 0x000fc600078e02f0 */
[----:B-1----:R-:W3:Y:S04]  /*3e670*/  LDL.LU.64 R162, [R1+0xe58] ;  /* 0x000e580001a27983 */ /* 0x002ee80000300a00 */
[----:B------:R-:W-:Y:S04]  /*3e680*/  LDGSTS.E [R16+0x6c000], desc[UR60][R10.64], !P2 ;  /* 0x6c0000000a107fae */ /* 0x000fe8000d12187c */
[----:B------:R-:W3:Y:S04]  /*3e690*/  LDL.LU.64 R248, [R1+0xe70] ;  /* 0x000e700001f87983 */ /* 0x000ee80000300a00 */
[----:B------:R3:W-:Y:S04]  /*3e6a0*/  LDGSTS.E [R16+0x60004], desc[UR60][R164.64], !P6 ;  /* 0x60004000a4107fae */ /* 0x0007e8000f12187c */
[----:B--2---:R-:W2:Y:S04]  /*3e6b0*/  LDL.LU.64 R10, [R1+0xe90] ;  /* 0x000e9000010a7983 */ /* 0x004ea80000300a00 */
[----:B------:R-:W-:Y:S01]  /*3e6c0*/  STL.64 [R1+0x5f8], R164 ;  /* 0x0005f8a401007387 */ /* 0x000fe20000100a00 */
[----:B----4-:R-:W-:-:S04]  /*3e6d0*/  IMAD.WIDE R160, R5, 0x4, R160 ;  /* 0x0000000405a07825 */ /* 0x010fc800078e02a0 */
[C---:B------:R-:W-:Y:S01]  /*3e6e0*/  IMAD.WIDE R22, R5.reuse, 0x4, R244 ;  /* 0x0000000405167825 */ /* 0x040fe200078e02f4 */
[----:B------:R1:W-:Y:S03]  /*3e6f0*/  STL.64 [R1+0x5f0], R160 ;  /* 0x0005f0a001007387 */ /* 0x0003e60000100a00 */
[C---:B------:R-:W-:Y:S01]  /*3e700*/  IMAD.WIDE R20, R5.reuse, 0x4, R246 ;  /* 0x0000000405147825 */ /* 0x040fe200078e02f6 */
[----:B------:R4:W-:Y:S04]  /*3e710*/  STL.64 [R1+0x5e8], R22 ;  /* 0x0005e81601007387 */ /* 0x0009e80000100a00 */
[----:B------:R4:W-:Y:S04]  /*3e720*/  STL.64 [R1+0x5e0], R20 ;  /* 0x0005e01401007387 */ /* 0x0009e80000100a00 */
[----:B------:R-:W2:Y:S04]  /*3e730*/  LDL.LU.64 R240, [R1+0xea8] ;  /* 0x000ea80001f07983 */ /* 0x000ea80000300a00 */
[----:B------:R-:W2:Y:S04]  /*3e740*/  LDL.LU.64 R244, [R1+0xec8] ;  /* 0x000ec80001f47983 */ /* 0x000ea80000300a00 */
[----:B------:R-:W-:Y:S04]  /*3e750*/  LDGSTS.E [R16+0x64004], desc[UR60][R160.64], !P6 ;  /* 0x64004000a0107fae */ /* 0x000fe8000f12187c */
[----:B------:R-:W2:Y:S04]  /*3e760*/  LDL.LU.64 R246, [R1+0xee0] ;  /* 0x000ee00001f67983 */ /* 0x000ea80000300a00 */
[----:B------:R4:W-:Y:S04]  /*3e770*/  LDGSTS.E [R16+0x68004], desc[UR60][R22.64], !P6 ;  /* 0x6800400016107fae */ /* 0x0009e8000f12187c */
[----:B-1----:R-:W2:Y:S04]  /*3e780*/  LDL.LU.64 R160, [R1+0xf00] ;  /* 0x000f000001a07983 */ /* 0x002ea80000300a00 */
[----:B------:R1:W-:Y:S01]  /*3e790*/  LDGSTS.E [R16+0x6c004], desc[UR60][R20.64], !P6 ;  /* 0x6c00400014107fae */ /* 0x0003e2000f12187c */
[----:B------:R-:W-:-:S05]  /*3e7a0*/  IMAD.WIDE R166, R5, 0x4, R234 ;  /* 0x0000000405a67825 */ /* 0x000fca00078e02ea */
[----:B------:R-:W-:Y:S01]  /*3e7b0*/  STL.64 [R1+0x5d8], R166 ;  /* 0x0005d8a601007387 */ /* 0x000fe20000100a00 */
[----:B---3--:R-:W-:-:S04]  /*3e7c0*/  IMAD.WIDE R164, R5, 0x4, R236 ;  /* 0x0000000405a47825 */ /* 0x008fc800078e02ec */
[C---:B----4-:R-:W-:Y:S01]  /*3e7d0*/  IMAD.WIDE R22, R5.reuse, 0x4, R238 ;  /* 0x0000000405167825 */ /* 0x050fe200078e02ee */
[----:B------:R3:W-:Y:S03]  /*3e7e0*/  STL.64 [R1+0x5d0], R164 ;  /* 0x0005d0a401007387 */ /* 0x0007e60000100a00 */
[----:B-1----:R-:W-:Y:S01]  /*3e7f0*/  IMAD.WIDE R20, R5, 0x4, R250 ;  /* 0x0000000405147825 */ /* 0x002fe200078e02fa */
[----:B------:R1:W-:Y:S04]  /*3e800*/  STL.64 [R1+0x5c8], R22 ;  /* 0x0005c81601007387 */ /* 0x0003e80000100a00 */
[----:B------:R2:W-:Y:S04]  /*3e810*/  STL.64 [R1+0x5c0], R20 ;  /* 0x0005c01401007387 */ /* 0x0005e80000100a00 */
[----:B------:R-:W4:Y:S01]  /*3e820*/  LDL.LU.64 R250, [R1+0xf18] ;  /* 0x000f180001fa7983 */ /* 0x000f220000300a00 */
[----:B------:R-:W-:-:S02]  /*3e830*/  VIADD R6, R158, 0xffffff25 ;  /* 0xffffff259e067836 */ /* 0x000fc40000000000 */
[----:B------:R-:W2:Y:S03]  /*3e840*/  LDC R158, c[0x0][0x230] ;  /* 0x00008c00ff9e7b82 */ /* 0x000ea60000000800 */
[----:B------:R-:W-:Y:S02]  /*3e850*/  ISETP.GE.U32.AND P0, PT, R6, 0x7ffffea6, PT ;  /* 0x7ffffea60600780c */ /* 0x000fe40003f06070 */
[----:B------:R-:W-:-:S03]  /*3e860*/  IADD3 R6, R156, -0xdc, RZ ;  /* 0xffffff249c067810 */ /* 0x000fc60007ffe0ff */
[----:B------:R-:W4:Y:S01]  /*3e870*/  LDC R156, c[0x0][0x230] ;  /* 0x00008c00ff9c7b82 */ /* 0x000f220000000800 */
[----:B------:R-:W-:Y:S01]  /*3e880*/  ISETP.GE.U32.AND P1, PT, R6, 0x7ffffea5, PT ;  /* 0x7ffffea50600780c */ /* 0x000fe20003f26070 */
[----:B------:R-:W-:-:S06]  /*3e890*/  VIADD R6, R157, 0xffffff07 ;  /* 0xffffff079d067836 */ /* 0x000fcc0000000000 */
[----:B------:R-:W-:Y:S01]  /*3e8a0*/  LDGSTS.E [R16+0x60008], desc[UR60][R166.64], !P0 ;  /* 0x60008000a6107fae */ /* 0x000fe2000c12187c */
[----:B------:R-:W4:Y:S03]  /*3e8b0*/  LDC R157, c[0x0][0x230] ;  /* 0x00008c00ff9d7b82 */ /* 0x000f260000000800 */
[----:B------:R3:W-:Y:S01]  /*3e8c0*/  LDGSTS.E [R16+0x64008], desc[UR60][R164.64], !P0 ;  /* 0x64008000a4107fae */ /* 0x0007e2000c12187c */
[----:B------:R-:W-:-:S03]  /*3e8d0*/  ISETP.GE.U32.AND P2, PT, R6, 0x7ffffe88, PT ;  /* 0x7ffffe880600780c */ /* 0x000fc60003f46070 */
[----:B------:R1:W-:Y:S01]  /*3e8e0*/  LDGSTS.E [R16+0x68008], desc[UR60][R22.64], !P0 ;  /* 0x6800800016107fae */ /* 0x0003e2000c12187c */
[----:B------:R-:W-:-:S03]  /*3e8f0*/  IMAD.WIDE R162, R5, 0x4, R162 ;  /* 0x0000000405a27825 */ /* 0x000fc600078e02a2 */
[----:B------:R2:W-:Y:S01]  /*3e900*/  LDGSTS.E [R16+0x6c008], desc[UR60][R20.64], !P0 ;  /* 0x6c00800014107fae */ /* 0x0005e2000c12187c */
[----:B---3--:R-:W-:-:S04]  /*3e910*/  IMAD.WIDE R164, R5, 0x4, R242 ;  /* 0x0000000405a47825 */ /* 0x008fc800078e02f2 */
[C---:B-1----:R-:W-:Y:S01]  /*3e920*/  IMAD.WIDE R22, R5.reuse, 0x4, R248 ;  /* 0x0000000405167825 */ /* 0x042fe200078e02f8 */
[----:B------:R-:W-:Y:S04]  /*3e930*/  STL.64 [R1+0x5b8], R164 ;  /* 0x0005b8a401007387 */ /* 0x000fe80000100a00 */
[----:B------:R-:W3:Y:S01]  /*3e940*/  LDL.LU.64 R242, [R1+0xf38] ;  /* 0x000f380001f27983 */ /* 0x000ee20000300a00 */
[----:B--2---:R-:W-:-:S03]  /*3e950*/  IMAD.WIDE R20, R5, 0x4, R10 ;  /* 0x0000000405147825 */ /* 0x004fc600078e020a */
[----:B------:R1:W-:Y:S04]  /*3e960*/  STL.64 [R1+0x5b0], R162 ;  /* 0x0005b0a201007387 */ /* 0x0003e80000100a00 */
[----:B------:R-:W2:Y:S04]  /*3e970*/  LDL.LU.64 R248, [R1+0xf50] ;  /* 0x000f500001f87983 */ /* 0x000ea80000300a00 */
[----:B------:R1:W-:Y:S04]  /*3e980*/  STL.64 [R1+0x5a8], R22 ;  /* 0x0005a81601007387 */ /* 0x0003e80000100a00 */
[----:B------:R1:W-:Y:S04]  /*3e990*/  LDGSTS.E [R16+0x6000c], desc[UR60][R164.64], !P1 ;  /* 0x6000c000a4107fae */ /* 0x0003e8000c92187c */
[----:B------:R-:W2:Y:S04]  /*3e9a0*/  LDL.LU.64 R10, [R1+0xf70] ;  /* 0x000f7000010a7983 */ /* 0x000ea80000300a00 */
[----:B------:R-:W-:Y:S04]  /*3e9b0*/  LDGSTS.E [R16+0x6400c], desc[UR60][R162.64], !P1 ;  /* 0x6400c000a2107fae */ /* 0x000fe8000c92187c */
[----:B------:R1:W-:Y:S04]  /*3e9c0*/  STL.64 [R1+0x5a0], R20 ;  /* 0x0005a01401007387 */ /* 0x0003e80000100a00 */
[----:B------:R1:W-:Y:S04]  /*3e9d0*/  LDGSTS.E [R16+0x6800c], desc[UR60][R22.64], !P1 ;  /* 0x6800c00016107fae */ /* 0x0003e8000c92187c */
[----:B------:R1:W-:Y:S04]  /*3e9e0*/  LDGSTS.E [R16+0x6c00c], desc[UR60][R20.64], !P1 ;  /* 0x6c00c00014107fae */ /* 0x0003e8000c92187c */
[----:B-1----:R-:W2:Y:S01]  /*3e9f0*/  LDL.LU.64 R162, [R1+0xf88] ;  /* 0x000f880001a27983 */ /* 0x002ea20000300a00 */
[----:B------:R-:W-:-:S04]  /*3ea00*/  IMAD.WIDE R166, R5, 0x4, R240 ;  /* 0x0000000405a67825 */ /* 0x000fc800078e02f0 */
[C---:B------:R-:W-:Y:S01]  /*3ea10*/  IMAD.WIDE R164, R5.reuse, 0x4, R244 ;  /* 0x0000000405a47825 */ /* 0x040fe200078e02f4 */
[----:B------:R-:W-:Y:S04]  /*3ea20*/  STL.64 [R1+0x538], R166 ;  /* 0x000538a601007387 */ /* 0x000fe80000100a00 */
[----:B------:R-:W-:Y:S01]  /*3ea30*/  LDGSTS.E [R16+0x70000], desc[UR60][R166.64], !P2 ;  /* 0x70000000a6107fae */ /* 0x000fe2000d12187c */
[----:B------:R-:W-:-:S03]  /*3ea40*/  IMAD.WIDE R22, R5, 0x4, R246 ;  /* 0x0000000405167825 */ /* 0x000fc600078e02f6 */
[----:B------:R4:W-:Y:S01]  /*3ea50*/  LDGSTS.E [R16+0x74000], desc[UR60][R164.64], !P2 ;  /* 0x74000000a4107fae */ /* 0x0009e2000d12187c */
[----:B------:R-:W-:-:S03]  /*3ea60*/  VIADD R6, R158, 0xffffff06 ;  /* 0xffffff069e067836 */ /* 0x000fc60000000000 */
[----:B------:R3:W-:Y:S01]  /*3ea70*/  LDGSTS.E [R16+0x78000], desc[UR60][R22.64], !P2 ;  /* 0x7800000016107fae */ /* 0x0007e2000d12187c */
[----:B------:R-:W1:Y:S01]  /*3ea80*/  LDC R158, c[0x0][0x230] ;  /* 0x00008c00ff9e7b82 */ /* 0x000e620000000800 */
[----:B------:R-:W-:Y:S02]  /*3ea90*/  IMAD.WIDE R20, R5, 0x4, R160 ;  /* 0x0000000405147825 */ /* 0x000fe400078e02a0 */
[----:B------:R-:W2:Y:S04]  /*3eaa0*/  LDL.LU.64 R160, [R1+0xfa8] ;  /* 0x000fa80001a07983 */ /* 0x000ea80000300a00 */
[----:B------:R4:W-:Y:S04]  /*3eab0*/  STL.64 [R1+0x530], R164 ;  /* 0x000530a401007387 */ /* 0x0009e80000100a00 */
[----:B------:R-:W2:Y:S04]  /*3eac0*/  LDL.LU.64 R234, [R1+0xfc0] ;  /* 0x000fc00001ea7983 */ /* 0x000ea80000300a00 */
[----:B------:R3:W-:Y:S04]  /*3ead0*/  STL.64 [R1+0x528], R22 ;  /* 0x0005281601007387 */ /* 0x0007e80000100a00 */
[----:B------:R-:W2:Y:S04]  /*3eae0*/  LDL.LU.64 R236, [R1+0xfe0] ;  /* 0x000fe00001ec7983 */ /* 0x000ea80000300a00 */
[----:B------:R2:W-:Y:S04]  /*3eaf0*/  STL.64 [R1+0x520], R20 ;  /* 0x0005201401007387 */ /* 0x0005e80000100a00 */
[----:B------:R-:W2:Y:S04]  /*3eb00*/  LDL.LU.64 R238, [R1+0xff8] ;  /* 0x000ff80001ee7983 */ /* 0x000ea80000300a00 */
[----:B------:R-:W2:Y:S04]  /*3eb10*/  LDL.LU.64 R244, [R1+0x1018] ;  /* 0x0010180001f47983 */ /* 0x000ea80000300a00 */
[----:B------:R-:W2:Y:S01]  /*3eb20*/  LDL.LU.64 R246, [R1+0x1030] ;  /* 0x0010300001f67983 */ /* 0x000ea20000300a00 */
[----:B------:R-:W-:-:S03]  /*3eb30*/  ISETP.GE.U32.AND P6, PT, R6, 0x7ffffe87, PT ;  /* 0x7ffffe870600780c */ /* 0x000fc60003fc6070 */
[----:B------:R2:W-:Y:S01]  /*3eb40*/  LDGSTS.E [R16+0x7c000], desc[UR60][R20.64], !P2 ;  /* 0x7c00000014107fae */ /* 0x0005e2000d12187c */
[----:B----4-:R-:W-:-:S05]  /*3eb50*/  IMAD.WIDE R164, R5, 0x4, R250 ;  /* 0x0000000405a47825 */ /* 0x010fca00078e02fa */
[----:B------:R-:W-:Y:S04]  /*3eb60*/  STL.64 [R1+0x518], R164 ;  /* 0x000518a401007387 */ /* 0x000fe80000100a00 */
[----:B------:R-:W4:Y:S01]  /*3eb70*/  LDL.LU.64 R250, [R1+0x1050] ;  /* 0x0010500001fa7983 */ /* 0x000f220000300a00 */
[----:B------:R-:W-:Y:S02]  /*3eb80*/  IADD3 R6, R156, -0xfb, RZ ;  /* 0xffffff059c067810 */ /* 0x000fe40007ffe0ff */
[----:B------:R-:W1:Y:S01]  /*3eb90*/  LDC R156, c[0x0][0x230] ;  /* 0x00008c00ff9c7b82 */ /* 0x000e620000000800 */
[----:B------:R-:W-:Y:S01]  /*3eba0*/  LDGSTS.E [R16+0x70004], desc[UR60][R164.64], !P6 ;  /* 0x70004000a4107fae */ /* 0x000fe2000f12187c */
[----:B------:R-:W-:Y:S01]  /*3ebb0*/  ISETP.GE.U32.AND P0, PT, R6, 0x7ffffe86, PT ;  /* 0x7ffffe860600780c */ /* 0x000fe20003f06070 */
[----:B---3--:R-:W-:-:S04]  /*3ebc0*/  IMAD.WIDE R22, R5, 0x4, R242 ;  /* 0x0000000405167825 */ /* 0x008fc800078e02f2 */
[C---:B--2---:R-:W-:Y:S01]  /*3ebd0*/  IMAD.WIDE R20, R5.reuse, 0x4, R248 ;  /* 0x0000000405147825 */ /* 0x044fe200078e02f8 */
[----:B------:R-:W-:Y:S04]  /*3ebe0*/  STL.64 [R1+0x510], R22 ;  /* 0x0005101601007387 */ /* 0x000fe80000100a00 */
[----:B------:R-:W-:Y:S04]  /*3ebf0*/  STL.64 [R1+0x508], R20 ;  /* 0x0005081401007387 */ /* 0x000fe80000100a00 */
[----:B------:R2:W-:Y:S01]  /*3ec00*/  LDGSTS.E [R16+0x74004], desc[UR60][R22.64], !P6 ;  /* 0x7400400016107fae */ /* 0x0005e2000f12187c */
[----:B------:R-:W-:-:S03]  /*3ec10*/  IMAD.WIDE R10, R5, 0x4, R10 ;  /* 0x00000004050a7825 */ /* 0x000fc600078e020a */
[----:B------:R3:W-:Y:S04]  /*3ec20*/  LDGSTS.E [R16+0x78004], desc[UR60][R20.64], !P6 ;  /* 0x7800400014107fae */ /* 0x0007e8000f12187c */
[----:B------:R1:W-:Y:S04]  /*3ec30*/  STL.64 [R1+0x500], R10 ;  /* 0x0005000a01007387 */ /* 0x0003e80000100a00 */
[----:B------:R-:W4:Y:S04]  /*3ec40*/  LDL.LU.64 R240, [R1+0x1058] ;  /* 0x0010580001f07983 */ /* 0x000f280000300a00 */
[----:B------:R-:W4:Y:S04]  /*3ec50*/  LDL.LU.64 R242, [R1+0x1068] ;  /* 0x0010680001f27983 */ /* 0x000f280000300a00 */
[----:B------:R-:W4:Y:S01]  /*3ec60*/  LDL.LU.64 R248, [R1+0x1070] ;  /* 0x0010700001f87983 */ /* 0x000f220000300a00 */
[----:B------:R-:W-:-:S03]  /*3ec70*/  IMAD.WIDE R162, R5, 0x4, R162 ;  /* 0x0000000405a27825 */ /* 0x000fc600078e02a2 */
[----:B------:R-:W-:Y:S04]  /*3ec80*/  LDGSTS.E [R16+0x7c004], desc[UR60][R10.64], !P6 ;  /* 0x7c0040000a107fae */ /* 0x000fe8000f12187c */
[----:B------:R-:W-:Y:S04]  /*3ec90*/  STL.64 [R1+0x4f8], R162 ;  /* 0x0004f8a201007387 */ /* 0x000fe80000100a00 */
[----:B------:R-:W-:Y:S04]  /*3eca0*/  LDGSTS.E [R16+0x70008], desc[UR60][R162.64], !P0 ;  /* 0x70008000a2107fae */ /* 0x000fe8000c12187c */
[----:B-1----:R-:W4:Y:S01]  /*3ecb0*/  LDL.LU.64 R10, [R1+0x1080] ;  /* 0x00108000010a7983 */ /* 0x002f220000300a00 */
[----:B------:R-:W-:-:S04]  /*3ecc0*/  IMAD.WIDE R160, R5, 0x4, R160 ;  /* 0x0000000405a07825 */ /* 0x000fc800078e02a0 */
[C---:B--2---:R-:W-:Y:S01]  /*3ecd0*/  IMAD.WIDE R22, R5.reuse, 0x4, R234 ;  /* 0x0000000405167825 */ /* 0x044fe200078e02ea */
[----:B------:R1:W-:Y:S03]  /*3ece0*/  STL.64 [R1+0x4f0], R160 ;  /* 0x0004f0a001007387 */ /* 0x0003e60000100a00 */
[C---:B---3--:R-:W-:Y:S01]  /*3ecf0*/  IMAD.WIDE R20, R5.reuse, 0x4, R236 ;  /* 0x0000000405147825 */ /* 0x048fe200078e02ec */
[----:B------:R2:W-:Y:S04]  /*3ed00*/  STL.64 [R1+0x4e8], R22 ;  /* 0x0004e81601007387 */ /* 0x0005e80000100a00 */
[----:B------:R-:W-:Y:S01]  /*3ed10*/  LDGSTS.E [R16+0x74008], desc[UR60][R160.64], !P0 ;  /* 0x74008000a0107fae */ /* 0x000fe2000c12187c */
[----:B------:R-:W-:-:S03]  /*3ed20*/  IMAD.WIDE R166, R5, 0x4, R238 ;  /* 0x0000000405a67825 */ /* 0x000fc600078e02ee */
[----:B------:R4:W-:Y:S01]  /*3ed30*/  STL.64 [R1+0x4e0], R20 ;  /* 0x0004e01401007387 */ /* 0x0009e20000100a00 */
[----:B------:R-:W-:-:S03]  /*3ed40*/  IMAD.WIDE R164, R5, 0x4, R244 ;  /* 0x0000000405a47825 */ /* 0x000fc600078e02f4 */
[----:B------:R2:W-:Y:S04]  /*3ed50*/  LDGSTS.E [R16+0x78008], desc[UR60][R22.64], !P0 ;  /* 0x7800800016107fae */ /* 0x0005e8000c12187c */
[----:B-1----:R-:W3:Y:S04]  /*3ed60*/  LDL.LU.64 R160, [R1+0x1088] ;  /* 0x0010880001a07983 */ /* 0x002ee80000300a00 */
[----:B------:R4:W-:Y:S04]  /*3ed70*/  LDGSTS.E [R16+0x7c008], desc[UR60][R20.64], !P0 ;  /* 0x7c00800014107fae */ /* 0x0009e8000c12187c */
[----:B------:R-:W3:Y:S01]  /*3ed80*/  LDL.LU.64 R162, [R1+0x1098] ;  /* 0x0010980001a27983 */ /* 0x000ee20000300a00 */
[----:B--2---:R-:W-:-:S03]  /*3ed90*/  IMAD.WIDE R22, R5, 0x4, R246 ;  /* 0x0000000405167825 */ /* 0x004fc600078e02f6 */
[----:B------:R1:W-:Y:S04]  /*3eda0*/  STL.64 [R1+0x4d8], R166 ;  /* 0x0004d8a601007387 */ /* 0x0003e80000100a00 */
[----:B------:R-:W2:Y:S04]  /*3edb0*/  LDL.LU.64 R238, [R1+0x10a0] ;  /* 0x0010a00001ee7983 */ /* 0x000ea80000300a00 */
[----:B------:R1:W-:Y:S04]  /*3edc0*/  STL.64 [R1+0x4d0], R164 ;  /* 0x0004d0a401007387 */ /* 0x0003e80000100a00 */
[----:B------:R-:W2:Y:S04]  /*3edd0*/  LDL.LU.64 R244, [R1+0x10b0] ;  /* 0x0010b00001f47983 */ /* 0x000ea80000300a00 */
[----:B------:R1:W-:Y:S01]  /*3ede0*/  STL.64 [R1+0x4c8], R22 ;  /* 0x0004c81601007387 */ /* 0x0003e20000100a00 */
[----:B----4-:R-:W-:-:S05]  /*3edf0*/  IMAD.WIDE R20, R5, 0x4, R250 ;  /* 0x0000000405147825 */ /* 0x010fca00078e02fa */
[----:B------:R4:W-:Y:S04]  /*3ee00*/  STL.64 [R1+0x4c0], R20 ;  /* 0x0004c01401007387 */ /* 0x0009e80000100a00 */
[----:B------:R-:W2:Y:S04]  /*3ee10*/  LDL.LU.64 R246, [R1+0x10b8] ;  /* 0x0010b80001f67983 */ /* 0x000ea80000300a00 */
[----:B------:R-:W2:Y:S01]  /*3ee20*/  LDL.LU.64 R250, [R1+0x10c8] ;  /* 0x0010c80001fa7983 */ /* 0x000ea20000300a00 */
[----:B------:R-:W-:Y:S02]  /*3ee30*/  VIADD R6, R157, 0xffffff04 ;  /* 0xffffff049d067836 */ /* 0x000fe40000000000 */
[----:B------:R-:W2:Y:S03]  /*3ee40*/  LDC R157, c[0x0][0x230] ;  /* 0x00008c00ff9d7b82 */ /* 0x000ea60000000800 */
[----:B------:R-:W-:Y:S01]  /*3ee50*/  ISETP.GE.U32.AND P1, PT, R6, 0x7ffffe85, PT ;  /* 0x7ffffe850600780c */ /* 0x000fe20003f26070 */
[----:B------:R-:W-:-:S04]  /*3ee60*/  VIADD R6, R158, 0xffffff63 ;  /* 0xffffff639e067836 */ /* 0x000fc80000000000 */
[----:B------:R-:W2:Y:S01]  /*3ee70*/  LDC R158, c[0x0][0x230] ;  /* 0x00008c00ff9e7b82 */ /* 0x000ea20000000800 */
[----:B------:R-:W-:Y:S02]  /*3ee80*/  ISETP.GE.U32.AND P2, PT, R6, 0x7ffffee4, PT ;  /* 0x7ffffee40600780c */ /* 0x000fe40003f46070 */
[----:B------:R-:W-:-:S05]  /*3ee90*/  IADD3 R6, R156, -0x9e, RZ ;  /* 0xffffff629c067810 */ /* 0x000fca0007ffe0ff */
[----:B------:R1:W-:Y:S01]  /*3eea0*/  LDGSTS.E [R16+0x7000c], desc[UR60][R166.64], !P1 ;  /* 0x7000c000a6107fae */ /* 0x0003e2000c92187c */
[----:B------:R-:W-:Y:S01]  /*3eeb0*/  ISETP.GE.U32.AND P6, PT, R6, 0x7ffffee3, PT ;  /* 0x7ffffee30600780c */ /* 0x000fe20003fc6070 */
[----:B------:R-:W2:Y:S02]  /*3eec0*/  LDC R156, c[0x0][0x230] ;  /* 0x00008c00ff9c7b82 */ /* 0x000ea40000000800 */
[----:B------:R1:W-:Y:S04]  /*3eed0*/  LDGSTS.E [R16+0x7400c], desc[UR60][R164.64], !P1 ;  /* 0x7400c000a4107fae */ /* 0x0003e8000c92187c */
[----:B------:R1:W-:Y:S04]  /*3eee0*/  LDGSTS.E [R16+0x7800c], desc[UR60][R22.64], !P1 ;  /* 0x7800c00016107fae */ /* 0x0003e8000c92187c */
[----:B------:R4:W-:Y:S01]  /*3eef0*/  LDGSTS.E [R16+0x7c00c], desc[UR60][R20.64], !P1 ;  /* 0x7c00c00014107fae */ /* 0x0009e2000c92187c */
[----:B-1----:R-:W-:-:S04]  /*3ef00*/  IMAD.WIDE R166, R5, 0x4, R240 ;  /* 0x0000000405a67825 */ /* 0x002fc800078e02f0 */
[C---:B------:R-:W-:Y:S01]  /*3ef10*/  IMAD.WIDE R164, R5.reuse, 0x4, R242 ;  /* 0x0000000405a47825 */ /* 0x040fe200078e02f2 */
[----:B------:R3:W-:Y:S03]  /*3ef20*/  STL.64 [R1+0x810], R166 ;  /* 0x000810a601007387 */ /* 0x0007e60000100a00 */
[C---:B------:R-:W-:Y:S01]  /*3ef30*/  IMAD.WIDE R22, R5.reuse, 0x4, R248 ;  /* 0x0000000405167825 */ /* 0x040fe200078e02f8 */
[----:B------:R3:W-:Y:S04]  /*3ef40*/  LDGSTS.E [R14+0x40000], desc[UR60][R166.64], !P2 ;  /* 0x40000000a60e7fae */ /* 0x0007e8000d12187c */
[----:B------:R-:W2:Y:S04]  /*3ef50*/  LDL.LU.64 R248, [R1+0x10d0] ;  /* 0x0010d00001f87983 */ /* 0x000ea80000300a00 */
[----:B------:R1:W-:Y:S04]  /*3ef60*/  STL.64 [R1+0x800], R164 ;  /* 0x000800a401007387 */ /* 0x0003e80000100a00 */
[----:B------:R1:W-:Y:S01]  /*3ef70*/  LDGSTS.E [R14+0x44000], desc[UR60][R164.64], !P2 ;  /* 0x44000000a40e7fae */ /* 0x0003e2000d12187c */
[----:B----4-:R-:W-:-:S03]  /*3ef80*/  IMAD.WIDE R20, R5, 0x4, R10 ;  /* 0x0000000405147825 */ /* 0x010fc600078e020a */
[----:B------:R2:W-:Y:S04]  /*3ef90*/  LDGSTS.E [R14+0x48000], desc[UR60][R22.64], !P2 ;  /* 0x48000000160e7fae */ /* 0x0005e8000d12187c */
[----:B------:R-:W4:Y:S04]  /*3efa0*/  LDL.LU.64 R10, [R1+0x10e0] ;  /* 0x0010e000010a7983 */ /* 0x000f280000300a00 */
[----:B------:R2:W-:Y:S04]  /*3efb0*/  STL.64 [R1+0x7f0], R22 ;  /* 0x0007f01601007387 */ /* 0x0005e80000100a00 */
[----:B------:R2:W-:Y:S04]  /*3efc0*/  STL.64 [R1+0x7e0], R20 ;  /* 0x0007e01401007387 */ /* 0x0005e80000100a00 */
[----:B------:R2:W-:Y:S01]  /*3efd0*/  LDGSTS.E [R14+0x4c000], desc[UR60][R20.64], !P2 ;  /* 0x4c000000140e7fae */ /* 0x0005e2000d12187c */
[----:B---3--:R-:W-:-:S05]  /*3efe0*/  IMAD.WIDE R166, R5, 0x4, R160 ;  /* 0x0000000405a67825 */ /* 0x008fca00078e02a0 */
[----:B------:R-:W-:Y:S01]  /*3eff0*/  LDGSTS.E [R14+0x40004], desc[UR60][R166.64], !P6 ;  /* 0x40004000a60e7fae */ /* 0x000fe2000f12187c */
[----:B-1----:R-:W-:-:S03]  /*3f000*/  IMAD.WIDE R164, R5, 0x4, R162 ;  /* 0x0000000405a47825 */ /* 0x002fc600078e02a2 */
[----:B------:R-:W3:Y:S04]  /*3f010*/  LDL.LU.64 R162, [R1+0x10e8] ;  /* 0x0010e80001a27983 */ /* 0x000ee80000300a00 */
[----:B------:R-:W3:Y:S01]  /*3f020*/  LDL.LU.64 R160, [R1+0x10f8] ;  /* 0x0010f80001a07983 */ /* 0x000ee20000300a00 */
[----:B--2---:R-:W-:-:S03]  /*3f030*/  IMAD.WIDE R22, R5, 0x4, R238 ;  /* 0x0000000405167825 */ /* 0x004fc600078e02ee */
[----:B------:R-:W-:Y:S04]  /*3f040*/  STL.64 [R1+0x7d0], R166 ;  /* 0x0007d0a601007387 */ /* 0x000fe80000100a00 */
[----:B------:R-:W2:Y:S01]  /*3f050*/  LDL.LU.64 R240, [R1+0x1100] ;  /* 0x0011000001f07983 */ /* 0x000ea20000300a00 */
[----:B------:R-:W-:-:S03]  /*3f060*/  IMAD.WIDE R20, R5, 0x4, R244 ;  /* 0x0000000405147825 */ /* 0x000fc600078e02f4 */
[----:B------:R1:W-:Y:S04]  /*3f070*/  STL.64 [R1+0x7c0], R164 ;  /* 0x0007c0a401007387 */ /* 0x0003e80000100a00 */
[----:B------:R-:W2:Y:S04]  /*3f080*/  LDL.LU.64 R242, [R1+0x1110] ;  /* 0x0011100001f27983 */ /* 0x000ea80000300a00 */
[----:B------:R1:W-:Y:S04]  /*3f090*/  LDGSTS.E [R14+0x44004], desc[UR60][R164.64], !P6 ;  /* 0x44004000a40e7fae */ /* 0x0003e8000f12187c */
[----:B------:R1:W-:Y:S04]  /*3f0a0*/  STL.64 [R1+0x7b0], R22 ;  /* 0x0007b01601007387 */ /* 0x0003e80000100a00 */
[----:B------:R1:W-:Y:S04]  /*3f0b0*/  STL.64 [R1+0x7a0], R20 ;  /* 0x0007a01401007387 */ /* 0x0003e80000100a00 */
[----:B------:R-:W2:Y:S04]  /*3f0c0*/  LDL.LU.64 R236, [R1+0x1128] ;  /* 0x0011280001ec7983 */ /* 0x000ea80000300a00 */
[----:B------:R1:W-:Y:S04]  /*3f0d0*/  LDGSTS.E [R14+0x48004], desc[UR60][R22.64], !P6 ;  /* 0x48004000160e7fae */ /* 0x0003e8000f12187c */
[----:B------:R-:W2:Y:S01]  /*3f0e0*/  LDL.LU.64 R238, [R1+0x1148] ;  /* 0x0011480001ee7983 */ /* 0x000ea20000300a00 */
[----:B------:R-:W-:-:S02]  /*3f0f0*/  VIADD R6, R157, 0xffffff61 ;  /* 0xffffff619d067836 */ /* 0x000fc40000000000 */
[----:B------:R-:W2:Y:S01]  /*3f100*/  LDC R157, c[0x0][0x230] ;  /* 0x00008c00ff9d7b82 */ /* 0x000ea20000000800 */
[----:B------:R1:W-:Y:S02]  /*3f110*/  LDGSTS.E [R14+0x4c004], desc[UR60][R20.64], !P6 ;  /* 0x4c004000140e7fae */ /* 0x0003e4000f12187c */
[----:B-1----:R-:W-:-:S04]  /*3f120*/  IMAD.WIDE R164, R5, 0x4, R246 ;  /* 0x0000000405a47825 */ /* 0x002fc800078e02f6 */
[----:B------:R-:W-:Y:S01]  /*3f130*/  IMAD.WIDE R22, R5, 0x4, R250 ;  /* 0x0000000405167825 */ /* 0x000fe200078e02fa */
[----:B------:R-:W-:Y:S04]  /*3f140*/  STL.64 [R1+0x790], R164 ;  /* 0x000790a401007387 */ /* 0x000fe80000100a00 */
[----:B------:R-:W2:Y:S04]  /*3f150*/  LDL.LU.64 R244, [R1+0x1160] ;  /* 0x0011600001f47983 */ /* 0x000ea80000300a00 */
[----:B------:R-:W-:Y:S04]  /*3f160*/  STL.64 [R1+0x780], R22 ;  /* 0x0007801601007387 */ /* 0x000fe80000100a00 */
[----:B------:R-:W2:Y:S01]  /*3f170*/  LDL.LU.64 R250, [R1+0x1180] ;  /* 0x0011800001fa7983 */ /* 0x000ea20000300a00 */
[----:B------:R-:W-:Y:S01]  /*3f180*/  ISETP.GE.U32.AND P0, PT, R6, 0x7ffffee2, PT ;  /* 0x7ffffee20600780c */ /* 0x000fe20003f06070 */
[----:B------:R-:W-:-:S02]  /*3f190*/  VIADD R6, R158, 0xffffff60 ;  /* 0xffffff609e067836 */ /* 0x000fc40000000000 */
[----:B------:R-:W1:Y:S03]  /*3f1a0*/  LDC R158, c[0x0][0x230] ;  /* 0x00008c00ff9e7b82 */ /* 0x000e660000000800 */
[----:B------:R-:W-:-:S07]  /*3f1b0*/  ISETP.GE.U32.AND P1, PT, R6, 0x7ffffee1, PT ;  /* 0x7ffffee10600780c */ /* 0x000fce0003f26070 */
[----:B------:R-:W-:Y:S04]  /*3f1c0*/  LDGSTS.E [R14+0x40008], desc[UR60][R164.64], !P0 ;  /* 0x40008000a40e7fae */ /* 0x000fe8000c12187c */
[----:B------:R2:W-:Y:S01]  /*3f1d0*/  LDGSTS.E [R14+0x44008], desc[UR60][R22.64], !P0 ;  /* 0x44008000160e7fae */ /* 0x0005e2000c12187c */
[----:B------:R-:W-:-:S05]  /*3f1e0*/  IMAD.WIDE R20, R5, 0x4, R248 ;  /* 0x0000000405147825 */ /* 0x000fca00078e02f8 */
[----:B------:R-:W-:Y:S04]  /*3f1f0*/  STL.64 [R1+0x770], R20 ;  /* 0x0007701401007387 */ /* 0x000fe80000100a00 */
[----:B------:R1:W-:Y:S01]  /*3f200*/  LDGSTS.E [R14+0x48008], desc[UR60][R20.64], !P0 ;  /* 0x48008000140e7fae */ /* 0x0003e2000c12187c */
[----:B----4-:R-:W-:-:S05]  /*3f210*/  IMAD.WIDE R10, R5, 0x4, R10 ;  /* 0x00000004050a7825 */ /* 0x010fca00078e020a */
[----:B------:R4:W-:Y:S04]  /*3f220*/  STL.64 [R1+0x760], R10 ;  /* 0x0007600a01007387 */ /* 0x0009e80000100a00 */
[----:B------:R-:W2:Y:S04]  /*3f230*/  LDL.LU.64 R246, [R1+0x1198] ;  /* 0x0011980001f67983 */ /* 0x000ea80000300a00 */
[----:B------:R-:W-:Y:S04]  /*3f240*/  LDGSTS.E [R14+0x4c008], desc[UR60][R10.64], !P0 ;  /* 0x4c0080000a0e7fae */ /* 0x000fe8000c12187c */
[----:B------:R-:W2:Y:S04]  /*3f250*/  LDL.LU.64 R248, [R1+0x11b8] ;  /* 0x0011b80001f87983 */ /* 0x000ea80000300a00 */
[----:B----4-:R-:W4:Y:S01]  /*3f260*/  LDL.LU.64 R10, [R1+0x11d0] ;  /* 0x0011d000010a7983 */ /* 0x010f220000300a00 */
[----:B---3--:R-:W-:-:S04]  /*3f270*/  IMAD.WIDE R162, R5, 0x4, R162 ;  /* 0x0000000405a27825 */ /* 0x008fc800078e02a2 */
[C---:B------:R-:W-:Y:S01]  /*3f280*/  IMAD.WIDE R160, R5.reuse, 0x4, R160 ;  /* 0x0000000405a07825 */ /* 0x040fe200078e02a0 */
[----:B------:R3:W-:Y:S03]  /*3f290*/  STL.64 [R1+0x750], R162 ;  /* 0x000750a201007387 */ /* 0x0007e60000100a00 */
[C---:B--2---:R-:W-:Y:S01]  /*3f2a0*/  IMAD.WIDE R22, R5.reuse, 0x4, R240 ;  /* 0x0000000405167825 */ /* 0x044fe200078e02f0 */
[----:B------:R2:W-:Y:S04]  /*3f2b0*/  STL.64 [R1+0x740], R160 ;  /* 0x000740a001007387 */ /* 0x0005e80000100a00 */
[----:B------:R2:W-:Y:S01]  /*3f2c0*/  STL.64 [R1+0x730], R22 ;  /* 0x0007301601007387 */ /* 0x0005e20000100a00 */
[----:B-1----:R-:W-:-:S03]  /*3f2d0*/  IMAD.WIDE R20, R5, 0x4, R242 ;  /* 0x0000000405147825 */ /* 0x002fc600078e02f2 */
[----:B------:R-:W-:Y:S04]  /*3f2e0*/  LDGSTS.E [R14+0x4000c], desc[UR60][R162.64], !P1 ;  /* 0x4000c000a20e7fae */ /* 0x000fe8000c92187c */
[----:B------:R-:W4:Y:S04]  /*3f2f0*/  LDL.LU.64 R240, [R1+0x11f0] ;  /* 0x0011f00001f07983 */ /* 0x000f280000300a00 */
[----:B------:R1:W-:Y:S04]  /*3f300*/  STL.64 [R1+0x698], R20 ;  /* 0x0006981401007387 */ /* 0x0003e80000100a00 */
[----:B------:R-:W-:Y:S01]  /*3f310*/  LDGSTS.E [R14+0x4400c], desc[UR60][R160.64], !P1 ;  /* 0x4400c000a00e7fae */ /* 0x000fe2000c92187c */
[----:B------:R-:W-:-:S03]  /*3f320*/  IMAD.WIDE R166, R5, 0x4, R236 ;  /* 0x0000000405a67825 */ /* 0x000fc600078e02ec */
[----:B------:R1:W-:Y:S04]  /*3f330*/  LDGSTS.E [R14+0x4800c], desc[UR60][R22.64], !P1 ;  /* 0x4800c000160e7fae */ /* 0x0003e8000c92187c */
[----:B---3--:R-:W3:Y:S01]  /*3f340*/  LDL.LU.64 R162, [R1+0x1208] ;  /* 0x0012080001a27983 */ /* 0x008ee20000300a00 */
[----:B------:R-:W-:-:S03]  /*3f350*/  IMAD.WIDE R164, R5, 0x4, R238 ;  /* 0x0000000405a47825 */ /* 0x000fc600078e02ee */
[----:B--2---:R-:W2:Y:S04]  /*3f360*/  LDL.LU.64 R160, [R1+0x1228] ;  /* 0x0012280001a07983 */ /* 0x004ea80000300a00 */
[----:B------:R-:W2:Y:S04]  /*3f370*/  LDL.LU.64 R242, [R1+0x1240] ;  /* 0x0012400001f27983 */ /* 0x000ea80000300a00 */
[----:B------:R1:W-:Y:S04]  /*3f380*/  STL.64 [R1+0x690], R166 ;  /* 0x000690a601007387 */ /* 0x0003e80000100a00 */
[----:B------:R1:W-:Y:S04]  /*3f390*/  LDGSTS.E [R14+0x4c00c], desc[UR60][R20.64], !P1 ;  /* 0x4c00c000140e7fae */ /* 0x0003e8000c92187c */
[----:B------:R1:W-:Y:S02]  /*3f3a0*/  STL.64 [R1+0x688], R164 ;  /* 0x000688a401007387 */ /* 0x0003e40000100a00 */
[----:B-1----:R-:W-:-:S05]  /*3f3b0*/  IMAD.WIDE R22, R5, 0x4, R244 ;  /* 0x0000000405167825 */ /* 0x002fca00078e02f4 */
[----:B------:R4:W-:Y:S01]  /*3f3c0*/  STL.64 [R1+0x680], R22 ;  /* 0x0006801601007387 */ /* 0x0009e20000100a00 */
[----:B------:R-:W-:-:S03]  /*3f3d0*/  IMAD.WIDE R20, R5, 0x4, R250 ;  /* 0x0000000405147825 */ /* 0x000fc600078e02fa */
[----:B------:R-:W2:Y:S01]  /*3f3e0*/  LDL.LU.64 R250, [R1+0x1260] ;  /* 0x0012600001fa7983 */ /* 0x000ea20000300a00 */
[----:B------:R-:W-:Y:S02]  /*3f3f0*/  IADD3 R6, R156, -0xbd, RZ ;  /* 0xffffff439c067810 */ /* 0x000fe40007ffe0ff */
[----:B------:R-:W1:Y:S02]  /*3f400*/  LDC R156, c[0x0][0x230] ;  /* 0x00008c00ff9c7b82 */ /* 0x000e640000000800 */
[----:B------:R-:W-:Y:S01]  /*3f410*/  ISETP.GE.U32.AND P2, PT, R6, 0x7ffffec4, PT ;  /* 0x7ffffec40600780c */ /* 0x000fe20003f46070 */
[----:B------:R-:W-:-:S05]  /*3f420*/  VIADD R6, R157, 0xffffff42 ;  /* 0xffffff429d067836 */ /* 0x000fca0000000000 */
[----:B------:R-:W-:Y:S01]  /*3f430*/  ISETP.GE.U32.AND P6, PT, R6, 0x7ffffec3, PT ;  /* 0x7ffffec30600780c */ /* 0x000fe20003fc6070 */
[----:B------:R-:W-:Y:S01]  /*3f440*/  VIADD R6, R158, 0xffffff41 ;  /* 0xffffff419e067836 */ /* 0x000fe20000000000 */
[----:B------:R1:W-:Y:S01]  /*3f450*/  STL.64 [R1+0x678], R20 ;  /* 0x0006781401007387 */ /* 0x0003e20000100a00 */
[----:B------:R-:W2:Y:S03]  /*3f460*/  LDC R157, c[0x0][0x230] ;  /* 0x00008c00ff9d7b82 */ /* 0x000ea60000000800 */
[----:B------:R-:W2:Y:S04]  /*3f470*/  LDL.LU.64 R244, [R1+0x1278] ;  /* 0x0012780001f47983 */ /* 0x000ea80000300a00 */
[----:B------:R1:W-:Y:S01]  /*3f480*/  LDGSTS.E [R14+0x50000], desc[UR60][R166.64], !P2 ;  /* 0x50000000a60e7fae */ /* 0x0003e2000d12187c */
[----:B------:R-:W2:Y:S03]  /*3f490*/  LDC R158, c[0x0][0x230] ;  /* 0x00008c00ff9e7b82 */ /* 0x000ea60000000800 */
[----:B------:R1:W-:Y:S01]  /*3f4a0*/  LDGSTS.E [R14+0x54000], desc[UR60][R164.64], !P2 ;  /* 0x54000000a40e7fae */ /* 0x0003e2000d12187c */
[----:B------:R-:W-:-:S03]  /*3f4b0*/  ISETP.GE.U32.AND P0, PT, R6, 0x7ffffec2, PT ;  /* 0x7ffffec20600780c */ /* 0x000fc60003f06070 */
[----:B------:R4:W-:Y:S04]  /*3f4c0*/  LDGSTS.E [R14+0x58000], desc[UR60][R22.64], !P2 ;  /* 0x58000000160e7fae */ /* 0x0009e8000d12187c */
[----:B------:R4:W-:Y:S01]  /*3f4d0*/  LDGSTS.E [R14+0x5c000], desc[UR60][R20.64], !P2 ;  /* 0x5c000000140e7fae */ /* 0x0009e2000d12187c */
[----:B-1----:R-:W-:-:S05]  /*3f4e0*/  IMAD.WIDE R166, R5, 0x4, R246 ;  /* 0x0000000405a67825 */ /* 0x002fca00078e02f6 */
[----:B------:R-:W-:Y:S01]  /*3f4f0*/  STL.64 [R1+0x670], R166 ;  /* 0x000670a601007387 */ /* 0x000fe20000100a00 */
[----:B------:R-:W-:-:S03]  /*3f500*/  IMAD.WIDE R164, R5, 0x4, R248 ;  /* 0x0000000405a47825 */ /* 0x000fc600078e02f8 */
[----:B------:R-:W2:Y:S04]  /*3f510*/  LDL.LU.64 R246, [R1+0x1298] ;  /* 0x0012980001f67983 */ /* 0x000ea80000300a00 */
[----:B------:R-:W-:Y:S01]  /*3f520*/  STL.64 [R1+0x668], R164 ;  /* 0x000668a401007387 */ /* 0x000fe20000100a00 */
[----:B----4-:R-:W-:-:S03]  /*3f530*/  IMAD.WIDE R22, R5, 0x4, R10 ;  /* 0x0000000405167825 */ /* 0x010fc600078e020a */
[----:B------:R-:W-:Y:S04]  /*3f540*/  LDGSTS.E [R14+0x50004], desc[UR60][R166.64], !P6 ;  /* 0x50004000a60e7fae */ /* 0x000fe8000f12187c */
[----:B------:R-:W4:Y:S04]  /*3f550*/  LDL.LU.64 R10, [R1+0x12b0] ;  /* 0x0012b000010a7983 */ /* 0x000f280000300a00 */
[----:B------:R1:W-:Y:S04]  /*3f560*/  STL.64 [R1+0x660], R22 ;  /* 0x0006601601007387 */ /* 0x0003e80000100a00 */
[----:B------:R-:W4:Y:S04]  /*3f570*/  LDL.LU.64 R248, [R1+0x12d0] ;  /* 0x0012d00001f87983 */ /* 0x000f280000300a00 */
[----:B------:R-:W-:Y:S04]  /*3f580*/  LDGSTS.E [R14+0x54004], desc[UR60][R164.64], !P6 ;  /* 0x54004000a40e7fae */ /* 0x000fe8000f12187c */
[----:B------:R1:W-:Y:S01]  /*3f590*/  LDGSTS.E [R14+0x58004], desc[UR60][R22.64], !P6 ;  /* 0x58004000160e7fae */ /* 0x0003e2000f12187c */
[----:B------:R-:W-:-:S05]  /*3f5a0*/  IMAD.WIDE R20, R5, 0x4, R240 ;  /* 0x0000000405147825 */ /* 0x000fca00078e02f0 */
[----:B------:R1:W-:Y:S04]  /*3f5b0*/  STL.64 [R1+0x658], R20 ;  /* 0x0006581401007387 */ /* 0x0003e80000100a00 */
[----:B------:R-:W4:Y:S04]  /*3f5c0*/  LDL.LU.64 R234, [R1+0x12e8] ;  /* 0x0012e80001ea7983 */ /* 0x000f280000300a00 */
[----:B------:R1:W-:Y:S01]  /*3f5d0*/  LDGSTS.E [R14+0x5c004], desc[UR60][R20.64], !P6 ;  /* 0x5c004000140e7fae */ /* 0x0003e2000f12187c */
[----:B---3--:R-:W-:-:S04]  /*3f5e0*/  IMAD.WIDE R162, R5, 0x4, R162 ;  /* 0x0000000405a27825 */ /* 0x008fc800078e02a2 */
[C---:B--2---:R-:W-:Y:S01]  /*3f5f0*/  IMAD.WIDE R160, R5.reuse, 0x4, R160 ;  /* 0x0000000405a07825 */ /* 0x044fe200078e02a0 */
[----:B------:R-:W-:Y:S03]  /*3f600*/  STL.64 [R1+0x650], R162 ;  /* 0x000650a201007387 */ /* 0x000fe60000100a00 */
[----:B-1----:R-:W-:Y:S01]  /*3f610*/  IMAD.WIDE R22, R5, 0x4, R242 ;  /* 0x0000000405167825 */ /* 0x002fe200078e02f2 */
[----:B------:R-:W2:Y:S04]  /*3f620*/  LDL.LU.64 R236, [R1+0x1308] ;  /* 0x0013080001ec7983 */ /* 0x000ea80000300a00 */
[----:B------:R1:W-:Y:S04]  /*3f630*/  STL.64 [R1+0x648], R160 ;  /* 0x000648a001007387 */ /* 0x0003e80000100a00 */
[----:B------:R-:W3:Y:S04]  /*3f640*/  LDL.LU.64 R238, [R1+0x1320] ;  /* 0x0013200001ee7983 */ /* 0x000ee80000300a00 */
[----:B------:R1:W-:Y:S04]  /*3f650*/  STL.64 [R1+0x640], R22 ;  /* 0x0006401601007387 */ /* 0x0003e80000100a00 */
[----:B------:R-:W3:Y:S04]  /*3f660*/  LDL.LU.64 R240, [R1+0x1340] ;  /* 0x0013400001f07983 */ /* 0x000ee80000300a00 */
[----:B------:R-:W-:Y:S04]  /*3f670*/  LDGSTS.E [R14+0x50008], desc[UR60][R162.64], !P0 ;  /* 0x50008000a20e7fae */ /* 0x000fe8000c12187c */
[----:B------:R-:W-:Y:S01]  /*3f680*/  LDGSTS.E [R14+0x54008], desc[UR60][R160.64], !P0 ;  /* 0x54008000a00e7fae */ /* 0x000fe2000c12187c */
[----:B------:R-:W-:-:S02]  /*3f690*/  IADD3 R6, R156, -0xc0, RZ ;  /* 0xffffff409c067810 */ /* 0x000fc40007ffe0ff */
[----:B------:R-:W1:Y:S01]  /*3f6a0*/  LDC R156, c[0x0][0x230] ;  /* 0x00008c00ff9c7b82 */ /* 0x000e620000000800 */
[----:B------:R1:W-:Y:S01]  /*3f6b0*/  LDGSTS.E [R14+0x58008], desc[UR60][R22.64], !P0 ;  /* 0x58008000160e7fae */ /* 0x0003e2000c12187c */
[----:B------:R-:W-:-:S05]  /*3f6c0*/  IMAD.WIDE R20, R5, 0x4, R250 ;  /* 0x0000000405147825 */ /* 0x000fca00078e02fa */
[----:B------:R4:W-:Y:S04]  /*3f6d0*/  STL.64 [R1+0x638], R20 ;  /* 0x0006381401007387 */ /* 0x0009e80000100a00 */
[----:B-1----:R-:W3:Y:S04]  /*3f6e0*/  LDL.LU.64 R160, [R1+0x1358] ;  /* 0x0013580001a07983 */ /* 0x002ee80000300a00 */
[----:B------:R-:W3:Y:S04]  /*3f6f0*/  LDL.LU.64 R242, [R1+0x1378] ;  /* 0x0013780001f27983 */ /* 0x000ee80000300a00 */
[----:B------:R-:W3:Y:S04]  /*3f700*/  LDL.LU.64 R250, [R1+0x1390] ;  /* 0x0013900001fa7983 */ /* 0x000ee80000300a00 */
[----:B------:R-:W3:Y:S01]  /*3f710*/  LDL.LU.64 R162, [R1+0x13b0] ;  /* 0x0013b00001a27983 */ /* 0x000ee20000300a00 */
[----:B------:R-:W-:Y:S01]  /*3f720*/  ISETP.GE.U32.AND P1, PT, R6, 0x7ffffec1, PT ;  /* 0x7ffffec10600780c */ /* 0x000fe20003f26070 */
[----:B------:R-:W-:-:S02]  /*3f730*/  VIADD R6, R157, 0xffffff23 ;  /* 0xffffff239d067836 */ /* 0x000fc40000000000 */
[----:B------:R-:W-:Y:S01]  /*3f740*/  IMAD.WIDE R164, R5, 0x4, R244 ;  /* 0x0000000405a47825 */ /* 0x000fe200078e02f4 */
[----:B------:R-:W1:Y:S01]  /*3f750*/  LDC R157, c[0x0][0x230] ;  /* 0x00008c00ff9d7b82 */ /* 0x000e620000000800 */
[----:B------:R4:W-:Y:S01]  /*3f760*/  LDGSTS.E [R14+0x5c008], desc[UR60][R20.64], !P0 ;  /* 0x5c008000140e7fae */ /* 0x0009e2000c12187c */
[----:B------:R-:W-:Y:S01]  /*3f770*/  ISETP.GE.U32.AND P2, PT, R6, 0x7ffffea4, PT ;  /* 0x7ffffea40600780c */ /* 0x000fe20003f46070 */
[----:B------:R-:W-:Y:S02]  /*3f780*/  VIADD R6, R158, 0xffffff22 ;  /* 0xffffff229e067836 */ /* 0x000fe40000000000 */
[----:B------:R-:W-:Y:S03]  /*3f790*/  STL.64 [R1+0x630], R164 ;  /* 0x000630a401007387 */ /* 0x000fe60000100a00 */
[----:B------:R-:W4:Y:S01]  /*3f7a0*/  LDC R158, c[0x0][0x230] ;  /* 0x00008c00ff9e7b82 */ /* 0x000f220000000800 */
[----:B------:R2:W-:Y:S01]  /*3f7b0*/  LDGSTS.E [R14+0x5000c], desc[UR60][R164.64], !P1 ;  /* 0x5000c000a40e7fae */ /* 0x0005e2000c92187c */
[----:B------:R-:W-:-:S02]  /*3f7c0*/  ISETP.GE.U32.AND P6, PT, R6, 0x7ffffea3, PT ;  /* 0x7ffffea30600780c */ /* 0x000fc40003fc6070 */
[----:B------:R-:W-:-:S04]  /*3f7d0*/  IADD3 R6, R156, -0xdf, RZ ;  /* 0xffffff219c067810 */ /* 0x000fc80007ffe0ff */
[----:B------:R-:W3:Y:S01]  /*3f7e0*/  LDC R156, c[0x0][0x230] ;  /* 0x00008c00ff9c7b82 */ /* 0x000ee20000000800 */
[----:B------:R-:W-:Y:S01]  /*3f7f0*/  ISETP.GE.U32.AND P0, PT, R6, 0x7ffffea2, PT ;  /* 0x7ffffea20600780c */ /* 0x000fe20003f06070 */
[----:B-1----:R-:W-:-:S06]  /*3f800*/  VIADD R6, R157, 0xffffff20 ;  /* 0xffffff209d067836 */ /* 0x002fcc0000000000 */
[----:B------:R-:W1:Y:S01]  /*3f810*/  LDC R157, c[0x0][0x230] ;  /* 0x00008c00ff9d7b82 */ /* 0x000e620000000800 */
[----:B------:R-:W-:-:S05]  /*3f820*/  IMAD.WIDE R22, R5, 0x4, R246 ;  /* 0x0000000405167825 */ /* 0x000fca00078e02f6 */
[----:B------:R-:W-:Y:S04]  /*3f830*/  STL.64 [R1+0x628], R22 ;  /* 0x0006281601007387 */ /* 0x000fe80000100a00 */
[----:B------:R3:W-:Y:S01]  /*3f840*/  LDGSTS.E [R14+0x5400c], desc[UR60][R22.64], !P1 ;  /* 0x5400c000160e7fae */ /* 0x0007e2000c92187c */
[----:B----4-:R-:W-:-:S04]  /*3f850*/  IMAD.WIDE R10, R5, 0x4, R10 ;  /* 0x00000004050a7825 */ /* 0x010fc800078e020a */
[----:B------:R-:W-:Y:S01]  /*3f860*/  IMAD.WIDE R20, R5, 0x4, R248 ;  /* 0x0000000405147825 */ /* 0x000fe200078e02f8 */
[----:B------:R4:W-:Y:S04]  /*3f870*/  STL.64 [R1+0x620], R10 ;  /* 0x0006200a01007387 */ /* 0x0009e80000100a00 */
[----:B------:R1:W-:Y:S04]  /*3f880*/  STL.64 [R1+0x618], R20 ;  /* 0x0006181401007387 */ /* 0x0003e80000100a00 */
[----:B------:R-:W-:Y:S04]  /*3f890*/  LDGSTS.E [R14+0x5800c], desc[UR60][R10.64], !P1 ;  /* 0x5800c0000a0e7fae */ /* 0x000fe8000c92187c */
[----:B------:R-:W3:Y:S04]  /*3f8a0*/  LDL.LU.64 R244, [R1+0x13d8] ;  /* 0x0013d80001f47983 */ /* 0x000ee80000300a00 */
[----:B------:R-:W3:Y:S04]  /*3f8b0*/  LDL.LU.64 R246, [R1+0x13f8] ;  /* 0x0013f80001f67983 */ /* 0x000ee80000300a00 */
[----:B------:R1:W-:Y:S04]  /*3f8c0*/  LDGSTS.E [R14+0x5c00c], desc[UR60][R20.64], !P1 ;  /* 0x5c00c000140e7fae */ /* 0x0003e8000c92187c */
[----:B------:R-:W3:Y:S04]  /*3f8d0*/  LDL.LU.64 R248, [R1+0x1410] ;  /* 0x0014100001f87983 */ /* 0x000ee80000300a00 */
[----:B----4-:R-:W4:Y:S01]  /*3f8e0*/  LDL.LU.64 R10, [R1+0x1430] ;  /* 0x00143000010a7983 */ /* 0x010f220000300a00 */
[----:B------:R-:W-:Y:S01]  /*3f8f0*/  ISETP.GE.U32.AND P1, PT, R6, 0x7ffffea1, PT ;  /* 0x7ffffea10600780c */ /* 0x000fe20003f26070 */
[----:B------:R-:W-:-:S02]  /*3f900*/  VIADD R6, R158, 0xffffff03 ;  /* 0xffffff039e067836 */ /* 0x000fc40000000000 */
[----:B------:R-:W-:-:S05]  /*3f910*/  IMAD.WIDE R166, R5, 0x4, R234 ;  /* 0x0000000405a67825 */ /* 0x000fca00078e02ea */
[----:B------:R-:W-:Y:S04]  /*3f920*/  STL.64 [R1+0x598], R166 ;  /* 0x000598a601007387 */ /* 0x000fe80000100a00 */
[----:B------:R-:W-:Y:S01]  /*3f930*/  LDGSTS.E [R14+0x60000], desc[UR60][R166.64], !P2 ;  /* 0x60000000a60e7fae */ /* 0x000fe2000d12187c */
[----:B--2---:R-:W-:-:S04]  /*3f940*/  IMAD.WIDE R164, R5, 0x4, R236 ;  /* 0x0000000405a47825 */ /* 0x004fc800078e02ec */
[C---:B---3--:R-:W-:Y:S01]  /*3f950*/  IMAD.WIDE R22, R5.reuse, 0x4, R238 ;  /* 0x0000000405167825 */ /* 0x048fe200078e02ee */
[----:B------:R-:W-:Y:S04]  /*3f960*/  STL.64 [R1+0x590], R164 ;  /* 0x000590a401007387 */ /* 0x000fe80000100a00 */
[----:B------:R-:W-:Y:S01]  /*3f970*/  LDGSTS.E [R14+0x64000], desc[UR60][R164.64], !P2 ;  /* 0x64000000a40e7fae */ /* 0x000fe2000d12187c */
[----:B-1----:R-:W-:-:S03]  /*3f980*/  IMAD.WIDE R20, R5, 0x4, R240 ;  /* 0x0000000405147825 */ /* 0x002fc600078e02f0 */
[----:B------:R-:W-:Y:S04]  /*3f990*/  STL.64 [R1+0x588], R22 ;  /* 0x0005881601007387 */ /* 0x000fe80000100a00 */
[----:B------:R-:W-:Y:S04]  /*3f9a0*/  LDGSTS.E [R14+0x68000], desc[UR60][R22.64], !P2 ;  /* 0x68000000160e7fae */ /* 0x000fe8000d12187c */
[----:B------:R1:W-:Y:S04]  /*3f9b0*/  STL.64 [R1+0x580], R20 ;  /* 0x0005801401007387 */ /* 0x0003e80000100a00 */
[----:B------:R1:W-:Y:S01]  /*3f9c0*/  LDGSTS.E [R14+0x6c000], desc[UR60][R20.64], !P2 ;  /* 0x6c000000140e7fae */ /* 0x0003e2000d12187c */
[----:B------:R-:W-:-:S02]  /*3f9d0*/  ISETP.GE.U32.AND P2, PT, R6, 0x7ffffe84, PT ;  /* 0x7ffffe840600780c */ /* 0x000fc40003f46070 */
[----:B------:R-:W-:Y:S01]  /*3f9e0*/  IADD3 R6, R156, -0xfe, RZ ;  /* 0xffffff029c067810 */ /* 0x000fe20007ffe0ff */
[C---:B-1----:R-:W-:Y:S02]  /*3f9f0*/  IMAD.WIDE R20, R5.reuse, 0x4, R162 ;  /* 0x0000000405147825 */ /* 0x042fe400078e02a2 */
[----:B------:R-:W1:Y:S02]  /*3fa00*/  LDC R163, c[0x0][0x23c] ;  /* 0x00008f00ffa37b82 */ /* 0x000e640000000800 */
[----:B------:R-:W-:-:S04]  /*3fa10*/  IMAD.WIDE R160, R5, 0x4, R160 ;  /* 0x0000000405a07825 */ /* 0x000fc800078e02a0 */
[C---:B------:R-:W-:Y:S01]  /*3fa20*/  IMAD.WIDE R158, R5.reuse, 0x4, R242 ;  /* 0x00000004059e7825 */ /* 0x040fe200078e02f2 */
[----:B------:R2:W-:Y:S03]  /*3fa30*/  STL.64 [R1+0x578], R160 ;  /* 0x000578a001007387 */ /* 0x0005e60000100a00 */
[----:B------:R-:W-:Y:S01]  /*3fa40*/  IMAD.WIDE R22, R5, 0x4, R250 ;  /* 0x0000000405167825 */ /* 0x000fe200078e02fa */
[----:B------:R-:W-:Y:S04]  /*3fa50*/  LDGSTS.E [R14+0x60004], desc[UR60][R160.64], !P6 ;  /* 0x60004000a00e7fae */ /* 0x000fe8000f12187c */
[----:B------:R3:W-:Y:S04]  /*3fa60*/  STL.64 [R1+0x570], R158 ;  /* 0x0005709e01007387 */ /* 0x0007e80000100a00 */
[----:B------:R3:W-:Y:S04]  /*3fa70*/  LDGSTS.E [R14+0x64004], desc[UR60][R158.64], !P6 ;  /* 0x640040009e0e7fae */ /* 0x0007e8000f12187c */
[----:B------:R3:W-:Y:S04]  /*3fa80*/  STL.64 [R1+0x568], R22 ;  /* 0x0005681601007387 */ /* 0x0007e80000100a00 */
[----:B------:R3:W-:Y:S04]  /*3fa90*/  LDGSTS.E [R14+0x68004], desc[UR60][R22.64], !P6 ;  /* 0x68004000160e7fae */ /* 0x0007e8000f12187c */
[----:B------:R-:W4:Y:S04]  /*3faa0*/  LDL.LU.64 R250, [R1+0x1448] ;  /* 0x0014480001fa7983 */ /* 0x000f280000300a00 */
[----:B------:R3:W-:Y:S01]  /*3fab0*/  LDGSTS.E [R14+0x6c004], desc[UR60][R20.64], !P6 ;  /* 0x6c004000140e7fae */ /* 0x0007e2000f12187c */
[----:B------:R-:W-:Y:S01]  /*3fac0*/  ISETP.GE.U32.AND P6, PT, R6, 0x7ffffe83, PT ;  /* 0x7ffffe830600780c */ /* 0x000fe20003fc6070 */
[----:B-1----:R-:W-:-:S02]  /*3fad0*/  IMAD.SHL.U32 R6, R163, 0x80, RZ ;  /* 0x00000080a3067824 */ /* 0x002fc400078e00ff */
[----:B------:R1:W-:Y:S04]  /*3fae0*/  STL.64 [R1+0x560], R20 ;  /* 0x0005601401007387 */ /* 0x0003e80000100a00 */
[----:B--2---:R-:W2:Y:S04]  /*3faf0*/  LDL.LU.64 R160, [R1+0x1470] ;  /* 0x0014700001a07983 */ /* 0x004ea80000300a00 */
[----:B------:R-:W2:Y:S01]  /*3fb00*/  LDL.LU.64 R162, [R1+0x1480] ;  /* 0x0014800001a27983 */ /* 0x000ea20000300a00 */
[----:B---3--:R-:W-:-:S04]  /*3fb10*/  IMAD.WIDE R158, R5, 0x4, R244 ;  /* 0x00000004059e7825 */ /* 0x008fc800078e02f4 */
[C---:B------:R-:W-:Y:S01]  /*3fb20*/  IMAD.WIDE R22, R5.reuse, 0x4, R246 ;  /* 0x0000000405167825 */ /* 0x040fe200078e02f6 */
[----:B------:R-:W-:Y:S03]  /*3fb30*/  STL.64 [R1+0x558], R158 ;  /* 0x0005589e01007387 */ /* 0x000fe60000100a00 */
[C---:B-1----:R-:W-:Y:S01]  /*3fb40*/  IMAD.WIDE R20, R5.reuse, 0x4, R248 ;  /* 0x0000000405147825 */ /* 0x042fe200078e02f8 */
[----:B------:R-:W-:Y:S03]  /*3fb50*/  STL.64 [R1+0x550], R22 ;  /* 0x0005501601007387 */ /* 0x000fe60000100a00 */
[----:B----4-:R-:W-:Y:S01]  /*3fb60*/  IMAD.WIDE R10, R5, 0x4, R10 ;  /* 0x00000004050a7825 */ /* 0x010fe200078e020a */
[----:B------:R1:W-:Y:S04]  /*3fb70*/  STL.64 [R1+0x548], R20 ;  /* 0x0005481401007387 */ /* 0x0003e80000100a00 */
[----:B------:R3:W-:Y:S04]  /*3fb80*/  STL.64 [R1+0x540], R10 ;  /* 0x0005400a01007387 */ /* 0x0007e80000100a00 */
[----:B------:R-:W4:Y:S04]  /*3fb90*/  LDL.LU.64 R166, [R1+0x1488] ;  /* 0x0014880001a67983 */ /* 0x000f280000300a00 */
[----:B------:R-:W4:Y:S04]  /*3fba0*/  LDL.LU.64 R172, [R1+0x1498] ;  /* 0x0014980001ac7983 */ /* 0x000f280000300a00 */
[----:B------:R-:W4:Y:S04]  /*3fbb0*/  LDL.LU.64 R170, [R1+0x1468] ;  /* 0x0014680001aa7983 */ /* 0x000f280000300a00 */
[----:B------:R-:W4:Y:S04]  /*3fbc0*/  LDL.LU.64 R168, [R1+0x14b0] ;  /* 0x0014b00001a87983 */ /* 0x000f280000300a00 */
[----:B------:R-:W4:Y:S04]  /*3fbd0*/  LDL.LU.64 R164, [R1+0x14d0] ;  /* 0x0014d00001a47983 */ /* 0x000f280000300a00 */
[----:B------:R-:W4:Y:S04]  /*3fbe0*/  LDL.LU.64 R232, [R1+0x14f8] ;  /* 0x0014f80001e87983 */ /* 0x000f280000300a00 */
[----:B------:R-:W-:Y:S04]  /*3fbf0*/  LDGSTS.E [R14+0x60008], desc[UR60][R158.64], !P0 ;  /* 0x600080009e0e7fae */ /* 0x000fe8000c12187c */
[----:B------:R-:W4:Y:S04]  /*3fc00*/  LDL.LU.64 R234, [R1+0x14e8] ;  /* 0x0014e80001ea7983 */ /* 0x000f280000300a00 */
[----:B------:R-:W-:Y:S04]  /*3fc10*/  LDGSTS.E [R14+0x64008], desc[UR60][R22.64], !P0 ;  /* 0x64008000160e7fae */ /* 0x000fe8000c12187c */
[----:B------:R-:W4:Y:S04]  /*3fc20*/  LDL.LU.64 R236, [R1+0x1510] ;  /* 0x0015100001ec7983 */ /* 0x000f280000300a00 */
[----:B------:R1:W-:Y:S04]  /*3fc30*/  LDGSTS.E [R14+0x68008], desc[UR60][R20.64], !P0 ;  /* 0x68008000140e7fae */ /* 0x0003e8000c12187c */
[----:B------:R-:W4:Y:S04]  /*3fc40*/  LDL.LU.64 R238, [R1+0x1530] ;  /* 0x0015300001ee7983 */ /* 0x000f280000300a00 */
[----:B------:R-:W4:Y:S01]  /*3fc50*/  LDL.LU.64 R240, [R1+0x1548] ;  /* 0x0015480001f07983 */ /* 0x000f220000300a00 */
[----:B-1----:R-:W-:-:S03]  /*3fc60*/  IMAD.WIDE R20, R6, 0x4, R26 ;  /* 0x0000000406147825 */ /* 0x002fc600078e021a */
[----:B------:R-:W4:Y:S04]  /*3fc70*/  LDL.LU.64 R242, [R1+0x1568] ;  /* 0x0015680001f27983 */ /* 0x000f280000300a00 */
[----:B------:R-:W4:Y:S04]  /*3fc80*/  LDL.LU.64 R244, [R1+0x1580] ;  /* 0x0015800001f47983 */ /* 0x000f280000300a00 */
[----:B------:R-:W4:Y:S04]  /*3fc90*/  LDL.LU.64 R246, [R1+0x15a0] ;  /* 0x0015a00001f67983 */ /* 0x000f280000300a00 */
[----:B------:R-:W-:Y:S01]  /*3fca0*/  STL.64 [R1+0xba0], R20 ;  /* 0x000ba01401007387 */ /* 0x000fe20000100a00 */
[----:B------:R-:W-:-:S03]  /*3fcb0*/  VIADD R156, R157, 0xffffff01 ;  /* 0xffffff019d9c7836 */ /* 0x000fc60000000000 */
[----:B------:R3:W-:Y:S01]  /*3fcc0*/  LDGSTS.E [R14+0x6c008], desc[UR60][R10.64], !P0 ;  /* 0x6c0080000a0e7fae */ /* 0x0007e2000c12187c */
[----:B------:R-:W-:-:S04]  /*3fcd0*/  IMAD.WIDE R190, R5, 0x4, R250 ;  /* 0x0000000405be7825 */ /* 0x000fc800078e02fa */
[----:B--2---:R-:W-:-:S04]  /*3fce0*/  IMAD.WIDE R182, R5, 0x4, R160 ;  /* 0x0000000405b67825 */ /* 0x004fc800078e02a0 */
[----:B------:R-:W-:Y:S01]  /*3fcf0*/  IMAD.WIDE R174, R5, 0x4, R162 ;  /* 0x0000000405ae7825 */ /* 0x000fe200078e02a2 */
[----:B------:R-:W-:Y:S01]  /*3fd00*/  ISETP.GE.U32.AND P0, PT, R156, 0x7ffffe82, PT ;  /* 0x7ffffe829c00780c */ /* 0x000fe20003f06070 */
[----:B------:R-:W2:Y:S04]  /*3fd10*/  LDL.LU.64 R162, [R1+0x15b8] ;  /* 0x0015b80001a27983 */ /* 0x000ea80000300a00 */
[----:B------:R-:W2:Y:S04]  /*3fd20*/  LDL.LU.64 R160, [R1+0x15d8] ;  /* 0x0015d80001a07983 */ /* 0x000ea80000300a00 */
[----:B------:R-:W2:Y:S04]  /*3fd30*/  LDL.LU.64 R248, [R1+0x15f0] ;  /* 0x0015f00001f87983 */ /* 0x000ea80000300a00 */
[----:B------:R-:W2:Y:S01]  /*3fd40*/  LDL.LU.64 R250, [R1+0x1610] ;  /* 0x0016100001fa7983 */ /* 0x000ea20000300a00 */
[----:B---3--:R-:W-:-:S03]  /*3fd50*/  IMAD.WIDE R10, R6, 0x4, R24 ;  /* 0x00000004060a7825 */ /* 0x008fc600078e0218 */
[----:B------:R-:W-:Y:S04]  /*3fd60*/  LDGSTS.E [R14+0x6000c], desc[UR60][R190.64], !P1 ;  /* 0x6000c000be0e7fae */ /* 0x000fe8000c92187c */
[----:B------:R-:W-:Y:S04]  /*3fd70*/  STL.64 [R1+0x4b8], R190 ;  /* 0x0004b8be01007387 */ /* 0x000fe80000100a00 */
[----:B------:R-:W-:Y:S04]  /*3fd80*/  STL.64 [R1+0xb90], R10 ;  /* 0x000b900a01007387 */ /* 0x000fe80000100a00 */
[----:B------:R-:W-:Y:S04]  /*3fd90*/  STL.64 [R1+0xb10], R182 ;  /* 0x000b10b601007387 */ /* 0x000fe80000100a00 */
[----:B------:R-:W-:Y:S01]  /*3fda0*/  STL.64 [R1+0xb30], R174 ;  /* 0x000b30ae01007387 */ /* 0x000fe20000100a00 */
[C---:B------:R-:W-:Y:S01]  /*3fdb0*/  IADD3 R156, R12.reuse, 0x200000, RZ ;  /* 0x002000000c9c7810 */ /* 0x040fe20007ffe0ff */
[----:B------:R-:W-:-:S02]  /*3fdc0*/  VIADD R157, R12, 0x200000 ;  /* 0x002000000c9d7836 */ /* 0x000fc40000000000 */
[----:B------:R-:W-:-:S04]  /*3fdd0*/  IMAD.WIDE R28, R6, 0x4, R28 ;  /* 0x00000004061c7825 */ /* 0x000fc800078e021c */
[----:B----4-:R-:W-:-:S04]  /*3fde0*/  IMAD.WIDE R166, R5, 0x4, R166 ;  /* 0x0000000405a67825 */ /* 0x010fc800078e02a6 */
[----:B------:R-:W-:-:S04]  /*3fdf0*/  IMAD.WIDE R188, R5, 0x4, R170 ;  /* 0x0000000405bc7825 */ /* 0x000fc800078e02aa */
[C---:B------:R-:W-:Y:S01]  /*3fe00*/  IMAD.WIDE R186, R5.reuse, 0x4, R168 ;  /* 0x0000000405ba7825 */ /* 0x040fe200078e02a8 */
[----:B------:R-:W-:Y:S03]  /*3fe10*/  LDGSTS.E [R14+0x6400c], desc[UR60][R188.64], !P1 ;  /* 0x6400c000bc0e7fae */ /* 0x000fe6000c92187c */
[C---:B------:R-:W-:Y:S01]  /*3fe20*/  IMAD.WIDE R184, R5.reuse, 0x4, R164 ;  /* 0x0000000405b87825 */ /* 0x040fe200078e02a4 */
[----:B------:R-:W-:Y:S03]  /*3fe30*/  LDGSTS.E [R14+0x6800c], desc[UR60][R186.64], !P1 ;  /* 0x6800c000ba0e7fae */ /* 0x000fe6000c92187c */
[C---:B------:R-:W-:Y:S01]  /*3fe40*/  IMAD.WIDE R158, R5.reuse, 0x4, R172 ;  /* 0x00000004059e7825 */ /* 0x040fe200078e02ac */
[----:B------:R-:W-:Y:S04]  /*3fe50*/  LDGSTS.E [R14+0x6c00c], desc[UR60][R184.64], !P1 ;  /* 0x6c00c000b80e7fae */ /* 0x000fe8000c92187c */
[----:B------:R-:W-:Y:S01]  /*3fe60*/  LDGSTS.E [R14+0x70000], desc[UR60][R182.64], !P2 ;  /* 0x70000000b60e7fae */ /* 0x000fe2000d12187c */
[----:B------:R-:W-:-:S03]  /*3fe70*/  IMAD.WIDE R180, R5, 0x4, R234 ;  /* 0x0000000405b47825 */ /* 0x000fc600078e02ea */
[----:B------:R-:W-:Y:S01]  /*3fe80*/  STL.64 [R1+0xb40], R166 ;  /* 0x000b40a601007387 */ /* 0x000fe20000100a00 */
[----:B------:R-:W-:-:S03]  /*3fe90*/  IMAD.WIDE R22, R5, 0x4, R232 ;  /* 0x0000000405167825 */ /* 0x000fc600078e02e8 */
[----:B------:R-:W-:Y:S01]  /*3fea0*/  LDGSTS.E [R14+0x74000], desc[UR60][R180.64], !P2 ;  /* 0x74000000b40e7fae */ /* 0x000fe2000d12187c */
[----:B------:R-:W-:-:S03]  /*3feb0*/  IMAD.WIDE R178, R5, 0x4, R236 ;  /* 0x0000000405b27825 */ /* 0x000fc600078e02ec */
[----:B------:R-:W-:Y:S04]  /*3fec0*/  STL.64 [R1+0x4b0], R188 ;  /* 0x0004b0bc01007387 */ /* 0x000fe80000100a00 */
[----:B------:R-:W-:Y:S01]  /*3fed0*/  LDGSTS.E [R14+0x78000], desc[UR60][R178.64], !P2 ;  /* 0x78000000b20e7fae */ /* 0x000fe2000d12187c */
[----:B------:R-:W-:-:S04]  /*3fee0*/  IMAD.WIDE R176, R5, 0x4, R238 ;  /* 0x0000000405b07825 */ /* 0x000fc800078e02ee */
[C---:B------:R-:W-:Y:S01]  /*3fef0*/  IMAD.WIDE R172, R5.reuse, 0x4, R240 ;  /* 0x0000000405ac7825 */ /* 0x040fe200078e02f0 */
[----:B------:R-:W-:Y:S03]  /*3ff00*/  LDGSTS.E [R14+0x7c000], desc[UR60][R176.64], !P2 ;  /* 0x7c000000b00e7fae */ /* 0x000fe6000d12187c */
[C---:B------:R-:W-:Y:S01]  /*3ff10*/  IMAD.WIDE R170, R5.reuse, 0x4, R242 ;  /* 0x0000000405aa7825 */ /* 0x040fe200078e02f2 */
[----:B------:R-:W-:Y:S03]  /*3ff20*/  STL.64 [R1+0xb70], R158 ;  /* 0x000b709e01007387 */ /* 0x000fe60000100a00 */
[C---:B------:R-:W-:Y:S01]  /*3ff30*/  IMAD.WIDE R168, R5.reuse, 0x4, R244 ;  /* 0x0000000405a87825 */ /* 0x040fe200078e02f4 */
[----:B------:R-:W-:Y:S03]  /*3ff40*/  LDGSTS.E [R14+0x70004], desc[UR60][R174.64], !P6 ;  /* 0x70004000ae0e7fae */ /* 0x000fe6000f12187c */
[C---:B------:R-:W-:Y:S01]  /*3ff50*/  IMAD.WIDE R164, R5.reuse, 0x4, R246 ;  /* 0x0000000405a47825 */ /* 0x040fe200078e02f6 */
[----:B------:R-:W-:Y:S04]  /*3ff60*/  STL.64 [R1+0x4a8], R186 ;  /* 0x0004a8ba01007387 */ /* 0x000fe80000100a00 */
[----:B------:R-:W-:Y:S04]  /*3ff70*/  LDGSTS.E [R14+0x74004], desc[UR60][R172.64], !P6 ;  /* 0x74004000ac0e7fae */ /* 0x000fe8000f12187c */
[----:B------:R-:W-:Y:S04]  /*3ff80*/  STL.64 [R1+0x4a0], R184 ;  /* 0x0004a0b801007387 */ /* 0x000fe80000100a00 */
[----:B------:R-:W-:Y:S04]  /*3ff90*/  LDGSTS.E [R14+0x78004], desc[UR60][R170.64], !P6 ;  /* 0x78004000aa0e7fae */ /* 0x000fe8000f12187c */
[----:B------:R1:W-:Y:S04]  /*3ffa0*/  STL.64 [R1+0xb60], R22 ;  /* 0x000b601601007387 */ /* 0x0003e80000100a00 */
[----:B------:R-:W-:Y:S04]  /*3ffb0*/  LDGSTS.E [R14+0x7c004], desc[UR60][R168.64], !P6 ;  /* 0x7c004000a80e7fae */ /* 0x000fe8000f12187c */
[----:B------:R-:W-:Y:S04]  /*3ffc0*/  STL.64 [R1+0x498], R180 ;  /* 0x000498b401007387 */ /* 0x000fe80000100a00 */
[----:B------:R-:W-:Y:S04]  /*3ffd0*/  LDGSTS.E [R14+0x70008], desc[UR60][R166.64], !P0 ;  /* 0x70008000a60e7fae */ /* 0x000fe8000c12187c */
[----:B------:R-:W-:Y:S04]  /*3ffe0*/  STL.64 [R1+0x490], R178 ;  /* 0x000490b201007387 */ /* 0x000fe80000100a00 */
[----:B------:R-:W-:Y:S04]  /*3fff0*/  LDGSTS.E [R14+0x74008], desc[UR60][R164.64], !P0 ;  /* 0x74008000a40e7fae */ /* 0x000fe8000c12187c */
[----:B------:R-:W-:Y:S04]  /*40000*/  STL.64 [R1+0x488], R176 ;  /* 0x000488b001007387 */ /* 0x000fe80000100a00 */
[----:B------:R-:W-:Y:S04]  /*40010*/  STL.64 [R1+0x480], R172 ;  /* 0x000480ac01007387 */ /* 0x000fe80000100a00 */
[----:B------:R-:W-:Y:S04]  /*40020*/  STL.64 [R1+0x478], R170 ;  /* 0x000478aa01007387 */ /* 0x000fe80000100a00 */
[----:B------:R-:W-:Y:S04]  /*40030*/  STL.64 [R1+0x470], R168 ;  /* 0x000470a801007387 */ /* 0x000fe80000100a00 */
[----:B------:R-:W-:Y:S01]  /*40040*/  STL.64 [R1+0x468], R164 ;  /* 0x000468a401007387 */ /* 0x000fe20000100a00 */
[----:B--2---:R-:W-:-:S04]  /*40050*/  IMAD.WIDE R162, R5, 0x4, R162 ;  /* 0x0000000405a27825 */ /* 0x004fc800078e02a2 */
[C---:B------:R-:W-:Y:S01]  /*40060*/  IMAD.WIDE R160, R5.reuse, 0x4, R160 ;  /* 0x0000000405a07825 */ /* 0x040fe200078e02a0 */
[----:B------:R-:W-:Y:S03]  /*40070*/  LDGSTS.E [R14+0x78008], desc[UR60][R162.64], !P0 ;  /* 0x78008000a20e7fae */ /* 0x000fe6000c12187c */
[C---:B------:R-:W-:Y:S01]  /*40080*/  IMAD.WIDE R26, R5.reuse, 0x4, R248 ;  /* 0x00000004051a7825 */ /* 0x040fe200078e02f8 */
[----:B------:R-:W-:Y:S03]  /*40090*/  LDGSTS.E [R14+0x7c008], desc[UR60][R160.64], !P0 ;  /* 0x7c008000a00e7fae */ /* 0x000fe6000c12187c */
[----:B------:R-:W-:Y:S01]  /*400a0*/  IMAD.WIDE R24, R5, 0x4, R250 ;  /* 0x0000000405187825 */ /* 0x000fe200078e02fa */
[----:B------:R-:W-:Y:S04]  /*400b0*/  LDGSTS.E [R14+0x7000c], desc[UR60][R158.64], !P5 ;  /* 0x7000c0009e0e7fae */ /* 0x000fe8000e92187c */
[----:B------:R-:W-:Y:S04]  /*400c0*/  LDGSTS.E [R14+0x7400c], desc[UR60][R26.64], !P5 ;  /* 0x7400c0001a0e7fae */ /* 0x000fe8000e92187c */
[----:B------:R-:W-:Y:S04]  /*400d0*/  LDGSTS.E [R14+0x7800c], desc[UR60][R24.64], !P5 ;  /* 0x7800c000180e7fae */ /* 0x000fe8000e92187c */
[----:B------:R-:W-:Y:S04]  /*400e0*/  STL.64 [R1+0x460], R162 ;  /* 0x000460a201007387 */ /* 0x000fe80000100a00 */
[----:B------:R1:W-:Y:S04]  /*400f0*/  LDGSTS.E [R14+0x7c00c], desc[UR60][R22.64], !P5 ;  /* 0x7c00c000160e7fae */ /* 0x0003e8000e92187c */
[----:B------:R-:W-:Y:S04]  /*40100*/  STL.64 [R1+0x458], R160 ;  /* 0x000458a001007387 */ /* 0x000fe80000100a00 */
[----:B------:R-:W0:Y:S04]  /*40110*/  LDGDEPBAR ;  /* 0x00000000000079af */ /* 0x000e280000000000 */
[----:B------:R2:W-:Y:S01]  /*40120*/  STL.64 [R1+0x450], R26 ;  /* 0x0004501a01007387 */ /* 0x0005e20000100a00 */
[----:B-1----:R-:W-:-:S03]  /*40130*/  IMAD.WIDE R22, R6, 0x4, R32 ;  /* 0x0000000406167825 */ /* 0x002fc600078e0220 */
[----:B------:R1:W-:Y:S04]  /*40140*/  LDGSTS.E [R156+-0x80000], desc[UR60][R20.64], P4 ;  /* 0x80000000149c7fae */ /* 0x0003e8000a12187c */
[----:B------:R3:W-:Y:S01]  /*40150*/  LDGSTS.E [R157+-0x7fc00], desc[UR60][R10.64], P4 ;  /* 0x804000000a9d7fae */ /* 0x0007e2000a12187c */
[----:B--2---:R-:W-:-:S03]  /*40160*/  VIADD R27, R12, 0x200000 ;  /* 0x002000000c1b7836 */ /* 0x004fc60000000000 */
[----:B------:R2:W-:Y:S01]  /*40170*/  STL.64 [R1+0x448], R24 ;  /* 0x0004481801007387 */ /* 0x0005e20000100a00 */
[----:B------:R-:W-:Y:S01]  /*40180*/  IADD3 R26, R12, 0x200000, RZ ;  /* 0x002000000c1a7810 */ /* 0x000fe20007ffe0ff */
[----:B-1----:R-:W-:-:S04]  /*40190*/  IMAD.WIDE R20, R6, 0x4, R34 ;  /* 0x0000000406147825 */ /* 0x002fc800078e0222 */
[----:B---3--:R-:W-:Y:S01]  /*401a0*/  IMAD.WIDE R10, R6, 0x4, R30 ;  /* 0x00000004060a7825 */ /* 0x008fe200078e021e */
[----:B------:R1:W-:Y:S03]  /*401b0*/  STL.64 [R1+0x440], R28 ;  /* 0x0004401c01007387 */ /* 0x0003e60000100a00 */
[C---:B--2---:R-:W-:Y:S01]  /*401c0*/  VIADD R25, R12.reuse, 0x200000 ;  /* 0x002000000c197836 */ /* 0x044fe20000000000 */
[----:B------:R1:W-:Y:S01]  /*401d0*/  LDGSTS.E [R27+-0x7f800], desc[UR60][R28.64], P4 ;  /* 0x808000001c1b7fae */ /* 0x0003e2000a12187c */
[----:B------:R-:W-:-:S03]  /*401e0*/  VIADD R24, R12, 0x200000 ;  /* 0x002000000c187836 */ /* 0x000fc60000000000 */
[----:B------:R-:W-:Y:S04]  /*401f0*/  STL.64 [R1+0x430], R22 ;  /* 0x0004301601007387 */ /* 0x000fe80000100a00 */
[----:B------:R2:W-:Y:S04]  /*40200*/  LDGSTS.E [R26+-0x7f400], desc[UR60][R10.64], P4 ;  /* 0x80c000000a1a7fae */ /* 0x0005e8000a12187c */
[----:B------:R2:W-:Y:S01]  /*40210*/  STL.64 [R1+0x4ac8], R10 ;  /* 0x004ac80a01007387 */ /* 0x0005e20000100a00 */
[----:B-1----:R-:W-:-:S03]  /*40220*/  IMAD.WIDE R28, R6, 0x4, R36 ;  /* 0x00000004061c7825 */ /* 0x002fc600078e0224 */
[----:B------:R1:W-:Y:S04]  /*40230*/  LDGSTS.E [R25+-0x7f000], desc[UR60][R22.64], P4 ;  /* 0x8100000016197fae */ /* 0x0003e8000a12187c */
[----:B------:R3:W-:Y:S04]  /*40240*/  STL.64 [R1+0x428], R20 ;  /* 0x0004281401007387 */ /* 0x0007e80000100a00 */
[----:B------:R3:W-:Y:S01]  /*40250*/  LDGSTS.E [R24+-0x7ec00], desc[UR60][R20.64], P4 ;  /* 0x8140000014187fae */ /* 0x0007e2000a12187c */
[----:B--2---:R-:W-:-:S04]  /*40260*/  IMAD.WIDE R10, R6, 0x4, R42 ;  /* 0x00000004060a7825 */ /* 0x004fc800078e022a */
[C---:B-1----:R-:W-:Y:S01]  /*40270*/  IMAD.WIDE R22, R6.reuse, 0x4, R38 ;  /* 0x0000000406167825 */ /* 0x042fe200078e0226 */
[----:B------:R1:W-:Y:S04]  /*40280*/  STL.64 [R1+0x420], R28 ;  /* 0x0004201c01007387 */ /* 0x0003e80000100a00 */
[----:B------:R1:W-:Y:S01]  /*40290*/  LDGSTS.E [R27+-0x7e800], desc[UR60][R28.64], P4 ;  /* 0x818000001c1b7fae */ /* 0x0003e2000a12187c */
[----:B---3--:R-:W-:-:S03]  /*402a0*/  IMAD.WIDE R20, R6, 0x4, R40 ;  /* 0x0000000406147825 */ /* 0x008fc600078e0228 */
[----:B------:R2:W-:Y:S04]  /*402b0*/  STL.64 [R1+0x418], R22 ;  /* 0x0004181601007387 */ /* 0x0005e80000100a00 */
[----:B------:R2:W-:Y:S01]  /*402c0*/  LDGSTS.E [R26+-0x7e400], desc[UR60][R22.64], P4 ;  /* 0x81c00000161a7fae */ /* 0x0005e2000a12187c */
[----:B-1----:R-:W-:-:S03]  /*402d0*/  IMAD.WIDE R28, R6, 0x4, R44 ;  /* 0x00000004061c7825 */ /* 0x002fc600078e022c */
[----:B------:R1:W-:Y:S04]  /*402e0*/  STL.64 [R1+0x410], R20 ;  /* 0x0004101401007387 */ /* 0x0003e80000100a00 */
[----:B------:R1:W-:Y:S01]  /*402f0*/  LDGSTS.E [R25+-0x7e000], desc[UR60][R20.64], P4 ;  /* 0x8200000014197fae */ /* 0x0003e2000a12187c */
[----:B--2---:R-:W-:-:S03]  /*40300*/  IMAD.WIDE R22, R6, 0x4, R46 ;  /* 0x0000000406167825 */ /* 0x004fc600078e022e */
        /* <DEDUP_REMOVED lines=136> */
[----:B------:R3:W-:Y:S01]  /*40b90*/  STL.64 [R1+0x298], R22 ;  /* 0x0002981601007387 */ /* 0x0007e20000100a00 */
[----:B--2---:R-:W-:-:S03]  /*40ba0*/  IMAD.WIDE R10, R6, 0x4, R138 ;  /* 0x00000004060a7825 */ /* 0x004fc600078e028a */
[----:B------:R2:W-:Y:S04]  /*40bb0*/  STL.64 [R1+0x290], R20 ;  /* 0x0002901401007387 */ /* 0x0005e80000100a00 */
[----:B------:R4:W-:Y:S04]  /*40bc0*/  STL.64 [R1+0x288], R10 ;  /* 0x0002880a01007387 */ /* 0x0009e80000100a00 */
[----:B------:R-:W4:Y:S04]  /*40bd0*/  LDL.LU.64 R244, [R1+0x8a0] ;  /* 0x0008a00001f47983 */ /* 0x000f280000300a00 */
[----:B------:R1:W-:Y:S04]  /*40be0*/  LDGSTS.E [R27+-0x5a800], desc[UR60][R28.64], P4 ;  /* 0xa58000001c1b7fae */ /* 0x0003e8000a12187c */
[----:B------:R3:W-:Y:S04]  /*40bf0*/  LDGSTS.E [R26+-0x5a400], desc[UR60][R22.64], P4 ;  /* 0xa5c00000161a7fae */ /* 0x0007e8000a12187c */
[----:B------:R2:W-:Y:S01]  /*40c00*/  LDGSTS.E [R25+-0x5a000], desc[UR60][R20.64], P4 ;  /* 0xa600000014197fae */ /* 0x0005e2000a12187c */
[----:B-1----:R-:W-:-:S03]  /*40c10*/  IMAD.WIDE R28, R6, 0x4, R140 ;  /* 0x00000004061c7825 */ /* 0x002fc600078e028c */
[----:B------:R4:W-:Y:S01]  /*40c20*/  LDGSTS.E [R24+-0x59c00], desc[UR60][R10.64], P4 ;  /* 0xa64000000a187fae */ /* 0x0009e2000a12187c */
[----:B---3--:R-:W-:-:S03]  /*40c30*/  IMAD.WIDE R22, R6, 0x4, R142 ;  /* 0x0000000406167825 */ /* 0x008fc600078e028e */
[----:B------:R-:W3:Y:S01]  /*40c40*/  LDL.LU.64 R246, [R1+0x8b8] ;  /* 0x0008b80001f67983 */ /* 0x000ee20000300a00 */
[----:B--2---:R-:W-:-:S03]  /*40c50*/  IMAD.WIDE R20, R6, 0x4, R144 ;  /* 0x0000000406147825 */ /* 0x004fc600078e0290 */
[----:B------:R-:W2:Y:S01]  /*40c60*/  LDL.LU.64 R248, [R1+0x8d0] ;  /* 0x0008d00001f87983 */ /* 0x000ea20000300a00 */
[----:B----4-:R-:W-:-:S03]  /*40c70*/  IMAD.WIDE R10, R6, 0x4, R146 ;  /* 0x00000004060a7825 */ /* 0x010fc600078e0292 */
[----:B------:R1:W-:Y:S04]  /*40c80*/  STL.64 [R1+0x280], R28 ;  /* 0x0002801c01007387 */ /* 0x0003e80000100a00 */
[----:B------:R4:W-:Y:S04]  /*40c90*/  STL.64 [R1+0x278], R22 ;  /* 0x0002781601007387 */ /* 0x0009e80000100a00 */
[----:B------:R4:W-:Y:S04]  /*40ca0*/  STL.64 [R1+0x270], R20 ;  /* 0x0002701401007387 */ /* 0x0009e80000100a00 */
[----:B------:R4:W-:Y:S04]  /*40cb0*/  STL.64 [R1+0x268], R10 ;  /* 0x0002680a01007387 */ /* 0x0009e80000100a00 */
[----:B------:R-:W2:Y:S04]  /*40cc0*/  LDL.LU.64 R162, [R1+0x8e8] ;  /* 0x0008e80001a27983 */ /* 0x000ea80000300a00 */
[----:B------:R-:W2:Y:S04]  /*40cd0*/  LDL.LU.64 R250, [R1+0x900] ;  /* 0x0009000001fa7983 */ /* 0x000ea80000300a00 */
[----:B------:R-:W2:Y:S04]  /*40ce0*/  LDL.LU.64 R240, [R1+0x910] ;  /* 0x0009100001f07983 */ /* 0x000ea80000300a00 */
[----:B------:R-:W2:Y:S04]  /*40cf0*/  LDL.LU.64 R242, [R1+0x928] ;  /* 0x0009280001f27983 */ /* 0x000ea80000300a00 */
[----:B------:R1:W-:Y:S04]  /*40d00*/  LDGSTS.E [R27+-0x59800], desc[UR60][R28.64], P4 ;  /* 0xa68000001c1b7fae */ /* 0x0003e8000a12187c */
[----:B------:R-:W2:Y:S04]  /*40d10*/  LDL.LU.64 R160, [R1+0x940] ;  /* 0x0009400001a07983 */ /* 0x000ea80000300a00 */
[----:B------:R4:W-:Y:S01]  /*40d20*/  LDGSTS.E [R26+-0x59400], desc[UR60][R22.64], P4 ;  /* 0xa6c00000161a7fae */ /* 0x0009e2000a12187c */
[----:B-1----:R-:W-:-:S03]  /*40d30*/  IMAD.WIDE R28, R6, 0x4, R148 ;  /* 0x00000004061c7825 */ /* 0x002fc600078e0294 */
[----:B------:R1:W-:Y:S04]  /*40d40*/  LDGSTS.E [R25+-0x59000], desc[UR60][R20.64], P4 ;  /* 0xa700000014197fae */ /* 0x0003e8000a12187c */
[----:B------:R1:W-:Y:S01]  /*40d50*/  LDGSTS.E [R24+-0x58c00], desc[UR60][R10.64], P4 ;  /* 0xa74000000a187fae */ /* 0x0003e2000a12187c */
[----:B----4-:R-:W-:-:S03]  /*40d60*/  IMAD.WIDE R22, R6, 0x4, R150 ;  /* 0x0000000406167825 */ /* 0x010fc600078e0296 */
[----:B------:R-:W-:Y:S01]  /*40d70*/  STL.64 [R1+0x4ae0], R12 ;  /* 0x004ae00c01007387 */ /* 0x000fe20000100a00 */
[----:B-1----:R-:W-:-:S03]  /*40d80*/  IMAD.WIDE R20, R6, 0x4, R152 ;  /* 0x0000000406147825 */ /* 0x002fc600078e0298 */
[----:B------:R-:W-:Y:S01]  /*40d90*/  STL.64 [R1+0x260], R28 ;  /* 0x0002601c01007387 */ /* 0x000fe20000100a00 */
[----:B------:R-:W-:-:S03]  /*40da0*/  IMAD.WIDE R10, R6, 0x4, R154 ;  /* 0x00000004060a7825 */ /* 0x000fc600078e029a */
[----:B------:R1:W-:Y:S01]  /*40db0*/  STL.64 [R1+0x258], R22 ;  /* 0x0002581601007387 */ /* 0x0003e20000100a00 */
[----:B------:R-:W-:-:S03]  /*40dc0*/  IADD3 R25, R9, 0x200000, RZ ;  /* 0x0020000009197810 */ /* 0x000fc60007ffe0ff */
[----:B------:R-:W-:Y:S04]  /*40dd0*/  LDGSTS.E [R27+-0x58800], desc[UR60][R28.64], P4 ;  /* 0xa78000001c1b7fae */ /* 0x000fe8000a12187c */
[----:B------:R3:W-:Y:S04]  /*40de0*/  STL.64 [R1+0x250], R20 ;  /* 0x0002501401007387 */ /* 0x0007e80000100a00 */
[----:B------:R1:W-:Y:S04]  /*40df0*/  LDGSTS.E [R26+-0x58400], desc[UR60][R22.64], P4 ;  /* 0xa7c00000161a7fae */ /* 0x0003e8000a12187c */
[----:B------:R4:W-:Y:S01]  /*40e00*/  STL.64 [R1+0x238], R10 ;  /* 0x0002380a01007387 */ /* 0x0009e20000100a00 */
[----:B------:R-:W-:-:S03]  /*40e10*/  VIADD R24, R9, 0x200000 ;  /* 0x0020000009187836 */ /* 0x000fc60000000000 */
[----:B------:R3:W-:Y:S04]  /*40e20*/  LDGSTS.E [R25+-0x7ff80], desc[UR60][R20.64], P4 ;  /* 0x8008000014197fae */ /* 0x0007e8000a12187c */
[----:B------:R4:W-:Y:S01]  /*40e30*/  LDGSTS.E [R24+-0x7fb80], desc[UR60][R10.64], P4 ;  /* 0x804800000a187fae */ /* 0x0009e2000a12187c */
[----:B-1----:R-:W-:-:S03]  /*40e40*/  IMAD.WIDE R22, R6, 0x4, R244 ;  /* 0x0000000406167825 */ /* 0x002fc600078e02f4 */
[----:B------:R-:W4:Y:S04]  /*40e50*/  LDL.LU.64 R244, [R1+0x958] ;  /* 0x0009580001f47983 */ /* 0x000f280000300a00 */
[----:B------:R1:W-:Y:S01]  /*40e60*/  STL.64 [R1+0x220], R22 ;  /* 0x0002201601007387 */ /* 0x0003e20000100a00 */
[----:B---3--:R-:W-:-:S03]  /*40e70*/  IMAD.WIDE R20, R6, 0x4, R246 ;  /* 0x0000000406147825 */ /* 0x008fc600078e02f6 */
[----:B------:R-:W3:Y:S01]  /*40e80*/  LDL.LU.64 R246, [R1+0x970] ;  /* 0x0009700001f67983 */ /* 0x000ee20000300a00 */
[----:B--2---:R-:W-:-:S03]  /*40e90*/  IMAD.WIDE R12, R6, 0x4, R248 ;  /* 0x00000004060c7825 */ /* 0x004fc600078e02f8 */
[----:B------:R-:W2:Y:S04]  /*40ea0*/  LDL.LU.64 R248, [R1+0x988] ;  /* 0x0009880001f87983 */ /* 0x000ea80000300a00 */
[----:B------:R1:W-:Y:S04]  /*40eb0*/  STL.64 [R1+0x208], R20 ;  /* 0x0002081401007387 */ /* 0x0003e80000100a00 */
[----:B------:R1:W-:Y:S01]  /*40ec0*/  STL.64 [R1+0x1f0], R12 ;  /* 0x0001f00c01007387 */ /* 0x0003e20000100a00 */
[----:B----4-:R-:W-:-:S03]  /*40ed0*/  IMAD.WIDE R10, R6, 0x4, R162 ;  /* 0x00000004060a7825 */ /* 0x010fc600078e02a2 */
[----:B------:R-:W4:Y:S01]  /*40ee0*/  LDL.LU.64 R162, [R1+0x9a0] ;  /* 0x0009a00001a27983 */ /* 0x000f220000300a00 */
[C---:B------:R-:W-:Y:S01]  /*40ef0*/  IADD3 R26, R9.reuse, 0x200000, RZ ;  /* 0x00200000091a7810 */ /* 0x040fe20007ffe0ff */
[----:B------:R-:W-:-:S05]  /*40f00*/  VIADD R27, R9, 0x200000 ;  /* 0x00200000091b7836 */ /* 0x000fca0000000000 */
[----:B------:R1:W-:Y:S04]  /*40f10*/  LDGSTS.E [R27+-0x7f780], desc[UR60][R22.64], P4 ;  /* 0x80880000161b7fae */ /* 0x0003e8000a12187c */
[----:B------:R1:W-:Y:S04]  /*40f20*/  LDGSTS.E [R26+-0x7f380], desc[UR60][R20.64], P4 ;  /* 0x80c80000141a7fae */ /* 0x0003e8000a12187c */
[----:B------:R1:W-:Y:S02]  /*40f30*/  LDGSTS.E [R25+-0x7ef80], desc[UR60][R12.64], P4 ;  /* 0x810800000c197fae */ /* 0x0003e4000a12187c */
[----:B-1----:R-:W-:-:S02]  /*40f40*/  IMAD.WIDE R22, R6, 0x4, R250 ;  /* 0x0000000406167825 */ /* 0x002fc400078e02fa */
[----:B------:R1:W-:Y:S02]  /*40f50*/  STL.64 [R1+0x1d8], R10 ;  /* 0x0001d80a01007387 */ /* 0x0003e40000100a00 */
[C---:B------:R-:W-:Y:S02]  /*40f60*/  IMAD.WIDE R20, R6.reuse, 0x4, R240 ;  /* 0x0000000406147825 */ /* 0x040fe400078e02f0 */
[----:B------:R1:W-:Y:S02]  /*40f70*/  LDGSTS.E [R24+-0x7eb80], desc[UR60][R10.64], P4 ;  /* 0x814800000a187fae */ /* 0x0003e4000a12187c */
[C---:B------:R-:W-:Y:S02]  /*40f80*/  IMAD.WIDE R12, R6.reuse, 0x4, R242 ;  /* 0x00000004060c7825 */ /* 0x040fe400078e02f2 */
[----:B------:R-:W4:Y:S04]  /*40f90*/  LDL.LU.64 R250, [R1+0x9b8] ;  /* 0x0009b80001fa7983 */ /* 0x000f280000300a00 */
[----:B------:R1:W-:Y:S02]  /*40fa0*/  STL.64 [R1+0x1c0], R22 ;  /* 0x0001c01601007387 */ /* 0x0003e40000100a00 */
[----:B-1----:R-:W-:-:S02]  /*40fb0*/  IMAD.WIDE R10, R6, 0x4, R160 ;  /* 0x00000004060a7825 */ /* 0x002fc400078e02a0 */
[----:B------:R3:W-:Y:S04]  /*40fc0*/  STL.64 [R1+0x1a8], R20 ;  /* 0x0001a81401007387 */ /* 0x0007e80000100a00 */
[----:B------:R-:W4:Y:S04]  /*40fd0*/  LDL.LU.64 R236, [R1+0x9d0] ;  /* 0x0009d00001ec7983 */ /* 0x000f280000300a00 */
[----:B------:R2:W-:Y:S04]  /*40fe0*/  STL.64 [R1+0x190], R12 ;  /* 0x0001900c01007387 */ /* 0x0005e80000100a00 */
[----:B------:R-:W4:Y:S04]  /*40ff0*/  LDL.LU.64 R160, [R1+0x9e8] ;  /* 0x0009e80001a07983 */ /* 0x000f280000300a00 */
[----:B------:R4:W-:Y:S04]  /*41000*/  STL.64 [R1+0x178], R10 ;  /* 0x0001780a01007387 */ /* 0x0009e80000100a00 */
[----:B------:R-:W4:Y:S04]  /*41010*/  LDL.LU.64 R238, [R1+0xa00] ;  /* 0x000a000001ee7983 */ /* 0x000f280000300a00 */
[----:B------:R1:W-:Y:S04]  /*41020*/  LDGSTS.E [R27+-0x7e780], desc[UR60][R22.64], P4 ;  /* 0x81880000161b7fae */ /* 0x0003e8000a12187c */
[----:B------:R-:W4:Y:S04]  /*41030*/  LDL.LU.64 R242, [R1+0xa18] ;  /* 0x000a180001f27983 */ /* 0x000f280000300a00 */
[----:B------:R3:W-:Y:S04]  /*41040*/  LDGSTS.E [R26+-0x7e380], desc[UR60][R20.64], P4 ;  /* 0x81c80000141a7fae */ /* 0x0007e8000a12187c */
[----:B------:R2:W-:Y:S04]  /*41050*/  LDGSTS.E [R25+-0x7df80], desc[UR60][R12.64], P4 ;  /* 0x820800000c197fae */ /* 0x0005e8000a12187c */
[----:B------:R4:W-:Y:S01]  /*41060*/  LDGSTS.E [R24+-0x7db80], desc[UR60][R10.64], P4 ;  /* 0x824800000a187fae */ /* 0x0009e2000a12187c */
[----:B-1----:R-:W-:-:S03]  /*41070*/  IMAD.WIDE R22, R6, 0x4, R244 ;  /* 0x0000000406167825 */ /* 0x002fc600078e02f4 */
[----:B------:R-:W4:Y:S04]  /*41080*/  LDL.LU.64 R244, [R1+0xa30] ;  /* 0x000a300001f47983 */ /* 0x000f280000300a00 */
[----:B------:R1:W-:Y:S04]  /*41090*/  STL.64 [R1+0x160], R22 ;  /* 0x0001601601007387 */ /* 0x0003e80000100a00 */
[----:B------:R1:W-:Y:S01]  /*410a0*/  LDGSTS.E [R27+-0x7d780], desc[UR60][R22.64], P4 ;  /* 0x82880000161b7fae */ /* 0x0003e2000a12187c */
[----:B---3--:R-:W-:-:S04]  /*410b0*/  IMAD.WIDE R20, R6, 0x4, R246 ;  /* 0x0000000406147825 */ /* 0x008fc800078e02f6 */
[C---:B--2---:R-:W-:Y:S01]  /*410c0*/  IMAD.WIDE R12, R6.reuse, 0x4, R248 ;  /* 0x00000004060c7825 */ /* 0x044fe200078e02f8 */
[----:B------:R2:W-:Y:S04]  /*410d0*/  STL.64 [R1+0x148], R20 ;  /* 0x0001481401007387 */ /* 0x0005e80000100a00 */
[----:B------:R3:W-:Y:S04]  /*410e0*/  STL.64 [R1+0x130], R12 ;  /* 0x0001300c01007387 */ /* 0x0007e80000100a00 */
[----:B------:R2:W-:Y:S04]  /*410f0*/  LDGSTS.E [R26+-0x7d380], desc[UR60][R20.64], P4 ;  /* 0x82c80000141a7fae */ /* 0x0005e8000a12187c */
[----:B------:R3:W-:Y:S01]  /*41100*/  LDGSTS.E [R25+-0x7cf80], desc[UR60][R12.64], P4 ;  /* 0x830800000c197fae */ /* 0x0007e2000a12187c */
[----:B----4-:R-:W-:-:S03]  /*41110*/  IMAD.WIDE R10, R6, 0x4, R162 ;  /* 0x00000004060a7825 */ /* 0x010fc600078e02a2 */
[----:B------:R-:W4:Y:S04]  /*41120*/  LDL.LU.64 R162, [R1+0xa48] ;  /* 0x000a480001a27983 */ /* 0x000f280000300a00 */
[----:B------:R3:W-:Y:S04]  /*41130*/  STL.64 [R1+0x118], R10 ;  /* 0x0001180a01007387 */ /* 0x0007e80000100a00 */
[----:B------:R-:W4:Y:S04]  /*41140*/  LDL.LU.64 R240, [R1+0xa60] ;  /* 0x000a600001f07983 */ /* 0x000f280000300a00 */
[----:B------:R-:W4:Y:S04]  /*41150*/  LDL.LU.64 R246, [R1+0xa78] ;  /* 0x000a780001f67983 */ /* 0x000f280000300a00 */
[----:B------:R-:W4:Y:S04]  /*41160*/  LDL.LU.64 R248, [R1+0xa90] ;  /* 0x000a900001f87983 */ /* 0x000f280000300a00 */
[----:B------:R3:W-:Y:S01]  /*41170*/  LDGSTS.E [R24+-0x7cb80], desc[UR60][R10.64], P4 ;  /* 0x834800000a187fae */ /* 0x0007e2000a12187c */
[----:B-1----:R-:W-:-:S03]  /*41180*/  IMAD.WIDE R22, R6, 0x4, R250 ;  /* 0x0000000406167825 */ /* 0x002fc600078e02fa */
[----:B------:R-:W4:Y:S04]  /*41190*/  LDL.LU.64 R250, [R1+0xaa8] ;  /* 0x000aa80001fa7983 */ /* 0x000f280000300a00 */
[----:B------:R1:W-:Y:S04]  /*411a0*/  STL.64 [R1+0x100], R22 ;  /* 0x0001001601007387 */ /* 0x0003e80000100a00 */
[----:B------:R1:W-:Y:S01]  /*411b0*/  LDGSTS.E [R27+-0x7c780], desc[UR60][R22.64], P4 ;  /* 0x83880000161b7fae */ /* 0x0003e2000a12187c */
[----:B--2---:R-:W-:-:S05]  /*411c0*/  IMAD.WIDE R20, R6, 0x4, R236 ;  /* 0x0000000406147825 */ /* 0x004fca00078e02ec */
[----:B------:R2:W-:Y:S01]  /*411d0*/  LDGSTS.E [R26+-0x7c380], desc[UR60][R20.64], P4 ;  /* 0x83c80000141a7fae */ /* 0x0005e2000a12187c */
[----:B---3--:R-:W-:-:S03]  /*411e0*/  IMAD.WIDE R12, R6, 0x4, R160 ;  /* 0x00000004060c7825 */ /* 0x008fc600078e02a0 */
[----:B------:R-:W3:Y:S01]  /*411f0*/  LDL.LU.64 R160, [R1+0xac0] ;  /* 0x000ac00001a07983 */ /* 0x000ee20000300a00 */
[----:B------:R-:W-:-:S03]  /*41200*/  IMAD.WIDE R10, R6, 0x4, R238 ;  /* 0x00000004060a7825 */ /* 0x000fc600078e02ee */
[----:B------:R2:W-:Y:S04]  /*41210*/  STL.64 [R1+0xe8], R20 ;  /* 0x0000e81401007387 */ /* 0x0005e80000100a00 */
[----:B------:R4:W-:Y:S01]  /*41220*/  STL.64 [R1+0xd0], R12 ;  /* 0x0000d00c01007387 */ /* 0x0009e20000100a00 */
[----:B-1----:R-:W-:-:S03]  /*41230*/  IMAD.WIDE R22, R6, 0x4, R242 ;  /* 0x0000000406167825 */ /* 0x002fc600078e02f2 */
[----:B------:R1:W-:Y:S04]  /*41240*/  STL.64 [R1+0xb8], R10 ;  /* 0x0000b80a01007387 */ /* 0x0003e80000100a00 */
[----:B------:R4:W-:Y:S04]  /*41250*/  LDGSTS.E [R25+-0x7bf80], desc[UR60][R12.64], P4 ;  /* 0x840800000c197fae */ /* 0x0009e8000a12187c */
[----:B------:R1:W-:Y:S04]  /*41260*/  LDGSTS.E [R24+-0x7bb80], desc[UR60][R10.64], P4 ;  /* 0x844800000a187fae */ /* 0x0003e8000a12187c */
[----:B------:R-:W-:Y:S01]  /*41270*/  LDGSTS.E [R27+-0x7b780], desc[UR60][R22.64], P4 ;  /* 0x84880000161b7fae */ /* 0x000fe2000a12187c */
[----:B--2---:R-:W-:-:S03]  /*41280*/  IMAD.WIDE R20, R6, 0x4, R244 ;  /* 0x0000000406147825 */ /* 0x004fc600078e02f4 */
[----:B------:R-:W2:Y:S04]  /*41290*/  LDL.LU.64 R244, [R1+0xad8] ;  /* 0x000ad80001f47983 */ /* 0x000ea80000300a00 */
[----:B------:R-:W2:Y:S04]  /*412a0*/  LDL.LU.64 R238, [R1+0xaf0] ;  /* 0x000af00001ee7983 */ /* 0x000ea80000300a00 */
[----:B------:R-:W-:Y:S04]  /*412b0*/  STL.64 [R1+0xa0], R22 ;  /* 0x0000a01601007387 */ /* 0x000fe80000100a00 */
[----:B------:R-:W2:Y:S04]  /*412c0*/  LDL.LU.64 R242, [R1+0xb08] ;  /* 0x000b080001f27983 */ /* 0x000ea80000300a00 */
[----:B------:R1:W-:Y:S04]  /*412d0*/  STL.64 [R1+0x88], R20 ;  /* 0x0000881401007387 */ /* 0x0003e80000100a00 */
[----:B------:R1:W-:Y:S01]  /*412e0*/  LDGSTS.E [R26+-0x7b380], desc[UR60][R20.64], P4 ;  /* 0x84c80000141a7fae */ /* 0x0003e2000a12187c */
[----:B----4-:R-:W-:-:S03]  /*412f0*/  IMAD.WIDE R12, R6, 0x4, R162 ;  /* 0x00000004060c7825 */ /* 0x010fc600078e02a2 */
[----:B------:R-:W4:Y:S01]  /*41300*/  LDL.LU.64 R162, [R1+0xb20] ;  /* 0x000b200001a27983 */ /* 0x000f220000300a00 */
[----:B-1----:R-:W-:-:S03]  /*41310*/  IMAD.WIDE R10, R6, 0x4, R240 ;  /* 0x00000004060a7825 */ /* 0x002fc600078e02f0 */
[----:B------:R1:W-:Y:S01]  /*41320*/  STL.64 [R1+0x70], R12 ;  /* 0x0000700c01007387 */ /* 0x0003e20000100a00 */
[----:B------:R-:W-:-:S03]  /*41330*/  IMAD.WIDE R20, R6, 0x4, R246 ;  /* 0x0000000406147825 */ /* 0x000fc600078e02f6 */
[----:B------:R1:W-:Y:S04]  /*41340*/  LDGSTS.E [R25+-0x7af80], desc[UR60][R12.64], P4 ;  /* 0x850800000c197fae */ /* 0x0003e8000a12187c */
[----:B------:R1:W-:Y:S04]  /*41350*/  STL.64 [R1+0x58], R10 ;  /* 0x0000580a01007387 */ /* 0x0003e80000100a00 */
[----:B------:R1:W-:Y:S02]  /*41360*/  LDGSTS.E [R24+-0x7ab80], desc[UR60][R10.64], P4 ;  /* 0x854800000a187fae */ /* 0x0003e4000a12187c */
[----:B-1----:R-:W-:-:S02]  /*41370*/  IMAD.WIDE R12, R6, 0x4, R248 ;  /* 0x00000004060c7825 */ /* 0x002fc400078e02f8 */
[----:B------:R-:W-:Y:S02]  /*41380*/  STL.64 [R1+0x40], R20 ;  /* 0x0000401401007387 */ /* 0x000fe40000100a00 */
[C---:B------:R-:W-:Y:S02]  /*41390*/  IMAD.WIDE R10, R6.reuse, 0x4, R250 ;  /* 0x00000004060a7825 */ /* 0x040fe400078e02fa */
[----:B------:R1:W-:Y:S04]  /*413a0*/  STL.64 [R1+0x28], R12 ;  /* 0x0000280c01007387 */ /* 0x0003e80000100a00 */
[----:B------:R1:W-:Y:S04]  /*413b0*/  STL.64 [R1+0x10], R10 ;  /* 0x0000100a01007387 */ /* 0x0003e80000100a00 */
[----:B------:R-:W-:Y:S04]  /*413c0*/  LDGSTS.E [R27+-0x7a780], desc[UR60][R20.64], P4 ;  /* 0x85880000141b7fae */ /* 0x000fe8000a12187c */
[----:B------:R-:W-:Y:S01]  /*413d0*/  LDGSTS.E [R26+-0x7a380], desc[UR60][R12.64], P4 ;  /* 0x85c800000c1a7fae */ /* 0x000fe2000a12187c */
[----:B---3--:R-:W-:-:S03]  /*413e0*/  IMAD.WIDE R250, R6, 0x4, R160 ;  /* 0x0000000406fa7825 */ /* 0x008fc600078e02a0 */
[----:B------:R-:W-:Y:S04]  /*413f0*/  LDGSTS.E [R25+-0x79f80], desc[UR60][R10.64], P4 ;  /* 0x860800000a197fae */ /* 0x000fe8000a12187c */
[----:B------:R-:W3:Y:S04]  /*41400*/  LDL.LU.64 R160, [R1+0xb38] ;  /* 0x000b380001a07983 */ /* 0x000ee80000300a00 */
[----:B------:R-:W3:Y:S04]  /*41410*/  LDL.LU.64 R240, [R1+0xb50] ;  /* 0x000b500001f07983 */ /* 0x000ee80000300a00 */
[----:B------:R-:W3:Y:S04]  /*41420*/  LDL.LU.64 R246, [R1+0xb68] ;  /* 0x000b680001f67983 */ /* 0x000ee80000300a00 */
[----:B------:R-:W3:Y:S04]  /*41430*/  LDL.LU.64 R248, [R1+0xb80] ;  /* 0x000b800001f87983 */ /* 0x000ee80000300a00 */
[----:B------:R-:W-:Y:S04]  /*41440*/  STL.64 [R1+0x4ad0], R250 ;  /* 0x004ad0fa01007387 */ /* 0x000fe80000100a00 */
[----:B------:R-:W3:Y:S04]  /*41450*/  LDL.LU.64 R166, [R1+0xb98] ;  /* 0x000b980001a67983 */ /* 0x000ee80000300a00 */
[----:B------:R-:W-:Y:S01]  /*41460*/  LDGSTS.E [R24+-0x79b80], desc[UR60][R250.64], P4 ;  /* 0x86480000fa187fae */ /* 0x000fe2000a12187c */
[----:B--2---:R-:W-:-:S04]  /*41470*/  IMAD.WIDE R244, R6, 0x4, R244 ;  /* 0x0000000406f47825 */ /* 0x004fc800078e02f4 */
[C---:B------:R-:W-:Y:S01]  /*41480*/  IMAD.WIDE R238, R6.reuse, 0x4, R238 ;  /* 0x0000000406ee7825 */ /* 0x040fe200078e02ee */
[----:B------:R-:W-:Y:S04]  /*41490*/  LDGSTS.E [R27+-0x79780], desc[UR60][R244.64], P4 ;  /* 0x86880000f41b7fae */ /* 0x000fe8000a12187c */
[----:B------:R-:W-:Y:S01]  /*414a0*/  LDGSTS.E [R26+-0x79380], desc[UR60][R238.64], P4 ;  /* 0x86c80000ee1a7fae */ /* 0x000fe2000a12187c */
[----:B------:R-:W-:-:S03]  /*414b0*/  IMAD.WIDE R232, R6, 0x4, R242 ;  /* 0x0000000406e87825 */ /* 0x000fc600078e02f2 */
[----:B------:R-:W2:Y:S04]  /*414c0*/  LDL.LU.64 R242, [R1+0xbb0] ;  /* 0x000bb00001f27983 */ /* 0x000ea80000300a00 */
[----:B------:R-:W2:Y:S04]  /*414d0*/  LDL.LU.64 R236, [R1+0xbc8] ;  /* 0x000bc80001ec7983 */ /* 0x000ea80000300a00 */
[----:B------:R-:W2:Y:S04]  /*414e0*/  LDL.LU.64 R164, [R1+0xbe0] ;  /* 0x000be00001a47983 */ /* 0x000ea80000300a00 */
[----:B------:R-:W-:Y:S04]  /*414f0*/  STL.64 [R1+0x4ad8], R244 ;  /* 0x004ad8f401007387 */ /* 0x000fe80000100a00 */
[----:B------:R-:W-:Y:S04]  /*41500*/  STL.64 [R1+0x4ae8], R238 ;  /* 0x004ae8ee01007387 */ /* 0x000fe80000100a00 */
[----:B------:R-:W-:Y:S04]  /*41510*/  STL.64 [R1+0x4af0], R232 ;  /* 0x004af0e801007387 */ /* 0x000fe80000100a00 */
[----:B------:R-:W-:Y:S01]  /*41520*/  LDGSTS.E [R25+-0x78f80], desc[UR60][R232.64], P4 ;  /* 0x87080000e8197fae */ /* 0x000fe2000a12187c */
[----:B----4-:R-:W-:-:S05]  /*41530*/  IMAD.WIDE R162, R6, 0x4, R162 ;  /* 0x0000000406a27825 */ /* 0x010fca00078e02a2 */
[----:B------:R-:W-:Y:S04]  /*41540*/  STL.64 [R1+0x4b00], R162 ;  /* 0x004b00a201007387 */ /* 0x000fe80000100a00 */
[----:B------:R-:W4:Y:S04]  /*41550*/  LDL.LU.64 R234, [R1+0xbf8] ;  /* 0x000bf80001ea7983 */ /* 0x000f280000300a00 */
[----:B------:R-:W-:Y:S01]  /*41560*/  LDGSTS.E [R24+-0x78b80], desc[UR60][R162.64], P4 ;  /* 0x87480000a2187fae */ /* 0x000fe2000a12187c */
[----:B---3--:R-:W-:-:S04]  /*41570*/  IMAD.WIDE R160, R6, 0x4, R160 ;  /* 0x0000000406a07825 */ /* 0x008fc800078e02a0 */
[C---:B------:R-:W-:Y:S01]  /*41580*/  IMAD.WIDE R158, R6.reuse, 0x4, R240 ;  /* 0x00000004069e7825 */ /* 0x040fe200078e02f0 */
[----:B------:R-:W-:Y:S03]  /*41590*/  LDGSTS.E [R27+-0x78780], desc[UR60][R160.64], P4 ;  /* 0x87880000a01b7fae */ /* 0x000fe6000a12187c */
[C---:B------:R-:W-:Y:S01]  /*415a0*/  IMAD.WIDE R156, R6.reuse, 0x4, R246 ;  /* 0x00000004069c7825 */ /* 0x040fe200078e02f6 */
[----:B------:R-:W3:Y:S03]  /*415b0*/  LDL.LU.64 R240, [R1+0xc10] ;  /* 0x000c100001f07983 */ /* 0x000ee60000300a00 */
[C---:B------:R-:W-:Y:S01]  /*415c0*/  IMAD.WIDE R154, R6.reuse, 0x4, R248 ;  /* 0x00000004069a7825 */ /* 0x040fe200078e02f8 */
[----:B------:R-:W3:Y:S04]  /*415d0*/  LDL.LU.64 R246, [R1+0xc28] ;  /* 0x000c280001f67983 */ /* 0x000ee80000300a00 */
[----:B------:R-:W3:Y:S04]  /*415e0*/  LDL.LU.64 R248, [R1+0xc40] ;  /* 0x000c400001f87983 */ /* 0x000ee80000300a00 */
[----:B------:R-:W-:Y:S04]  /*415f0*/  STL.64 [R1+0x4b08], R160 ;  /* 0x004b08a001007387 */ /* 0x000fe80000100a00 */
[----:B------:R-:W-:Y:S04]  /*41600*/  STL.64 [R1+0x4b10], R158 ;  /* 0x004b109e01007387 */ /* 0x000fe80000100a00 */
[----:B------:R-:W-:Y:S04]  /*41610*/  STL.64 [R1+0x4b18], R156 ;  /* 0x004b189c01007387 */ /* 0x000fe80000100a00 */
[----:B------:R-:W-:Y:S01]  /*41620*/  STL.64 [R1+0x4b20], R154 ;  /* 0x004b209a01007387 */ /* 0x000fe20000100a00 */
[----:B------:R-:W-:-:S03]  /*41630*/  IMAD.WIDE R152, R6, 0x4, R166 ;  /* 0x0000000406987825 */ /* 0x000fc600078e02a6 */
[----:B------:R-:W-:Y:S04]  /*41640*/  LDGSTS.E [R26+-0x78380], desc[UR60][R158.64], P4 ;  /* 0x87c800009e1a7fae */ /* 0x000fe8000a12187c */
[----:B------:R-:W-:Y:S04]  /*41650*/  LDGSTS.E [R25+-0x5ff80], desc[UR60][R156.64], P4 ;  /* 0xa00800009c197fae */ /* 0x000fe8000a12187c */
[----:B------:R-:W-:Y:S04]  /*41660*/  LDGSTS.E [R24+-0x5fb80], desc[UR60][R154.64], P4 ;  /* 0xa04800009a187fae */ /* 0x000fe8000a12187c */
[----:B------:R-:W-:Y:S01]  /*41670*/  LDGSTS.E [R27+-0x5f780], desc[UR60][R152.64], P4 ;  /* 0xa0880000981b7fae */ /* 0x000fe2000a12187c */
[----:B--2---:R-:W-:-:S03]  /*41680*/  IMAD.WIDE R150, R6, 0x4, R242 ;  /* 0x0000000406967825 */ /* 0x004fc600078e02f2 */
[----:B------:R-:W2:Y:S01]  /*41690*/  LDL.LU.64 R242, [R1+0xc58] ;  /* 0x000c580001f27983 */ /* 0x000ea20000300a00 */
[----:B------:R-:W-:-:S03]  /*416a0*/  IMAD.WIDE R148, R6, 0x4, R236 ;  /* 0x0000000406947825 */ /* 0x000fc600078e02ec */
[----:B------:R-:W2:Y:S04]  /*416b0*/  LDL.LU.64 R236, [R1+0xc70] ;  /* 0x000c700001ec7983 */ /* 0x000ea80000300a00 */
[----:B------:R-:W2:Y:S01]  /*416c0*/  LDL.LU.64 R166, [R1+0xc88] ;  /* 0x000c880001a67983 */ /* 0x000ea20000300a00 */
[----:B------:R-:W-:-:S03]  /*416d0*/  IMAD.WIDE R146, R6, 0x4, R164 ;  /* 0x0000000406927825 */ /* 0x000fc600078e02a4 */
[----:B------:R-:W2:Y:S04]  /*416e0*/  LDL.LU.64 R164, [R1+0xca0] ;  /* 0x000ca00001a47983 */ /* 0x000ea80000300a00 */
[----:B------:R-:W-:Y:S04]  /*416f0*/  STL.64 [R1+0x4b28], R152 ;  /* 0x004b289801007387 */ /* 0x000fe80000100a00 */
[----:B------:R-:W-:Y:S04]  /*41700*/  LDGSTS.E [R26+-0x5f380], desc[UR60][R150.64], P4 ;  /* 0xa0c80000961a7fae */ /* 0x000fe8000a12187c */
[----:B------:R-:W-:Y:S04]  /*41710*/  LDGSTS.E [R25+-0x5ef80], desc[UR60][R148.64], P4 ;  /* 0xa108000094197fae */ /* 0x000fe8000a12187c */
[----:B------:R-:W-:Y:S01]  /*41720*/  LDGSTS.E [R24+-0x5eb80], desc[UR60][R146.64], P4 ;  /* 0xa148000092187fae */ /* 0x000fe2000a12187c */
[----:B----4-:R-:W-:-:S03]  /*41730*/  IMAD.WIDE R144, R6, 0x4, R234 ;  /* 0x0000000406907825 */ /* 0x010fc600078e02ea */
[----:B------:R-:W4:Y:S04]  /*41740*/  LDL.LU.64 R234, [R1+0xcb8] ;  /* 0x000cb80001ea7983 */ /* 0x000f280000300a00 */
[----:B------:R-:W-:Y:S01]  /*41750*/  LDGSTS.E [R27+-0x5e780], desc[UR60][R144.64], P4 ;  /* 0xa1880000901b7fae */ /* 0x000fe2000a12187c */
[----:B---3--:R-:W-:-:S03]  /*41760*/  IMAD.WIDE R142, R6, 0x4, R240 ;  /* 0x00000004068e7825 */ /* 0x008fc600078e02f0 */
[----:B------:R-:W3:Y:S01]  /*41770*/  LDL.LU.64 R240, [R1+0xcd0] ;  /* 0x000cd00001f07983 */ /* 0x000ee20000300a00 */
[----:B------:R-:W-:-:S03]  /*41780*/  IMAD.WIDE R140, R6, 0x4, R246 ;  /* 0x00000004068c7825 */ /* 0x000fc600078e02f6 */
[----:B------:R-:W3:Y:S01]  /*41790*/  LDL.LU.64 R246, [R1+0xce8] ;  /* 0x000ce80001f67983 */ /* 0x000ee20000300a00 */
[----:B------:R-:W-:-:S03]  /*417a0*/  IMAD.WIDE R138, R6, 0x4, R248 ;  /* 0x00000004068a7825 */ /* 0x000fc600078e02f8 */
[----:B------:R-:W3:Y:S04]  /*417b0*/  LDL.LU.64 R248, [R1+0xd00] ;  /* 0x000d000001f87983 */ /* 0x000ee80000300a00 */
[----:B------:R-:W-:Y:S04]  /*417c0*/  LDGSTS.E [R26+-0x5e380], desc[UR60][R142.64], P4 ;  /* 0xa1c800008e1a7fae */ /* 0x000fe8000a12187c */
[----:B------:R-:W-:Y:S04]  /*417d0*/  LDGSTS.E [R25+-0x5df80], desc[UR60][R140.64], P4 ;  /* 0xa20800008c197fae */ /* 0x000fe8000a12187c */
[----:B------:R-:W-:Y:S01]  /*417e0*/  LDGSTS.E [R24+-0x5db80], desc[UR60][R138.64], P4 ;  /* 0xa24800008a187fae */ /* 0x000fe2000a12187c */
[----:B--2---:R-:W-:-:S03]  /*417f0*/  IMAD.WIDE R136, R6, 0x4, R242 ;  /* 0x0000000406887825 */ /* 0x004fc600078e02f2 */
[----:B------:R-:W2:Y:S01]  /*41800*/  LDL.LU.64 R242, [R1+0xd10] ;  /* 0x000d100001f27983 */ /* 0x000ea20000300a00 */
[----:B------:R-:W-:-:S03]  /*41810*/  IMAD.WIDE R134, R6, 0x4, R236 ;  /* 0x0000000406867825 */ /* 0x000fc600078e02ec */
[----:B------:R-:W2:Y:S01]  /*41820*/  LDL.LU.64 R236, [R1+0xd18] ;  /* 0x000d180001ec7983 */ /* 0x000ea20000300a00 */
[----:B------:R-:W-:-:S03]  /*41830*/  IMAD.WIDE R132, R6, 0x4, R166 ;  /* 0x0000000406847825 */ /* 0x000fc600078e02a6 */
[----:B------:R-:W2:Y:S01]  /*41840*/  LDL.LU.64 R166, [R1+0xd28] ;  /* 0x000d280001a67983 */ /* 0x000ea20000300a00 */
[----:B------:R-:W-:-:S03]  /*41850*/  IMAD.WIDE R130, R6, 0x4, R164 ;  /* 0x0000000406827825 */ /* 0x000fc600078e02a4 */
[----:B------:R-:W2:Y:S04]  /*41860*/  LDL.LU.64 R164, [R1+0xd30] ;  /* 0x000d300001a47983 */ /* 0x000ea80000300a00 */
[----:B------:R-:W-:Y:S04]  /*41870*/  LDGSTS.E [R27+-0x5d780], desc[UR60][R136.64], P4 ;  /* 0xa2880000881b7fae */ /* 0x000fe8000a12187c */
        /* <DEDUP_REMOVED lines=33> */
[----:B------:R-:W1:Y:S01]  /*41a90*/  LDL.LU.64 R246, [R1+0xda8] ;  /* 0x000da80001f67983 */ /* 0x000e620000300a00 */
        /* <DEDUP_REMOVED lines=15> */
[----:B------:R4:W-:Y:S04]  /*41b90*/  LDGSTS.E [R25+-0x58f80], desc[UR60][R100.64], P4 ;  /* 0xa708000064197fae */ /* 0x0009e8000a12187c */
[----:B------:R4:W-:Y:S02]  /*41ba0*/  LDGSTS.E [R24+-0x58b80], desc[UR60][R98.64], P4 ;  /* 0xa748000062187fae */ /* 0x0009e4000a12187c */
[----:B----4-:R-:W-:-:S02]  /*41bb0*/  IMAD.WIDE R96, R6, 0x4, R234 ;  /* 0x0000000406607825 */ /* 0x010fc400078e02ea */
[----:B------:R-:W4:Y:S02]  /*41bc0*/  LDL.LU.64 R234, [R1+0xdf0] ;  /* 0x000df00001ea7983 */ /* 0x000f240000300a00 */
[C---:B------:R-:W-:Y:S02]  /*41bd0*/  VIADD R25, R8.reuse, 0x200000 ;  /* 0x0020000008197836 */ /* 0x040fe40000000000 */
[----:B------:R3:W-:Y:S01]  /*41be0*/  LDGSTS.E [R27+-0x58780], desc[UR60][R96.64], P4 ;  /* 0xa7880000601b7fae */ /* 0x0007e2000a12187c */
[C---:B------:R-:W-:Y:S01]  /*41bf0*/  VIADD R24, R8.reuse, 0x200000 ;  /* 0x0020000008187836 */ /* 0x040fe20000000000 */
[----:B---3--:R-:W-:Y:S01]  /*41c00*/  IADD3 R27, R8, 0x200000, RZ ;  /* 0x00200000081b7810 */ /* 0x008fe20007ffe0ff */
[C---:B------:R-:W-:Y:S02]  /*41c10*/  IMAD.WIDE R94, R6.reuse, 0x4, R240 ;  /* 0x00000004065e7825 */ /* 0x040fe400078e02f0 */
[----:B------:R-:W3:Y:S02]  /*41c20*/  LDL.LU.64 R240, [R1+0xdf8] ;  /* 0x000df80001f07983 */ /* 0x000ee40000300a00 */
[----:B-1----:R-:W-:-:S02]  /*41c30*/  IMAD.WIDE R12, R6, 0x4, R246 ;  /* 0x00000004060c7825 */ /* 0x002fc400078e02f6 */
[----:B------:R-:W3:Y:S02]  /*41c40*/  LDL.LU.64 R246, [R1+0xe08] ;  /* 0x000e080001f67983 */ /* 0x000ee40000300a00 */
[C---:B------:R-:W-:Y:S02]  /*41c50*/  IMAD.WIDE R10, R6.reuse, 0x4, R248 ;  /* 0x00000004060a7825 */ /* 0x040fe400078e02f8 */
[----:B------:R1:W-:Y:S04]  /*41c60*/  STL.64 [R1+0x248], R12 ;  /* 0x0002480c01007387 */ /* 0x0003e80000100a00 */
[----:B------:R-:W3:Y:S04]  /*41c70*/  LDL.LU.64 R248, [R1+0xe10] ;  /* 0x000e100001f87983 */ /* 0x000ee80000300a00 */
[----:B------:R1:W-:Y:S04]  /*41c80*/  STL.64 [R1+0x230], R10 ;  /* 0x0002300a01007387 */ /* 0x0003e80000100a00 */
[----:B------:R-:W-:Y:S04]  /*41c90*/  LDGSTS.E [R26+-0x58380], desc[UR60][R94.64], P4 ;  /* 0xa7c800005e1a7fae */ /* 0x000fe8000a12187c */
[----:B------:R1:W-:Y:S04]  /*41ca0*/  LDGSTS.E [R25+-0x7ff00], desc[UR60][R12.64], P4 ;  /* 0x801000000c197fae */ /* 0x0003e8000a12187c */
[----:B------:R1:W-:Y:S01]  /*41cb0*/  LDGSTS.E [R24+-0x7fb00], desc[UR60][R10.64], P4 ;  /* 0x805000000a187fae */ /* 0x0003e2000a12187c */
[----:B--2---:R-:W-:-:S03]  /*41cc0*/  IMAD.WIDE R22, R6, 0x4, R242 ;  /* 0x0000000406167825 */ /* 0x004fc600078e02f2 */
[----:B------:R-:W2:Y:S01]  /*41cd0*/  LDL.LU.64 R242, [R1+0xe18] ;  /* 0x000e180001f27983 */ /* 0x000ea20000300a00 */
[----:B------:R-:W-:-:S03]  /*41ce0*/  IMAD.WIDE R20, R6, 0x4, R236 ;  /* 0x0000000406147825 */ /* 0x000fc600078e02ec */
[----:B------:R-:W2:Y:S01]  /*41cf0*/  LDL.LU.64 R236, [R1+0xe28] ;  /* 0x000e280001ec7983 */ /* 0x000ea20000300a00 */
[----:B-1----:R-:W-:-:S03]  /*41d00*/  IMAD.WIDE R12, R6, 0x4, R166 ;  /* 0x00000004060c7825 */ /* 0x002fc600078e02a6 */
[----:B------:R4:W-:Y:S04]  /*41d10*/  STL.64 [R1+0x218], R22 ;  /* 0x0002181601007387 */ /* 0x0009e80000100a00 */
[----:B------:R-:W2:Y:S01]  /*41d20*/  LDL.LU.64 R166, [R1+0xe30] ;  /* 0x000e300001a67983 */ /* 0x000ea20000300a00 */
[----:B------:R-:W-:-:S03]  /*41d30*/  IMAD.WIDE R10, R6, 0x4, R164 ;  /* 0x00000004060a7825 */ /* 0x000fc600078e02a4 */
[----:B------:R3:W-:Y:S04]  /*41d40*/  STL.64 [R1+0x200], R20 ;  /* 0x0002001401007387 */ /* 0x0007e80000100a00 */
[----:B------:R1:W-:Y:S04]  /*41d50*/  STL.64 [R1+0x1e8], R12 ;  /* 0x0001e80c01007387 */ /* 0x0003e80000100a00 */
[----:B------:R-:W2:Y:S04]  /*41d60*/  LDL.LU.64 R164, [R1+0xe40] ;  /* 0x000e400001a47983 */ /* 0x000ea80000300a00 */
[----:B------:R4:W-:Y:S04]  /*41d70*/  LDGSTS.E [R27+-0x7f700], desc[UR60][R22.64], P4 ;  /* 0x80900000161b7fae */ /* 0x0009e8000a12187c */
[----:B------:R1:W-:Y:S01]  /*41d80*/  STL.64 [R1+0x1d0], R10 ;  /* 0x0001d00a01007387 */ /* 0x0003e20000100a00 */
[----:B----4-:R-:W-:-:S03]  /*41d90*/  IMAD.WIDE R22, R6, 0x4, R234 ;  /* 0x0000000406167825 */ /* 0x010fc600078e02ea */
[----:B------:R-:W4:Y:S01]  /*41da0*/  LDL.LU.64 R234, [R1+0xe48] ;  /* 0x000e480001ea7983 */ /* 0x000f220000300a00 */
[----:B------:R-:W-:-:S05]  /*41db0*/  VIADD R26, R8, 0x200000 ;  /* 0x00200000081a7836 */ /* 0x000fca0000000000 */
[----:B------:R3:W-:Y:S04]  /*41dc0*/  LDGSTS.E [R26+-0x7f300], desc[UR60][R20.64], P4 ;  /* 0x80d00000141a7fae */ /* 0x0007e8000a12187c */
[----:B------:R1:W-:Y:S04]  /*41dd0*/  LDGSTS.E [R25+-0x7ef00], desc[UR60][R12.64], P4 ;  /* 0x811000000c197fae */ /* 0x0003e8000a12187c */
[----:B------:R1:W-:Y:S04]  /*41de0*/  LDGSTS.E [R24+-0x7eb00], desc[UR60][R10.64], P4 ;  /* 0x815000000a187fae */ /* 0x0003e8000a12187c */
[----:B------:R2:W-:Y:S01]  /*41df0*/  LDGSTS.E [R27+-0x7e700], desc[UR60][R22.64], P4 ;  /* 0x81900000161b7fae */ /* 0x0005e2000a12187c */
[----:B---3--:R-:W-:-:S03]  /*41e00*/  IMAD.WIDE R20, R6, 0x4, R240 ;  /* 0x0000000406147825 */ /* 0x008fc600078e02f0 */
[----:B------:R-:W3:Y:S01]  /*41e10*/  LDL.LU.64 R240, [R1+0xe50] ;  /* 0x000e500001f07983 */ /* 0x000ee20000300a00 */
[----:B-1----:R-:W-:-:S03]  /*41e20*/  IMAD.WIDE R12, R6, 0x4, R246 ;  /* 0x00000004060c7825 */ /* 0x002fc600078e02f6 */
[----:B------:R2:W-:Y:S04]  /*41e30*/  STL.64 [R1+0x1b8], R22 ;  /* 0x0001b81601007387 */ /* 0x0005e80000100a00 */
[----:B------:R-:W3:Y:S01]  /*41e40*/  LDL.LU.64 R246, [R1+0xe60] ;  /* 0x000e600001f67983 */ /* 0x000ee20000300a00 */
[----:B------:R-:W-:-:S03]  /*41e50*/  IMAD.WIDE R10, R6, 0x4, R248 ;  /* 0x00000004060a7825 */ /* 0x000fc600078e02f8 */
[----:B------:R1:W-:Y:S04]  /*41e60*/  STL.64 [R1+0x1a0], R20 ;  /* 0x0001a01401007387 */ /* 0x0003e80000100a00 */
[----:B------:R1:W-:Y:S04]  /*41e70*/  STL.64 [R1+0x188], R12 ;  /* 0x0001880c01007387 */ /* 0x0003e80000100a00 */
[----:B------:R-:W3:Y:S04]  /*41e80*/  LDL.LU.64 R248, [R1+0xe68] ;  /* 0x000e680001f87983 */ /* 0x000ee80000300a00 */
[----:B------:R1:W-:Y:S04]  /*41e90*/  LDGSTS.E [R26+-0x7e300], desc[UR60][R20.64], P4 ;  /* 0x81d00000141a7fae */ /* 0x0003e8000a12187c */
[----:B------:R1:W-:Y:S04]  /*41ea0*/  STL.64 [R1+0x170], R10 ;  /* 0x0001700a01007387 */ /* 0x0003e80000100a00 */
[----:B------:R1:W-:Y:S04]  /*41eb0*/  LDGSTS.E [R25+-0x7df00], desc[UR60][R12.64], P4 ;  /* 0x821000000c197fae */ /* 0x0003e8000a12187c */
[----:B------:R1:W-:Y:S01]  /*41ec0*/  LDGSTS.E [R24+-0x7db00], desc[UR60][R10.64], P4 ;  /* 0x825000000a187fae */ /* 0x0003e2000a12187c */
[----:B--2---:R-:W-:-:S03]  /*41ed0*/  IMAD.WIDE R22, R6, 0x4, R242 ;  /* 0x0000000406167825 */ /* 0x004fc600078e02f2 */
[----:B------:R-:W2:Y:S01]  /*41ee0*/  LDL.LU.64 R242, [R1+0xe78] ;  /* 0x000e780001f27983 */ /* 0x000ea20000300a00 */
[----:B-1----:R-:W-:-:S03]  /*41ef0*/  IMAD.WIDE R20, R6, 0x4, R236 ;  /* 0x0000000406147825 */ /* 0x002fc600078e02ec */
[----:B------:R-:W2:Y:S04]  /*41f00*/  LDL.LU.64 R236, [R1+0xe80] ;  /* 0x000e800001ec7983 */ /* 0x000ea80000300a00 */
[----:B------:R4:W-:Y:S01]  /*41f10*/  STL.64 [R1+0x158], R22 ;  /* 0x0001581601007387 */ /* 0x0009e20000100a00 */
[----:B------:R-:W-:-:S03]  /*41f20*/  IMAD.WIDE R12, R6, 0x4, R166 ;  /* 0x00000004060c7825 */ /* 0x000fc600078e02a6 */
[----:B------:R-:W2:Y:S04]  /*41f30*/  LDL.LU.64 R166, [R1+0xe88] ;  /* 0x000e880001a67983 */ /* 0x000ea80000300a00 */
[----:B------:R3:W-:Y:S04]  /*41f40*/  STL.64 [R1+0x140], R20 ;  /* 0x0001401401007387 */ /* 0x0007e80000100a00 */
[----:B------:R1:W-:Y:S01]  /*41f50*/  STL.64 [R1+0x128], R12 ;  /* 0x0001280c01007387 */ /* 0x0003e20000100a00 */
[----:B------:R-:W-:-:S03]  /*41f60*/  IMAD.WIDE R10, R6, 0x4, R164 ;  /* 0x00000004060a7825 */ /* 0x000fc600078e02a4 */
[----:B------:R-:W2:Y:S04]  /*41f70*/  LDL.LU.64 R164, [R1+0xe98] ;  /* 0x000e980001a47983 */ /* 0x000ea80000300a00 */
[----:B------:R4:W-:Y:S04]  /*41f80*/  LDGSTS.E [R27+-0x7d700], desc[UR60][R22.64], P4 ;  /* 0x82900000161b7fae */ /* 0x0009e8000a12187c */
[----:B------:R1:W-:Y:S04]  /*41f90*/  STL.64 [R1+0x110], R10 ;  /* 0x0001100a01007387 */ /* 0x0003e80000100a00 */
[----:B------:R3:W-:Y:S01]  /*41fa0*/  LDGSTS.E [R26+-0x7d300], desc[UR60][R20.64], P4 ;  /* 0x82d00000141a7fae */ /* 0x0007e2000a12187c */
[----:B----4-:R-:W-:-:S03]  /*41fb0*/  IMAD.WIDE R22, R6, 0x4, R234 ;  /* 0x0000000406167825 */ /* 0x010fc600078e02ea */
[----:B------:R1:W-:Y:S04]  /*41fc0*/  LDGSTS.E [R25+-0x7cf00], desc[UR60][R12.64], P4 ;  /* 0x831000000c197fae */ /* 0x0003e8000a12187c */
[----:B------:R-:W4:Y:S04]  /*41fd0*/  LDL.LU.64 R234, [R1+0xea0] ;  /* 0x000ea00001ea7983 */ /* 0x000f280000300a00 */
[----:B------:R1:W-:Y:S04]  /*41fe0*/  LDGSTS.E [R24+-0x7cb00], desc[UR60][R10.64], P4 ;  /* 0x835000000a187fae */ /* 0x0003e8000a12187c */
[----:B------:R2:W-:Y:S01]  /*41ff0*/  LDGSTS.E [R27+-0x7c700], desc[UR60][R22.64], P4 ;  /* 0x83900000161b7fae */ /* 0x0005e2000a12187c */
[----:B---3--:R-:W-:-:S03]  /*42000*/  IMAD.WIDE R20, R6, 0x4, R240 ;  /* 0x0000000406147825 */ /* 0x008fc600078e02f0 */
[----:B------:R-:W3:Y:S04]  /*42010*/  LDL.LU.64 R240, [R1+0xeb0] ;  /* 0x000eb00001f07983 */ /* 0x000ee80000300a00 */
[----:B------:R2:W-:Y:S01]  /*42020*/  STL.64 [R1+0xf8], R22 ;  /* 0x0000f81601007387 */ /* 0x0005e20000100a00 */
[----:B-1----:R-:W-:-:S03]  /*42030*/  IMAD.WIDE R12, R6, 0x4, R246 ;  /* 0x00000004060c7825 */ /* 0x002fc600078e02f6 */
[----:B------:R-:W3:Y:S04]  /*42040*/  LDL.LU.64 R246, [R1+0xeb8] ;  /* 0x000eb80001f67983 */ /* 0x000ee80000300a00 */
[----:B------:R1:W-:Y:S01]  /*42050*/  STL.64 [R1+0xe0], R20 ;  /* 0x0000e01401007387 */ /* 0x0003e20000100a00 */
[----:B------:R-:W-:-:S03]  /*42060*/  IMAD.WIDE R10, R6, 0x4, R248 ;  /* 0x00000004060a7825 */ /* 0x000fc600078e02f8 */
[----:B------:R1:W-:Y:S04]  /*42070*/  STL.64 [R1+0xc8], R12 ;  /* 0x0000c80c01007387 */ /* 0x0003e80000100a00 */
[----:B------:R1:W-:Y:S04]  /*42080*/  LDGSTS.E [R26+-0x7c300], desc[UR60][R20.64], P4 ;  /* 0x83d00000141a7fae */ /* 0x0003e8000a12187c */
[----:B------:R-:W3:Y:S04]  /*42090*/  LDL.LU.64 R248, [R1+0xec0] ;  /* 0x000ec00001f87983 */ /* 0x000ee80000300a00 */
[----:B------:R1:W-:Y:S04]  /*420a0*/  STL.64 [R1+0xb0], R10 ;  /* 0x0000b00a01007387 */ /* 0x0003e80000100a00 */
[----:B------:R1:W-:Y:S04]  /*420b0*/  LDGSTS.E [R25+-0x7bf00], desc[UR60][R12.64], P4 ;  /* 0x841000000c197fae */ /* 0x0003e8000a12187c */
[----:B------:R1:W-:Y:S01]  /*420c0*/  LDGSTS.E [R24+-0x7bb00], desc[UR60][R10.64], P4 ;  /* 0x845000000a187fae */ /* 0x0003e2000a12187c */
[----:B--2---:R-:W-:-:S03]  /*420d0*/  IMAD.WIDE R22, R6, 0x4, R242 ;  /* 0x0000000406167825 */ /* 0x004fc600078e02f2 */
[----:B------:R-:W2:Y:S01]  /*420e0*/  LDL.LU.64 R242, [R1+0xed0] ;  /* 0x000ed00001f27983 */ /* 0x000ea20000300a00 */
[----:B-1----:R-:W-:-:S03]  /*420f0*/  IMAD.WIDE R20, R6, 0x4, R236 ;  /* 0x0000000406147825 */ /* 0x002fc600078e02ec */
[----:B------:R-:W2:Y:S04]  /*42100*/  LDL.LU.64 R236, [R1+0xed8] ;  /* 0x000ed80001ec7983 */ /* 0x000ea80000300a00 */
[----:B------:R-:W-:Y:S01]  /*42110*/  STL.64 [R1+0x98], R22 ;  /* 0x0000981601007387 */ /* 0x000fe20000100a00 */
[----:B------:R-:W-:-:S03]  /*42120*/  IMAD.WIDE R12, R6, 0x4, R166 ;  /* 0x00000004060c7825 */ /* 0x000fc600078e02a6 */
[----:B------:R-:W2:Y:S04]  /*42130*/  LDL.LU.64 R166, [R1+0xee8] ;  /* 0x000ee80001a67983 */ /* 0x000ea80000300a00 */
[----:B------:R4:W-:Y:S04]  /*42140*/  STL.64 [R1+0x80], R20 ;  /* 0x0000801401007387 */ /* 0x0009e80000100a00 */
[----:B------:R3:W-:Y:S01]  /*42150*/  STL.64 [R1+0x68], R12 ;  /* 0x0000680c01007387 */ /* 0x0007e20000100a00 */
[----:B------:R-:W-:-:S03]  /*42160*/  IMAD.WIDE R10, R6, 0x4, R164 ;  /* 0x00000004060a7825 */ /* 0x000fc600078e02a4 */
[----:B------:R-:W2:Y:S04]  /*42170*/  LDL.LU.64 R164, [R1+0xef0] ;  /* 0x000ef00001a47983 */ /* 0x000ea80000300a00 */
[----:B------:R-:W-:Y:S04]  /*42180*/  LDGSTS.E [R27+-0x7b700], desc[UR60][R22.64], P4 ;  /* 0x84900000161b7fae */ /* 0x000fe8000a12187c */
[----:B------:R4:W-:Y:S04]  /*42190*/  LDGSTS.E [R26+-0x7b300], desc[UR60][R20.64], P4 ;  /* 0x84d00000141a7fae */ /* 0x0009e8000a12187c */
[----:B------:R1:W-:Y:S04]  /*421a0*/  STL.64 [R1+0x50], R10 ;  /* 0x0000500a01007387 */ /* 0x0003e80000100a00 */
[----:B------:R-:W2:Y:S01]  /*421b0*/  LDL.LU.64 R172, [R1+0xef8] ;  /* 0x000ef80001ac7983 */ /* 0x000ea20000300a00 */
[----:B----4-:R-:W-:-:S03]  /*421c0*/  IMAD.WIDE R20, R6, 0x4, R234 ;  /* 0x0000000406147825 */ /* 0x010fc600078e02ea */
[----:B------:R-:W4:Y:S04]  /*421d0*/  LDL.LU.64 R170, [R1+0xf08] ;  /* 0x000f080001aa7983 */ /* 0x000f280000300a00 */
[----:B------:R-:W-:Y:S04]  /*421e0*/  STL.64 [R1+0x38], R20 ;  /* 0x0000381401007387 */ /* 0x000fe80000100a00 */
[----:B------:R-:W4:Y:S04]  /*421f0*/  LDL.LU.64 R168, [R1+0xf10] ;  /* 0x000f100001a87983 */ /* 0x000f280000300a00 */
[----:B------:R3:W-:Y:S04]  /*42200*/  LDGSTS.E [R25+-0x7af00], desc[UR60][R12.64], P4 ;  /* 0x851000000c197fae */ /* 0x0007e8000a12187c */
[----:B------:R1:W-:Y:S04]  /*42210*/  LDGSTS.E [R24+-0x7ab00], desc[UR60][R10.64], P4 ;  /* 0x855000000a187fae */ /* 0x0003e8000a12187c */
[----:B------:R-:W-:Y:S01]  /*42220*/  LDGSTS.E [R27+-0x7a700], desc[UR60][R20.64], P4 ;  /* 0x85900000141b7fae */ /* 0x000fe2000a12187c */
[----:B---3--:R-:W-:-:S04]  /*42230*/  IMAD.WIDE R12, R6, 0x4, R240 ;  /* 0x00000004060c7825 */ /* 0x008fc800078e02f0 */
[C---:B-1----:R-:W-:Y:S01]  /*42240*/  IMAD.WIDE R10, R6.reuse, 0x4, R246 ;  /* 0x00000004060a7825 */ /* 0x042fe200078e02f6 */
[----:B------:R1:W-:Y:S04]  /*42250*/  STL.64 [R1+0x20], R12 ;  /* 0x0000200c01007387 */ /* 0x0003e80000100a00 */
[----:B------:R3:W-:Y:S04]  /*42260*/  STL.64 [R1+0x8], R10 ;  /* 0x0000080a01007387 */ /* 0x0007e80000100a00 */
[----:B------:R-:W3:Y:S04]  /*42270*/  LDL.LU.64 R246, [R1+0xf20] ;  /* 0x000f200001f67983 */ /* 0x000ee80000300a00 */
[----:B------:R-:W3:Y:S04]  /*42280*/  LDL.LU.64 R240, [R1+0xf28] ;  /* 0x000f280001f07983 */ /* 0x000ee80000300a00 */
[----:B------:R-:W3:Y:S01]  /*42290*/  LDL.LU.64 R234, [R1+0xf30] ;  /* 0x000f300001ea7983 */ /* 0x000ee20000300a00 */
[----:B------:R-:W-:-:S03]  /*422a0*/  IMAD.WIDE R248, R6, 0x4, R248 ;  /* 0x0000000406f87825 */ /* 0x000fc600078e02f8 */
        /* <DEDUP_REMOVED lines=9> */
[----:B----4-:R-:W-:-:S03]  /*42340*/  IMAD.WIDE R88, R6, 0x4, R170 ;  /* 0x0000000406587825 */ /* 0x010fc600078e02aa */
[----:B------:R-:W4:Y:S01]  /*42350*/  LDL.LU.64 R170, [R1+0xf60] ;  /* 0x000f600001aa7983 */ /* 0x000f220000300a00 */
[----:B------:R-:W-:-:S03]  /*42360*/  IMAD.WIDE R86, R6, 0x4, R168 ;  /* 0x0000000406567825 */ /* 0x000fc600078e02a8 */
[----:B------:R-:W4:Y:S01]  /*42370*/  LDL.LU.64 R168, [R1+0xf68] ;  /* 0x000f680001a87983 */ /* 0x000f220000300a00 */
[----:B---3--:R-:W-:-:S03]  /*42380*/  IMAD.WIDE R84, R6, 0x4, R246 ;  /* 0x0000000406547825 */ /* 0x008fc600078e02f6 */
[----:B------:R-:W3:Y:S01]  /*42390*/  LDL.LU.64 R246, [R1+0xf78] ;  /* 0x000f780001f67983 */ /* 0x000ee20000300a00 */
[----:B------:R-:W-:-:S03]  /*423a0*/  IMAD.WIDE R82, R6, 0x4, R240 ;  /* 0x0000000406527825 */ /* 0x000fc600078e02f0 */
[----:B------:R-:W3:Y:S01]  /*423b0*/  LDL.LU.64 R240, [R1+0xf80] ;  /* 0x000f800001f07983 */ /* 0x000ee20000300a00 */
[----:B------:R-:W-:-:S03]  /*423c0*/  IMAD.WIDE R80, R6, 0x4, R234 ;  /* 0x0000000406507825 */ /* 0x000fc600078e02ea */
[----:B------:R-:W3:Y:S01]  /*423d0*/  LDL.LU.64 R234, [R1+0xf90] ;  /* 0x000f900001ea7983 */ /* 0x000ee20000300a00 */
        /* <DEDUP_REMOVED lines=41> */
[----:B------:R-:W1:Y:S01]  /*42670*/  LDL.LU.64 R168, [R1+0x10a8] ;  /* 0x0010a80001a87983 */ /* 0x000e620000300a00 */
[----:B------:R-:W-:-:S04]  /*42680*/  IMAD.WIDE R242, R6, 0x4, R242 ;  /* 0x0000000406f27825 */ /* 0x000fc800078e02f2 */
[C---:B------:R-:W-:Y:S01]  /*42690*/  IMAD.WIDE R236, R6.reuse, 0x4, R236 ;  /* 0x0000000406ec7825 */ /* 0x040fe200078e02ec */
[----:B------:R-:W-:Y:S04]  /*426a0*/  LDGSTS.E [R27+-0x79700], desc[UR60][R242.64], P4 ;  /* 0x86900000f21b7fae */ /* 0x000fe8000a12187c */
        /* <DEDUP_REMOVED lines=15> */
[----:B------:R-:W-:Y:S01]  /*427a0*/  LDGSTS.E [R27+-0x5d700], desc[UR60][R66.64], P4 ;  /* 0xa2900000421b7fae */ /* 0x000fe2000a12187c */
[----:B---3--:R-:W-:-:S03]  /*427b0*/  IMAD.WIDE R36, R6, 0x4, R246 ;  /* 0x0000000406247825 */ /* 0x008fc600078e02f6 */
[----:B------:R-:W-:Y:S04]  /*427c0*/  LDGSTS.E [R26+-0x5d300], desc[UR60][R64.64], P4 ;  /* 0xa2d00000401a7fae */ /* 0x000fe8000a12187c */
[----:B------:R-:W-:Y:S04]  /*427d0*/  LDGSTS.E [R25+-0x5cf00], desc[UR60][R62.64], P4 ;  /* 0xa31000003e197fae */ /* 0x000fe8000a12187c */
[----:B------:R-:W-:Y:S01]  /*427e0*/  LDGSTS.E [R24+-0x5cb00], desc[UR60][R60.64], P4 ;  /* 0xa35000003c187fae */ /* 0x000fe2000a12187c */
[----:B------:R-:W-:-:S03]  /*427f0*/  IMAD.WIDE R34, R6, 0x4, R240 ;  /* 0x0000000406227825 */ /* 0x000fc600078e02f0 */
[----:B------:R-:W-:Y:S04]  /*42800*/  LDGSTS.E [R27+-0x5c700], desc[UR60][R58.64], P4 ;  /* 0xa39000003a1b7fae */ /* 0x000fe8000a12187c */
[----:B------:R-:W-:Y:S04]  /*42810*/  LDGSTS.E [R26+-0x5c300], desc[UR60][R56.64], P4 ;  /* 0xa3d00000381a7fae */ /* 0x000fe8000a12187c */
[----:B------:R-:W3:Y:S01]  /*42820*/  LDL.LU.64 R246, [R1+0x10c0] ;  /* 0x0010c00001f67983 */ /* 0x000ee20000300a00 */
[----:B------:R-:W-:-:S03]  /*42830*/  IMAD.WIDE R32, R6, 0x4, R234 ;  /* 0x0000000406207825 */ /* 0x000fc600078e02ea */
[----:B------:R-:W-:Y:S04]  /*42840*/  LDGSTS.E [R25+-0x5bf00], desc[UR60][R54.64], P4 ;  /* 0xa410000036197fae */ /* 0x000fe8000a12187c */
[----:B------:R-:W-:Y:S04]  /*42850*/  LDGSTS.E [R24+-0x5bb00], desc[UR60][R52.64], P4 ;  /* 0xa450000034187fae */ /* 0x000fe8000a12187c */
[----:B------:R-:W-:Y:S04]  /*42860*/  LDGSTS.E [R27+-0x5b700], desc[UR60][R50.64], P4 ;  /* 0xa4900000321b7fae */ /* 0x000fe8000a12187c */
[----:B------:R-:W3:Y:S04]  /*42870*/  LDL.LU.64 R240, [R1+0x10d8] ;  /* 0x0010d80001f07983 */ /* 0x000ee80000300a00 */
[----:B------:R-:W-:Y:S04]  /*42880*/  LDGSTS.E [R26+-0x5b300], desc[UR60][R48.64], P4 ;  /* 0xa4d00000301a7fae */ /* 0x000fe8000a12187c */
[----:B------:R-:W-:Y:S04]  /*42890*/  LDGSTS.E [R25+-0x5af00], desc[UR60][R46.64], P4 ;  /* 0xa51000002e197fae */ /* 0x000fe8000a12187c */
[----:B------:R-:W3:Y:S04]  /*428a0*/  LDL.LU.64 R234, [R1+0x10f0] ;  /* 0x0010f00001ea7983 */ /* 0x000ee80000300a00 */
[----:B------:R-:W-:Y:S04]  /*428b0*/  LDGSTS.E [R24+-0x5ab00], desc[UR60][R44.64], P4 ;  /* 0xa55000002c187fae */ /* 0x000fe8000a12187c */
[----:B------:R-:W3:Y:S04]  /*428c0*/  LDL.LU.64 R176, [R1+0x1108] ;  /* 0x0011080001b07983 */ /* 0x000ee80000300a00 */
[----:B------:R-:W-:Y:S04]  /*428d0*/  LDGSTS.E [R27+-0x5a700], desc[UR60][R42.64], P4 ;  /* 0xa59000002a1b7fae */ /* 0x000fe8000a12187c */
[----:B------:R-:W-:Y:S04]  /*428e0*/  LDGSTS.E [R26+-0x5a300], desc[UR60][R40.64], P4 ;  /* 0xa5d00000281a7fae */ /* 0x000fe8000a12187c */
[----:B------:R-:W-:Y:S04]  /*428f0*/  LDGSTS.E [R25+-0x59f00], desc[UR60][R38.64], P4 ;  /* 0xa610000026197fae */ /* 0x000fe8000a12187c */
[----:B------:R-:W3:Y:S04]  /*42900*/  LDL.LU.64 R174, [R1+0x1118] ;  /* 0x0011180001ae7983 */ /* 0x000ee80000300a00 */
[----:B------:R-:W-:Y:S04]  /*42910*/  LDGSTS.E [R24+-0x59b00], desc[UR60][R36.64], P4 ;  /* 0xa650000024187fae */ /* 0x000fe8000a12187c */
[----:B------:R-:W-:Y:S04]  /*42920*/  LDGSTS.E [R27+-0x59700], desc[UR60][R34.64], P4 ;  /* 0xa6900000221b7fae */ /* 0x000fe8000a12187c */
[----:B------:R2:W-:Y:S02]  /*42930*/  LDGSTS.E [R26+-0x59300], desc[UR60][R32.64], P4 ;  /* 0xa6d00000201a7fae */ /* 0x0005e4000a12187c */
[----:B--2---:R-:W-:-:S05]  /*42940*/  IMAD.WIDE R30, R6, 0x4, R166 ;  /* 0x00000004061e7825 */ /* 0x004fca00078e02a6 */
[----:B------:R-:W-:Y:S01]  /*42950*/  LDGSTS.E [R25+-0x58f00], desc[UR60][R30.64], P4 ;  /* 0xa71000001e197fae */ /* 0x000fe2000a12187c */
[----:B------:R-:W-:-:S05]  /*42960*/  IMAD.WIDE R28, R6, 0x4, R164 ;  /* 0x00000004061c7825 */ /* 0x000fca00078e02a4 */
[----:B------:R4:W-:Y:S01]  /*42970*/  LDGSTS.E [R24+-0x58b00], desc[UR60][R28.64], P4 ;  /* 0xa75000001c187fae */ /* 0x0009e2000a12187c */
[----:B------:R-:W-:-:S03]  /*42980*/  IMAD.WIDE R26, R6, 0x4, R172 ;  /* 0x00000004061a7825 */ /* 0x000fc600078e02ac */
[----:B------:R-:W2:Y:S01]  /*42990*/  LDL.LU.64 R172, [R1+0x1120] ;  /* 0x0011200001ac7983 */ /* 0x000ea20000300a00 */
[----:B----4-:R-:W-:-:S03]  /*429a0*/  IMAD.WIDE R24, R6, 0x4, R170 ;  /* 0x0000000406187825 */ /* 0x010fc600078e02aa */
[----:B------:R-:W4:Y:S01]  /*429b0*/  LDL.LU.64 R170, [R1+0x1130] ;  /* 0x0011300001aa7983 */ /* 0x000f220000300a00 */
[----:B-1----:R-:W-:-:S03]  /*429c0*/  IMAD.WIDE R12, R6, 0x4, R168 ;  /* 0x00000004060c7825 */ /* 0x002fc600078e02a8 */
[----:B------:R-:W4:Y:S01]  /*429d0*/  LDL.LU.64 R168, [R1+0x1138] ;  /* 0x0011380001a87983 */ /* 0x000f220000300a00 */
[C---:B------:R-:W-:Y:S01]  /*429e0*/  IADD3 R166, R8.reuse, 0x200000, RZ ;  /* 0x0020000008a67810 */ /* 0x040fe20007ffe0ff */
[----:B------:R-:W-:Y:S02]  /*429f0*/  VIADD R167, R8, 0x200000 ;  /* 0x0020000008a77836 */ /* 0x000fe40000000000 */
[C---:B------:R-:W-:Y:S01]  /*42a00*/  VIADD R165, R7.reuse, 0x200000 ;  /* 0x0020000007a57836 */ /* 0x040fe20000000000 */
[----:B------:R1:W-:Y:S01]  /*42a10*/  STL.64 [R1+0x240], R12 ;  /* 0x0002400c01007387 */ /* 0x0003e20000100a00 */
[----:B------:R-:W-:-:S03]  /*42a20*/  VIADD R164, R7, 0x200000 ;  /* 0x0020000007a47836 */ /* 0x000fc60000000000 */
[----:B------:R1:W-:Y:S04]  /*42a30*/  LDGSTS.E [R167+-0x58700], desc[UR60][R26.64], P4 ;  /* 0xa79000001aa77fae */ /* 0x0003e8000a12187c */
[----:B------:R1:W-:Y:S04]  /*42a40*/  LDGSTS.E [R166+-0x58300], desc[UR60][R24.64], P4 ;  /* 0xa7d0000018a67fae */ /* 0x0003e8000a12187c */
[----:B------:R3:W-:Y:S01]  /*42a50*/  LDGSTS.E [R165+-0x7fe80], desc[UR60][R12.64], P4 ;  /* 0x801800000ca57fae */ /* 0x0007e2000a12187c */
[C---:B-1----:R-:W-:Y:S01]  /*42a60*/  IADD3 R167, R7.reuse, 0x200000, RZ ;  /* 0x0020000007a77810 */ /* 0x042fe20007ffe0ff */
[----:B------:R-:W-:-:S02]  /*42a70*/  VIADD R166, R7, 0x200000 ;  /* 0x0020000007a67836 */ /* 0x000fc40000000000 */
[C---:B---3--:R-:W-:Y:S02]  /*42a80*/  IMAD.WIDE R10, R6.reuse, 0x4, R246 ;  /* 0x00000004060a7825 */ /* 0x048fe400078e02f6 */
[----:B------:R-:W3:Y:S04]  /*42a90*/  LDL.LU.64 R246, [R1+0x1140] ;  /* 0x0011400001f67983 */ /* 0x000ee80000300a00 */
[----:B------:R1:W-:Y:S04]  /*42aa0*/  STL.64 [R1+0x228], R10 ;  /* 0x0002280a01007387 */ /* 0x0003e80000100a00 */
[----:B------:R1:W-:Y:S01]  /*42ab0*/  LDGSTS.E [R164+-0x7fa80], desc[UR60][R10.64], P4 ;  /* 0x805800000aa47fae */ /* 0x0003e2000a12187c */
[----:B------:R-:W-:-:S03]  /*42ac0*/  IMAD.WIDE R22, R6, 0x4, R240 ;  /* 0x0000000406167825 */ /* 0x000fc600078e02f0 */
[----:B------:R-:W3:Y:S04]  /*42ad0*/  LDL.LU.64 R240, [R1+0x1150] ;  /* 0x0011500001f07983 */ /* 0x000ee80000300a00 */
[----:B------:R2:W-:Y:S01]  /*42ae0*/  LDGSTS.E [R167+-0x7f680], desc[UR60][R22.64], P4 ;  /* 0x8098000016a77fae */ /* 0x0005e2000a12187c */
[----:B------:R-:W-:-:S03]  /*42af0*/  IMAD.WIDE R20, R6, 0x4, R234 ;  /* 0x0000000406147825 */ /* 0x000fc600078e02ea */
[----:B------:R-:W3:Y:S04]  /*42b00*/  LDL.LU.64 R234, [R1+0x1158] ;  /* 0x0011580001ea7983 */ /* 0x000ee80000300a00 */
[----:B------:R2:W-:Y:S01]  /*42b10*/  STL.64 [R1+0x210], R22 ;  /* 0x0002101601007387 */ /* 0x0005e20000100a00 */
[----:B------:R-:W-:-:S03]  /*42b20*/  IMAD.WIDE R12, R6, 0x4, R176 ;  /* 0x00000004060c7825 */ /* 0x000fc600078e02b0 */
[----:B------:R-:W3:Y:S04]  /*42b30*/  LDL.LU.64 R176, [R1+0x1168] ;  /* 0x0011680001b07983 */ /* 0x000ee80000300a00 */
[----:B------:R4:W-:Y:S04]  /*42b40*/  STL.64 [R1+0x1f8], R20 ;  /* 0x0001f81401007387 */ /* 0x0009e80000100a00 */
[----:B------:R4:W-:Y:S04]  /*42b50*/  STL.64 [R1+0x1e0], R12 ;  /* 0x0001e00c01007387 */ /* 0x0009e80000100a00 */
[----:B------:R4:W-:Y:S01]  /*42b60*/  LDGSTS.E [R166+-0x7f280], desc[UR60][R20.64], P4 ;  /* 0x80d8000014a67fae */ /* 0x0009e2000a12187c */
[----:B-1----:R-:W-:-:S03]  /*42b70*/  IMAD.WIDE R10, R6, 0x4, R174 ;  /* 0x00000004060a7825 */ /* 0x002fc600078e02ae */
[----:B------:R-:W3:Y:S04]  /*42b80*/  LDL.LU.64 R174, [R1+0x1170] ;  /* 0x0011700001ae7983 */ /* 0x000ee80000300a00 */
[----:B------:R3:W-:Y:S04]  /*42b90*/  STL.64 [R1+0x1c8], R10 ;  /* 0x0001c80a01007387 */ /* 0x0007e80000100a00 */
[----:B------:R1:W-:Y:S04]  /*42ba0*/  LDGSTS.E [R165+-0x7ee80], desc[UR60][R12.64], P4 ;  /* 0x811800000ca57fae */ /* 0x0003e8000a12187c */
[----:B------:R3:W-:Y:S01]  /*42bb0*/  LDGSTS.E [R164+-0x7ea80], desc[UR60][R10.64], P4 ;  /* 0x815800000aa47fae */ /* 0x0007e2000a12187c */
[----:B--2---:R-:W-:-:S03]  /*42bc0*/  IMAD.WIDE R22, R6, 0x4, R172 ;  /* 0x0000000406167825 */ /* 0x004fc600078e02ac */
[----:B------:R-:W2:Y:S01]  /*42bd0*/  LDL.LU.64 R172, [R1+0x1178] ;  /* 0x0011780001ac7983 */ /* 0x000ea20000300a00 */
[----:B----4-:R-:W-:-:S03]  /*42be0*/  IMAD.WIDE R20, R6, 0x4, R170 ;  /* 0x0000000406147825 */ /* 0x010fc600078e02aa */
[----:B------:R4:W-:Y:S04]  /*42bf0*/  LDGSTS.E [R167+-0x7e680], desc[UR60][R22.64], P4 ;  /* 0x8198000016a77fae */ /* 0x0009e8000a12187c */
[----:B------:R-:W2:Y:S01]  /*42c00*/  LDL.LU.64 R170, [R1+0x1188] ;  /* 0x0011880001aa7983 */ /* 0x000ea20000300a00 */
[----:B-1----:R-:W-:-:S03]  /*42c10*/  IMAD.WIDE R12, R6, 0x4, R168 ;  /* 0x00000004060c7825 */ /* 0x002fc600078e02a8 */
[----:B------:R4:W-:Y:S04]  /*42c20*/  STL.64 [R1+0x1b0], R22 ;  /* 0x0001b01601007387 */ /* 0x0009e80000100a00 */
[----:B------:R-:W2:Y:S04]  /*42c30*/  LDL.LU.64 R168, [R1+0x1190] ;  /* 0x0011900001a87983 */ /* 0x000ea80000300a00 */
[----:B------:R1:W-:Y:S04]  /*42c40*/  STL.64 [R1+0x198], R20 ;  /* 0x0001981401007387 */ /* 0x0003e80000100a00 */
[----:B------:R1:W-:Y:S04]  /*42c50*/  STL.64 [R1+0x180], R12 ;  /* 0x0001800c01007387 */ /* 0x0003e80000100a00 */
[----:B------:R1:W-:Y:S04]  /*42c60*/  LDGSTS.E [R166+-0x7e280], desc[UR60][R20.64], P4 ;  /* 0x81d8000014a67fae */ /* 0x0003e8000a12187c */
[----:B------:R1:W-:Y:S01]  /*42c70*/  LDGSTS.E [R165+-0x7de80], desc[UR60][R12.64], P4 ;  /* 0x821800000ca57fae */ /* 0x0003e2000a12187c */
[----:B---3--:R-:W-:-:S03]  /*42c80*/  IMAD.WIDE R10, R6, 0x4, R246 ;  /* 0x00000004060a7825 */ /* 0x008fc600078e02f6 */
[----:B------:R-:W3:Y:S04]  /*42c90*/  LDL.LU.64 R246, [R1+0x11a0] ;  /* 0x0011a00001f67983 */ /* 0x000ee80000300a00 */
[----:B------:R1:W-:Y:S04]  /*42ca0*/  STL.64 [R1+0x168], R10 ;  /* 0x0001680a01007387 */ /* 0x0003e80000100a00 */
[----:B------:R1:W-:Y:S01]  /*42cb0*/  LDGSTS.E [R164+-0x7da80], desc[UR60][R10.64], P4 ;  /* 0x825800000aa47fae */ /* 0x0003e2000a12187c */
[----:B----4-:R-:W-:-:S03]  /*42cc0*/  IMAD.WIDE R22, R6, 0x4, R240 ;  /* 0x0000000406167825 */ /* 0x010fc600078e02f0 */
[----:B------:R-:W4:Y:S04]  /*42cd0*/  LDL.LU.64 R240, [R1+0x11a8] ;  /* 0x0011a80001f07983 */ /* 0x000f280000300a00 */
[----:B------:R2:W-:Y:S01]  /*42ce0*/  LDGSTS.E [R167+-0x7d680], desc[UR60][R22.64], P4 ;  /* 0x8298000016a77fae */ /* 0x0005e2000a12187c */
[----:B-1----:R-:W-:-:S03]  /*42cf0*/  IMAD.WIDE R20, R6, 0x4, R234 ;  /* 0x0000000406147825 */ /* 0x002fc600078e02ea */
[----:B------:R-:W4:Y:S04]  /*42d00*/  LDL.LU.64 R234, [R1+0x11b0] ;  /* 0x0011b00001ea7983 */ /* 0x000f280000300a00 */
[----:B------:R2:W-:Y:S01]  /*42d10*/  STL.64 [R1+0x150], R22 ;  /* 0x0001501601007387 */ /* 0x0005e20000100a00 */
[----:B------:R-:W-:-:S03]  /*42d20*/  IMAD.WIDE R12, R6, 0x4, R176 ;  /* 0x00000004060c7825 */ /* 0x000fc600078e02b0 */
[----:B------:R-:W4:Y:S04]  /*42d30*/  LDL.LU.64 R176, [R1+0x11c0] ;  /* 0x0011c00001b07983 */ /* 0x000f280000300a00 */
[----:B------:R1:W-:Y:S04]  /*42d40*/  STL.64 [R1+0x138], R20 ;  /* 0x0001381401007387 */ /* 0x0003e80000100a00 */
[----:B------:R1:W-:Y:S04]  /*42d50*/  STL.64 [R1+0x120], R12 ;  /* 0x0001200c01007387 */ /* 0x0003e80000100a00 */
[----:B------:R1:W-:Y:S01]  /*42d60*/  LDGSTS.E [R166+-0x7d280], desc[UR60][R20.64], P4 ;  /* 0x82d8000014a67fae */ /* 0x0003e2000a12187c */
[----:B------:R-:W-:-:S03]  /*42d70*/  IMAD.WIDE R10, R6, 0x4, R174 ;  /* 0x00000004060a7825 */ /* 0x000fc600078e02ae */
[----:B------:R-:W4:Y:S04]  /*42d80*/  LDL.LU.64 R174, [R1+0x11c8] ;  /* 0x0011c80001ae7983 */ /* 0x000f280000300a00 */
[----:B------:R3:W-:Y:S04]  /*42d90*/  STL.64 [R1+0x108], R10 ;  /* 0x0001080a01007387 */ /* 0x0007e80000100a00 */
[----:B------:R1:W-:Y:S04]  /*42da0*/  LDGSTS.E [R165+-0x7ce80], desc[UR60][R12.64], P4 ;  /* 0x831800000ca57fae */ /* 0x0003e8000a12187c */
[----:B------:R3:W-:Y:S01]  /*42db0*/  LDGSTS.E [R164+-0x7ca80], desc[UR60][R10.64], P4 ;  /* 0x835800000aa47fae */ /* 0x0007e2000a12187c */
[----:B--2---:R-:W-:-:S03]  /*42dc0*/  IMAD.WIDE R22, R6, 0x4, R172 ;  /* 0x0000000406167825 */ /* 0x004fc600078e02ac */
[----:B------:R-:W2:Y:S04]  /*42dd0*/  LDL.LU.64 R172, [R1+0x11d8] ;  /* 0x0011d80001ac7983 */ /* 0x000ea80000300a00 */
[----:B------:R4:W-:Y:S01]  /*42de0*/  LDGSTS.E [R167+-0x7c680], desc[UR60][R22.64], P4 ;  /* 0x8398000016a77fae */ /* 0x0009e2000a12187c */
[----:B-1----:R-:W-:-:S03]  /*42df0*/  IMAD.WIDE R20, R6, 0x4, R170 ;  /* 0x0000000406147825 */ /* 0x002fc600078e02aa */
[----:B------:R-:W2:Y:S04]  /*42e00*/  LDL.LU.64 R170, [R1+0x11e0] ;  /* 0x0011e00001aa7983 */ /* 0x000ea80000300a00 */
[----:B------:R4:W-:Y:S01]  /*42e10*/  STL.64 [R1+0xf0], R22 ;  /* 0x0000f01601007387 */ /* 0x0009e20000100a00 */
[----:B------:R-:W-:-:S03]  /*42e20*/  IMAD.WIDE R12, R6, 0x4, R168 ;  /* 0x00000004060c7825 */ /* 0x000fc600078e02a8 */
        /* <DEDUP_REMOVED lines=11> */
[----:B------:R-:W-:Y:S01]  /*42ee0*/  LDGSTS.E [R167+-0x7b680], desc[UR60][R22.64], P4 ;  /* 0x8498000016a77fae */ /* 0x000fe2000a12187c */
[----:B-1----:R-:W-:-:S03]  /*42ef0*/  IMAD.WIDE R20, R6, 0x4, R234 ;  /* 0x0000000406147825 */ /* 0x002fc600078e02ea */
[----:B------:R-:W4:Y:S04]  /*42f00*/  LDL.LU.64 R234, [R1+0x1210] ;  /* 0x0012100001ea7983 */ /* 0x000f280000300a00 */
[----:B------:R-:W-:Y:S01]  /*42f10*/  STL.64 [R1+0x90], R22 ;  /* 0x0000901601007387 */ /* 0x000fe20000100a00 */
[----:B------:R-:W-:-:S03]  /*42f20*/  IMAD.WIDE R12, R6, 0x4, R176 ;  /* 0x00000004060c7825 */ /* 0x000fc600078e02b0 */
[----:B------:R-:W4:Y:S04]  /*42f30*/  LDL.LU.64 R176, [R1+0x1218] ;  /* 0x0012180001b07983 */ /* 0x000f280000300a00 */
[----:B------:R2:W-:Y:S04]  /*42f40*/  STL.64 [R1+0x78], R20 ;  /* 0x0000781401007387 */ /* 0x0005e80000100a00 */
[----:B------:R1:W-:Y:S04]  /*42f50*/  STL.64 [R1+0x60], R12 ;  /* 0x0000600c01007387 */ /* 0x0003e80000100a00 */
[----:B------:R2:W-:Y:S01]  /*42f60*/  LDGSTS.E [R166+-0x7b280], desc[UR60][R20.64], P4 ;  /* 0x84d8000014a67fae */ /* 0x0005e2000a12187c */
[----:B------:R-:W-:-:S03]  /*42f70*/  IMAD.WIDE R10, R6, 0x4, R174 ;  /* 0x00000004060a7825 */ /* 0x000fc600078e02ae */
[----:B------:R-:W4:Y:S04]  /*42f80*/  LDL.LU.64 R174, [R1+0x1220] ;  /* 0x0012200001ae7983 */ /* 0x000f280000300a00 */
[----:B------:R1:W-:Y:S04]  /*42f90*/  LDGSTS.E [R165+-0x7ae80], desc[UR60][R12.64], P4 ;  /* 0x851800000ca57fae */ /* 0x0003e8000a12187c */
[----:B------:R1:W-:Y:S04]  /*42fa0*/  STL.64 [R1+0x48], R10 ;  /* 0x0000480a01007387 */ /* 0x0003e80000100a00 */
[----:B------:R1:W-:Y:S04]  /*42fb0*/  LDGSTS.E [R164+-0x7aa80], desc[UR60][R10.64], P4 ;  /* 0x855800000aa47fae */ /* 0x0003e8000a12187c */
[----:B------:R-:W4:Y:S04]  /*42fc0*/  LDL.LU.64 R184, [R1+0x1230] ;  /* 0x0012300001b87983 */ /* 0x000f280000300a00 */
[----:B------:R-:W4:Y:S01]  /*42fd0*/  LDL.LU.64 R182, [R1+0x1238] ;  /* 0x0012380001b67983 */ /* 0x000f220000300a00 */
[----:B--2---:R-:W-:-:S05]  /*42fe0*/  IMAD.WIDE R20, R6, 0x4, R172 ;  /* 0x0000000406147825 */ /* 0x004fca00078e02ac */
[----:B------:R2:W-:Y:S01]  /*42ff0*/  STL.64 [R1+0x30], R20 ;  /* 0x0000301401007387 */ /* 0x0005e20000100a00 */
[----:B-1----:R-:W-:-:S03]  /*43000*/  IMAD.WIDE R12, R6, 0x4, R170 ;  /* 0x00000004060c7825 */ /* 0x002fc600078e02aa */
[----:B------:R-:W-:Y:S04]  /*43010*/  LDGSTS.E [R167+-0x7a680], desc[UR60][R20.64], P4 ;  /* 0x8598000014a77fae */ /* 0x000fe8000a12187c */
[----:B------:R-:W4:Y:S01]  /*43020*/  LDL.LU.64 R170, [R1+0x1248] ;  /* 0x0012480001aa7983 */ /* 0x000f220000300a00 */
[----:B------:R-:W-:-:S03]  /*43030*/  IMAD.WIDE R10, R6, 0x4, R168 ;  /* 0x00000004060a7825 */ /* 0x000fc600078e02a8 */
[----:B------:R1:W-:Y:S04]  /*43040*/  STL.64 [R1+0x18], R12 ;  /* 0x0000180c01007387 */ /* 0x0003e80000100a00 */
[----:B------:R1:W-:Y:S04]  /*43050*/  STL.64 [R1], R10 ;  /* 0x0000000a01007387 */ /* 0x0003e80000100a00 */
[----:B------:R-:W4:Y:S04]  /*43060*/  LDL.LU.64 R172, [R1+0x1250] ;  /* 0x0012500001ac7983 */ /* 0x000f280000300a00 */
        /* <DEDUP_REMOVED lines=20> */
[----:B--2---:R-:W2:Y:S04]  /*431b0*/  LDL.LU.64 R20, [R1+0x1338] ;  /* 0x0013380001147983 */ /* 0x004ea80000300a00 */
[----:B------:R-:W2:Y:S04]  /*431c0*/  LDL.LU.64 R250, [R1+0x1348] ;  /* 0x0013480001fa7983 */ /* 0x000ea80000300a00 */
[----:B------:R-:W2:Y:S04]  /*431d0*/  LDL.LU.64 R218, [R1+0x1350] ;  /* 0x0013500001da7983 */ /* 0x000ea80000300a00 */
[----:B------:R-:W2:Y:S04]  /*431e0*/  LDL.LU.64 R220, [R1+0x1360] ;  /* 0x0013600001dc7983 */ /* 0x000ea80000300a00 */
[----:B------:R-:W-:Y:S01]  /*431f0*/  LDGSTS.E [R166+-0x7a280], desc[UR60][R12.64], P4 ;  /* 0x85d800000ca67fae */ /* 0x000fe2000a12187c */
[----:B---3--:R-:W-:Y:S01]  /*43200*/  IMAD.WIDE R246, R6, 0x4, R246 ;  /* 0x0000000406f67825 */ /* 0x008fe200078e02f6 */
[----:B------:R-:W-:-:S02]  /*43210*/  IADD3 R168, R7, 0x200000, RZ ;  /* 0x0020000007a87810 */ /* 0x000fc40007ffe0ff */
[----:B------:R-:W-:Y:S01]  /*43220*/  LDGSTS.E [R165+-0x79e80], desc[UR60][R10.64], P4 ;  /* 0x861800000aa57fae */ /* 0x000fe2000a12187c */
[----:B------:R-:W-:Y:S02]  /*43230*/  VIADD R169, R7, 0x200000 ;  /* 0x0020000007a97836 */ /* 0x000fe40000000000 */
[C---:B----4-:R-:W-:Y:S01]  /*43240*/  IMAD.WIDE R240, R6.reuse, 0x4, R240 ;  /* 0x0000000406f07825 */ /* 0x050fe200078e02f0 */
[----:B------:R3:W-:Y:S04]  /*43250*/  LDGSTS.E [R164+-0x79a80], desc[UR60][R246.64], P4 ;  /* 0x86580000f6a47fae */ /* 0x0007e8000a12187c */
[----:B-1----:R-:W4:Y:S04]  /*43260*/  LDL.LU.64 R12, [R1+0x1368] ;  /* 0x00136800010c7983 */ /* 0x002f280000300a00 */
[----:B------:R-:W4:Y:S01]  /*43270*/  LDL.LU.64 R22, [R1+0x1370] ;  /* 0x0013700001167983 */ /* 0x000f220000300a00 */
[----:B------:R-:W-:-:S03]  /*43280*/  IMAD.WIDE R234, R6, 0x4, R234 ;  /* 0x0000000406ea7825 */ /* 0x000fc600078e02ea */
[----:B------:R-:W-:Y:S01]  /*43290*/  LDGSTS.E [R169+-0x79680], desc[UR60][R240.64], P4 ;  /* 0x86980000f0a97fae */ /* 0x000fe2000a12187c */
[----:B------:R-:W-:-:S03]  /*432a0*/  IMAD.WIDE R228, R6, 0x4, R176 ;  /* 0x0000000406e47825 */ /* 0x000fc600078e02b0 */
[----:B------:R-:W-:Y:S01]  /*432b0*/  LDGSTS.E [R168+-0x79280], desc[UR60][R234.64], P4 ;  /* 0x86d80000eaa87fae */ /* 0x000fe2000a12187c */
[----:B------:R-:W-:-:S03]  /*432c0*/  VIADD R177, R7, 0x200000 ;  /* 0x0020000007b17836 */ /* 0x000fc60000000000 */
[----:B------:R-:W-:Y:S01]  /*432d0*/  LDGSTS.E [R167+-0x78e80], desc[UR60][R228.64], P4 ;  /* 0x87180000e4a77fae */ /* 0x000fe2000a12187c */
[----:B---3--:R-:W-:Y:S01]  /*432e0*/  IMAD.WIDE R164, R6, 0x4, R174 ;  /* 0x0000000406a47825 */ /* 0x008fe200078e02ae */
[C---:B------:R-:W-:Y:S02]  /*432f0*/  IADD3 R175, R7.reuse, 0x200000, RZ ;  /* 0x0020000007af7810 */ /* 0x040fe40007ffe0ff */
[----:B------:R-:W3:Y:S01]  /*43300*/  LDL.LU.64 R226, [R1+0x1380] ;  /* 0x0013800001e27983 */ /* 0x000ee20000300a00 */
[----:B------:R-:W-:-:S03]  /*43310*/  VIADD R176, R7, 0x200000 ;  /* 0x0020000007b07836 */ /* 0x000fc60000000000 */
[----:B------:R1:W-:Y:S01]  /*43320*/  LDGSTS.E [R166+-0x78a80], desc[UR60][R164.64], P4 ;  /* 0x87580000a4a67fae */ /* 0x0003e2000a12187c */
[----:B------:R-:W-:-:S03]  /*43330*/  VIADD R174, R7, 0x200000 ;  /* 0x0020000007ae7836 */ /* 0x000fc60000000000 */
[----:B------:R-:W3:Y:S01]  /*43340*/  LDL.LU.64 R10, [R1+0x1388] ;  /* 0x00138800010a7983 */ /* 0x000ee20000300a00 */
[----:B-1----:R-:W-:-:S04]  /*43350*/  IMAD.WIDE R166, R6, 0x4, R184 ;  /* 0x0000000406a67825 */ /* 0x002fc800078e02b8 */
[----:B------:R-:W-:Y:S01]  /*43360*/  IMAD.WIDE R168, R6, 0x4, R182 ;  /* 0x0000000406a87825 */ /* 0x000fe200078e02b6 */
[----:B------:R-:W-:Y:S04]  /*43370*/  LDGSTS.E [R177+-0x78680], desc[UR60][R166.64], P4 ;  /* 0x87980000a6b17fae */ /* 0x000fe8000a12187c */
[----:B------:R1:W-:Y:S01]  /*43380*/  LDGSTS.E [R176+-0x78280], desc[UR60][R168.64], P4 ;  /* 0x87d80000a8b07fae */ /* 0x0003e2000a12187c */
[C---:B------:R-:W-:Y:S01]  /*43390*/  VIADD R185, R7.reuse, 0x200000 ;  /* 0x0020000007b97836 */ /* 0x040fe20000000000 */
[C---:B------:R-:W-:Y:S01]  /*433a0*/  IADD3 R184, R7.reuse, 0x200000, RZ ;  /* 0x0020000007b87810 */ /* 0x040fe20007ffe0ff */
[C---:B------:R-:W-:Y:S02]  /*433b0*/  VIADD R183, R7.reuse, 0x200000 ;  /* 0x0020000007b77836 */ /* 0x040fe40000000000 */
[----:B------:R-:W-:-:S02]  /*433c0*/  VIADD R182, R7, 0x200000 ;  /* 0x0020000007b67836 */ /* 0x000fc40000000000 */
[----:B------:R-:W-:-:S05]  /*433d0*/  IMAD.WIDE R170, R6, 0x4, R170 ;  /* 0x0000000406aa7825 */ /* 0x000fca00078e02aa */
[----:B------:R-:W-:Y:S01]  /*433e0*/  LDGSTS.E [R175+-0x5fe80], desc[UR60][R170.64], P4 ;  /* 0xa0180000aaaf7fae */ /* 0x000fe2000a12187c */
[----:B------:R-:W-:-:S05]  /*433f0*/  IMAD.WIDE R172, R6, 0x4, R172 ;  /* 0x0000000406ac7825 */ /* 0x000fca00078e02ac */
[----:B------:R1:W-:Y:S02]  /*43400*/  LDGSTS.E [R174+-0x5fa80], desc[UR60][R172.64], P4 ;  /* 0xa0580000acae7fae */ /* 0x0003e4000a12187c */
[----:B-1----:R-:W-:-:S04]  /*43410*/  IMAD.WIDE R176, R6, 0x4, R190 ;  /* 0x0000000406b07825 */ /* 0x002fc800078e02be */
[----:B------:R-:W-:-:S04]  /*43420*/  IMAD.WIDE R178, R6, 0x4, R178 ;  /* 0x0000000406b27825 */ /* 0x000fc800078e02b2 */
[----:B------:R-:W-:-:S04]  /*43430*/  IMAD.WIDE R174, R6, 0x4, R192 ;  /* 0x0000000406ae7825 */ /* 0x000fc800078e02c0 */
[----:B------:R-:W-:Y:S01]  /*43440*/  IMAD.WIDE R180, R6, 0x4, R180 ;  /* 0x0000000406b47825 */ /* 0x000fe200078e02b4 */
[----:B------:R-:W-:Y:S01]  /*43450*/  LDGSTS.E [R185+-0x5f680], desc[UR60][R174.64], P4 ;  /* 0xa0980000aeb97fae */ /* 0x000fe2000a12187c */
[----:B------:R-:W-:-:S03]  /*43460*/  IADD3 R193, R7, 0x200000, RZ ;  /* 0x0020000007c17810 */ /* 0x000fc60007ffe0ff */
[----:B------:R1:W-:Y:S01]  /*43470*/  LDGSTS.E [R184+-0x5f280], desc[UR60][R176.64], P4 ;  /* 0xa0d80000b0b87fae */ /* 0x0003e2000a12187c */
[----:B------:R-:W-:-:S03]  /*43480*/  VIADD R192, R7, 0x200000 ;  /* 0x0020000007c07836 */ /* 0x000fc60000000000 */
[----:B------:R-:W-:Y:S01]  /*43490*/  LDGSTS.E [R183+-0x5ee80], desc[UR60][R178.64], P4 ;  /* 0xa1180000b2b77fae */ /* 0x000fe2000a12187c */
[----:B------:R-:W-:-:S03]  /*434a0*/  VIADD R191, R7, 0x200000 ;  /* 0x0020000007bf7836 */ /* 0x000fc60000000000 */
[----:B------:R1:W-:Y:S01]  /*434b0*/  LDGSTS.E [R182+-0x5ea80], desc[UR60][R180.64], P4 ;  /* 0xa1580000b4b67fae */ /* 0x0003e2000a12187c */
[----:B------:R-:W-:Y:S01]  /*434c0*/  IMAD.WIDE R186, R6, 0x4, R186 ;  /* 0x0000000406ba7825 */ /* 0x000fe200078e02ba */
[----:B------:R-:W-:-:S03]  /*434d0*/  IADD3 R190, R7, 0x200000, RZ ;  /* 0x0020000007be7810 */ /* 0x000fc60007ffe0ff */
[----:B-1----:R-:W-:-:S04]  /*434e0*/  IMAD.WIDE R184, R6, 0x4, R198 ;  /* 0x0000000406b87825 */ /* 0x002fc800078e02c6 */
[----:B------:R-:W-:-:S04]  /*434f0*/  IMAD.WIDE R188, R6, 0x4, R188 ;  /* 0x0000000406bc7825 */ /* 0x000fc800078e02bc */
[----:B------:R-:W-:-:S05]  /*43500*/  IMAD.WIDE R182, R6, 0x4, R200 ;  /* 0x0000000406b67825 */ /* 0x000fca00078e02c8 */
[----:B------:R-:W-:Y:S01]  /*43510*/  LDGSTS.E [R193+-0x5e680], desc[UR60][R182.64], P4 ;  /* 0xa1980000b6c17fae */ /* 0x000fe2000a12187c */
[----:B------:R-:W-:-:S03]  /*43520*/  VIADD R201, R7, 0x200000 ;  /* 0x0020000007c97836 */ /* 0x000fc60000000000 */
[----:B------:R1:W-:Y:S01]  /*43530*/  LDGSTS.E [R192+-0x5e280], desc[UR60][R184.64], P4 ;  /* 0xa1d80000b8c07fae */ /* 0x0003e2000a12187c */
[----:B------:R-:W-:-:S03]  /*43540*/  VIADD R200, R7, 0x200000 ;  /* 0x0020000007c87836 */ /* 0x000fc60000000000 */
[----:B------:R-:W-:Y:S01]  /*43550*/  LDGSTS.E [R191+-0x5de80], desc[UR60][R186.64], P4 ;  /* 0xa2180000babf7fae */ /* 0x000fe2000a12187c */
[----:B------:R-:W-:-:S03]  /*43560*/  IADD3 R199, R7, 0x200000, RZ ;  /* 0x0020000007c77810 */ /* 0x000fc60007ffe0ff */
[----:B------:R1:W-:Y:S01]  /*43570*/  LDGSTS.E [R190+-0x5da80], desc[UR60][R188.64], P4 ;  /* 0xa2580000bcbe7fae */ /* 0x0003e2000a12187c */
[----:B------:R-:W-:-:S04]  /*43580*/  IMAD.WIDE R194, R6, 0x4, R194 ;  /* 0x0000000406c27825 */ /* 0x000fc800078e02c2 */
[----:B-1----:R-:W-:-:S04]  /*43590*/  IMAD.WIDE R192, R6, 0x4, R206 ;  /* 0x0000000406c07825 */ /* 0x002fc800078e02ce */
[----:B------:R-:W-:Y:S02]  /*435a0*/  VIADD R198, R7, 0x200000 ;  /* 0x0020000007c67836 */ /* 0x000fe40000000000 */
[----:B------:R-:W-:-:S04]  /*435b0*/  IMAD.WIDE R190, R6, 0x4, R208 ;  /* 0x0000000406be7825 */ /* 0x000fc800078e02d0 */
[----:B------:R-:W-:Y:S01]  /*435c0*/  IMAD.WIDE R196, R6, 0x4, R196 ;  /* 0x0000000406c47825 */ /* 0x000fe200078e02c4 */
[----:B------:R-:W-:Y:S04]  /*435d0*/  LDGSTS.E [R201+-0x5d680], desc[UR60][R190.64], P4 ;  /* 0xa2980000bec97fae */ /* 0x000fe8000a12187c */
[----:B------:R1:W-:Y:S01]  /*435e0*/  LDGSTS.E [R200+-0x5d280], desc[UR60][R192.64], P4 ;  /* 0xa2d80000c0c87fae */ /* 0x0003e2000a12187c */
[----:B------:R-:W-:-:S03]  /*435f0*/  VIADD R209, R7, 0x200000 ;  /* 0x0020000007d17836 */ /* 0x000fc60000000000 */
[----:B------:R-:W-:Y:S01]  /*43600*/  LDGSTS.E [R199+-0x5ce80], desc[UR60][R194.64], P4 ;  /* 0xa3180000c2c77fae */ /* 0x000fe2000a12187c */
[----:B------:R-:W-:-:S03]  /*43610*/  IADD3 R208, R7, 0x200000, RZ ;  /* 0x0020000007d07810 */ /* 0x000fc60007ffe0ff */
[----:B------:R2:W-:Y:S01]  /*43620*/  LDGSTS.E [R198+-0x5ca80], desc[UR60][R196.64], P4 ;  /* 0xa3580000c4c67fae */ /* 0x0005e2000a12187c */
[----:B------:R-:W-:Y:S02]  /*43630*/  VIADD R207, R7, 0x200000 ;  /* 0x0020000007cf7836 */ /* 0x000fe40000000000 */
[----:B------:R-:W-:-:S04]  /*43640*/  IMAD.WIDE R202, R6, 0x4, R202 ;  /* 0x0000000406ca7825 */ /* 0x000fc800078e02ca */
[----:B-1----:R-:W-:-:S04]  /*43650*/  IMAD.WIDE R200, R6, 0x4, R214 ;  /* 0x0000000406c87825 */ /* 0x002fc800078e02d6 */
[----:B--2---:R-:W-:-:S04]  /*43660*/  IMAD.WIDE R198, R6, 0x4, R216 ;  /* 0x0000000406c67825 */ /* 0x004fc800078e02d8 */
[----:B------:R-:W-:Y:S01]  /*43670*/  VIADD R206, R7, 0x200000 ;  /* 0x0020000007ce7836 */ /* 0x000fe20000000000 */
[----:B------:R-:W-:Y:S01]  /*43680*/  LDGSTS.E [R209+-0x5c680], desc[UR60][R198.64], P4 ;  /* 0xa3980000c6d17fae */ /* 0x000fe2000a12187c */
[----:B------:R-:W-:-:S03]  /*43690*/  IMAD.WIDE R204, R6, 0x4, R204 ;  /* 0x0000000406cc7825 */ /* 0x000fc600078e02cc */
[----:B------:R1:W-:Y:S01]  /*436a0*/  LDGSTS.E [R208+-0x5c280], desc[UR60][R200.64], P4 ;  /* 0xa3d80000c8d07fae */ /* 0x0003e2000a12187c */
[----:B------:R-:W-:-:S03]  /*436b0*/  IADD3 R217, R7, 0x200000, RZ ;  /* 0x0020000007d97810 */ /* 0x000fc60007ffe0ff */
[----:B------:R-:W-:Y:S01]  /*436c0*/  LDGSTS.E [R207+-0x5be80], desc[UR60][R202.64], P4 ;  /* 0xa4180000cacf7fae */ /* 0x000fe2000a12187c */
[----:B------:R-:W-:-:S03]  /*436d0*/  VIADD R216, R7, 0x200000 ;  /* 0x0020000007d87836 */ /* 0x000fc60000000000 */
[----:B------:R2:W-:Y:S01]  /*436e0*/  LDGSTS.E [R206+-0x5ba80], desc[UR60][R204.64], P4 ;  /* 0xa4580000ccce7fae */ /* 0x0005e2000a12187c */
[C---:B------:R-:W-:Y:S01]  /*436f0*/  VIADD R215, R7.reuse, 0x200000 ;  /* 0x0020000007d77836 */ /* 0x040fe20000000000 */
[----:B------:R-:W-:Y:S01]  /*43700*/  IADD3 R214, R7, 0x200000, RZ ;  /* 0x0020000007d67810 */ /* 0x000fe20007ffe0ff */
[----:B------:R-:W-:-:S04]  /*43710*/  IMAD.WIDE R210, R6, 0x4, R210 ;  /* 0x0000000406d27825 */ /* 0x000fc800078e02d2 */
[----:B-1----:R-:W-:-:S04]  /*43720*/  IMAD.WIDE R208, R6, 0x4, R222 ;  /* 0x0000000406d07825 */ /* 0x002fc800078e02de */
[----:B--2---:R-:W-:-:S04]  /*43730*/  IMAD.WIDE R206, R6, 0x4, R224 ;  /* 0x0000000406ce7825 */ /* 0x004fc800078e02e0 */
[C---:B------:R-:W-:Y:S01]  /*43740*/  IMAD.WIDE R212, R6.reuse, 0x4, R212 ;  /* 0x0000000406d47825 */ /* 0x040fe200078e02d4 */
[----:B------:R-:W-:Y:S04]  /*43750*/  LDGSTS.E [R217+-0x5b680], desc[UR60][R206.64], P4 ;  /* 0xa4980000ced97fae */ /* 0x000fe8000a12187c */
[----:B------:R-:W-:Y:S04]  /*43760*/  LDGSTS.E [R216+-0x5b280], desc[UR60][R208.64], P4 ;  /* 0xa4d80000d0d87fae */ /* 0x000fe8000a12187c */
[----:B------:R-:W-:Y:S04]  /*43770*/  LDGSTS.E [R215+-0x5ae80], desc[UR60][R210.64], P4 ;  /* 0xa5180000d2d77fae */ /* 0x000fe8000a12187c */
[----:B------:R1:W-:Y:S02]  /*43780*/  LDGSTS.E [R214+-0x5aa80], desc[UR60][R212.64], P4 ;  /* 0xa5580000d4d67fae */ /* 0x0003e4000a12187c */
[----:B-1----:R-:W-:-:S02]  /*43790*/  IMAD.WIDE R214, R6, 0x4, R20 ;  /* 0x0000000406d67825 */ /* 0x002fc400078e0214 */
[----:B------:R-:W2:Y:S04]  /*437a0*/  LDL.LU.64 R20, [R1+0x1398] ;  /* 0x0013980001147983 */ /* 0x000ea80000300a00 */
[----:B------:R-:W2:Y:S04]  /*437b0*/  LDL.LU.64 R238, [R1+0x13a0] ;  /* 0x0013a00001ee7983 */ /* 0x000ea80000300a00 */
[----:B------:R-:W2:Y:S01]  /*437c0*/  LDL.LU.64 R244, [R1+0x13a8] ;  /* 0x0013a80001f47983 */ /* 0x000ea20000300a00 */
[----:B------:R-:W-:-:S03]  /*437d0*/  IMAD.WIDE R216, R6, 0x4, R250 ;  /* 0x0000000406d87825 */ /* 0x000fc600078e02fa */
[----:B------:R-:W2:Y:S01]  /*437e0*/  LDL.LU.64 R250, [R1+0x13b8] ;  /* 0x0013b80001fa7983 */ /* 0x000ea20000300a00 */
[C---:B------:R-:W-:Y:S01]  /*437f0*/  VIADD R225, R7.reuse, 0x200000 ;  /* 0x0020000007e17836 */ /* 0x040fe20000000000 */
[C---:B------:R-:W-:Y:S01]  /*43800*/  IADD3 R223, R7.reuse, 0x200000, RZ ;  /* 0x0020000007df7810 */ /* 0x040fe20007ffe0ff */
[C---:B------:R-:W-:Y:S02]  /*43810*/  VIADD R224, R7.reuse, 0x200000 ;  /* 0x0020000007e07836 */ /* 0x040fe40000000000 */
[C---:B------:R-:W-:Y:S01]  /*43820*/  IMAD.WIDE R218, R6.reuse, 0x4, R218 ;  /* 0x0000000406da7825 */ /* 0x040fe200078e02da */
[----:B------:R-:W-:Y:S03]  /*43830*/  LDGSTS.E [R225+-0x5a680], desc[UR60][R214.64], P4 ;  /* 0xa5980000d6e17fae */ /* 0x000fe6000a12187c */
[----:B------:R-:W-:Y:S01]  /*43840*/  VIADD R222, R7, 0x200000 ;  /* 0x0020000007de7836 */ /* 0x000fe20000000000 */
[----:B------:R4:W-:Y:S01]  /*43850*/  LDGSTS.E [R224+-0x5a280], desc[UR60][R216.64], P4 ;  /* 0xa5d80000d8e07fae */ /* 0x0009e2000a12187c */
[----:B------:R-:W-:-:S03]  /*43860*/  IMAD.WIDE R220, R6, 0x4, R220 ;  /* 0x0000000406dc7825 */ /* 0x000fc600078e02dc */
[----:B------:R-:W-:Y:S04]  /*43870*/  LDGSTS.E [R223+-0x59e80], desc[UR60][R218.64], P4 ;  /* 0xa6180000dadf7fae */ /* 0x000fe8000a12187c */
[----:B------:R1:W-:Y:S01]  /*43880*/  LDGSTS.E [R222+-0x59a80], desc[UR60][R220.64], P4 ;  /* 0xa6580000dcde7fae */ /* 0x0003e2000a12187c */
[----:B----4-:R-:W-:-:S04]  /*43890*/  IMAD.WIDE R224, R6, 0x4, R22 ;  /* 0x0000000406e07825 */ /* 0x010fc800078e0216 */
[C---:B-1----:R-:W-:Y:S02]  /*438a0*/  IMAD.WIDE R222, R6.reuse, 0x4, R12 ;  /* 0x0000000406de7825 */ /* 0x042fe400078e020c */
[----:B------:R-:W4:Y:S04]  /*438b0*/  LDL.LU.64 R12, [R1+0x13c0] ;  /* 0x0013c000010c7983 */ /* 0x000f280000300a00 */
[----:B------:R-:W4:Y:S04]  /*438c0*/  LDL.LU.64 R22, [R1+0x13c8] ;  /* 0x0013c80001167983 */ /* 0x000f280000300a00 */
[----:B------:R-:W4:Y:S01]  /*438d0*/  LDL.LU.64 R232, [R1+0x13d0] ;  /* 0x0013d00001e87983 */ /* 0x000f220000300a00 */
[----:B---3--:R-:W-:-:S03]  /*438e0*/  IMAD.WIDE R10, R6, 0x4, R10 ;  /* 0x00000004060a7825 */ /* 0x008fc600078e020a */
[----:B------:R-:W3:Y:S04]  /*438f0*/  LDL.LU.64 R162, [R1+0x13e0] ;  /* 0x0013e00001a27983 */ /* 0x000ee80000300a00 */
[----:B------:R1:W-:Y:S01]  /*43900*/  STL.64 [R1+0x6a8], R10 ;  /* 0x0006a80a01007387 */ /* 0x0003e20000100a00 */
[C---:B------:R-:W-:Y:S01]  /*43910*/  VIADD R153, R7.reuse, 0x200000 ;  /* 0x0020000007997836 */ /* 0x040fe20000000000 */
[----:B------:R-:W-:-:S04]  /*43920*/  IADD3 R152, R7, 0x200000, RZ ;  /* 0x0020000007987810 */ /* 0x000fc80007ffe0ff */
[----:B------:R-:W-:Y:S04]  /*43930*/  LDGSTS.E [R153+-0x59680], desc[UR60][R222.64], P4 ;  /* 0xa6980000de997fae */ /* 0x000fe8000a12187c */
[----:B------:R-:W-:Y:S01]  /*43940*/  LDGSTS.E [R152+-0x59280], desc[UR60][R224.64], P4 ;  /* 0xa6d80000e0987fae */ /* 0x000fe2000a12187c */
[----:B------:R-:W-:Y:S02]  /*43950*/  VIADD R15, R7, 0x200000 ;  /* 0x00200000070f7836 */ /* 0x000fe40000000000 */
[----:B------:R-:W-:-:S04]  /*43960*/  IMAD.WIDE R226, R6, 0x4, R226 ;  /* 0x0000000406e27825 */ /* 0x000fc800078e02e2 */
[C---:B------:R-:W-:Y:S01]  /*43970*/  VIADD R252, R7.reuse, 0x200000 ;  /* 0x0020000007fc7836 */ /* 0x040fe20000000000 */
[----:B------:R-:W-:Y:S04]  /*43980*/  LDGSTS.E [R15+-0x58e80], desc[UR60][R226.64], P4 ;  /* 0xa7180000e20f7fae */ /* 0x000fe8000a12187c */
[----:B------:R1:W-:Y:S02]  /*43990*/  LDGSTS.E [R252+-0x58a80], desc[UR60][R10.64], P4 ;  /* 0xa75800000afc7fae */ /* 0x0003e4000a12187c */
[----:B-1----:R-:W-:Y:S01]  /*439a0*/  IADD3 R11, R7, 0x200000, RZ ;  /* 0x00200000070b7810 */ /* 0x002fe20007ffe0ff */
[----:B------:R-:W-:Y:S02]  /*439b0*/  VIADD R10, R4, 0x200000 ;  /* 0x00200000040a7836 */ /* 0x000fe40000000000 */
[----:B--2---:R-:W-:-:S02]  /*439c0*/  IMAD.WIDE R158, R6, 0x4, R20 ;  /* 0x00000004069e7825 */ /* 0x004fc400078e0214 */
[----:B------:R-:W2:Y:S02]  /*439d0*/  LDL.LU.64 R20, [R1+0x13e8] ;  /* 0x0013e80001147983 */ /* 0x000ea40000300a00 */
[C---:B------:R-:W-:Y:S02]  /*439e0*/  IMAD.WIDE R156, R6.reuse, 0x4, R238 ;  /* 0x00000004069c7825 */ /* 0x040fe400078e02ee */
[----:B------:R-:W2:Y:S02]  /*439f0*/  LDL.LU.64 R238, [R1+0x13f0] ;  /* 0x0013f00001ee7983 */ /* 0x000ea40000300a00 */
[C---:B------:R-:W-:Y:S02]  /*43a00*/  IMAD.WIDE R154, R6.reuse, 0x4, R244 ;  /* 0x00000004069a7825 */ /* 0x040fe400078e02f4 */
[----:B------:R4:W-:Y:S04]  /*43a10*/  STL.64 [R1+0x6b8], R158 ;  /* 0x0006b89e01007387 */ /* 0x0009e80000100a00 */
[----:B------:R-:W2:Y:S01]  /*43a20*/  LDL.LU.64 R244, [R1+0x1400] ;  /* 0x0014000001f47983 */ /* 0x000ea20000300a00 */
[----:B------:R-:W-:-:S03]  /*43a30*/  IMAD.WIDE R152, R6, 0x4, R250 ;  /* 0x0000000406987825 */ /* 0x000fc600078e02fa */
[----:B------:R1:W-:Y:S04]  /*43a40*/  STL.64 [R1+0x6c8], R156 ;  /* 0x0006c89c01007387 */ /* 0x0003e80000100a00 */
[----:B------:R1:W-:Y:S04]  /*43a50*/  STL.64 [R1+0x6d8], R154 ;  /* 0x0006d89a01007387 */ /* 0x0003e80000100a00 */
[----:B------:R-:W2:Y:S04]  /*43a60*/  LDL.LU.64 R250, [R1+0x1408] ;  /* 0x0014080001fa7983 */ /* 0x000ea80000300a00 */
[----:B------:R4:W-:Y:S04]  /*43a70*/  LDGSTS.E [R15+-0x58680], desc[UR60][R158.64], P4 ;  /* 0xa79800009e0f7fae */ /* 0x0009e8000a12187c */
[----:B------:R3:W-:Y:S04]  /*43a80*/  STL.64 [R1+0x6e8], R152 ;  /* 0x0006e89801007387 */ /* 0x0007e80000100a00 */
[----:B------:R1:W-:Y:S04]  /*43a90*/  LDGSTS.E [R11+-0x58280], desc[UR60][R156.64], P4 ;  /* 0xa7d800009c0b7fae */ /* 0x0003e8000a12187c */
[----:B------:R3:W-:Y:S01]  /*43aa0*/  LDGSTS.E [R10+-0x7fe00], desc[UR60][R154.64], P4 ;  /* 0x802000009a0a7fae */ /* 0x0007e2000a12187c */
[----:B----4-:R-:W-:-:S03]  /*43ab0*/  IMAD.WIDE R158, R6, 0x4, R12 ;  /* 0x00000004069e7825 */ /* 0x010fc600078e020c */
[----:B------:R-:W4:Y:S01]  /*43ac0*/  LDL.LU.64 R12, [R1+0x1418] ;  /* 0x00141800010c7983 */ /* 0x000f220000300a00 */
[----:B-1----:R-:W-:-:S03]  /*43ad0*/  IMAD.WIDE R156, R6, 0x4, R22 ;  /* 0x00000004069c7825 */ /* 0x002fc600078e0216 */
[----:B------:R-:W4:Y:S01]  /*43ae0*/  LDL.LU.64 R22, [R1+0x1420] ;  /* 0x0014200001167983 */ /* 0x000f220000300a00 */
[----:B---3--:R-:W-:-:S03]  /*43af0*/  IMAD.WIDE R154, R6, 0x4, R232 ;  /* 0x00000004069a7825 */ /* 0x008fc600078e02e8 */
[----:B------:R-:W-:Y:S04]  /*43b00*/  STL.64 [R1+0x6f8], R158 ;  /* 0x0006f89e01007387 */ /* 0x000fe80000100a00 */
[----:B------:R-:W3:Y:S01]  /*43b10*/  LDL.LU.64 R232, [R1+0x1428] ;  /* 0x0014280001e87983 */ /* 0x000ee20000300a00 */
[C---:B------:R-:W-:Y:S01]  /*43b20*/  VIADD R252, R4.reuse, 0x200000 ;  /* 0x0020000004fc7836 */ /* 0x040fe20000000000 */
[----:B------:R-:W-:Y:S02]  /*43b30*/  IADD3 R11, R4, 0x200000, RZ ;  /* 0x00200000040b7810 */ /* 0x000fe40007ffe0ff */
[----:B------:R1:W-:Y:S04]  /*43b40*/  STL.64 [R1+0x708], R156 ;  /* 0x0007089c01007387 */ /* 0x0003e80000100a00 */
[----:B------:R1:W-:Y:S04]  /*43b50*/  LDGSTS.E [R252+-0x7fa00], desc[UR60][R152.64], P4 ;  /* 0x8060000098fc7fae */ /* 0x0003e8000a12187c */
[----:B------:R-:W-:Y:S04]  /*43b60*/  LDGSTS.E [R11+-0x7f600], desc[UR60][R158.64], P4 ;  /* 0x80a000009e0b7fae */ /* 0x000fe8000a12187c */
[----:B------:R2:W-:Y:S01]  /*43b70*/  STL.64 [R1+0x718], R154 ;  /* 0x0007189a01007387 */ /* 0x0005e20000100a00 */
[----:B-1----:R-:W-:-:S03]  /*43b80*/  IMAD.WIDE R152, R6, 0x4, R162 ;  /* 0x0000000406987825 */ /* 0x002fc600078e02a2 */
[----:B------:R1:W-:Y:S01]  /*43b90*/  LDGSTS.E [R10+-0x7f200], desc[UR60][R156.64], P4 ;  /* 0x80e000009c0a7fae */ /* 0x0003e2000a12187c */
[----:B------:R-:W-:-:S05]  /*43ba0*/  VIADD R15, R4, 0x200000 ;  /* 0x00200000040f7836 */ /* 0x000fca0000000000 */
[----:B------:R2:W-:Y:S04]  /*43bb0*/  LDGSTS.E [R15+-0x7ee00], desc[UR60][R154.64], P4 ;  /* 0x812000009a0f7fae */ /* 0x0005e8000a12187c */
[----:B------:R-:W3:Y:S04]  /*43bc0*/  LDL.LU.64 R10, [R1+0x1438] ;  /* 0x00143800010a7983 */ /* 0x000ee80000300a00 */
[----:B------:R2:W-:Y:S04]  /*43bd0*/  STL.64 [R1+0x728], R152 ;  /* 0x0007289801007387 */ /* 0x0005e80000100a00 */
[----:B------:R2:W-:Y:S01]  /*43be0*/  LDGSTS.E [R252+-0x7ea00], desc[UR60][R152.64], P4 ;  /* 0x8160000098fc7fae */ /* 0x0005e2000a12187c */
[C---:B-1----:R-:W-:Y:S01]  /*43bf0*/  VIADD R157, R4.reuse, 0x200000 ;  /* 0x00200000049d7836 */ /* 0x042fe20000000000 */
[----:B------:R-:W-:Y:S01]  /*43c00*/  IADD3 R156, R4, 0x200000, RZ ;  /* 0x00200000049c7810 */ /* 0x000fe20007ffe0ff */
[----:B--2---:R-:W-:-:S02]  /*43c10*/  IMAD.WIDE R160, R6, 0x4, R20 ;  /* 0x0000000406a07825 */ /* 0x004fc400078e0214 */
[----:B------:R-:W2:Y:S02]  /*43c20*/  LDL.LU.64 R20, [R1+0x1440] ;  /* 0x0014400001147983 */ /* 0x000ea40000300a00 */
[C---:B------:R-:W-:Y:S02]  /*43c30*/  IMAD.WIDE R158, R6.reuse, 0x4, R238 ;  /* 0x00000004069e7825 */ /* 0x040fe400078e02ee */
[----:B------:R-:W2:Y:S04]  /*43c40*/  LDL.LU.64 R238, [R1+0x1450] ;  /* 0x0014500001ee7983 */ /* 0x000ea80000300a00 */
[----:B------:R-:W-:Y:S01]  /*43c50*/  STL.64 [R1+0x738], R160 ;  /* 0x000738a001007387 */ /* 0x000fe20000100a00 */
[----:B------:R-:W-:-:S03]  /*43c60*/  IMAD.WIDE R154, R6, 0x4, R244 ;  /* 0x00000004069a7825 */ /* 0x000fc600078e02f4 */
[----:B------:R-:W2:Y:S04]  /*43c70*/  LDL.LU.64 R244, [R1+0x1458] ;  /* 0x0014580001f47983 */ /* 0x000ea80000300a00 */
[----:B------:R4:W-:Y:S04]  /*43c80*/  STL.64 [R1+0x748], R158 ;  /* 0x0007489e01007387 */ /* 0x0009e80000100a00 */
[----:B------:R-:W-:Y:S01]  /*43c90*/  STL.64 [R1+0x758], R154 ;  /* 0x0007589a01007387 */ /* 0x000fe20000100a00 */
[----:B------:R-:W-:-:S03]  /*43ca0*/  IMAD.WIDE R152, R6, 0x4, R250 ;  /* 0x0000000406987825 */ /* 0x000fc600078e02fa */
[----:B------:R-:W2:Y:S04]  /*43cb0*/  LDL.LU.64 R250, [R1+0x1460] ;  /* 0x0014600001fa7983 */ /* 0x000ea80000300a00 */
[----:B------:R-:W-:Y:S04]  /*43cc0*/  LDGSTS.E [R157+-0x7e600], desc[UR60][R160.64], P4 ;  /* 0x81a00000a09d7fae */ /* 0x000fe8000a12187c */
[----:B------:R4:W-:Y:S04]  /*43cd0*/  LDGSTS.E [R156+-0x7e200], desc[UR60][R158.64], P4 ;  /* 0x81e000009e9c7fae */ /* 0x0009e8000a12187c */
[----:B------:R3:W-:Y:S04]  /*43ce0*/  STL.64 [R1+0x768], R152 ;  /* 0x0007689801007387 */ /* 0x0007e80000100a00 */
[----:B------:R-:W-:Y:S01]  /*43cf0*/  LDGSTS.E [R15+-0x7de00], desc[UR60][R154.64], P4 ;  /* 0x822000009a0f7fae */ /* 0x000fe2000a12187c */
[----:B----4-:R-:W-:-:S03]  /*43d00*/  IMAD.WIDE R158, R6, 0x4, R12 ;  /* 0x00000004069e7825 */ /* 0x010fc600078e020c */
[----:B------:R3:W-:Y:S04]  /*43d10*/  LDGSTS.E [R252+-0x7da00], desc[UR60][R152.64], P4 ;  /* 0x8260000098fc7fae */ /* 0x0007e8000a12187c */
[----:B------:R-:W4:Y:S01]  /*43d20*/  LDL.LU.64 R12, [R1+0x1478] ;  /* 0x00147800010c7983 */ /* 0x000f220000300a00 */
[----:B------:R-:W-:-:S03]  /*43d30*/  IMAD.WIDE R156, R6, 0x4, R22 ;  /* 0x00000004069c7825 */ /* 0x000fc600078e0216 */
[----:B------:R-:W4:Y:S04]  /*43d40*/  LDL.LU.64 R22, [R1+0x1490] ;  /* 0x0014900001167983 */ /* 0x000f280000300a00 */
[----:B------:R-:W-:Y:S01]  /*43d50*/  STL.64 [R1+0x778], R158 ;  /* 0x0007789e01007387 */ /* 0x000fe20000100a00 */
[----:B---3--:R-:W-:-:S03]  /*43d60*/  IMAD.WIDE R152, R6, 0x4, R232 ;  /* 0x0000000406987825 */ /* 0x008fc600078e02e8 */
[----:B------:R-:W3:Y:S01]  /*43d70*/  LDL.LU.64 R232, [R1+0x14a0] ;  /* 0x0014a00001e87983 */ /* 0x000ee20000300a00 */
[----:B------:R-:W-:-:S03]  /*43d80*/  VIADD R155, R4, 0x200000 ;  /* 0x00200000049b7836 */ /* 0x000fc60000000000 */
[----:B------:R-:W-:Y:S04]  /*43d90*/  STL.64 [R1+0x788], R156 ;  /* 0x0007889c01007387 */ /* 0x000fe80000100a00 */
[----:B------:R-:W-:Y:S04]  /*43da0*/  STL.64 [R1+0x798], R152 ;  /* 0x0007989801007387 */ /* 0x000fe80000100a00 */
[----:B------:R-:W3:Y:S04]  /*43db0*/  LDL.LU.64 R162, [R1+0x14a8] ;  /* 0x0014a80001a27983 */ /* 0x000ee80000300a00 */
[----:B------:R-:W-:Y:S01]  /*43dc0*/  LDGSTS.E [R155+-0x7d600], desc[UR60][R158.64], P4 ;  /* 0x82a000009e9b7fae */ /* 0x000fe2000a12187c */
[----:B------:R-:W-:-:S05]  /*43dd0*/  VIADD R154, R4, 0x200000 ;  /* 0x00200000049a7836 */ /* 0x000fca0000000000 */
[----:B------:R-:W-:Y:S04]  /*43de0*/  LDGSTS.E [R154+-0x7d200], desc[UR60][R156.64], P4 ;  /* 0x82e000009c9a7fae */ /* 0x000fe8000a12187c */
[----:B------:R-:W-:Y:S01]  /*43df0*/  LDGSTS.E [R15+-0x7ce00], desc[UR60][R152.64], P4 ;  /* 0x83200000980f7fae */ /* 0x000fe2000a12187c */
[----:B------:R-:W-:-:S05]  /*43e00*/  IMAD.WIDE R10, R6, 0x4, R10 ;  /* 0x00000004060a7825 */ /* 0x000fca00078e020a */
[----:B------:R1:W-:Y:S04]  /*43e10*/  STL.64 [R1+0x7a8], R10 ;  /* 0x0007a80a01007387 */ /* 0x0003e80000100a00 */
[----:B------:R1:W-:Y:S02]  /*43e20*/  LDGSTS.E [R252+-0x7ca00], desc[UR60][R10.64], P4 ;  /* 0x836000000afc7fae */ /* 0x0003e4000a12187c */
[C---:B-1----:R-:W-:Y:S01]  /*43e30*/  IADD3 R11, R4.reuse, 0x200000, RZ ;  /* 0x00200000040b7810 */ /* 0x042fe20007ffe0ff */
[----:B------:R-:W-:Y:S02]  /*43e40*/  VIADD R10, R4, 0x200000 ;  /* 0x00200000040a7836 */ /* 0x000fe40000000000 */
[C---:B--2---:R-:W-:Y:S02]  /*43e50*/  IMAD.WIDE R158, R6.reuse, 0x4, R20 ;  /* 0x00000004069e7825 */ /* 0x044fe400078e0214 */
[----:B------:R-:W2:Y:S02]  /*43e60*/  LDL.LU.64 R20, [R1+0x14b8] ;  /* 0x0014b80001147983 */ /* 0x000ea40000300a00 */
[----:B------:R-:W-:-:S02]  /*43e70*/  IMAD.WIDE R156, R6, 0x4, R238 ;  /* 0x00000004069c7825 */ /* 0x000fc400078e02ee */
        /* <DEDUP_REMOVED lines=10> */
[----:B------:R1:W-:Y:S04]  /*43f20*/  LDGSTS.E [R11+-0x7c200], desc[UR60][R156.64], P4 ;  /* 0x83e000009c0b7fae */ /* 0x0003e8000a12187c */
[----:B------:R3:W-:Y:S04]  /*43f30*/  LDGSTS.E [R10+-0x7be00], desc[UR60][R154.64], P4 ;  /* 0x842000009a0a7fae */ /* 0x0007e8000a12187c */
[----:B------:R3:W-:Y:S01]  /*43f40*/  LDGSTS.E [R252+-0x7ba00], desc[UR60][R152.64], P4 ;  /* 0x8460000098fc7fae */ /* 0x0007e2000a12187c */
[----:B----4-:R-:W-:-:S03]  /*43f50*/  IMAD.WIDE R158, R6, 0x4, R12 ;  /* 0x00000004069e7825 */ /* 0x010fc600078e020c */
[----:B------:R-:W4:Y:S01]  /*43f60*/  LDL.LU.64 R12, [R1+0x14e0] ;  /* 0x0014e000010c7983 */ /* 0x000f220000300a00 */
[----:B-1----:R-:W-:-:S03]  /*43f70*/  IMAD.WIDE R156, R6, 0x4, R22 ;  /* 0x00000004069c7825 */ /* 0x002fc600078e0216 */
[----:B------:R-:W4:Y:S04]  /*43f80*/  LDL.LU.64 R22, [R1+0x14f0] ;  /* 0x0014f00001167983 */ /* 0x000f280000300a00 */
[----:B------:R-:W-:Y:S01]  /*43f90*/  STL.64 [R1+0x7f8], R158 ;  /* 0x0007f89e01007387 */ /* 0x000fe20000100a00 */
[----:B---3--:R-:W-:-:S03]  /*43fa0*/  IMAD.WIDE R154, R6, 0x4, R232 ;  /* 0x00000004069a7825 */ /* 0x008fc600078e02e8 */
[----:B------:R-:W3:Y:S04]  /*43fb0*/  LDL.LU.64 R232, [R1+0x1500] ;  /* 0x0015000001e87983 */ /* 0x000ee80000300a00 */
[----:B------:R1:W-:Y:S04]  /*43fc0*/  STL.64 [R1+0x808], R156 ;  /* 0x0008089c01007387 */ /* 0x0003e80000100a00 */
[----:B------:R-:W-:Y:S01]  /*43fd0*/  LDGSTS.E [R11+-0x7b600], desc[UR60][R158.64], P4 ;  /* 0x84a000009e0b7fae */ /* 0x000fe2000a12187c */
[----:B------:R-:W-:-:S03]  /*43fe0*/  IMAD.WIDE R152, R6, 0x4, R162 ;  /* 0x0000000406987825 */ /* 0x000fc600078e02a2 */
[----:B------:R2:W-:Y:S04]  /*43ff0*/  STL.64 [R1+0x818], R154 ;  /* 0x0008189a01007387 */ /* 0x0005e80000100a00 */
[----:B------:R1:W-:Y:S04]  /*44000*/  LDGSTS.E [R10+-0x7b200], desc[UR60][R156.64], P4 ;  /* 0x84e000009c0a7fae */ /* 0x0003e8000a12187c */
[----:B------:R2:W-:Y:S04]  /*44010*/  LDGSTS.E [R15+-0x7ae00], desc[UR60][R154.64], P4 ;  /* 0x852000009a0f7fae */ /* 0x0005e8000a12187c */
[----:B------:R2:W-:Y:S04]  /*44020*/  LDGSTS.E [R252+-0x7aa00], desc[UR60][R152.64], P4 ;  /* 0x8560000098fc7fae */ /* 0x0005e8000a12187c */
[----:B------:R-:W3:Y:S04]  /*44030*/  LDL.LU.64 R10, [R1+0x1508] ;  /* 0x00150800010a7983 */ /* 0x000ee80000300a00 */
[----:B------:R2:W-:Y:S01]  /*44040*/  STL.64 [R1+0x828], R152 ;  /* 0x0008289801007387 */ /* 0x0005e20000100a00 */
        /* <DEDUP_REMOVED lines=16> */
[----:B------:R-:W-:Y:S04]  /*44150*/  LDGSTS.E [R15+-0x79e00], desc[UR60][R154.64], P4 ;  /* 0x862000009a0f7fae */ /* 0x000fe8000a12187c */
[----:B------:R3:W-:Y:S01]  /*44160*/  LDGSTS.E [R252+-0x79a00], desc[UR60][R152.64], P4 ;  /* 0x8660000098fc7fae */ /* 0x0007e2000a12187c */
[----:B----4-:R-:W-:-:S03]  /*44170*/  IMAD.WIDE R158, R6, 0x4, R12 ;  /* 0x00000004069e7825 */ /* 0x010fc600078e020c */
        /* <DEDUP_REMOVED lines=12> */
[----:B------:R-:W-:Y:S01]  /*44240*/  LDGSTS.E [R154+-0x79200], desc[UR60][R156.64], P4 ;  /* 0x86e000009c9a7fae */ /* 0x000fe2000a12187c */
[----:B------:R-:W-:-:S03]  /*44250*/  IMAD.WIDE R10, R6, 0x4, R10 ;  /* 0x00000004060a7825 */ /* 0x000fc600078e020a */
[----:B------:R-:W-:Y:S04]  /*44260*/  LDGSTS.E [R15+-0x78e00], desc[UR60][R152.64], P4 ;  /* 0x87200000980f7fae */ /* 0x000fe8000a12187c */
[----:B------:R1:W-:Y:S04]  /*44270*/  STL.64 [R1+0x8a8], R10 ;  /* 0x0008a80a01007387 */ /* 0x0003e80000100a00 */
[----:B------:R1:W-:Y:S02]  /*44280*/  LDGSTS.E [R252+-0x78a00], desc[UR60][R10.64], P4 ;  /* 0x876000000afc7fae */ /* 0x0003e4000a12187c */
[C---:B-1----:R-:W-:Y:S01]  /*44290*/  IADD3 R11, R4.reuse, 0x200000, RZ ;  /* 0x00200000040b7810 */ /* 0x042fe20007ffe0ff */
[----:B------:R-:W-:-:S02]  /*442a0*/  VIADD R10, R4, 0x200000 ;  /* 0x00200000040a7836 */ /* 0x000fc40000000000 */
[C---:B--2---:R-:W-:Y:S02]  /*442b0*/  IMAD.WIDE R158, R6.reuse, 0x4, R20 ;  /* 0x00000004069e7825 */ /* 0x044fe400078e0214 */
[----:B------:R-:W2:Y:S02]  /*442c0*/  LDL.LU.64 R20, [R1+0x1570] ;  /* 0x0015700001147983 */ /* 0x000ea40000300a00 */
[C---:B------:R-:W-:Y:S02]  /*442d0*/  IMAD.WIDE R156, R6.reuse, 0x4, R238 ;  /* 0x00000004069c7825 */ /* 0x040fe400078e02ee */
        /* <DEDUP_REMOVED lines=135> */
[----:B-1----:R-:W-:Y:S01]  /*44b50*/  IADD3 R11, R4, 0x200000, RZ ;  /* 0x00200000040b7810 */ /* 0x002fe20007ffe0ff */
        /* <DEDUP_REMOVED lines=22> */
[----:B------:R-:W3:Y:S01]  /*44cc0*/  LDL.LU.64 R232, [R1+0x16d0] ;  /* 0x0016d00001e87983 */ /* 0x000ee20000300a00 */
[C---:B------:R-:W-:Y:S01]  /*44cd0*/  IADD3 R11, R3.reuse, 0x200000, RZ ;  /* 0x00200000030b7810 */ /* 0x040fe20007ffe0ff */
[----:B------:R-:W-:Y:S02]  /*44ce0*/  VIADD R252, R3, 0x200000 ;  /* 0x0020000003fc7836 */ /* 0x000fe40000000000 */
        /* <DEDUP_REMOVED lines=542> */
[----:B------:R-:W-:Y:S02]  /*46ed0*/  VIADD R252, R0, 0x200000 ;  /* 0x0020000000fc7836 */ /* 0x000fe40000000000 */
[C---:B--2---:R-:W-:Y:S02]  /*46ee0*/  IMAD.WIDE R158, R6.reuse, 0x4, R20 ;  /* 0x00000004069e7825 */ /* 0x044fe400078e0214 */
[----:B------:R-:W2:Y:S02]  /*46ef0*/  LDL.LU.64 R20, [R1+0x1aa0] ;  /* 0x001aa00001147983 */ /* 0x000ea40000300a00 */
[C---:B------:R-:W-:Y:S02]  /*46f00*/  IMAD.WIDE R156, R6.reuse, 0x4, R238 ;  /* 0x00000004069c7825 */ /* 0x040fe400078e02ee */
[----:B------:R-:W2:Y:S04]  /*46f10*/  LDL.LU.64 R238, [R1+0x1aa8] ;  /* 0x001aa80001ee7983 */ /* 0x000ea80000300a00 */
[----:B------:R1:W-:Y:S01]  /*46f20*/  STL.64 [R1+0x1308], R158 ;  /* 0x0013089e01007387 */ /* 0x0003e20000100a00 */
[----:B------:R-:W-:-:S03]  /*46f30*/  IMAD.WIDE R154, R6, 0x4, R244 ;  /* 0x00000004069a7825 */ /* 0x000fc600078e02f4 */
[----:B------:R-:W2:Y:S04]  /*46f40*/  LDL.LU.64 R244, [R1+0x1ab0] ;  /* 0x001ab00001f47983 */ /* 0x000ea80000300a00 */
[----:B------:R-:W-:Y:S04]  /*46f50*/  STL.64 [R1+0x1318], R156 ;  /* 0x0013189c01007387 */ /* 0x000fe80000100a00 */
[----:B------:R3:W-:Y:S01]  /*46f60*/  STL.64 [R1+0x1328], R154 ;  /* 0x0013289a01007387 */ /* 0x0007e20000100a00 */
[----:B------:R-:W-:-:S03]  /*46f70*/  IMAD.WIDE R152, R6, 0x4, R250 ;  /* 0x0000000406987825 */ /* 0x000fc600078e02fa */
[----:B------:R-:W2:Y:S04]  /*46f80*/  LDL.LU.64 R250, [R1+0x1ab8] ;  /* 0x001ab80001fa7983 */ /* 0x000ea80000300a00 */
[----:B------:R3:W-:Y:S04]  /*46f90*/  STL.64 [R1+0x1338], R152 ;  /* 0x0013389801007387 */ /* 0x0007e80000100a00 */
[----:B------:R1:W-:Y:S04]  /*46fa0*/  LDGSTS.E [R15+-0x58500], desc[UR60][R158.64], P4 ;  /* 0xa7b000009e0f7fae */ /* 0x0003e8000a12187c */
[----:B------:R-:W-:Y:S04]  /*46fb0*/  LDGSTS.E [R11+-0x58100], desc[UR60][R156.64], P4 ;  /* 0xa7f000009c0b7fae */ /* 0x000fe8000a12187c */
[----:B------:R3:W-:Y:S04]  /*46fc0*/  LDGSTS.E [R10+-0x7fc80], desc[UR60][R154.64], P4 ;  /* 0x803800009a0a7fae */ /* 0x0007e8000a12187c */
[----:B------:R3:W-:Y:S01]  /*46fd0*/  LDGSTS.E [R252+-0x7f880], desc[UR60][R152.64], P4 ;  /* 0x8078000098fc7fae */ /* 0x0007e2000a12187c */
[----:B----4-:R-:W-:-:S03]  /*46fe0*/  IMAD.WIDE R160, R6, 0x4, R12 ;  /* 0x0000000406a07825 */ /* 0x010fc600078e020c */
[----:B------:R-:W4:Y:S01]  /*46ff0*/  LDL.LU.64 R12, [R1+0x1ac0] ;  /* 0x001ac000010c7983 */ /* 0x000f220000300a00 */
[----:B-1----:R-:W-:-:S03]  /*47000*/  IMAD.WIDE R158, R6, 0x4, R22 ;  /* 0x00000004069e7825 */ /* 0x002fc600078e0216 */
[----:B------:R-:W4:Y:S04]  /*47010*/  LDL.LU.64 R22, [R1+0x1ac8] ;  /* 0x001ac80001167983 */ /* 0x000f280000300a00 */
[----:B------:R2:W-:Y:S01]  /*47020*/  STL.64 [R1+0x1348], R160 ;  /* 0x001348a001007387 */ /* 0x0005e20000100a00 */
[----:B---3--:R-:W-:-:S03]  /*47030*/  IMAD.WIDE R154, R6, 0x4, R232 ;  /* 0x00000004069a7825 */ /* 0x008fc600078e02e8 */
[----:B------:R-:W3:Y:S04]  /*47040*/  LDL.LU.64 R232, [R1+0x1ad0] ;  /* 0x001ad00001e87983 */ /* 0x000ee80000300a00 */
[----:B------:R1:W-:Y:S04]  /*47050*/  STL.64 [R1+0x1358], R158 ;  /* 0x0013589e01007387 */ /* 0x0003e80000100a00 */
[----:B------:R1:W-:Y:S04]  /*47060*/  STL.64 [R1+0x1368], R154 ;  /* 0x0013689a01007387 */ /* 0x0003e80000100a00 */
[----:B------:R2:W-:Y:S04]  /*47070*/  LDGSTS.E [R10+-0x7f480], desc[UR60][R160.64], P4 ;  /* 0x80b80000a00a7fae */ /* 0x0005e8000a12187c */
[----:B------:R-:W3:Y:S01]  /*47080*/  LDL.LU.64 R10, [R1+0x1ad8] ;  /* 0x001ad800010a7983 */ /* 0x000ee20000300a00 */
[----:B------:R-:W-:-:S05]  /*47090*/  IMAD.WIDE R152, R6, 0x4, R162 ;  /* 0x0000000406987825 */ /* 0x000fca00078e02a2 */
[----:B------:R1:W-:Y:S01]  /*470a0*/  STL.64 [R1+0x1378], R152 ;  /* 0x0013789801007387 */ /* 0x0003e20000100a00 */
[C---:B------:R-:W-:Y:S01]  /*470b0*/  IADD3 R156, R0.reuse, 0x200000, RZ ;  /* 0x00200000009c7810 */ /* 0x040fe20007ffe0ff */
[----:B------:R-:W-:-:S04]  /*470c0*/  VIADD R15, R0, 0x200000 ;  /* 0x00200000000f7836 */ /* 0x000fc80000000000 */
[----:B------:R1:W-:Y:S04]  /*470d0*/  LDGSTS.E [R156+-0x7f080], desc[UR60][R158.64], P4 ;  /* 0x80f800009e9c7fae */ /* 0x0003e8000a12187c */
[----:B------:R1:W-:Y:S04]  /*470e0*/  LDGSTS.E [R15+-0x7ec80], desc[UR60][R154.64], P4 ;  /* 0x813800009a0f7fae */ /* 0x0003e8000a12187c */
[----:B------:R1:W-:Y:S01]  /*470f0*/  LDGSTS.E [R252+-0x7e880], desc[UR60][R152.64], P4 ;  /* 0x8178000098fc7fae */ /* 0x0003e2000a12187c */
[----:B------:R-:W-:Y:S02]  /*47100*/  VIADD R157, R0, 0x200000 ;  /* 0x00200000009d7836 */ /* 0x000fe40000000000 */
[----:B--2---:R-:W-:-:S02]  /*47110*/  IMAD.WIDE R160, R6, 0x4, R20 ;  /* 0x0000000406a07825 */ /* 0x004fc400078e0214 */
[----:B------:R-:W2:Y:S02]  /*47120*/  LDL.LU.64 R20, [R1+0x1ae0] ;  /* 0x001ae00001147983 */ /* 0x000ea40000300a00 */
[C---:B-1----:R-:W-:Y:S02]  /*47130*/  IMAD.WIDE R158, R6.reuse, 0x4, R238 ;  /* 0x00000004069e7825 */ /* 0x042fe400078e02ee */
[----:B------:R-:W2:Y:S04]  /*47140*/  LDL.LU.64 R238, [R1+0x1ae8] ;  /* 0x001ae80001ee7983 */ /* 0x000ea80000300a00 */
[----:B------:R4:W-:Y:S01]  /*47150*/  STL.64 [R1+0x1388], R160 ;  /* 0x001388a001007387 */ /* 0x0009e20000100a00 */
[----:B------:R-:W-:-:S03]  /*47160*/  IMAD.WIDE R154, R6, 0x4, R244 ;  /* 0x00000004069a7825 */ /* 0x000fc600078e02f4 */
[----:B------:R1:W-:Y:S04]  /*47170*/  STL.64 [R1+0x1398], R158 ;  /* 0x0013989e01007387 */ /* 0x0003e80000100a00 */
[----:B------:R-:W2:Y:S01]  /*47180*/  LDL.LU.64 R244, [R1+0x1af0] ;  /* 0x001af00001f47983 */ /* 0x000ea20000300a00 */
[----:B------:R-:W-:-:S03]  /*47190*/  IMAD.WIDE R152, R6, 0x4, R250 ;  /* 0x0000000406987825 */ /* 0x000fc600078e02fa */
[----:B------:R3:W-:Y:S04]  /*471a0*/  STL.64 [R1+0x13a8], R154 ;  /* 0x0013a89a01007387 */ /* 0x0007e80000100a00 */
[----:B------:R3:W-:Y:S04]  /*471b0*/  STL.64 [R1+0x13b8], R152 ;  /* 0x0013b89801007387 */ /* 0x0007e80000100a00 */
[----:B------:R-:W2:Y:S04]  /*471c0*/  LDL.LU.64 R250, [R1+0x1af8] ;  /* 0x001af80001fa7983 */ /* 0x000ea80000300a00 */
[----:B------:R4:W-:Y:S04]  /*471d0*/  LDGSTS.E [R157+-0x7e480], desc[UR60][R160.64], P4 ;  /* 0x81b80000a09d7fae */ /* 0x0009e8000a12187c */
[----:B------:R1:W-:Y:S04]  /*471e0*/  LDGSTS.E [R156+-0x7e080], desc[UR60][R158.64], P4 ;  /* 0x81f800009e9c7fae */ /* 0x0003e8000a12187c */
[----:B------:R3:W-:Y:S01]  /*471f0*/  LDGSTS.E [R15+-0x7dc80], desc[UR60][R154.64], P4 ;  /* 0x823800009a0f7fae */ /* 0x0007e2000a12187c */
[----:B----4-:R-:W-:-:S03]  /*47200*/  IMAD.WIDE R160, R6, 0x4, R12 ;  /* 0x0000000406a07825 */ /* 0x010fc600078e020c */
[----:B------:R4:W-:Y:S04]  /*47210*/  LDGSTS.E [R252+-0x7d880], desc[UR60][R152.64], P4 ;  /* 0x8278000098fc7fae */ /* 0x0009e8000a12187c */
[----:B------:R-:W2:Y:S01]  /*47220*/  LDL.LU.64 R12, [R1+0x1b00] ;  /* 0x001b0000010c7983 */ /* 0x000ea20000300a00 */
[----:B-1----:R-:W-:-:S03]  /*47230*/  IMAD.WIDE R158, R6, 0x4, R22 ;  /* 0x00000004069e7825 */ /* 0x002fc600078e0216 */
[----:B------:R-:W2:Y:S04]  /*47240*/  LDL.LU.64 R22, [R1+0x1b08] ;  /* 0x001b080001167983 */ /* 0x000ea80000300a00 */
[----:B------:R2:W-:Y:S04]  /*47250*/  STL.64 [R1+0x13c8], R160 ;  /* 0x0013c8a001007387 */ /* 0x0005e80000100a00 */
[----:B------:R1:W-:Y:S01]  /*47260*/  STL.64 [R1+0x13d8], R158 ;  /* 0x0013d89e01007387 */ /* 0x0003e20000100a00 */
[----:B---3--:R-:W-:-:S03]  /*47270*/  IMAD.WIDE R154, R6, 0x4, R232 ;  /* 0x00000004069a7825 */ /* 0x008fc600078e02e8 */
[----:B------:R2:W-:Y:S04]  /*47280*/  LDGSTS.E [R157+-0x7d480], desc[UR60][R160.64], P4 ;  /* 0x82b80000a09d7fae */ /* 0x0005e8000a12187c */
[----:B------:R1:W-:Y:S04]  /*47290*/  LDGSTS.E [R156+-0x7d080], desc[UR60][R158.64], P4 ;  /* 0x82f800009e9c7fae */ /* 0x0003e8000a12187c */
[----:B------:R3:W-:Y:S01]  /*472a0*/  LDGSTS.E [R15+-0x7cc80], desc[UR60][R154.64], P4 ;  /* 0x833800009a0f7fae */ /* 0x0007e2000a12187c */
[----:B----4-:R-:W-:-:S03]  /*472b0*/  IMAD.WIDE R152, R6, 0x4, R10 ;  /* 0x0000000406987825 */ /* 0x010fc600078e020a */
[----:B------:R-:W4:Y:S04]  /*472c0*/  LDL.LU.64 R10, [R1+0x1b10] ;  /* 0x001b1000010a7983 */ /* 0x000f280000300a00 */
[----:B------:R3:W-:Y:S04]  /*472d0*/  STL.64 [R1+0x13e8], R154 ;  /* 0x0013e89a01007387 */ /* 0x0007e80000100a00 */
[----:B------:R3:W-:Y:S04]  /*472e0*/  STL.64 [R1+0x13f8], R152 ;  /* 0x0013f89801007387 */ /* 0x0007e80000100a00 */
[----:B------:R-:W4:Y:S04]  /*472f0*/  LDL.LU.64 R162, [R1+0x1b18] ;  /* 0x001b180001a27983 */ /* 0x000f280000300a00 */
[----:B------:R3:W-:Y:S01]  /*47300*/  LDGSTS.E [R252+-0x7c880], desc[UR60][R152.64], P4 ;  /* 0x8378000098fc7fae */ /* 0x0007e2000a12187c */
[----:B--2---:R-:W-:-:S03]  /*47310*/  IMAD.WIDE R160, R6, 0x4, R20 ;  /* 0x0000000406a07825 */ /* 0x004fc600078e0214 */
[----:B------:R-:W2:Y:S01]  /*47320*/  LDL.LU.64 R20, [R1+0x1b20] ;  /* 0x001b200001147983 */ /* 0x000ea20000300a00 */
[----:B-1----:R-:W-:-:S03]  /*47330*/  IMAD.WIDE R158, R6, 0x4, R238 ;  /* 0x00000004069e7825 */ /* 0x002fc600078e02ee */
[----:B------:R-:W2:Y:S04]  /*47340*/  LDL.LU.64 R232, [R1+0x1b28] ;  /* 0x001b280001e87983 */ /* 0x000ea80000300a00 */
[----:B------:R1:W-:Y:S04]  /*47350*/  STL.64 [R1+0x1408], R160 ;  /* 0x001408a001007387 */ /* 0x0003e80000100a00 */
[----:B------:R-:W2:Y:S01]  /*47360*/  LDL.LU.64 R238, [R1+0x1b30] ;  /* 0x001b300001ee7983 */ /* 0x000ea20000300a00 */
[----:B---3--:R-:W-:-:S03]  /*47370*/  IMAD.WIDE R154, R6, 0x4, R244 ;  /* 0x00000004069a7825 */ /* 0x008fc600078e02f4 */
[----:B------:R3:W-:Y:S04]  /*47380*/  STL.64 [R1+0x1418], R158 ;  /* 0x0014189e01007387 */ /* 0x0007e80000100a00 */
[----:B------:R4:W-:Y:S04]  /*47390*/  STL.64 [R1+0x1428], R154 ;  /* 0x0014289a01007387 */ /* 0x0009e80000100a00 */
[----:B------:R1:W-:Y:S04]  /*473a0*/  LDGSTS.E [R157+-0x7c480], desc[UR60][R160.64], P4 ;  /* 0x83b80000a09d7fae */ /* 0x0003e8000a12187c */
[----:B------:R3:W-:Y:S01]  /*473b0*/  LDGSTS.E [R156+-0x7c080], desc[UR60][R158.64], P4 ;  /* 0x83f800009e9c7fae */ /* 0x0007e2000a12187c */
[----:B------:R-:W-:-:S03]  /*473c0*/  IMAD.WIDE R152, R6, 0x4, R250 ;  /* 0x0000000406987825 */ /* 0x000fc600078e02fa */
[----:B------:R4:W-:Y:S04]  /*473d0*/  LDGSTS.E [R15+-0x7bc80], desc[UR60][R154.64], P4 ;  /* 0x843800009a0f7fae */ /* 0x0009e8000a12187c */
[----:B------:R4:W-:Y:S04]  /*473e0*/  STL.64 [R1+0x1438], R152 ;  /* 0x0014389801007387 */ /* 0x0009e80000100a00 */
[----:B------:R-:W2:Y:S04]  /*473f0*/  LDL.LU.64 R244, [R1+0x1b38] ;  /* 0x001b380001f47983 */ /* 0x000ea80000300a00 */
[----:B------:R-:W2:Y:S04]  /*47400*/  LDL.LU.64 R250, [R1+0x1b40] ;  /* 0x001b400001fa7983 */ /* 0x000ea80000300a00 */
[----:B------:R4:W-:Y:S01]  /*47410*/  LDGSTS.E [R252+-0x7b880], desc[UR60][R152.64], P4 ;  /* 0x8478000098fc7fae */ /* 0x0009e2000a12187c */
[----:B-1----:R-:W-:-:S03]  /*47420*/  IMAD.WIDE R160, R6, 0x4, R12 ;  /* 0x0000000406a07825 */ /* 0x002fc600078e020c */
[----:B------:R-:W2:Y:S01]  /*47430*/  LDL.LU.64 R12, [R1+0x1b48] ;  /* 0x001b4800010c7983 */ /* 0x000ea20000300a00 */
[----:B---3--:R-:W-:-:S03]  /*47440*/  IMAD.WIDE R158, R6, 0x4, R22 ;  /* 0x00000004069e7825 */ /* 0x008fc600078e0216 */
[----:B------:R-:W-:Y:S04]  /*47450*/  STL.64 [R1+0x1448], R160 ;  /* 0x001448a001007387 */ /* 0x000fe80000100a00 */
[----:B------:R-:W3:Y:S04]  /*47460*/  LDL.LU.64 R22, [R1+0x1b50] ;  /* 0x001b500001167983 */ /* 0x000ee80000300a00 */
[----:B------:R1:W-:Y:S04]  /*47470*/  STL.64 [R1+0x1458], R158 ;  /* 0x0014589e01007387 */ /* 0x0003e80000100a00 */
[----:B------:R-:W-:Y:S04]  /*47480*/  LDGSTS.E [R157+-0x7b480], desc[UR60][R160.64], P4 ;  /* 0x84b80000a09d7fae */ /* 0x000fe8000a12187c */
[----:B------:R1:W-:Y:S01]  /*47490*/  LDGSTS.E [R156+-0x7b080], desc[UR60][R158.64], P4 ;  /* 0x84f800009e9c7fae */ /* 0x0003e2000a12187c */
[----:B----4-:R-:W-:-:S03]  /*474a0*/  IMAD.WIDE R154, R6, 0x4, R10 ;  /* 0x00000004069a7825 */ /* 0x010fc600078e020a */
[----:B------:R-:W4:Y:S04]  /*474b0*/  LDL.LU.64 R10, [R1+0x1b58] ;  /* 0x001b5800010a7983 */ /* 0x000f280000300a00 */
[----:B------:R-:W-:Y:S04]  /*474c0*/  STL.64 [R1+0x1468], R154 ;  /* 0x0014689a01007387 */ /* 0x000fe80000100a00 */
[----:B------:R-:W-:Y:S01]  /*474d0*/  LDGSTS.E [R15+-0x7ac80], desc[UR60][R154.64], P4 ;  /* 0x853800009a0f7fae */ /* 0x000fe2000a12187c */
[----:B------:R-:W-:-:S05]  /*474e0*/  IMAD.WIDE R152, R6, 0x4, R162 ;  /* 0x0000000406987825 */ /* 0x000fca00078e02a2 */
[----:B------:R1:W-:Y:S04]  /*474f0*/  STL.64 [R1+0x1478], R152 ;  /* 0x0014789801007387 */ /* 0x0003e80000100a00 */
[----:B------:R1:W-:Y:S01]  /*47500*/  LDGSTS.E [R252+-0x7a880], desc[UR60][R152.64], P4 ;  /* 0x8578000098fc7fae */ /* 0x0003e2000a12187c */
[----:B--2---:R-:W-:-:S03]  /*47510*/  IMAD.WIDE R162, R6, 0x4, R20 ;  /* 0x0000000406a27825 */ /* 0x004fc600078e0214 */
[----:B------:R-:W2:Y:S01]  /*47520*/  LDL.LU.64 R20, [R1+0x1b60] ;  /* 0x001b600001147983 */ /* 0x000ea20000300a00 */
[----:B-1----:R-:W-:-:S03]  /*47530*/  IMAD.WIDE R158, R6, 0x4, R232 ;  /* 0x00000004069e7825 */ /* 0x002fc600078e02e8 */
[----:B------:R-:W-:Y:S04]  /*47540*/  STL.64 [R1+0x1488], R162 ;  /* 0x001488a201007387 */ /* 0x000fe80000100a00 */
[----:B------:R-:W2:Y:S01]  /*47550*/  LDL.LU.64 R160, [R1+0x1b68] ;  /* 0x001b680001a07983 */ /* 0x000ea20000300a00 */
[----:B------:R-:W-:-:S03]  /*47560*/  IMAD.WIDE R152, R6, 0x4, R238 ;  /* 0x0000000406987825 */ /* 0x000fc600078e02ee */
[----:B------:R-:W2:Y:S04]  /*47570*/  LDL.LU.64 R232, [R1+0x1b70] ;  /* 0x001b700001e87983 */ /* 0x000ea80000300a00 */
[----:B------:R-:W-:Y:S04]  /*47580*/  STL.64 [R1+0x1498], R158 ;  /* 0x0014989e01007387 */ /* 0x000fe80000100a00 */
[----:B------:R-:W-:Y:S04]  /*47590*/  STL.64 [R1+0x14a8], R152 ;  /* 0x0014a89801007387 */ /* 0x000fe80000100a00 */
[----:B------:R-:W-:Y:S04]  /*475a0*/  LDGSTS.E [R157+-0x7a480], desc[UR60][R162.64], P4 ;  /* 0x85b80000a29d7fae */ /* 0x000fe8000a12187c */
[----:B------:R1:W-:Y:S04]  /*475b0*/  LDGSTS.E [R156+-0x7a080], desc[UR60][R158.64], P4 ;  /* 0x85f800009e9c7fae */ /* 0x0003e8000a12187c */
[----:B------:R-:W-:Y:S01]  /*475c0*/  LDGSTS.E [R15+-0x79c80], desc[UR60][R152.64], P4 ;  /* 0x86380000980f7fae */ /* 0x000fe2000a12187c */
[----:B------:R-:W-:-:S03]  /*475d0*/  IMAD.WIDE R154, R6, 0x4, R244 ;  /* 0x00000004069a7825 */ /* 0x000fc600078e02f4 */
[----:B------:R-:W2:Y:S01]  /*475e0*/  LDL.LU.64 R244, [R1+0x1b78] ;  /* 0x001b780001f47983 */ /* 0x000ea20000300a00 */
[----:B-1----:R-:W-:-:S03]  /*475f0*/  IMAD.WIDE R156, R6, 0x4, R250 ;  /* 0x00000004069c7825 */ /* 0x002fc600078e02fa */
[----:B------:R1:W-:Y:S04]  /*47600*/  STL.64 [R1+0x14b8], R154 ;  /* 0x0014b89a01007387 */ /* 0x0003e80000100a00 */
[----:B------:R1:W-:Y:S04]  /*47610*/  LDGSTS.E [R252+-0x79880], desc[UR60][R154.64], P4 ;  /* 0x867800009afc7fae */ /* 0x0003e8000a12187c */
[----:B------:R-:W2:Y:S04]  /*47620*/  LDL.LU.64 R250, [R1+0x1b80] ;  /* 0x001b800001fa7983 */ /* 0x000ea80000300a00 */
[----:B------:R-:W-:Y:S01]  /*47630*/  STL.64 [R1+0x1560], R156 ;  /* 0x0015609c01007387 */ /* 0x000fe20000100a00 */
[----:B---3--:R-:W-:-:S04]  /*47640*/  IMAD.WIDE R22, R6, 0x4, R22 ;  /* 0x0000000406167825 */ /* 0x008fc800078e0216 */
[----:B-1----:R-:W-:-:S05]  /*47650*/  IMAD.WIDE R154, R6, 0x4, R12 ;  /* 0x00000004069a7825 */ /* 0x002fca00078e020c */
[----:B------:R-:W-:Y:S04]  /*47660*/  STL.64 [R1+0x1570], R154 ;  /* 0x0015709a01007387 */ /* 0x000fe80000100a00 */
[----:B------:R-:W3:Y:S04]  /*47670*/  LDL.LU.64 R158, [R1+0x1b88] ;  /* 0x001b8800019e7983 */ /* 0x000ee80000300a00 */
[----:B------:R-:W-:Y:S01]  /*47680*/  STL.64 [R1+0x1580], R22 ;  /* 0x0015801601007387 */ /* 0x000fe20000100a00 */
[----:B----4-:R-:W-:-:S03]  /*47690*/  IMAD.WIDE R12, R6, 0x4, R10 ;  /* 0x00000004060c7825 */ /* 0x010fc600078e020a */
[----:B------:R-:W4:Y:S01]  /*476a0*/  LDL.LU.64 R10, [R1+0x1b90] ;  /* 0x001b9000010a7983 */ /* 0x000f220000300a00 */
[C---:B------:R-:W-:Y:S01]  /*476b0*/  IADD3 R153, R0.reuse, 0x200000, RZ ;  /* 0x0020000000997810 */ /* 0x040fe20007ffe0ff */
[C---:B------:R-:W-:Y:S02]  /*476c0*/  VIADD R152, R0.reuse, 0x200000 ;  /* 0x0020000000987836 */ /* 0x040fe40000000000 */
[----:B------:R1:W-:Y:S04]  /*476d0*/  STL.64 [R1+0x1590], R12 ;  /* 0x0015900c01007387 */ /* 0x0003e80000100a00 */
[----:B------:R-:W-:Y:S04]  /*476e0*/  LDGSTS.E [R153+-0x79480], desc[UR60][R156.64], P4 ;  /* 0x86b800009c997fae */ /* 0x000fe8000a12187c */
[----:B------:R-:W-:Y:S04]  /*476f0*/  LDGSTS.E [R152+-0x79080], desc[UR60][R154.64], P4 ;  /* 0x86f800009a987fae */ /* 0x000fe8000a12187c */
[----:B------:R-:W4:Y:S04]  /*47700*/  LDL.LU.64 R238, [R1+0x1b98] ;  /* 0x001b980001ee7983 */ /* 0x000f280000300a00 */
[----:B------:R1:W-:Y:S04]  /*47710*/  LDGSTS.E [R15+-0x78c80], desc[UR60][R22.64], P4 ;  /* 0x87380000160f7fae */ /* 0x0003e8000a12187c */
[----:B------:R-:W-:Y:S04]  /*47720*/  LDGSTS.E [R252+-0x78880], desc[UR60][R12.64], P4 ;  /* 0x877800000cfc7fae */ /* 0x000fe8000a12187c */
[----:B-1----:R-:W4:Y:S01]  /*47730*/  LDL.LU.64 R12, [R1+0x1ba0] ;  /* 0x001ba000010c7983 */ /* 0x002f220000300a00 */
[C---:B------:R-:W-:Y:S01]  /*47740*/  VIADD R22, R0.reuse, 0x200000 ;  /* 0x0020000000167836 */ /* 0x040fe20000000000 */
[----:B------:R-:W-:Y:S01]  /*47750*/  IADD3 R156, R0, 0x200000, RZ ;  /* 0x00200000009c7810 */ /* 0x000fe20007ffe0ff */
[----:B--2---:R-:W-:-:S02]  /*47760*/  IMAD.WIDE R162, R6, 0x4, R20 ;  /* 0x0000000406a27825 */ /* 0x004fc400078e0214 */
[----:B------:R-:W2:Y:S02]  /*47770*/  LDL.LU.64 R20, [R1+0x1ba8] ;  /* 0x001ba80001147983 */ /* 0x000ea40000300a00 */
[C---:B------:R-:W-:Y:S02]  /*47780*/  IMAD.WIDE R160, R6.reuse, 0x4, R160 ;  /* 0x0000000406a07825 */ /* 0x040fe400078e02a0 */
[----:B------:R-:W-:Y:S02]  /*47790*/  STL.64 [R1+0x15a0], R162 ;  /* 0x0015a0a201007387 */ /* 0x000fe40000100a00 */
[C---:B------:R-:W-:Y:S02]  /*477a0*/  IMAD.WIDE R154, R6.reuse, 0x4, R232 ;  /* 0x00000004069a7825 */ /* 0x040fe400078e02e8 */
[----:B------:R1:W-:Y:S04]  /*477b0*/  STL.64 [R1+0x15b0], R160 ;  /* 0x0015b0a001007387 */ /* 0x0003e80000100a00 */
[----:B------:R-:W-:Y:S04]  /*477c0*/  LDGSTS.E [R22+-0x78480], desc[UR60][R162.64], P4 ;  /* 0x87b80000a2167fae */ /* 0x000fe8000a12187c */
[----:B------:R4:W-:Y:S04]  /*477d0*/  STL.64 [R1+0x15c8], R154 ;  /* 0x0015c89a01007387 */ /* 0x0009e80000100a00 */
[----:B------:R-:W-:Y:S04]  /*477e0*/  LDGSTS.E [R156+-0x78080], desc[UR60][R160.64], P4 ;  /* 0x87f80000a09c7fae */ /* 0x000fe8000a12187c */
[----:B------:R-:W2:Y:S04]  /*477f0*/  LDL.LU.64 R22, [R1+0x1bb0] ;  /* 0x001bb00001167983 */ /* 0x000ea80000300a00 */
[----:B------:R4:W-:Y:S01]  /*47800*/  LDGSTS.E [R15+-0x5fc80], desc[UR60][R154.64], P4 ;  /* 0xa03800009a0f7fae */ /* 0x0009e2000a12187c */
[----:B------:R-:W-:-:S05]  /*47810*/  IMAD.WIDE R152, R6, 0x4, R244 ;  /* 0x0000000406987825 */ /* 0x000fca00078e02f4 */
[----:B------:R4:W-:Y:S04]  /*47820*/  STL.64 [R1+0x15d8], R152 ;  /* 0x0015d89801007387 */ /* 0x0009e80000100a00 */
[----:B-1----:R-:W2:Y:S01]  /*47830*/  LDL.LU.64 R160, [R1+0x1bb8] ;  /* 0x001bb80001a07983 */ /* 0x002ea20000300a00 */
[----:B------:R-:W-:-:S03]  /*47840*/  IMAD.WIDE R232, R6, 0x4, R250 ;  /* 0x0000000406e87825 */ /* 0x000fc600078e02fa */
[----:B------:R-:W2:Y:S04]  /*47850*/  LDL.LU.64 R162, [R1+0x1bc0] ;  /* 0x001bc00001a27983 */ /* 0x000ea80000300a00 */
[----:B------:R-:W2:Y:S04]  /*47860*/  LDL.LU.64 R244, [R1+0x1bc8] ;  /* 0x001bc80001f47983 */ /* 0x000ea80000300a00 */
[----:B------:R-:W2:Y:S04]  /*47870*/  LDL.LU.64 R250, [R1+0x1bd0] ;  /* 0x001bd00001fa7983 */ /* 0x000ea80000300a00 */
[----:B------:R1:W-:Y:S01]  /*47880*/  STL.64 [R1+0x15e8], R232 ;  /* 0x0015e8e801007387 */ /* 0x0003e20000100a00 */
[----:B------:R-:W-:-:S03]  /*47890*/  VIADD R157, R0, 0x200000 ;  /* 0x00200000009d7836 */ /* 0x000fc60000000000 */
[----:B------:R1:W-:Y:S01]  /*478a0*/  LDGSTS.E [R252+-0x5f880], desc[UR60][R152.64], P4 ;  /* 0xa078000098fc7fae */ /* 0x0003e2000a12187c */
[----:B---3--:R-:W-:-:S03]  /*478b0*/  IMAD.WIDE R158, R6, 0x4, R158 ;  /* 0x00000004069e7825 */ /* 0x008fc600078e029e */
[----:B------:R-:W-:Y:S04]  /*478c0*/  LDGSTS.E [R157+-0x5f480], desc[UR60][R232.64], P4 ;  /* 0xa0b80000e89d7fae */ /* 0x000fe8000a12187c */
[----:B------:R3:W-:Y:S01]  /*478d0*/  LDGSTS.E [R156+-0x5f080], desc[UR60][R158.64], P4 ;  /* 0xa0f800009e9c7fae */ /* 0x0007e2000a12187c */
[----:B----4-:R-:W-:-:S03]  /*478e0*/  IMAD.WIDE R154, R6, 0x4, R10 ;  /* 0x00000004069a7825 */ /* 0x010fc600078e020a */
[----:B------:R-:W4:Y:S04]  /*478f0*/  LDL.LU.64 R10, [R1+0x1bd8] ;  /* 0x001bd800010a7983 */ /* 0x000f280000300a00 */
[----:B------:R3:W-:Y:S04]  /*47900*/  STL.64 [R1+0x15f8], R158 ;  /* 0x0015f89e01007387 */ /* 0x0007e80000100a00 */
[----:B------:R3:W-:Y:S04]  /*47910*/  STL.64 [R1+0x1608], R154 ;  /* 0x0016089a01007387 */ /* 0x0007e80000100a00 */
[----:B------:R3:W-:Y:S01]  /*47920*/  LDGSTS.E [R15+-0x5ec80], desc[UR60][R154.64], P4 ;  /* 0xa13800009a0f7fae */ /* 0x0007e2000a12187c */
[----:B-1----:R-:W-:-:S05]  /*47930*/  IMAD.WIDE R152, R6, 0x4, R238 ;  /* 0x0000000406987825 */ /* 0x002fca00078e02ee */
[----:B------:R1:W-:Y:S04]  /*47940*/  STL.64 [R1+0x1618], R152 ;  /* 0x0016189801007387 */ /* 0x0003e80000100a00 */
[----:B------:R-:W4:Y:S04]  /*47950*/  LDL.LU.64 R232, [R1+0x1be0] ;  /* 0x001be00001e87983 */ /* 0x000f280000300a00 */
[----:B------:R-:W4:Y:S01]  /*47960*/  LDL.LU.64 R238, [R1+0x1be8] ;  /* 0x001be80001ee7983 */ /* 0x000f220000300a00 */
[----:B---3--:R-:W-:Y:S01]  /*47970*/  IMAD.WIDE R158, R6, 0x4, R12 ;  /* 0x00000004069e7825 */ /* 0x008fe200078e020c */
[----:B------:R-:W-:-:S02]  /*47980*/  IADD3 R154, R0, 0x200000, RZ ;  /* 0x00200000009a7810 */ /* 0x000fc40007ffe0ff */
[----:B------:R1:W-:Y:S04]  /*47990*/  LDGSTS.E [R252+-0x5e880], desc[UR60][R152.64], P4 ;  /* 0xa178000098fc7fae */ /* 0x0003e8000a12187c */
[----:B------:R3:W-:Y:S01]  /*479a0*/  STL.64 [R1+0x1628], R158 ;  /* 0x0016289e01007387 */ /* 0x0007e20000100a00 */
[----:B------:R-:W-:-:S05]  /*479b0*/  VIADD R155, R0, 0x200000 ;  /* 0x00200000009b7836 */ /* 0x000fca0000000000 */
[----:B------:R3:W-:Y:S01]  /*479c0*/  LDGSTS.E [R155+-0x5e480], desc[UR60][R158.64], P4 ;  /* 0xa1b800009e9b7fae */ /* 0x0007e2000a12187c */
[----:B--2---:R-:W-:-:S03]  /*479d0*/  IMAD.WIDE R156, R6, 0x4, R20 ;  /* 0x00000004069c7825 */ /* 0x004fc600078e0214 */
[----:B------:R-:W2:Y:S04]  /*479e0*/  LDL.LU.64 R20, [R1+0x1bf0] ;  /* 0x001bf00001147983 */ /* 0x000ea80000300a00 */
[----:B------:R3:W-:Y:S04]  /*479f0*/  STL.64 [R1+0x1638], R156 ;  /* 0x0016389c01007387 */ /* 0x0007e80000100a00 */
[----:B------:R-:W2:Y:S04]  /*47a00*/  LDL.LU.64 R12, [R1+0x1bf8] ;  /* 0x001bf800010c7983 */ /* 0x000ea80000300a00 */
[----:B------:R3:W-:Y:S01]  /*47a10*/  LDGSTS.E [R154+-0x5e080], desc[UR60][R156.64], P4 ;  /* 0xa1f800009c9a7fae */ /* 0x0007e2000a12187c */
[----:B------:R-:W-:-:S05]  /*47a20*/  IMAD.WIDE R22, R6, 0x4, R22 ;  /* 0x0000000406167825 */ /* 0x000fca00078e0216 */
[----:B------:R3:W-:Y:S04]  /*47a30*/  STL.64 [R1+0x1648], R22 ;  /* 0x0016481601007387 */ /* 0x0007e80000100a00 */
[----:B------:R3:W-:Y:S01]  /*47a40*/  LDGSTS.E [R15+-0x5dc80], desc[UR60][R22.64], P4 ;  /* 0xa2380000160f7fae */ /* 0x0007e2000a12187c */
[----:B-1----:R-:W-:-:S04]  /*47a50*/  IMAD.WIDE R152, R6, 0x4, R160 ;  /* 0x0000000406987825 */ /* 0x002fc800078e02a0 */
[C---:B---3--:R-:W-:Y:S01]  /*47a60*/  IMAD.WIDE R158, R6.reuse, 0x4, R162 ;  /* 0x00000004069e7825 */ /* 0x048fe200078e02a2 */
[----:B------:R1:W-:Y:S03]  /*47a70*/  STL.64 [R1+0x1658], R152 ;  /* 0x0016589801007387 */ /* 0x0003e60000100a00 */
[----:B------:R-:W-:Y:S01]  /*47a80*/  IMAD.WIDE R156, R6, 0x4, R244 ;  /* 0x00000004069c7825 */ /* 0x000fe200078e02f4 */
[----:B------:R1:W-:Y:S03]  /*47a90*/  LDGSTS.E [R252+-0x5d880], desc[UR60][R152.64], P4 ;  /* 0xa278000098fc7fae */ /* 0x0003e6000a12187c */
[----:B------:R-:W-:Y:S01]  /*47aa0*/  VIADD R22, R0, 0x200000 ;  /* 0x0020000000167836 */ /* 0x000fe20000000000 */
[----:B------:R-:W-:Y:S04]  /*47ab0*/  STL.64 [R1+0x1668], R158 ;  /* 0x0016689e01007387 */ /* 0x000fe80000100a00 */
[----:B------:R-:W-:Y:S01]  /*47ac0*/  STL.64 [R1+0x1678], R156 ;  /* 0x0016789c01007387 */ /* 0x000fe20000100a00 */
[----:B-1----:R-:W-:-:S03]  /*47ad0*/  IMAD.WIDE R152, R6, 0x4, R250 ;  /* 0x0000000406987825 */ /* 0x002fc600078e02fa */
[----:B------:R-:W-:Y:S04]  /*47ae0*/  LDGSTS.E [R22+-0x5d480], desc[UR60][R158.64], P4 ;  /* 0xa2b800009e167fae */ /* 0x000fe8000a12187c */
[----:B------:R1:W-:Y:S04]  /*47af0*/  STL.64 [R1+0x1688], R152 ;  /* 0x0016889801007387 */ /* 0x0003e80000100a00 */
[----:B------:R-:W3:Y:S04]  /*47b00*/  LDL.LU.64 R160, [R1+0x1c00] ;  /* 0x001c000001a07983 */ /* 0x000ee80000300a00 */
[----:B------:R-:W3:Y:S01]  /*47b10*/  LDL.LU.64 R22, [R1+0x1c08] ;  /* 0x001c080001167983 */ /* 0x000ee20000300a00 */
[----:B----4-:R-:W-:-:S03]  /*47b20*/  IMAD.WIDE R10, R6, 0x4, R10 ;  /* 0x00000004060a7825 */ /* 0x010fc600078e020a */
[----:B------:R4:W-:Y:S04]  /*47b30*/  LDGSTS.E [R154+-0x5d080], desc[UR60][R156.64], P4 ;  /* 0xa2f800009c9a7fae */ /* 0x0009e8000a12187c */
[----:B------:R1:W-:Y:S04]  /*47b40*/  STL.64 [R1+0x1698], R10 ;  /* 0x0016980a01007387 */ /* 0x0003e80000100a00 */
[----:B------:R-:W3:Y:S04]  /*47b50*/  LDL.LU.64 R162, [R1+0x1c10] ;  /* 0x001c100001a27983 */ /* 0x000ee80000300a00 */
[----:B------:R-:W3:Y:S04]  /*47b60*/  LDL.LU.64 R244, [R1+0x1c18] ;  /* 0x001c180001f47983 */ /* 0x000ee80000300a00 */
[----:B------:R-:W3:Y:S04]  /*47b70*/  LDL.LU.64 R250, [R1+0x1c20] ;  /* 0x001c200001fa7983 */ /* 0x000ee80000300a00 */
[----:B------:R1:W-:Y:S01]  /*47b80*/  LDGSTS.E [R15+-0x5cc80], desc[UR60][R152.64], P4 ;  /* 0xa3380000980f7fae */ /* 0x0003e2000a12187c */
[----:B----4-:R-:W-:-:S03]  /*47b90*/  IMAD.WIDE R154, R6, 0x4, R232 ;  /* 0x00000004069a7825 */ /* 0x010fc600078e02e8 */
[----:B------:R4:W-:Y:S04]  /*47ba0*/  LDGSTS.E [R252+-0x5c880], desc[UR60][R10.64], P4 ;  /* 0xa37800000afc7fae */ /* 0x0009e8000a12187c */
[----:B------:R-:W-:Y:S01]  /*47bb0*/  STL.64 [R1+0x16a8], R154 ;  /* 0x0016a89a01007387 */ /* 0x000fe20000100a00 */
[----:B-1----:R-:W-:-:S03]  /*47bc0*/  IMAD.WIDE R152, R6, 0x4, R238 ;  /* 0x0000000406987825 */ /* 0x002fc600078e02ee */
[----:B------:R-:W-:Y:S04]  /*47bd0*/  LDGSTS.E [R15+-0x5c480], desc[UR60][R154.64], P4 ;  /* 0xa3b800009a0f7fae */ /* 0x000fe8000a12187c */
[----:B------:R-:W-:Y:S01]  /*47be0*/  STL.64 [R1+0x16b8], R152 ;  /* 0x0016b89801007387 */ /* 0x000fe20000100a00 */
[C---:B----4-:R-:W-:Y:S01]  /*47bf0*/  VIADD R11, R0.reuse, 0x200000 ;  /* 0x00200000000b7836 */ /* 0x050fe20000000000 */
[----:B------:R-:W-:-:S04]  /*47c00*/  IADD3 R10, R0, 0x200000, RZ ;  /* 0x00200000000a7810 */ /* 0x000fc80007ffe0ff */
[----:B------:R1:W-:Y:S02]  /*47c10*/  LDGSTS.E [R11+-0x5c080], desc[UR60][R152.64], P4 ;  /* 0xa3f80000980b7fae */ /* 0x0003e4000a12187c */
[----:B-1----:R-:W1:Y:S01]  /*47c20*/  LDC R11, c[0x0][0x230] ;  /* 0x00008c00ff0b7b82 */ /* 0x002e620000000800 */
[----:B--2---:R-:W-:-:S04]  /*47c30*/  IMAD.WIDE R20, R6, 0x4, R20 ;  /* 0x0000000406147825 */ /* 0x004fc800078e0214 */
[----:B------:R-:W-:Y:S01]  /*47c40*/  IMAD.WIDE R12, R6, 0x4, R12 ;  /* 0x00000004060c7825 */ /* 0x000fe200078e020c */
[----:B------:R2:W-:Y:S04]  /*47c50*/  STL.64 [R1+0x16c8], R20 ;  /* 0x0016c81401007387 */ /* 0x0005e80000100a00 */
[----:B------:R4:W-:Y:S04]  /*47c60*/  STL.64 [R1+0x16d8], R12 ;  /* 0x0016d80c01007387 */ /* 0x0009e80000100a00 */
[----:B------:R-:W3:Y:S04]  /*47c70*/  LDL.LU.64 R232, [R1+0x1c28] ;  /* 0x001c280001e87983 */ /* 0x000ee80000300a00 */
[----:B------:R-:W3:Y:S04]  /*47c80*/  LDL.LU.64 R158, [R1+0x1c30] ;  /* 0x001c3000019e7983 */ /* 0x000ee80000300a00 */
[----:B------:R-:W3:Y:S04]  /*47c90*/  LDL.LU.64 R156, [R1+0x1c38] ;  /* 0x001c3800019c7983 */ /* 0x000ee80000300a00 */
[----:B------:R-:W3:Y:S04]  /*47ca0*/  LDL.LU.64 R238, [R1+0x1c40] ;  /* 0x001c400001ee7983 */ /* 0x000ee80000300a00 */
[----:B------:R-:W-:Y:S04]  /*47cb0*/  LDGSTS.E [R10+-0x5bc80], desc[UR60][R20.64], P4 ;  /* 0xa4380000140a7fae */ /* 0x000fe8000a12187c */
[----:B------:R4:W-:Y:S04]  /*47cc0*/  LDGSTS.E [R252+-0x5b880], desc[UR60][R12.64], P4 ;  /* 0xa47800000cfc7fae */ /* 0x0009e8000a12187c */
[----:B--2---:R-:W2:Y:S01]  /*47cd0*/  LDL.LU.64 R20, [R1+0x1c48] ;  /* 0x001c480001147983 */ /* 0x004ea20000300a00 */
[----:B----4-:R-:W-:-:S02]  /*47ce0*/  VIADD R13, R0, 0x200000 ;  /* 0x00200000000d7836 */ /* 0x010fc40000000000 */
[----:B------:R-:W-:Y:S02]  /*47cf0*/  VIADD R12, R0, 0x200000 ;  /* 0x00200000000c7836 */ /* 0x000fe40000000000 */
[----:B---3--:R-:W-:-:S04]  /*47d00*/  IMAD.WIDE R160, R6, 0x4, R160 ;  /* 0x0000000406a07825 */ /* 0x008fc800078e02a0 */
[C---:B------:R-:W-:Y:S01]  /*47d10*/  IMAD.WIDE R22, R6.reuse, 0x4, R22 ;  /* 0x0000000406167825 */ /* 0x040fe200078e0216 */
[----:B------:R3:W-:Y:S04]  /*47d20*/  STL.64 [R1+0x16e8], R160 ;  /* 0x0016e8a001007387 */ /* 0x0007e80000100a00 */
[----:B------:R4:W-:Y:S04]  /*47d30*/  STL.64 [R1+0x16f8], R22 ;  /* 0x0016f81601007387 */ /* 0x0009e80000100a00 */
[----:B------:R-:W-:Y:S01]  /*47d40*/  LDGSTS.E [R15+-0x5b480], desc[UR60][R160.64], P4 ;  /* 0xa4b80000a00f7fae */ /* 0x000fe2000a12187c */
[----:B------:R-:W-:-:S03]  /*47d50*/  IMAD.WIDE R162, R6, 0x4, R162 ;  /* 0x0000000406a27825 */ /* 0x000fc600078e02a2 */
[----:B------:R-:W-:Y:S01]  /*47d60*/  LDGSTS.E [R13+-0x5b080], desc[UR60][R22.64], P4 ;  /* 0xa4f80000160d7fae */ /* 0x000fe2000a12187c */
[----:B------:R-:W-:-:S03]  /*47d70*/  IMAD.WIDE R154, R6, 0x4, R244 ;  /* 0x00000004069a7825 */ /* 0x000fc600078e02f4 */
[----:B------:R1:W-:Y:S01]  /*47d80*/  STL.64 [R1+0x1708], R162 ;  /* 0x001708a201007387 */ /* 0x0003e20000100a00 */
[----:B------:R-:W-:-:S03]  /*47d90*/  IMAD.WIDE R152, R6, 0x4, R250 ;  /* 0x0000000406987825 */ /* 0x000fc600078e02fa */
[----:B---3--:R-:W3:Y:S04]  /*47da0*/  LDL.LU.64 R160, [R1+0x1c50] ;  /* 0x001c500001a07983 */ /* 0x008ee80000300a00 */
[----:B------:R1:W-:Y:S04]  /*47db0*/  STL.64 [R1+0x1718], R154 ;  /* 0x0017189a01007387 */ /* 0x0003e80000100a00 */
[----:B------:R-:W3:Y:S04]  /*47dc0*/  LDL.LU.64 R244, [R1+0x1c58] ;  /* 0x001c580001f47983 */ /* 0x000ee80000300a00 */
[----:B------:R1:W-:Y:S04]  /*47dd0*/  STL.64 [R1+0x1728], R152 ;  /* 0x0017289801007387 */ /* 0x0003e80000100a00 */
[----:B------:R-:W3:Y:S04]  /*47de0*/  LDL.LU.64 R250, [R1+0x1c60] ;  /* 0x001c600001fa7983 */ /* 0x000ee80000300a00 */
[----:B----4-:R-:W4:Y:S04]  /*47df0*/  LDL.LU.64 R22, [R1+0x4b38] ;  /* 0x004b380001167983 */ /* 0x010f280000300a00 */
[----:B------:R1:W-:Y:S04]  /*47e00*/  LDGSTS.E [R12+-0x5ac80], desc[UR60][R162.64], P4 ;  /* 0xa5380000a20c7fae */ /* 0x0003e8000a12187c */
[----:B------:R1:W-:Y:S04]  /*47e10*/  LDGSTS.E [R10+-0x5a880], desc[UR60][R154.64], P4 ;  /* 0xa57800009a0a7fae */ /* 0x0003e8000a12187c */
[----:B------:R1:W-:Y:S04]  /*47e20*/  LDGSTS.E [R252+-0x5a480], desc[UR60][R152.64], P4 ;  /* 0xa5b8000098fc7fae */ /* 0x0003e8000a12187c */
[----:B------:R-:W4:Y:S01]  /*47e30*/  LDL.LU.64 R12, [R1+0x1c68] ;  /* 0x001c6800010c7983 */ /* 0x000f220000300a00 */
[C---:B-1----:R-:W-:Y:S01]  /*47e40*/  IADD3 R162, R0.reuse, 0x200000, RZ ;  /* 0x0020000000a27810 */ /* 0x042fe20007ffe0ff */
[C---:B------:R-:W-:Y:S01]  /*47e50*/  VIADD R155, R0.reuse, 0x200000 ;  /* 0x00200000009b7836 */ /* 0x040fe20000000000 */
[----:B------:R-:W1:Y:S01]  /*47e60*/  LDC R10, c[0x0][0x230] ;  /* 0x00008c00ff0a7b82 */ /* 0x000e620000000800 */
[----:B------:R-:W-:-:S02]  /*47e70*/  VIADD R154, R0, 0x200000 ;  /* 0x00200000009a7836 */ /* 0x000fc40000000000 */
[----:B------:R-:W-:-:S04]  /*47e80*/  IMAD.WIDE R232, R6, 0x4, R232 ;  /* 0x0000000406e87825 */ /* 0x000fc800078e02e8 */
[C---:B------:R-:W-:Y:S01]  /*47e90*/  IMAD.WIDE R158, R6.reuse, 0x4, R158 ;  /* 0x00000004069e7825 */ /* 0x040fe200078e029e */
[----:B------:R1:W-:Y:S03]  /*47ea0*/  STL.64 [R1+0x1738], R232 ;  /* 0x001738e801007387 */ /* 0x0003e60000100a00 */
[C---:B------:R-:W-:Y:S01]  /*47eb0*/  IMAD.WIDE R156, R6.reuse, 0x4, R156 ;  /* 0x00000004069c7825 */ /* 0x040fe200078e029c */
[----:B------:R-:W-:Y:S03]  /*47ec0*/  STL.64 [R1+0x1748], R158 ;  /* 0x0017489e01007387 */ /* 0x000fe60000100a00 */
[C---:B------:R-:W-:Y:S01]  /*47ed0*/  IMAD.WIDE R152, R6.reuse, 0x4, R238 ;  /* 0x0000000406987825 */ /* 0x040fe200078e02ee */
[----:B------:R-:W-:Y:S04]  /*47ee0*/  LDGSTS.E [R162+-0x5a080], desc[UR60][R232.64], P4 ;  /* 0xa5f80000e8a27fae */ /* 0x000fe8000a12187c */
[----:B------:R-:W-:Y:S04]  /*47ef0*/  STL.64 [R1+0x1758], R156 ;  /* 0x0017589c01007387 */ /* 0x000fe80000100a00 */
[----:B------:R-:W-:Y:S04]  /*47f00*/  LDGSTS.E [R155+-0x59c80], desc[UR60][R158.64], P4 ;  /* 0xa63800009e9b7fae */ /* 0x000fe8000a12187c */
[----:B------:R-:W4:Y:S01]  /*47f10*/  LDL.LU.64 R162, [R1+0x2820] ;  /* 0x0028200001a27983 */ /* 0x000f220000300a00 */
[----:B--2---:R-:W-:-:S03]  /*47f20*/  IMAD.WIDE R20, R6, 0x4, R20 ;  /* 0x0000000406147825 */ /* 0x004fc600078e0214 */
[----:B------:R-:W-:Y:S04]  /*47f30*/  STL.64 [R1+0x1768], R152 ;  /* 0x0017689801007387 */ /* 0x000fe80000100a00 */
[----:B-1----:R-:W2:Y:S04]  /*47f40*/  LDL.LU.64 R232, [R1+0x2818] ;  /* 0x0028180001e87983 */ /* 0x002ea80000300a00 */
[----:B------:R1:W-:Y:S04]  /*47f50*/  STL.64 [R1+0x1778], R20 ;  /* 0x0017781401007387 */ /* 0x0003e80000100a00 */
[----:B------:R-:W2:Y:S04]  /*47f60*/  LDL.LU.64 R238, [R1+0x2810] ;  /* 0x0028100001ee7983 */ /* 0x000ea80000300a00 */
[----:B------:R-:W-:Y:S04]  /*47f70*/  LDGSTS.E [R154+-0x59880], desc[UR60][R156.64], P4 ;  /* 0xa67800009c9a7fae */ /* 0x000fe8000a12187c */
[----:B------:R-:W-:Y:S04]  /*47f80*/  LDGSTS.E [R15+-0x59480], desc[UR60][R152.64], P4 ;  /* 0xa6b80000980f7fae */ /* 0x000fe8000a12187c */
[----:B------:R1:W-:Y:S02]  /*47f90*/  LDGSTS.E [R252+-0x59080], desc[UR60][R20.64], P4 ;  /* 0xa6f8000014fc7fae */ /* 0x0003e4000a12187c */
[----:B-1----:R-:W-:-:S02]  /*47fa0*/  VIADD R20, R0, 0x200000 ;  /* 0x0020000000147836 */ /* 0x002fc40000000000 */
[----:B---3--:R-:W-:-:S04]  /*47fb0*/  IMAD.WIDE R158, R6, 0x4, R160 ;  /* 0x00000004069e7825 */ /* 0x008fc800078e02a0 */
[C---:B------:R-:W-:Y:S01]  /*47fc0*/  IMAD.WIDE R156, R6.reuse, 0x4, R244 ;  /* 0x00000004069c7825 */ /* 0x040fe200078e02f4 */
[----:B------:R-:W-:Y:S04]  /*47fd0*/  STL.64 [R1+0x1788], R158 ;  /* 0x0017889e01007387 */ /* 0x000fe80000100a00 */
[----:B------:R-:W-:Y:S01]  /*47fe0*/  STL.64 [R1+0x1798], R156 ;  /* 0x0017989c01007387 */ /* 0x000fe20000100a00 */
[----:B------:R-:W-:-:S03]  /*47ff0*/  IMAD.WIDE R152, R6, 0x4, R250 ;  /* 0x0000000406987825 */ /* 0x000fc600078e02fa */
[----:B------:R-:W3:Y:S04]  /*48000*/  LDL.LU.64 R160, [R1+0x2808] ;  /* 0x0028080001a07983 */ /* 0x000ee80000300a00 */
[----:B------:R-:W-:Y:S04]  /*48010*/  STL.64 [R1+0x17a8], R152 ;  /* 0x0017a89801007387 */ /* 0x000fe80000100a00 */
[----:B------:R-:W-:Y:S04]  /*48020*/  LDGSTS.E [R20+-0x58c80], desc[UR60][R158.64], P4 ;  /* 0xa73800009e147fae */ /* 0x000fe8000a12187c */
[----:B------:R-:W-:Y:S04]  /*48030*/  LDGSTS.E [R154+-0x58880], desc[UR60][R156.64], P4 ;  /* 0xa77800009c9a7fae */ /* 0x000fe8000a12187c */
[----:B------:R1:W-:Y:S01]  /*48040*/  LDGSTS.E [R15+-0x58480], desc[UR60][R152.64], P4 ;  /* 0xa7b80000980f7fae */ /* 0x0003e2000a12187c */
[----:B----4-:R-:W-:-:S03]  /*48050*/  IMAD.WIDE R12, R6, 0x4, R12 ;  /* 0x00000004060c7825 */ /* 0x010fc600078e020c */
[----:B------:R-:W4:Y:S01]  /*48060*/  LDL.LU.64 R20, [R1+0x2800] ;  /* 0x0028000001147983 */ /* 0x000f220000300a00 */
[----:B------:R-:W-:Y:S01]  /*48070*/  IADD3 R11, R11, -0x101, RZ ;  /* 0xfffffeff0b0b7810 */ /* 0x000fe20007ffe0ff */
[----:B------:R-:W4:Y:S02]  /*48080*/  LDC R6, c[0x0][0x230] ;  /* 0x00008c00ff067b82 */ /* 0x000f240000000800 */
[----:B------:R1:W-:Y:S04]  /*48090*/  STL.64 [R1+0x17c0], R12 ;  /* 0x0017c00c01007387 */ /* 0x0003e80000100a00 */
[----:B------:R-:W4:Y:S04]  /*480a0*/  LDL.LU.64 R244, [R1+0x27f8] ;  /* 0x0027f80001f47983 */ /* 0x000f280000300a00 */
[----:B------:R-:W4:Y:S04]  /*480b0*/  LDL.LU.64 R250, [R1+0x27f0] ;  /* 0x0027f00001fa7983 */ /* 0x000f280000300a00 */
[----:B------:R1:W-:Y:S04]  /*480c0*/  LDGSTS.E [R252+-0x58080], desc[UR60][R12.64], P4 ;  /* 0xa7f800000cfc7fae */ /* 0x0003e8000a12187c */
[----:B------:R-:W0:Y:S01]  /*480d0*/  LDGDEPBAR ;  /* 0x00000000000079af */ /* 0x000e220000000000 */
[----:B------:R-:W-:Y:S01]  /*480e0*/  ISETP.GE.U32.AND P0, PT, R11, 0x7ffffe80, PT ;  /* 0x7ffffe800b00780c */ /* 0x000fe20003f06070 */
[C---:B-1----:R-:W-:Y:S01]  /*480f0*/  VIADD R15, R23.reuse, 0x100000 ;  /* 0x00100000170f7836 */ /* 0x042fe20000000000 */
[----:B------:R-:W1:Y:S01]  /*48100*/  LDC R11, c[0x0][0x230] ;  /* 0x00008c00ff0b7b82 */ /* 0x000e620000000800 */
[----:B------:R-:W-:Y:S01]  /*48110*/  VIADD R12, R10, 0xfffffefe ;  /* 0xfffffefe0a0c7836 */ /* 0x000fe20000000000 */
[----:B------:R-:W-:-:S04]  /*48120*/  IADD3 R13, R23, 0x100000, RZ ;  /* 0x00100000170d7810 */ /* 0x000fc80007ffe0ff */
[----:B------:R-:W-:Y:S01]  /*48130*/  ISETP.GE.U32.AND P1, PT, R12, 0x7ffffe7f, PT ;  /* 0x7ffffe7f0c00780c */ /* 0x000fe20003f26070 */
[C---:B------:R-:W-:Y:S02]  /*48140*/  VIADD R10, R23.reuse, 0x100000 ;  /* 0x00100000170a7836 */ /* 0x040fe40000000000 */
[----:B------:R-:W-:Y:S02]  /*48150*/  VIADD R252, R23, 0x100000 ;  /* 0x0010000017fc7836 */ /* 0x000fe40000000000 */
[C---:B------:R-:W-:Y:S01]  /*48160*/  IMAD.WIDE R156, R5.reuse, 0x4, R162 ;  /* 0x00000004059c7825 */ /* 0x040fe200078e02a2 */
[----:B------:R-:W-:Y:S03]  /*48170*/  BAR.SYNC.DEFER_BLOCKING 0x0 ;  /* 0x0000000000007b1d */ /* 0x000fe60000010000 */
[----:B--2---:R-:W-:-:S03]  /*48180*/  IMAD.WIDE R154, R5, 0x4, R232 ;  /* 0x00000004059a7825 */ /* 0x004fc600078e02e8 */
[----:B------:R2:W-:Y:S01]  /*48190*/  STL.64 [R1+0x28f0], R156 ;  /* 0x0028f09c01007387 */ /* 0x0005e20000100a00 */
[----:B------:R-:W-:-:S03]  /*481a0*/  IMAD.WIDE R152, R5, 0x4, R238 ;  /* 0x0000000405987825 */ /* 0x000fc600078e02ee */
[----:B------:R1:W-:Y:S04]  /*481b0*/  STL.64 [R1+0x28e8], R154 ;  /* 0x0028e89a01007387 */ /* 0x0003e80000100a00 */
[----:B------:R1:W-:Y:S04]  /*481c0*/  STL.64 [R1+0x28e0], R152 ;  /* 0x0028e09801007387 */ /* 0x0003e80000100a00 */
[----:B------:R-:W4:Y:S04]  /*481d0*/  LDL.LU.64 R162, [R1+0x27e8] ;  /* 0x0027e80001a27983 */ /* 0x000f280000300a00 */
[----:B------:R-:W-:Y:S01]  /*481e0*/  @!PT LDS RZ, [RZ] ;  /* 0x00000000fffff984 */ /* 0x000fe20000000800 */
[----:B------:R-:W-:Y:S01]  /*481f0*/  @!PT LDS RZ, [RZ] ;  /* 0x00000000fffff984 */ /* 0x000fe20000000800 */
[----:B------:R-:W-:Y:S01]  /*48200*/  @!PT LDS RZ, [RZ] ;  /* 0x00000000fffff984 */ /* 0x000fe20000000800 */
[----:B------:R2:W-:Y:S04]  /*48210*/  LDGSTS.E [R13+-0x80000], desc[UR60][R156.64], !P0 ;  /* 0x800000009c0d7fae */ /* 0x0005e8000c12187c */
[----:B------:R-:W4:Y:S04]  /*48220*/  LDL.LU.64 R232, [R1+0x27e0] ;  /* 0x0027e00001e87983 */ /* 0x000f280000300a00 */
[----:B------:R1:W-:Y:S04]  /*48230*/  LDGSTS.E [R10+-0x7c000], desc[UR60][R154.64], !P0 ;  /* 0x840000009a0a7fae */ /* 0x0003e8000c12187c */
[----:B------:R-:W4:Y:S04]  /*48240*/  LDL.LU.64 R12, [R1+0x27d8] ;  /* 0x0027d800010c7983 */ /* 0x000f280000300a00 */
[----:B------:R-:W4:Y:S01]  /*48250*/  LDL.LU.64 R238, [R1+0x27d0] ;  /* 0x0027d00001ee7983 */ /* 0x000f220000300a00 */
[----:B--2---:R-:W-:-:S03]  /*48260*/  IADD3 R156, R23, 0x100000, RZ ;  /* 0x00100000179c7810 */ /* 0x004fc60007ffe0ff */
[----:B------:R2:W-:Y:S01]  /*48270*/  LDGSTS.E [R252+-0x78000], desc[UR60][R152.64], !P0 ;  /* 0x8800000098fc7fae */ /* 0x0005e2000c12187c */
[----:B---3--:R-:W-:-:S05]  /*48280*/  IMAD.WIDE R158, R5, 0x4, R160 ;  /* 0x00000004059e7825 */ /* 0x008fca00078e02a0 */
[----:B------:R-:W-:Y:S04]  /*48290*/  STL.64 [R1+0x28d8], R158 ;  /* 0x0028d89e01007387 */ /* 0x000fe80000100a00 */
[----:B------:R-:W-:Y:S01]  /*482a0*/  LDGSTS.E [R156+-0x74000], desc[UR60][R158.64], !P0 ;  /* 0x8c0000009e9c7fae */ /* 0x000fe2000c12187c */
[----:B----4-:R-:W-:-:S04]  /*482b0*/  IMAD.WIDE R20, R5, 0x4, R20 ;  /* 0x0000000405147825 */ /* 0x010fc800078e0214 */
[C---:B-1----:R-:W-:Y:S01]  /*482c0*/  IMAD.WIDE R154, R5.reuse, 0x4, R244 ;  /* 0x00000004059a7825 */ /* 0x042fe200078e02f4 */
[----:B------:R1:W-:Y:S03]  /*482d0*/  STL.64 [R1+0x28d0], R20 ;  /* 0x0028d01401007387 */ /* 0x0003e60000100a00 */
[----:B--2---:R-:W-:Y:S01]  /*482e0*/  IMAD.WIDE R152, R5, 0x4, R250 ;  /* 0x0000000405987825 */ /* 0x004fe200078e02fa */
[----:B------:R2:W-:Y:S04]  /*482f0*/  STL.64 [R1+0x28c8], R154 ;  /* 0x0028c89a01007387 */ /* 0x0005e80000100a00 */
[----:B------:R-:W3:Y:S04]  /*48300*/  LDL.LU.64 R160, [R1+0x27c8] ;  /* 0x0027c80001a07983 */ /* 0x000ee80000300a00 */
[----:B------:R4:W-:Y:S04]  /*48310*/  STL.64 [R1+0x28c0], R152 ;  /* 0x0028c09801007387 */ /* 0x0009e80000100a00 */
[----:B------:R-:W-:Y:S01]  /*48320*/  LDGSTS.E [R15+-0x7fffc], desc[UR60][R20.64], !P1 ;  /* 0x80004000140f7fae */ /* 0x000fe2000c92187c */
[----:B------:R-:W-:-:S03]  /*48330*/  VIADD R6, R6, 0xfffffefd ;  /* 0xfffffefd06067836 */ /* 0x000fc60000000000 */
[----:B------:R2:W-:Y:S04]  /*48340*/  LDGSTS.E [R10+-0x7bffc], desc[UR60][R154.64], !P1 ;  /* 0x840040009a0a7fae */ /* 0x0005e8000c92187c */
[----:B-1----:R-:W3:Y:S04]  /*48350*/  LDL.LU.64 R20, [R1+0x27c0] ;  /* 0x0027c00001147983 */ /* 0x002ee80000300a00 */
[----:B------:R-:W3:Y:S01]  /*48360*/  LDL.LU.64 R244, [R1+0x27b8] ;  /* 0x0027b80001f47983 */ /* 0x000ee20000300a00 */
[----:B------:R-:W-:Y:S01]  /*48370*/  ISETP.GE.U32.AND P0, PT, R6, 0x7ffffe7e, PT ;  /* 0x7ffffe7e0600780c */ /* 0x000fe20003f06070 */
[----:B--2---:R-:W-:Y:S01]  /*48380*/  VIADD R155, R23, 0x100000 ;  /* 0x00100000179b7836 */ /* 0x004fe20000000000 */
[----:B------:R-:W-:Y:S01]  /*48390*/  IADD3 R15, R11, -0x104, RZ ;  /* 0xfffffefc0b0f7810 */ /* 0x000fe20007ffe0ff */
[----:B------:R-:W2:Y:S01]  /*483a0*/  LDL.LU.64 R250, [R1+0x27b0] ;  /* 0x0027b00001fa7983 */ /* 0x000ea20000300a00 */
[C---:B------:R-:W-:Y:S01]  /*483b0*/  VIADD R154, R23.reuse, 0x100000 ;  /* 0x00100000179a7836 */ /* 0x040fe20000000000 */
[----:B------:R-:W1:Y:S02]  /*483c0*/  LDC R10, c[0x0][0x230] ;  /* 0x00008c00ff0a7b82 */ /* 0x000e640000000800 */
[----:B------:R4:W-:Y:S01]  /*483d0*/  LDGSTS.E [R252+-0x77ffc], desc[UR60][R152.64], !P1 ;  /* 0x8800400098fc7fae */ /* 0x0009e2000c92187c */
[----:B------:R-:W-:-:S05]  /*483e0*/  IADD3 R11, R23, 0x100000, RZ ;  /* 0x00100000170b7810 */ /* 0x000fca0007ffe0ff */
[----:B------:R-:W1:Y:S01]  /*483f0*/  LDC R6, c[0x0][0x230] ;  /* 0x00008c00ff067b82 */ /* 0x000e620000000800 */
[----:B------:R-:W-:-:S04]  /*48400*/  IMAD.WIDE R158, R5, 0x4, R162 ;  /* 0x00000004059e7825 */ /* 0x000fc800078e02a2 */
[C---:B------:R-:W-:Y:S01]  /*48410*/  IMAD.WIDE R156, R5.reuse, 0x4, R232 ;  /* 0x00000004059c7825 */ /* 0x040fe200078e02e8 */
[----:B------:R-:W-:Y:S03]  /*48420*/  STL.64 [R1+0x28b8], R158 ;  /* 0x0028b89e01007387 */ /* 0x000fe60000100a00 */
[C---:B------:R-:W-:Y:S01]  /*48430*/  IMAD.WIDE R12, R5.reuse, 0x4, R12 ;  /* 0x00000004050c7825 */ /* 0x040fe200078e020c */
[----:B------:R-:W-:Y:S03]  /*48440*/  STL.64 [R1+0x28b0], R156 ;  /* 0x0028b09c01007387 */ /* 0x000fe60000100a00 */
[----:B----4-:R-:W-:Y:S01]  /*48450*/  IMAD.WIDE R152, R5, 0x4, R238 ;  /* 0x0000000405987825 */ /* 0x010fe200078e02ee */
[----:B------:R4:W-:Y:S04]  /*48460*/  STL.64 [R1+0x28a8], R12 ;  /* 0x0028a80c01007387 */ /* 0x0009e80000100a00 */
[----:B------:R-:W2:Y:S04]  /*48470*/  LDL.LU.64 R162, [R1+0x27a8] ;  /* 0x0027a80001a27983 */ /* 0x000ea80000300a00 */
[----:B------:R2:W-:Y:S04]  /*48480*/  STL.64 [R1+0x28a0], R152 ;  /* 0x0028a09801007387 */ /* 0x0005e80000100a00 */
[----:B------:R-:W-:Y:S04]  /*48490*/  LDGSTS.E [R155+-0x73ffc], desc[UR60][R158.64], !P1 ;  /* 0x8c0040009e9b7fae */ /* 0x000fe8000c92187c */
[----:B------:R-:W2:Y:S04]  /*484a0*/  LDL.LU.64 R232, [R1+0x27a0] ;  /* 0x0027a00001e87983 */ /* 0x000ea80000300a00 */
[----:B------:R1:W-:Y:S04]  /*484b0*/  LDGSTS.E [R154+-0x7fff8], desc[UR60][R156.64], !P0 ;  /* 0x800080009c9a7fae */ /* 0x0003e8000c12187c */
[----:B------:R-:W2:Y:S04]  /*484c0*/  LDL.LU.64 R238, [R1+0x2798] ;  /* 0x0027980001ee7983 */ /* 0x000ea80000300a00 */
[----:B------:R-:W-:Y:S01]  /*484d0*/  LDGSTS.E [R11+-0x7bff8], desc[UR60][R12.64], !P0 ;  /* 0x840080000c0b7fae */ /* 0x000fe2000c12187c */
[----:B------:R-:W-:-:S03]  /*484e0*/  ISETP.GE.U32.AND P1, PT, R15, 0x7ffffe7d, PT ;  /* 0x7ffffe7d0f00780c */ /* 0x000fc60003f26070 */
[----:B----4-:R-:W4:Y:S01]  /*484f0*/  LDL.LU.64 R12, [R1+0x2790] ;  /* 0x00279000010c7983 */ /* 0x010f220000300a00 */
[C---:B-1----:R-:W-:Y:S02]  /*48500*/  VIADD R156, R23.reuse, 0x100000 ;  /* 0x00100000179c7836 */ /* 0x042fe40000000000 */
[----:B------:R-:W-:Y:S01]  /*48510*/  VIADD R15, R23, 0x100000 ;  /* 0x00100000170f7836 */ /* 0x000fe20000000000 */
[----:B------:R2:W-:Y:S01]  /*48520*/  LDGSTS.E [R252+-0x77ff8], desc[UR60][R152.64], !P0 ;  /* 0x8800800098fc7fae */ /* 0x0005e2000c12187c */
[----:B---3--:R-:W-:-:S05]  /*48530*/  IMAD.WIDE R158, R5, 0x4, R160 ;  /* 0x00000004059e7825 */ /* 0x008fca00078e02a0 */
[----:B------:R1:W-:Y:S04]  /*48540*/  STL.64 [R1+0x2898], R158 ;  /* 0x0028989e01007387 */ /* 0x0003e80000100a00 */
[----:B------:R-:W-:Y:S01]  /*48550*/  LDGSTS.E [R156+-0x73ff8], desc[UR60][R158.64], !P0 ;  /* 0x8c0080009e9c7fae */ /* 0x000fe2000c12187c */
[----:B------:R-:W-:-:S04]  /*48560*/  IMAD.WIDE R20, R5, 0x4, R20 ;  /* 0x0000000405147825 */ /* 0x000fc800078e0214 */
[C---:B------:R-:W-:Y:S01]  /*48570*/  IMAD.WIDE R154, R5.reuse, 0x4, R244 ;  /* 0x00000004059a7825 */ /* 0x040fe200078e02f4 */
[----:B------:R3:W-:Y:S03]  /*48580*/  STL.64 [R1+0x2890], R20 ;  /* 0x0028901401007387 */ /* 0x0007e60000100a00 */
[----:B--2---:R-:W-:Y:S01]  /*48590*/  IMAD.WIDE R152, R5, 0x4, R250 ;  /* 0x0000000405987825 */ /* 0x004fe200078e02fa */
[----:B------:R2:W-:Y:S04]  /*485a0*/  STL.64 [R1+0x2888], R154 ;  /* 0x0028889a01007387 */ /* 0x0005e80000100a00 */
[----:B-1----:R-:W4:Y:S04]  /*485b0*/  LDL.LU.64 R158, [R1+0x2788] ;  /* 0x00278800019e7983 */ /* 0x002f280000300a00 */
[----:B------:R1:W-:Y:S04]  /*485c0*/  STL.64 [R1+0x2880], R152 ;  /* 0x0028809801007387 */ /* 0x0003e80000100a00 */
[----:B------:R1:W-:Y:S04]  /*485d0*/  LDGSTS.E [R15+-0x7fff4], desc[UR60][R20.64], !P1 ;  /* 0x8000c000140f7fae */ /* 0x0003e8000c92187c */
[----:B------:R1:W-:Y:S04]  /*485e0*/  LDGSTS.E [R11+-0x7bff4], desc[UR60][R154.64], !P1 ;  /* 0x8400c0009a0b7fae */ /* 0x0003e8000c92187c */
[----:B------:R2:W-:Y:S04]  /*485f0*/  LDGSTS.E [R252+-0x77ff4], desc[UR60][R152.64], !P1 ;  /* 0x8800c00098fc7fae */ /* 0x0005e8000c92187c */
[----:B---3--:R-:W3:Y:S04]  /*48600*/  LDL.LU.64 R20, [R1+0x2780] ;  /* 0x0027800001147983 */ /* 0x008ee80000300a00 */
[----:B------:R-:W3:Y:S01]  /*48610*/  LDL.LU.64 R244, [R1+0x2778] ;  /* 0x0027780001f47983 */ /* 0x000ee20000300a00 */
[----:B------:R-:W-:Y:S01]  /*48620*/  IADD3 R6, R6, -0x121, RZ ;  /* 0xfffffedf06067810 */ /* 0x000fe20007ffe0ff */
[----:B-1----:R-:W-:Y:S01]  /*48630*/  VIADD R15, R10, 0xfffffede ;  /* 0xfffffede0a0f7836 */ /* 0x002fe20000000000 */
[----:B------:R-:W1:Y:S01]  /*48640*/  LDC R11, c[0x0][0x230] ;  /* 0x00008c00ff0b7b82 */ /* 0x000e620000000800 */
[----:B------:R-:W3:Y:S01]  /*48650*/  LDL.LU.64 R250, [R1+0x2770] ;  /* 0x0027700001fa7983 */ /* 0x000ee20000300a00 */
[----:B--2---:R-:W-:Y:S01]  /*48660*/  VIADD R155, R23, 0x100000 ;  /* 0x00100000179b7836 */ /* 0x004fe20000000000 */
[----:B------:R-:W-:-:S02]  /*48670*/  ISETP.GE.U32.AND P0, PT, R6, 0x7ffffe60, PT ;  /* 0x7ffffe600600780c */ /* 0x000fc40003f06070 */
[C---:B------:R-:W-:Y:S01]  /*48680*/  IADD3 R154, R23.reuse, 0x100000, RZ ;  /* 0x00100000179a7810 */ /* 0x040fe20007ffe0ff */
[----:B------:R-:W-:Y:S02]  /*48690*/  VIADD R10, R23, 0x100000 ;  /* 0x00100000170a7836 */ /* 0x000fe40000000000 */
[----:B------:R-:W2:Y:S01]  /*486a0*/  LDC R6, c[0x0][0x230] ;  /* 0x00008c00ff067b82 */ /* 0x000ea20000000800 */
[----:B------:R-:W-:-:S05]  /*486b0*/  IMAD.WIDE R160, R5, 0x4, R162 ;  /* 0x0000000405a07825 */ /* 0x000fca00078e02a2 */
[----:B------:R1:W-:Y:S04]  /*486c0*/  STL.64 [R1+0x2878], R160 ;  /* 0x002878a001007387 */ /* 0x0003e80000100a00 */
[----:B------:R-:W-:Y:S01]  /*486d0*/  LDGSTS.E [R155+-0x73ff4], desc[UR60][R160.64], !P1 ;  /* 0x8c00c000a09b7fae */ /* 0x000fe2000c92187c */
[----:B------:R-:W-:-:S04]  /*486e0*/  IMAD.WIDE R156, R5, 0x4, R232 ;  /* 0x00000004059c7825 */ /* 0x000fc800078e02e8 */
[C---:B------:R-:W-:Y:S01]  /*486f0*/  IMAD.WIDE R152, R5.reuse, 0x4, R238 ;  /* 0x0000000405987825 */ /* 0x040fe200078e02ee */
[----:B------:R-:W-:Y:S04]  /*48700*/  STL.64 [R1+0x2870], R156 ;  /* 0x0028709c01007387 */ /* 0x000fe80000100a00 */
[----:B------:R-:W-:Y:S04]  /*48710*/  STL.64 [R1+0x2868], R152 ;  /* 0x0028689801007387 */ /* 0x000fe80000100a00 */
[----:B-1----:R-:W2:Y:S01]  /*48720*/  LDL.LU.64 R160, [R1+0x2768] ;  /* 0x0027680001a07983 */ /* 0x002ea20000300a00 */
[----:B----4-:R-:W-:Y:S01]  /*48730*/  IMAD.WIDE R12, R5, 0x4, R12 ;  /* 0x00000004050c7825 */ /* 0x010fe200078e020c */
[----:B------:R-:W-:-:S02]  /*48740*/  ISETP.GE.U32.AND P1, PT, R15, 0x7ffffe5f, PT ;  /* 0x7ffffe5f0f00780c */ /* 0x000fc40003f26070 */
[----:B------:R-:W-:Y:S04]  /*48750*/  LDGSTS.E [R154+-0x70000], desc[UR60][R156.64], !P0 ;  /* 0x900000009c9a7fae */ /* 0x000fe8000c12187c */
[----:B------:R1:W-:Y:S04]  /*48760*/  STL.64 [R1+0x2860], R12 ;  /* 0x0028600c01007387 */ /* 0x0003e80000100a00 */
[----:B------:R-:W4:Y:S04]  /*48770*/  LDL.LU.64 R162, [R1+0x2760] ;  /* 0x0027600001a27983 */ /* 0x000f280000300a00 */
[----:B------:R-:W4:Y:S04]  /*48780*/  LDL.LU.64 R232, [R1+0x2758] ;  /* 0x0027580001e87983 */ /* 0x000f280000300a00 */
[----:B------:R-:W4:Y:S04]  /*48790*/  LDL.LU.64 R238, [R1+0x2750] ;  /* 0x0027500001ee7983 */ /* 0x000f280000300a00 */
[----:B------:R-:W-:Y:S04]  /*487a0*/  LDGSTS.E [R10+-0x6c000], desc[UR60][R152.64], !P0 ;  /* 0x94000000980a7fae */ /* 0x000fe8000c12187c */
[----:B------:R1:W-:Y:S02]  /*487b0*/  LDGSTS.E [R252+-0x68000], desc[UR60][R12.64], !P0 ;  /* 0x980000000cfc7fae */ /* 0x0003e4000c12187c */
[C---:B-1----:R-:W-:Y:S01]  /*487c0*/  VIADD R13, R23.reuse, 0x100000 ;  /* 0x00100000170d7836 */ /* 0x042fe20000000000 */
[----:B------:R-:W-:Y:S01]  /*487d0*/  IADD3 R12, R23, 0x100000, RZ ;  /* 0x00100000170c7810 */ /* 0x000fe20007ffe0ff */
[----:B------:R-:W-:-:S05]  /*487e0*/  IMAD.WIDE R156, R5, 0x4, R158 ;  /* 0x00000004059c7825 */ /* 0x000fca00078e029e */
[----:B------:R1:W-:Y:S04]  /*487f0*/  STL.64 [R1+0x2858], R156 ;  /* 0x0028589c01007387 */ /* 0x0003e80000100a00 */
[----:B------:R1:W-:Y:S01]  /*48800*/  LDGSTS.E [R13+-0x64000], desc[UR60][R156.64], !P0 ;  /* 0x9c0000009c0d7fae */ /* 0x0003e2000c12187c */
[----:B---3--:R-:W-:-:S04]  /*48810*/  IMAD.WIDE R20, R5, 0x4, R20 ;  /* 0x0000000405147825 */ /* 0x008fc800078e0214 */
[C---:B------:R-:W-:Y:S01]  /*48820*/  IMAD.WIDE R154, R5.reuse, 0x4, R244 ;  /* 0x00000004059a7825 */ /* 0x040fe200078e02f4 */
[----:B------:R3:W-:Y:S03]  /*48830*/  STL.64 [R1+0x2850], R20 ;  /* 0x0028501401007387 */ /* 0x0007e60000100a00 */
[----:B------:R-:W-:Y:S01]  /*48840*/  IMAD.WIDE R152, R5, 0x4, R250 ;  /* 0x0000000405987825 */ /* 0x000fe200078e02fa */
[----:B------:R4:W-:Y:S04]  /*48850*/  STL.64 [R1+0x2848], R154 ;  /* 0x0028489a01007387 */ /* 0x0009e80000100a00 */
[----:B------:R-:W4:Y:S04]  /*48860*/  LDL.LU.64 R244, [R1+0x2748] ;  /* 0x0027480001f47983 */ /* 0x000f280000300a00 */
[----:B------:R4:W-:Y:S04]  /*48870*/  STL.64 [R1+0x2840], R152 ;  /* 0x0028409801007387 */ /* 0x0009e80000100a00 */
[----:B------:R-:W-:Y:S01]  /*48880*/  LDGSTS.E [R12+-0x6fffc], desc[UR60][R20.64], !P1 ;  /* 0x90004000140c7fae */ /* 0x000fe2000c92187c */
[----:B-1----:R-:W-:-:S03]  /*48890*/  IADD3 R157, R23, 0x100000, RZ ;  /* 0x00100000179d7810 */ /* 0x002fc60007ffe0ff */
[----:B------:R1:W-:Y:S04]  /*488a0*/  LDGSTS.E [R10+-0x6bffc], desc[UR60][R154.64], !P1 ;  /* 0x940040009a0a7fae */ /* 0x0003e8000c92187c */
[----:B------:R4:W-:Y:S04]  /*488b0*/  LDGSTS.E [R252+-0x67ffc], desc[UR60][R152.64], !P1 ;  /* 0x9800400098fc7fae */ /* 0x0009e8000c92187c */
[----:B---3--:R-:W3:Y:S04]  /*488c0*/  LDL.LU.64 R20, [R1+0x2740] ;  /* 0x0027400001147983 */ /* 0x008ee80000300a00 */
[----:B------:R-:W3:Y:S01]  /*488d0*/  LDL.LU.64 R12, [R1+0x2738] ;  /* 0x00273800010c7983 */ /* 0x000ee20000300a00 */
[----:B--2---:R-:W-:Y:S01]  /*488e0*/  VIADD R6, R6, 0xfffffedd ;  /* 0xfffffedd06067836 */ /* 0x004fe20000000000 */
[----:B-1----:R-:W1:Y:S02]  /*488f0*/  LDC R10, c[0x0][0x230] ;  /* 0x00008c00ff0a7b82 */ /* 0x002e640000000800 */
[----:B------:R-:W2:Y:S02]  /*48900*/  LDL.LU.64 R250, [R1+0x2730] ;  /* 0x0027300001fa7983 */ /* 0x000ea40000300a00 */
[----:B------:R-:W-:Y:S01]  /*48910*/  ISETP.GE.U32.AND P0, PT, R6, 0x7ffffe5e, PT ;  /* 0x7ffffe5e0600780c */ /* 0x000fe20003f06070 */
[----:B------:R-:W-:-:S02]  /*48920*/  VIADD R15, R11, 0xfffffedc ;  /* 0xfffffedc0b0f7836 */ /* 0x000fc40000000000 */
[C---:B------:R-:W-:Y:S01]  /*48930*/  VIADD R156, R23.reuse, 0x100000 ;  /* 0x00100000179c7836 */ /* 0x040fe20000000000 */
[----:B------:R-:W1:Y:S01]  /*48940*/  LDC R6, c[0x0][0x230] ;  /* 0x00008c00ff067b82 */ /* 0x000e620000000800 */
[----:B------:R-:W-:Y:S02]  /*48950*/  VIADD R11, R23, 0x100000 ;  /* 0x00100000170b7836 */ /* 0x000fe40000000000 */
[----:B------:R-:W-:-:S05]  /*48960*/  IMAD.WIDE R160, R5, 0x4, R160 ;  /* 0x0000000405a07825 */ /* 0x000fca00078e02a0 */
[----:B------:R1:W-:Y:S04]  /*48970*/  STL.64 [R1+0x2838], R160 ;  /* 0x002838a001007387 */ /* 0x0003e80000100a00 */
[----:B------:R-:W-:Y:S01]  /*48980*/  LDGSTS.E [R157+-0x63ffc], desc[UR60][R160.64], !P1 ;  /* 0x9c004000a09d7fae */ /* 0x000fe2000c92187c */
[----:B----4-:R-:W-:-:S04]  /*48990*/  IMAD.WIDE R158, R5, 0x4, R162 ;  /* 0x00000004059e7825 */ /* 0x010fc800078e02a2 */
[C---:B------:R-:W-:Y:S01]  /*489a0*/  IMAD.WIDE R154, R5.reuse, 0x4, R232 ;  /* 0x00000004059a7825 */ /* 0x040fe200078e02e8 */
[----:B------:R-:W-:Y:S03]  /*489b0*/  STL.64 [R1+0x2830], R158 ;  /* 0x0028309e01007387 */ /* 0x000fe60000100a00 */
[----:B------:R-:W-:Y:S01]  /*489c0*/  IMAD.WIDE R152, R5, 0x4, R238 ;  /* 0x0000000405987825 */ /* 0x000fe200078e02ee */
[----:B------:R4:W-:Y:S04]  /*489d0*/  STL.64 [R1+0x2828], R154 ;  /* 0x0028289a01007387 */ /* 0x0009e80000100a00 */
[----:B-1----:R-:W2:Y:S04]  /*489e0*/  LDL.LU.64 R160, [R1+0x2728] ;  /* 0x0027280001a07983 */ /* 0x002ea80000300a00 */
[----:B------:R2:W-:Y:S04]  /*489f0*/  STL.64 [R1+0x2820], R152 ;  /* 0x0028209801007387 */ /* 0x0005e80000100a00 */
[----:B------:R-:W2:Y:S04]  /*48a00*/  LDL.LU.64 R162, [R1+0x2720] ;  /* 0x0027200001a27983 */ /* 0x000ea80000300a00 */
[----:B------:R-:W2:Y:S04]  /*48a10*/  LDL.LU.64 R232, [R1+0x2718] ;  /* 0x0027180001e87983 */ /* 0x000ea80000300a00 */
[----:B------:R-:W2:Y:S01]  /*48a20*/  LDL.LU.64 R238, [R1+0x2710] ;  /* 0x0027100001ee7983 */ /* 0x000ea20000300a00 */
[----:B------:R-:W-:-:S03]  /*48a30*/  ISETP.GE.U32.AND P1, PT, R15, 0x7ffffe5d, PT ;  /* 0x7ffffe5d0f00780c */ /* 0x000fc60003f26070 */
[----:B------:R-:W-:Y:S01]  /*48a40*/  LDGSTS.E [R156+-0x6fff8], desc[UR60][R158.64], !P0 ;  /* 0x900080009e9c7fae */ /* 0x000fe2000c12187c */
[----:B------:R-:W-:-:S03]  /*48a50*/  VIADD R15, R23, 0x100000 ;  /* 0x00100000170f7836 */ /* 0x000fc60000000000 */
[----:B------:R4:W-:Y:S04]  /*48a60*/  LDGSTS.E [R11+-0x6bff8], desc[UR60][R154.64], !P0 ;  /* 0x940080009a0b7fae */ /* 0x0009e8000c12187c */
[----:B------:R2:W-:Y:S01]  /*48a70*/  LDGSTS.E [R252+-0x67ff8], desc[UR60][R152.64], !P0 ;  /* 0x9800800098fc7fae */ /* 0x0005e2000c12187c */
[----:B----4-:R-:W-:Y:S01]  /*48a80*/  IADD3 R154, R23, 0x100000, RZ ;  /* 0x00100000179a7810 */ /* 0x010fe20007ffe0ff */
[----:B------:R-:W-:-:S05]  /*48a90*/  IMAD.WIDE R156, R5, 0x4, R244 ;  /* 0x00000004059c7825 */ /* 0x000fca00078e02f4 */
[----:B------:R1:W-:Y:S04]  /*48aa0*/  STL.64 [R1+0x2818], R156 ;  /* 0x0028189c01007387 */ /* 0x0003e80000100a00 */
[----:B------:R1:W-:Y:S01]  /*48ab0*/  LDGSTS.E [R154+-0x63ff8], desc[UR60][R156.64], !P0 ;  /* 0x9c0080009c9a7fae */ /* 0x0003e2000c12187c */
[----:B---3--:R-:W-:-:S04]  /*48ac0*/  IMAD.WIDE R20, R5, 0x4, R20 ;  /* 0x0000000405147825 */ /* 0x008fc800078e0214 */
[C---:B------:R-:W-:Y:S01]  /*48ad0*/  IMAD.WIDE R12, R5.reuse, 0x4, R12 ;  /* 0x00000004050c7825 */ /* 0x040fe200078e020c */
[----:B------:R3:W-:Y:S03]  /*48ae0*/  STL.64 [R1+0x2810], R20 ;  /* 0x0028101401007387 */ /* 0x0007e60000100a00 */
[----:B--2---:R-:W-:Y:S01]  /*48af0*/  IMAD.WIDE R152, R5, 0x4, R250 ;  /* 0x0000000405987825 */ /* 0x004fe200078e02fa */
[----:B------:R2:W-:Y:S04]  /*48b00*/  STL.64 [R1+0x2808], R12 ;  /* 0x0028080c01007387 */ /* 0x0005e80000100a00 */
[----:B------:R-:W4:Y:S04]  /*48b10*/  LDL.LU.64 R244, [R1+0x2708] ;  /* 0x0027080001f47983 */ /* 0x000f280000300a00 */
[----:B------:R2:W-:Y:S04]  /*48b20*/  STL.64 [R1+0x2800], R152 ;  /* 0x0028009801007387 */ /* 0x0005e80000100a00 */
[----:B------:R3:W-:Y:S04]  /*48b30*/  LDGSTS.E [R15+-0x6fff4], desc[UR60][R20.64], !P1 ;  /* 0x9000c000140f7fae */ /* 0x0007e8000c92187c */
[----:B------:R2:W-:Y:S01]  /*48b40*/  LDGSTS.E [R11+-0x6bff4], desc[UR60][R12.64], !P1 ;  /* 0x9400c0000c0b7fae */ /* 0x0005e2000c92187c */
[----:B------:R-:W-:-:S02]  /*48b50*/  VIADD R6, R6, 0xfffffebf ;  /* 0xfffffebf06067836 */ /* 0x000fc40000000000 */
[C---:B-1----:R-:W-:Y:S01]  /*48b60*/  VIADD R157, R23.reuse, 0x100000 ;  /* 0x00100000179d7836 */ /* 0x042fe20000000000 */
[----:B------:R1:W-:Y:S04]  /*48b70*/  LDGSTS.E [R252+-0x67ff4], desc[UR60][R152.64], !P1 ;  /* 0x9800c00098fc7fae */ /* 0x0003e8000c92187c */
[----:B---3--:R-:W3:Y:S04]  /*48b80*/  LDL.LU.64 R20, [R1+0x2700] ;  /* 0x0027000001147983 */ /* 0x008ee80000300a00 */
[----:B------:R-:W3:Y:S01]  /*48b90*/  LDL.LU.64 R250, [R1+0x26f8] ;  /* 0x0026f80001fa7983 */ /* 0x000ee20000300a00 */
[----:B------:R-:W-:Y:S01]  /*48ba0*/  VIADD R156, R23, 0x100000 ;  /* 0x00100000179c7836 */ /* 0x000fe20000000000 */
[----:B------:R-:W-:Y:S01]  /*48bb0*/  IADD3 R15, R10, -0x142, RZ ;  /* 0xfffffebe0a0f7810 */ /* 0x000fe20007ffe0ff */
[----:B--2---:R-:W2:Y:S01]  /*48bc0*/  LDC R11, c[0x0][0x230] ;  /* 0x00008c00ff0b7b82 */ /* 0x004ea20000000800 */
[----:B------:R-:W2:Y:S01]  /*48bd0*/  LDL.LU.64 R12, [R1+0x26f0] ;  /* 0x0026f000010c7983 */ /* 0x000ea20000300a00 */
[----:B------:R-:W-:-:S02]  /*48be0*/  ISETP.GE.U32.AND P0, PT, R6, 0x7ffffe40, PT ;  /* 0x7ffffe400600780c */ /* 0x000fc40003f06070 */
[----:B------:R-:W-:-:S04]  /*48bf0*/  IADD3 R10, R23, 0x100000, RZ ;  /* 0x00100000170a7810 */ /* 0x000fc80007ffe0ff */
[----:B------:R-:W2:Y:S01]  /*48c00*/  LDC R6, c[0x0][0x230] ;  /* 0x00008c00ff067b82 */ /* 0x000ea20000000800 */
[----:B------:R-:W-:-:S04]  /*48c10*/  IMAD.WIDE R160, R5, 0x4, R160 ;  /* 0x0000000405a07825 */ /* 0x000fc800078e02a0 */
[C---:B------:R-:W-:Y:S01]  /*48c20*/  IMAD.WIDE R158, R5.reuse, 0x4, R162 ;  /* 0x00000004059e7825 */ /* 0x040fe200078e02a2 */
[----:B------:R-:W-:Y:S03]  /*48c30*/  STL.64 [R1+0x27f8], R160 ;  /* 0x0027f8a001007387 */ /* 0x000fe60000100a00 */
[C---:B------:R-:W-:Y:S01]  /*48c40*/  IMAD.WIDE R154, R5.reuse, 0x4, R232 ;  /* 0x00000004059a7825 */ /* 0x040fe200078e02e8 */
[----:B------:R1:W-:Y:S03]  /*48c50*/  STL.64 [R1+0x27f0], R158 ;  /* 0x0027f09e01007387 */ /* 0x0003e60000100a00 */
[----:B-1----:R-:W-:Y:S01]  /*48c60*/  IMAD.WIDE R152, R5, 0x4, R238 ;  /* 0x0000000405987825 */ /* 0x002fe200078e02ee */
[----:B------:R-:W-:Y:S04]  /*48c70*/  LDGSTS.E [R157+-0x63ff4], desc[UR60][R160.64], !P1 ;  /* 0x9c00c000a09d7fae */ /* 0x000fe8000c92187c */
[----:B------:R-:W-:Y:S04]  /*48c80*/  LDGSTS.E [R156+-0x60000], desc[UR60][R158.64], !P0 ;  /* 0xa00000009e9c7fae */ /* 0x000fe8000c12187c */
[----:B------:R1:W-:Y:S01]  /*48c90*/  STL.64 [R1+0x27e8], R154 ;  /* 0x0027e89a01007387 */ /* 0x0003e20000100a00 */
[----:B------:R-:W-:-:S03]  /*48ca0*/  ISETP.GE.U32.AND P1, PT, R15, 0x7ffffe3f, PT ;  /* 0x7ffffe3f0f00780c */ /* 0x000fc60003f26070 */
[----:B------:R1:W-:Y:S04]  /*48cb0*/  LDGSTS.E [R10+-0x5c000], desc[UR60][R154.64], !P0 ;  /* 0xa40000009a0a7fae */ /* 0x0003e8000c12187c */
[----:B------:R-:W2:Y:S04]  /*48cc0*/  LDL.LU.64 R158, [R1+0x26e8] ;  /* 0x0026e800019e7983 */ /* 0x000ea80000300a00 */
[----:B------:R3:W-:Y:S04]  /*48cd0*/  STL.64 [R1+0x27e0], R152 ;  /* 0x0027e09801007387 */ /* 0x0007e80000100a00 */
[----:B------:R-:W2:Y:S04]  /*48ce0*/  LDL.LU.64 R162, [R1+0x26e0] ;  /* 0x0026e00001a27983 */ /* 0x000ea80000300a00 */
[----:B------:R-:W2:Y:S04]  /*48cf0*/  LDL.LU.64 R232, [R1+0x26d8] ;  /* 0x0026d80001e87983 */ /* 0x000ea80000300a00 */
[----:B------:R-:W2:Y:S01]  /*48d00*/  LDL.LU.64 R238, [R1+0x26d0] ;  /* 0x0026d00001ee7983 */ /* 0x000ea20000300a00 */
[----:B-1----:R-:W-:-:S03]  /*48d10*/  VIADD R154, R23, 0x100000 ;  /* 0x00100000179a7836 */ /* 0x002fc60000000000 */
[----:B------:R1:W-:Y:S01]  /*48d20*/  LDGSTS.E [R252+-0x58000], desc[UR60][R152.64], !P0 ;  /* 0xa800000098fc7fae */ /* 0x0003e2000c12187c */
[----:B------:R-:W-:Y:S02]  /*48d30*/  VIADD R15, R23, 0x100000 ;  /* 0x00100000170f7836 */ /* 0x000fe40000000000 */
[----:B----4-:R-:W-:-:S05]  /*48d40*/  IMAD.WIDE R156, R5, 0x4, R244 ;  /* 0x00000004059c7825 */ /* 0x010fca00078e02f4 */
[----:B------:R-:W-:Y:S04]  /*48d50*/  STL.64 [R1+0x27d8], R156 ;  /* 0x0027d89c01007387 */ /* 0x000fe80000100a00 */
[----:B------:R-:W-:Y:S01]  /*48d60*/  LDGSTS.E [R154+-0x54000], desc[UR60][R156.64], !P0 ;  /* 0xac0000009c9a7fae */ /* 0x000fe2000c12187c */
[----:B---3--:R-:W-:-:S04]  /*48d70*/  IMAD.WIDE R20, R5, 0x4, R20 ;  /* 0x0000000405147825 */ /* 0x008fc800078e0214 */
[C---:B-1----:R-:W-:Y:S01]  /*48d80*/  IMAD.WIDE R152, R5.reuse, 0x4, R250 ;  /* 0x0000000405987825 */ /* 0x042fe200078e02fa */
[----:B------:R1:W-:Y:S03]  /*48d90*/  STL.64 [R1+0x27d0], R20 ;  /* 0x0027d01401007387 */ /* 0x0003e60000100a00 */
[----:B--2---:R-:W-:Y:S01]  /*48da0*/  IMAD.WIDE R12, R5, 0x4, R12 ;  /* 0x00000004050c7825 */ /* 0x004fe200078e020c */
[----:B------:R-:W-:Y:S04]  /*48db0*/  STL.64 [R1+0x27c8], R152 ;  /* 0x0027c89801007387 */ /* 0x000fe80000100a00 */
[----:B------:R-:W2:Y:S04]  /*48dc0*/  LDL.LU.64 R160, [R1+0x26c8] ;  /* 0x0026c80001a07983 */ /* 0x000ea80000300a00 */
[----:B------:R3:W-:Y:S04]  /*48dd0*/  STL.64 [R1+0x27c0], R12 ;  /* 0x0027c00c01007387 */ /* 0x0007e80000100a00 */
[----:B------:R-:W-:Y:S01]  /*48de0*/  LDGSTS.E [R15+-0x5fffc], desc[UR60][R20.64], !P1 ;  /* 0xa0004000140f7fae */ /* 0x000fe2000c92187c */
[----:B------:R-:W-:-:S03]  /*48df0*/  IADD3 R6, R6, -0x143, RZ ;  /* 0xfffffebd06067810 */ /* 0x000fc60007ffe0ff */
[----:B------:R4:W-:Y:S04]  /*48e00*/  LDGSTS.E [R10+-0x5bffc], desc[UR60][R152.64], !P1 ;  /* 0xa4004000980a7fae */ /* 0x0009e8000c92187c */
[----:B-1----:R-:W2:Y:S04]  /*48e10*/  LDL.LU.64 R20, [R1+0x26c0] ;  /* 0x0026c00001147983 */ /* 0x002ea80000300a00 */
[----:B------:R-:W2:Y:S01]  /*48e20*/  LDL.LU.64 R244, [R1+0x26b8] ;  /* 0x0026b80001f47983 */ /* 0x000ea20000300a00 */
[----:B------:R-:W-:Y:S01]  /*48e30*/  ISETP.GE.U32.AND P0, PT, R6, 0x7ffffe3e, PT ;  /* 0x7ffffe3e0600780c */ /* 0x000fe20003f06070 */
[----:B----4-:R-:W1:Y:S02]  /*48e40*/  LDC R10, c[0x0][0x230] ;  /* 0x00008c00ff0a7b82 */ /* 0x010e640000000800 */
[----:B------:R-:W4:Y:S04]  /*48e50*/  LDL.LU.64 R250, [R1+0x26b0] ;  /* 0x0026b00001fa7983 */ /* 0x000f280000300a00 */
[----:B------:R3:W-:Y:S02]  /*48e60*/  LDGSTS.E [R252+-0x57ffc], desc[UR60][R12.64], !P1 ;  /* 0xa80040000cfc7fae */ /* 0x0007e4000c92187c */
[----:B------:R-:W1:Y:S01]  /*48e70*/  LDC R6, c[0x0][0x230] ;  /* 0x00008c00ff067b82 */ /* 0x000e620000000800 */
[----:B---3--:R-:W-:-:S02]  /*48e80*/  VIADD R12, R11, 0xfffffebc ;  /* 0xfffffebc0b0c7836 */ /* 0x008fc40000000000 */
[C---:B------:R-:W-:Y:S01]  /*48e90*/  VIADD R13, R23.reuse, 0x100000 ;  /* 0x00100000170d7836 */ /* 0x040fe20000000000 */
[----:B------:R-:W-:Y:S01]  /*48ea0*/  IADD3 R11, R23, 0x100000, RZ ;  /* 0x00100000170b7810 */ /* 0x000fe20007ffe0ff */
[----:B------:R-:W-:-:S04]  /*48eb0*/  IMAD.WIDE R158, R5, 0x4, R158 ;  /* 0x00000004059e7825 */ /* 0x000fc800078e029e */
[C---:B------:R-:W-:Y:S01]  /*48ec0*/  IMAD.WIDE R156, R5.reuse, 0x4, R162 ;  /* 0x00000004059c7825 */ /* 0x040fe200078e02a2 */
[----:B------:R-:W-:Y:S03]  /*48ed0*/  STL.64 [R1+0x27b8], R158 ;  /* 0x0027b89e01007387 */ /* 0x000fe60000100a00 */
[C---:B------:R-:W-:Y:S01]  /*48ee0*/  IMAD.WIDE R154, R5.reuse, 0x4, R232 ;  /* 0x00000004059a7825 */ /* 0x040fe200078e02e8 */
[----:B------:R3:W-:Y:S03]  /*48ef0*/  STL.64 [R1+0x27b0], R156 ;  /* 0x0027b09c01007387 */ /* 0x0007e60000100a00 */
[----:B------:R-:W-:Y:S01]  /*48f00*/  IMAD.WIDE R152, R5, 0x4, R238 ;  /* 0x0000000405987825 */ /* 0x000fe200078e02ee */
[----:B------:R1:W-:Y:S04]  /*48f10*/  STL.64 [R1+0x27a8], R154 ;  /* 0x0027a89a01007387 */ /* 0x0003e80000100a00 */
[----:B------:R-:W4:Y:S04]  /*48f20*/  LDL.LU.64 R162, [R1+0x26a8] ;  /* 0x0026a80001a27983 */ /* 0x000f280000300a00 */
[----:B------:R-:W-:Y:S01]  /*48f30*/  LDGSTS.E [R15+-0x53ffc], desc[UR60][R158.64], !P1 ;  /* 0xac0040009e0f7fae */ /* 0x000fe2000c92187c */
[----:B------:R-:W-:-:S03]  /*48f40*/  ISETP.GE.U32.AND P1, PT, R12, 0x7ffffe3d, PT ;  /* 0x7ffffe3d0c00780c */ /* 0x000fc60003f26070 */
[----:B------:R4:W-:Y:S04]  /*48f50*/  STL.64 [R1+0x27a0], R152 ;  /* 0x0027a09801007387 */ /* 0x0009e80000100a00 */
[----:B------:R3:W-:Y:S04]  /*48f60*/  LDGSTS.E [R13+-0x5fff8], desc[UR60][R156.64], !P0 ;  /* 0xa00080009c0d7fae */ /* 0x0007e8000c12187c */
[----:B------:R-:W4:Y:S04]  /*48f70*/  LDL.LU.64 R232, [R1+0x26a0] ;  /* 0x0026a00001e87983 */ /* 0x000f280000300a00 */
[----:B------:R1:W-:Y:S04]  /*48f80*/  LDGSTS.E [R11+-0x5bff8], desc[UR60][R154.64], !P0 ;  /* 0xa40080009a0b7fae */ /* 0x0003e8000c12187c */
[----:B------:R-:W4:Y:S04]  /*48f90*/  LDL.LU.64 R12, [R1+0x2698] ;  /* 0x00269800010c7983 */ /* 0x000f280000300a00 */
[----:B------:R-:W4:Y:S01]  /*48fa0*/  LDL.LU.64 R238, [R1+0x2690] ;  /* 0x0026900001ee7983 */ /* 0x000f220000300a00 */
[----:B---3--:R-:W-:-:S03]  /*48fb0*/  VIADD R156, R23, 0x100000 ;  /* 0x00100000179c7836 */ /* 0x008fc60000000000 */
[----:B------:R4:W-:Y:S01]  /*48fc0*/  LDGSTS.E [R252+-0x57ff8], desc[UR60][R152.64], !P0 ;  /* 0xa800800098fc7fae */ /* 0x0009e2000c12187c */
[----:B--2---:R-:W-:-:S05]  /*48fd0*/  IMAD.WIDE R158, R5, 0x4, R160 ;  /* 0x00000004059e7825 */ /* 0x004fca00078e02a0 */
[----:B------:R-:W-:Y:S04]  /*48fe0*/  STL.64 [R1+0x2798], R158 ;  /* 0x0027989e01007387 */ /* 0x000fe80000100a00 */
[----:B------:R-:W-:Y:S01]  /*48ff0*/  LDGSTS.E [R156+-0x53ff8], desc[UR60][R158.64], !P0 ;  /* 0xac0080009e9c7fae */ /* 0x000fe2000c12187c */
[----:B------:R-:W-:-:S04]  /*49000*/  IMAD.WIDE R20, R5, 0x4, R20 ;  /* 0x0000000405147825 */ /* 0x000fc800078e0214 */
[C---:B-1----:R-:W-:Y:S01]  /*49010*/  IMAD.WIDE R154, R5.reuse, 0x4, R244 ;  /* 0x00000004059a7825 */ /* 0x042fe200078e02f4 */
[----:B------:R1:W-:Y:S03]  /*49020*/  STL.64 [R1+0x2790], R20 ;  /* 0x0027901401007387 */ /* 0x0003e60000100a00 */
[----:B----4-:R-:W-:Y:S01]  /*49030*/  IMAD.WIDE R152, R5, 0x4, R250 ;  /* 0x0000000405987825 */ /* 0x010fe200078e02fa */
        /* <DEDUP_REMOVED lines=9> */
[C---:B--2---:R-:W-:Y:S01]  /*490d0*/  VIADD R155, R23.reuse, 0x100000 ;  /* 0x00100000179b7836 */ /* 0x044fe20000000000 */
[----:B------:R-:W-:Y:S01]  /*490e0*/  IADD3 R15, R10, -0x162, RZ ;  /* 0xfffffe9e0a0f7810 */ /* 0x000fe20007ffe0ff */
[----:B------:R-:W2:Y:S01]  /*490f0*/  LDL.LU.64 R250, [R1+0x2670] ;  /* 0x0026700001fa7983 */ /* 0x000ea20000300a00 */
[C---:B------:R-:W-:Y:S01]  /*49100*/  VIADD R154, R23.reuse, 0x100000 ;  /* 0x00100000179a7836 */ /* 0x040fe20000000000 */
[----:B------:R-:W1:Y:S02]  /*49110*/  LDC R11, c[0x0][0x230] ;  /* 0x00008c00ff0b7b82 */ /* 0x000e640000000800 */
[----:B------:R4:W-:Y:S01]  /*49120*/  LDGSTS.E [R252+-0x57ff4], desc[UR60][R152.64], !P1 ;  /* 0xa800c00098fc7fae */ /* 0x0009e2000c92187c */
[----:B------:R-:W-:-:S05]  /*49130*/  IADD3 R10, R23, 0x100000, RZ ;  /* 0x00100000170a7810 */ /* 0x000fca0007ffe0ff */
[----:B------:R-:W1:Y:S01]  /*49140*/  LDC R6, c[0x0][0x230] ;  /* 0x00008c00ff067b82 */ /* 0x000e620000000800 */
[----:B------:R-:W-:-:S05]  /*49150*/  IMAD.WIDE R158, R5, 0x4, R162 ;  /* 0x00000004059e7825 */ /* 0x000fca00078e02a2 */
[----:B------:R-:W-:Y:S04]  /*49160*/  STL.64 [R1+0x2778], R158 ;  /* 0x0027789e01007387 */ /* 0x000fe80000100a00 */
[----:B------:R-:W-:Y:S01]  /*49170*/  LDGSTS.E [R155+-0x53ff4], desc[UR60][R158.64], !P1 ;  /* 0xac00c0009e9b7fae */ /* 0x000fe2000c92187c */
[----:B------:R-:W-:-:S04]  /*49180*/  IMAD.WIDE R156, R5, 0x4, R232 ;  /* 0x00000004059c7825 */ /* 0x000fc800078e02e8 */
[C---:B------:R-:W-:Y:S01]  /*49190*/  IMAD.WIDE R12, R5.reuse, 0x4, R12 ;  /* 0x00000004050c7825 */ /* 0x040fe200078e020c */
[----:B------:R-:W-:Y:S03]  /*491a0*/  STL.64 [R1+0x2770], R156 ;  /* 0x0027709c01007387 */ /* 0x000fe60000100a00 */
[----:B----4-:R-:W-:Y:S01]  /*491b0*/  IMAD.WIDE R152, R5, 0x4, R238 ;  /* 0x0000000405987825 */ /* 0x010fe200078e02ee */
[----:B------:R4:W-:Y:S04]  /*491c0*/  STL.64 [R1+0x2768], R12 ;  /* 0x0027680c01007387 */ /* 0x0009e80000100a00 */
[----:B------:R-:W2:Y:S04]  /*491d0*/  LDL.LU.64 R162, [R1+0x2668] ;  /* 0x0026680001a27983 */ /* 0x000ea80000300a00 */
[----:B------:R2:W-:Y:S04]  /*491e0*/  STL.64 [R1+0x2760], R152 ;  /* 0x0027609801007387 */ /* 0x0005e80000100a00 */
        /* <DEDUP_REMOVED lines=33> */
[----:B------:R-:W-:-:S04]  /*49400*/  IMAD.WIDE R160, R5, 0x4, R162 ;  /* 0x0000000405a07825 */ /* 0x000fc800078e02a2 */
[C---:B------:R-:W-:Y:S01]  /*49410*/  IMAD.WIDE R156, R5.reuse, 0x4, R232 ;  /* 0x00000004059c7825 */ /* 0x040fe200078e02e8 */
[----:B------:R1:W-:Y:S03]  /*49420*/  STL.64 [R1+0x2738], R160 ;  /* 0x002738a001007387 */ /* 0x0003e60000100a00 */
[C---:B------:R-:W-:Y:S01]  /*49430*/  IMAD.WIDE R152, R5.reuse, 0x4, R238 ;  /* 0x0000000405987825 */ /* 0x040fe200078e02ee */
[----:B------:R-:W-:Y:S04]  /*49440*/  STL.64 [R1+0x2730], R156 ;  /* 0x0027309c01007387 */ /* 0x000fe80000100a00 */
[----:B------:R-:W-:Y:S04]  /*49450*/  LDGSTS.E [R155+-0x43ffc], desc[UR60][R160.64], !P1 ;  /* 0xbc004000a09b7fae */ /* 0x000fe8000c92187c */
[----:B------:R-:W-:Y:S01]  /*49460*/  STL.64 [R1+0x2728], R152 ;  /* 0x0027289801007387 */ /* 0x000fe20000100a00 */
[----:B----4-:R-:W-:-:S03]  /*49470*/  IMAD.WIDE R12, R5, 0x4, R12 ;  /* 0x00000004050c7825 */ /* 0x010fc600078e020c */
[----:B-1----:R-:W4:Y:S04]  /*49480*/  LDL.LU.64 R160, [R1+0x2628] ;  /* 0x0026280001a07983 */ /* 0x002f280000300a00 */
[----:B------:R1:W-:Y:S04]  /*49490*/  STL.64 [R1+0x2720], R12 ;  /* 0x0027200c01007387 */ /* 0x0003e80000100a00 */
[----:B------:R-:W4:Y:S04]  /*494a0*/  LDL.LU.64 R162, [R1+0x2620] ;  /* 0x0026200001a27983 */ /* 0x000f280000300a00 */
[----:B------:R-:W4:Y:S04]  /*494b0*/  LDL.LU.64 R232, [R1+0x2618] ;  /* 0x0026180001e87983 */ /* 0x000f280000300a00 */
[----:B------:R-:W4:Y:S01]  /*494c0*/  LDL.LU.64 R238, [R1+0x2610] ;  /* 0x0026100001ee7983 */ /* 0x000f220000300a00 */
[----:B------:R-:W-:-:S03]  /*494d0*/  ISETP.GE.U32.AND P1, PT, R15, 0x7ffffe1d, PT ;  /* 0x7ffffe1d0f00780c */ /* 0x000fc60003f26070 */
[----:B------:R-:W-:Y:S04]  /*494e0*/  LDGSTS.E [R154+-0x4fff8], desc[UR60][R156.64], !P0 ;  /* 0xb00080009c9a7fae */ /* 0x000fe8000c12187c */
        /* <DEDUP_REMOVED lines=26> */
[C---:B------:R-:W-:Y:S01]  /*49690*/  IADD3 R252, R22.reuse, 0x100000, RZ ;  /* 0x0010000016fc7810 */ /* 0x040fe20007ffe0ff */
[----:B------:R-:W-:Y:S01]  /*496a0*/  VIADD R10, R22, 0x100000 ;  /* 0x00100000160a7836 */ /* 0x000fe20000000000 */
[----:B------:R-:W1:Y:S01]  /*496b0*/  LDC R6, c[0x0][0x230] ;  /* 0x00008c00ff067b82 */ /* 0x000e620000000800 */
[----:B----4-:R-:W-:-:S04]  /*496c0*/  IMAD.WIDE R160, R5, 0x4, R160 ;  /* 0x0000000405a07825 */ /* 0x010fc800078e02a0 */
[C---:B------:R-:W-:Y:S01]  /*496d0*/  IMAD.WIDE R158, R5.reuse, 0x4, R162 ;  /* 0x00000004059e7825 */ /* 0x040fe200078e02a2 */
[----:B------:R4:W-:Y:S03]  /*496e0*/  STL.64 [R1+0x26f8], R160 ;  /* 0x0026f8a001007387 */ /* 0x0009e60000100a00 */
[C---:B------:R-:W-:Y:S01]  /*496f0*/  IMAD.WIDE R154, R5.reuse, 0x4, R232 ;  /* 0x00000004059a7825 */ /* 0x040fe200078e02e8 */
[----:B------:R-:W-:Y:S03]  /*49700*/  STL.64 [R1+0x26f0], R158 ;  /* 0x0026f09e01007387 */ /* 0x000fe60000100a00 */
[----:B------:R-:W-:Y:S01]  /*49710*/  IMAD.WIDE R152, R5, 0x4, R238 ;  /* 0x0000000405987825 */ /* 0x000fe200078e02ee */
[----:B------:R-:W-:Y:S04]  /*49720*/  LDGSTS.E [R157+-0x43ff4], desc[UR60][R160.64], !P1 ;  /* 0xbc00c000a09d7fae */ /* 0x000fe8000c92187c */
[----:B------:R1:W-:Y:S01]  /*49730*/  STL.64 [R1+0x26e8], R154 ;  /* 0x0026e89a01007387 */ /* 0x0003e20000100a00 */
[----:B------:R-:W-:-:S03]  /*49740*/  ISETP.GE.U32.AND P1, PT, R15, 0x7ffffe7b, PT ;  /* 0x7ffffe7b0f00780c */ /* 0x000fc60003f26070 */
[----:B------:R-:W-:Y:S04]  /*49750*/  LDGSTS.E [R156+-0x80000], desc[UR60][R158.64], !P0 ;  /* 0x800000009e9c7fae */ /* 0x000fe8000c12187c */
[----:B----4-:R-:W4:Y:S04]  /*49760*/  LDL.LU.64 R160, [R1+0x25e8] ;  /* 0x0025e80001a07983 */ /* 0x010f280000300a00 */
[----:B------:R2:W-:Y:S04]  /*49770*/  STL.64 [R1+0x26e0], R152 ;  /* 0x0026e09801007387 */ /* 0x0005e80000100a00 */
[----:B------:R-:W4:Y:S04]  /*49780*/  LDL.LU.64 R162, [R1+0x25e0] ;  /* 0x0025e00001a27983 */ /* 0x000f280000300a00 */
[----:B------:R-:W4:Y:S04]  /*49790*/  LDL.LU.64 R232, [R1+0x25d8] ;  /* 0x0025d80001e87983 */ /* 0x000f280000300a00 */
[----:B------:R-:W4:Y:S01]  /*497a0*/  LDL.LU.64 R238, [R1+0x25d0] ;  /* 0x0025d00001ee7983 */ /* 0x000f220000300a00 */
[----:B------:R-:W-:-:S03]  /*497b0*/  VIADD R15, R22, 0x100000 ;  /* 0x00100000160f7836 */ /* 0x000fc60000000000 */
[----:B------:R1:W-:Y:S04]  /*497c0*/  LDGSTS.E [R10+-0x7c000], desc[UR60][R154.64], !P0 ;  /* 0x840000009a0a7fae */ /* 0x0003e8000c12187c */
[----:B------:R2:W-:Y:S01]  /*497d0*/  LDGSTS.E [R252+-0x78000], desc[UR60][R152.64], !P0 ;  /* 0x8800000098fc7fae */ /* 0x0005e2000c12187c */
[----:B-1----:R-:W-:Y:S02]  /*497e0*/  VIADD R154, R22, 0x100000 ;  /* 0x00100000169a7836 */ /* 0x002fe40000000000 */
[----:B------:R-:W-:-:S05]  /*497f0*/  IMAD.WIDE R156, R5, 0x4, R244 ;  /* 0x00000004059c7825 */ /* 0x000fca00078e02f4 */
[----:B------:R-:W-:Y:S04]  /*49800*/  STL.64 [R1+0x26d8], R156 ;  /* 0x0026d89c01007387 */ /* 0x000fe80000100a00 */
        /* <DEDUP_REMOVED lines=9> */
[----:B------:R-:W4:Y:S04]  /*498a0*/  LDL.LU.64 R250, [R1+0x25c0] ;  /* 0x0025c00001fa7983 */ /* 0x000f280000300a00 */
[----:B------:R2:W-:Y:S04]  /*498b0*/  LDGSTS.E [R10+-0x7bffc], desc[UR60][R12.64], !P1 ;  /* 0x840040000c0a7fae */ /* 0x0005e8000c92187c */
[----:B---3--:R-:W3:Y:S01]  /*498c0*/  LDL.LU.64 R20, [R1+0x25b8] ;  /* 0x0025b80001147983 */ /* 0x008ee20000300a00 */
[----:B------:R-:W-:Y:S01]  /*498d0*/  IADD3 R6, R6, -0x107, RZ ;  /* 0xfffffef906067810 */ /* 0x000fe20007ffe0ff */
[C---:B-1----:R-:W-:Y:S01]  /*498e0*/  VIADD R157, R22.reuse, 0x100000 ;  /* 0x00100000169d7836 */ /* 0x042fe20000000000 */
[----:B------:R-:W-:Y:S01]  /*498f0*/  IADD3 R156, R22, 0x100000, RZ ;  /* 0x00100000169c7810 */ /* 0x000fe20007ffe0ff */
[----:B------:R1:W-:Y:S04]  /*49900*/  LDGSTS.E [R252+-0x77ffc], desc[UR60][R152.64], !P1 ;  /* 0x8800400098fc7fae */ /* 0x0003e8000c92187c */
[----:B--2---:R-:W2:Y:S01]  /*49910*/  LDL.LU.64 R12, [R1+0x25b0] ;  /* 0x0025b000010c7983 */ /* 0x004ea20000300a00 */
[----:B------:R-:W-:Y:S01]  /*49920*/  ISETP.GE.U32.AND P0, PT, R6, 0x7ffffe7a, PT ;  /* 0x7ffffe7a0600780c */ /* 0x000fe20003f06070 */
[----:B------:R-:W-:Y:S01]  /*49930*/  VIADD R15, R11, 0xfffffef8 ;  /* 0xfffffef80b0f7836 */ /* 0x000fe20000000000 */
[----:B------:R-:W2:Y:S01]  /*49940*/  LDC R6, c[0x0][0x230] ;  /* 0x00008c00ff067b82 */ /* 0x000ea20000000800 */
[----:B------:R-:W-:-:S07]  /*49950*/  VIADD R11, R22, 0x100000 ;  /* 0x00100000160b7836 */ /* 0x000fce0000000000 */
[----:B------:R-:W2:Y:S01]  /*49960*/  LDC R10, c[0x0][0x230] ;  /* 0x00008c00ff0a7b82 */ /* 0x000ea20000000800 */
[----:B----4-:R-:W-:-:S04]  /*49970*/  IMAD.WIDE R160, R5, 0x4, R160 ;  /* 0x0000000405a07825 */ /* 0x010fc800078e02a0 */
        /* <DEDUP_REMOVED lines=10> */
[----:B----4-:R-:W4:Y:S04]  /*49a20*/  LDL.LU.64 R158, [R1+0x25a8] ;  /* 0x0025a800019e7983 */ /* 0x010f280000300a00 */
[----:B------:R1:W-:Y:S04]  /*49a30*/  STL.64 [R1+0x26a0], R152 ;  /* 0x0026a09801007387 */ /* 0x0003e80000100a00 */
[----:B------:R-:W4:Y:S04]  /*49a40*/  LDL.LU.64 R160, [R1+0x25a0] ;  /* 0x0025a00001a07983 */ /* 0x000f280000300a00 */
[----:B------:R-:W4:Y:S04]  /*49a50*/  LDL.LU.64 R162, [R1+0x2598] ;  /* 0x0025980001a27983 */ /* 0x000f280000300a00 */
[----:B------:R-:W4:Y:S04]  /*49a60*/  LDL.LU.64 R232, [R1+0x2590] ;  /* 0x0025900001e87983 */ /* 0x000f280000300a00 */
[----:B------:R3:W-:Y:S01]  /*49a70*/  LDGSTS.E [R252+-0x77ff8], desc[UR60][R152.64], !P0 ;  /* 0x8800800098fc7fae */ /* 0x0007e2000c12187c */
[C---:B-1----:R-:W-:Y:S01]  /*49a80*/  VIADD R154, R22.reuse, 0x100000 ;  /* 0x00100000169a7836 */ /* 0x042fe20000000000 */
[----:B------:R-:W-:Y:S01]  /*49a90*/  IADD3 R15, R22, 0x100000, RZ ;  /* 0x00100000160f7810 */ /* 0x000fe20007ffe0ff */
[----:B------:R-:W-:-:S05]  /*49aa0*/  IMAD.WIDE R156, R5, 0x4, R244 ;  /* 0x00000004059c7825 */ /* 0x000fca00078e02f4 */
[----:B------:R-:W-:Y:S04]  /*49ab0*/  STL.64 [R1+0x2698], R156 ;  /* 0x0026989c01007387 */ /* 0x000fe80000100a00 */
[----:B------:R-:W-:Y:S01]  /*49ac0*/  LDGSTS.E [R154+-0x73ff8], desc[UR60][R156.64], !P0 ;  /* 0x8c0080009c9a7fae */ /* 0x000fe2000c12187c */
[----:B---3--:R-:W-:-:S04]  /*49ad0*/  IMAD.WIDE R152, R5, 0x4, R250 ;  /* 0x0000000405987825 */ /* 0x008fc800078e02fa */
[C---:B------:R-:W-:Y:S01]  /*49ae0*/  IMAD.WIDE R20, R5.reuse, 0x4, R20 ;  /* 0x0000000405147825 */ /* 0x040fe200078e0214 */
[----:B------:R-:W-:Y:S04]  /*49af0*/  STL.64 [R1+0x2690], R152 ;  /* 0x0026909801007387 */ /* 0x000fe80000100a00 */
[----:B------:R1:W-:Y:S01]  /*49b00*/  STL.64 [R1+0x2688], R20 ;  /* 0x0026881401007387 */ /* 0x0003e20000100a00 */
[----:B--2---:R-:W-:-:S03]  /*49b10*/  IMAD.WIDE R12, R5, 0x4, R12 ;  /* 0x00000004050c7825 */ /* 0x004fc600078e020c */
[----:B------:R-:W2:Y:S04]  /*49b20*/  LDL.LU.64 R238, [R1+0x2588] ;  /* 0x0025880001ee7983 */ /* 0x000ea80000300a00 */
[----:B------:R3:W-:Y:S04]  /*49b30*/  STL.64 [R1+0x2680], R12 ;  /* 0x0026800c01007387 */ /* 0x0007e80000100a00 */
[----:B------:R-:W2:Y:S04]  /*49b40*/  LDL.LU.64 R244, [R1+0x2580] ;  /* 0x0025800001f47983 */ /* 0x000ea80000300a00 */
[----:B------:R-:W-:Y:S04]  /*49b50*/  LDGSTS.E [R15+-0x7fff4], desc[UR60][R152.64], !P1 ;  /* 0x8000c000980f7fae */ /* 0x000fe8000c92187c */
[----:B------:R-:W2:Y:S04]  /*49b60*/  LDL.LU.64 R250, [R1+0x2578] ;  /* 0x0025780001fa7983 */ /* 0x000ea80000300a00 */
[----:B------:R3:W-:Y:S04]  /*49b70*/  LDGSTS.E [R11+-0x7bff4], desc[UR60][R20.64], !P1 ;  /* 0x8400c000140b7fae */ /* 0x0007e8000c92187c */
[----:B------:R3:W-:Y:S04]  /*49b80*/  LDGSTS.E [R252+-0x77ff4], desc[UR60][R12.64], !P1 ;  /* 0x8800c0000cfc7fae */ /* 0x0007e8000c92187c */
[----:B-1----:R-:W2:Y:S01]  /*49b90*/  LDL.LU.64 R20, [R1+0x2570] ;  /* 0x0025700001147983 */ /* 0x002ea20000300a00 */
[----:B------:R-:W-:-:S02]  /*49ba0*/  VIADD R6, R6, 0xfffffedb ;  /* 0xfffffedb06067836 */ /* 0x000fc40000000000 */
[----:B---3--:R-:W-:Y:S01]  /*49bb0*/  VIADD R11, R10, 0xfffffeda ;  /* 0xfffffeda0a0b7836 */ /* 0x008fe20000000000 */
[----:B------:R-:W1:Y:S02]  /*49bc0*/  LDC R13, c[0x0][0x230] ;  /* 0x00008c00ff0d7b82 */ /* 0x000e640000000800 */
[----:B------:R-:W-:Y:S01]  /*49bd0*/  ISETP.GE.U32.AND P0, PT, R6, 0x7ffffe5c, PT ;  /* 0x7ffffe5c0600780c */ /* 0x000fe20003f06070 */
[C---:B------:R-:W-:Y:S01]  /*49be0*/  VIADD R10, R22.reuse, 0x100000 ;  /* 0x00100000160a7836 */ /* 0x040fe20000000000 */
[----:B------:R-:W-:-:S04]  /*49bf0*/  IADD3 R12, R22, 0x100000, RZ ;  /* 0x00100000160c7810 */ /* 0x000fc80007ffe0ff */
[----:B------:R-:W3:Y:S01]  /*49c00*/  LDC R6, c[0x0][0x230] ;  /* 0x00008c00ff067b82 */ /* 0x000ee20000000800 */
[----:B----4-:R-:W-:-:S04]  /*49c10*/  IMAD.WIDE R158, R5, 0x4, R158 ;  /* 0x00000004059e7825 */ /* 0x010fc800078e029e */
[C---:B------:R-:W-:Y:S01]  /*49c20*/  IMAD.WIDE R156, R5.reuse, 0x4, R160 ;  /* 0x00000004059c7825 */ /* 0x040fe200078e02a0 */
[----:B------:R4:W-:Y:S03]  /*49c30*/  STL.64 [R1+0x2678], R158 ;  /* 0x0026789e01007387 */ /* 0x0009e60000100a00 */
[C---:B------:R-:W-:Y:S01]  /*49c40*/  IMAD.WIDE R154, R5.reuse, 0x4, R162 ;  /* 0x00000004059a7825 */ /* 0x040fe200078e02a2 */
[----:B------:R1:W-:Y:S03]  /*49c50*/  STL.64 [R1+0x2670], R156 ;  /* 0x0026709c01007387 */ /* 0x0003e60000100a00 */
[----:B------:R-:W-:Y:S01]  /*49c60*/  IMAD.WIDE R152, R5, 0x4, R232 ;  /* 0x0000000405987825 */ /* 0x000fe200078e02e8 */
        /* <DEDUP_REMOVED lines=8> */
[----:B------:R3:W-:Y:S01]  /*49cf0*/  LDGSTS.E [R10+-0x6c000], desc[UR60][R154.64], !P0 ;  /* 0x940000009a0a7fae */ /* 0x0007e2000c12187c */
[----:B-1----:R-:W-:-:S03]  /*49d00*/  VIADD R156, R22, 0x100000 ;  /* 0x00100000169c7836 */ /* 0x002fc60000000000 */
[----:B------:R1:W-:Y:S04]  /*49d10*/  LDGSTS.E [R252+-0x68000], desc[UR60][R152.64], !P0 ;  /* 0x9800000098fc7fae */ /* 0x0003e8000c12187c */
[----:B------:R-:W4:Y:S01]  /*49d20*/  LDL.LU.64 R10, [R1+0x2550] ;  /* 0x00255000010a7983 */ /* 0x000f220000300a00 */
[----:B--2---:R-:W-:-:S04]  /*49d30*/  IMAD.WIDE R160, R5, 0x4, R238 ;  /* 0x0000000405a07825 */ /* 0x004fc800078e02ee */
[C---:B---3--:R-:W-:Y:S01]  /*49d40*/  IMAD.WIDE R154, R5.reuse, 0x4, R244 ;  /* 0x00000004059a7825 */ /* 0x048fe200078e02f4 */
[----:B------:R2:W-:Y:S03]  /*49d50*/  STL.64 [R1+0x2658], R160 ;  /* 0x002658a001007387 */ /* 0x0005e60000100a00 */
[C---:B-1----:R-:W-:Y:S01]  /*49d60*/  IMAD.WIDE R152, R5.reuse, 0x4, R250 ;  /* 0x0000000405987825 */ /* 0x042fe200078e02fa */
[----:B------:R-:W-:Y:S04]  /*49d70*/  STL.64 [R1+0x2650], R154 ;  /* 0x0026509a01007387 */ /* 0x000fe80000100a00 */
[----:B------:R-:W-:Y:S04]  /*49d80*/  LDGSTS.E [R156+-0x64000], desc[UR60][R160.64], !P0 ;  /* 0x9c000000a09c7fae */ /* 0x000fe8000c12187c */
[----:B------:R-:W-:Y:S04]  /*49d90*/  STL.64 [R1+0x2648], R152 ;  /* 0x0026489801007387 */ /* 0x000fe80000100a00 */
[----:B------:R-:W-:Y:S01]  /*49da0*/  LDGSTS.E [R15+-0x6fffc], desc[UR60][R154.64], !P1 ;  /* 0x900040009a0f7fae */ /* 0x000fe2000c92187c */
[----:B------:R-:W-:-:S03]  /*49db0*/  IMAD.WIDE R20, R5, 0x4, R20 ;  /* 0x0000000405147825 */ /* 0x000fc600078e0214 */
[----:B--2---:R-:W2:Y:S04]  /*49dc0*/  LDL.LU.64 R160, [R1+0x2548] ;  /* 0x0025480001a07983 */ /* 0x004ea80000300a00 */
[----:B------:R1:W-:Y:S04]  /*49dd0*/  STL.64 [R1+0x2640], R20 ;  /* 0x0026401401007387 */ /* 0x0003e80000100a00 */
[----:B------:R-:W3:Y:S04]  /*49de0*/  LDL.LU.64 R238, [R1+0x2540] ;  /* 0x0025400001ee7983 */ /* 0x000ee80000300a00 */
[----:B------:R-:W3:Y:S04]  /*49df0*/  LDL.LU.64 R244, [R1+0x2538] ;  /* 0x0025380001f47983 */ /* 0x000ee80000300a00 */
[----:B------:R-:W3:Y:S04]  /*49e00*/  LDL.LU.64 R250, [R1+0x2530] ;  /* 0x0025300001fa7983 */ /* 0x000ee80000300a00 */
[----:B------:R1:W-:Y:S04]  /*49e10*/  LDGSTS.E [R12+-0x6bffc], desc[UR60][R152.64], !P1 ;  /* 0x94004000980c7fae */ /* 0x0003e8000c92187c */
[----:B------:R1:W-:Y:S01]  /*49e20*/  LDGSTS.E [R252+-0x67ffc], desc[UR60][R20.64], !P1 ;  /* 0x9800400014fc7fae */ /* 0x0003e2000c92187c */
[----:B------:R-:W-:Y:S01]  /*49e30*/  IADD3 R6, R6, -0x127, RZ ;  /* 0xfffffed906067810 */ /* 0x000fe20007ffe0ff */
[----:B-1----:R-:W1:Y:S01]  /*49e40*/  LDC R12, c[0x0][0x230] ;  /* 0x00008c00ff0c7b82 */ /* 0x002e620000000800 */
[----:B------:R-:W-:-:S02]  /*49e50*/  VIADD R20, R13, 0xfffffed8 ;  /* 0xfffffed80d147836 */ /* 0x000fc40000000000 */
[----:B------:R-:W-:-:S03]  /*49e60*/  VIADD R21, R22, 0x100000 ;  /* 0x0010000016157836 */ /* 0x000fc60000000000 */
[----:B------:R-:W-:Y:S02]  /*49e70*/  ISETP.GE.U32.AND P2, PT, R20, 0x7ffffe59, PT ;  /* 0x7ffffe591400780c */ /* 0x000fe40003f46070 */
[----:B------:R-:W-:Y:S02]  /*49e80*/  ISETP.GE.U32.AND P0, PT, R6, 0x7ffffe5a, PT ;  /* 0x7ffffe5a0600780c */ /* 0x000fe40003f06070 */
[----:B------:R-:W-:Y:S01]  /*49e90*/  IADD3 R13, R22, 0x100000, RZ ;  /* 0x00100000160d7810 */ /* 0x000fe20007ffe0ff */
[----:B------:R-:W1:Y:S01]  /*49ea0*/  LDC R6, c[0x0][0x230] ;  /* 0x00008c00ff067b82 */ /* 0x000e620000000800 */
[----:B----4-:R-:W-:-:S04]  /*49eb0*/  IMAD.WIDE R156, R5, 0x4, R158 ;  /* 0x00000004059c7825 */ /* 0x010fc800078e029e */
[C---:B------:R-:W-:Y:S01]  /*49ec0*/  IMAD.WIDE R154, R5.reuse, 0x4, R162 ;  /* 0x00000004059a7825 */ /* 0x040fe200078e02a2 */
[----:B------:R-:W-:Y:S03]  /*49ed0*/  STL.64 [R1+0x2588], R156 ;  /* 0x0025889c01007387 */ /* 0x000fe60000100a00 */
[C---:B------:R-:W-:Y:S01]  /*49ee0*/  IMAD.WIDE R152, R5.reuse, 0x4, R232 ;  /* 0x0000000405987825 */ /* 0x040fe200078e02e8 */
[----:B------:R-:W-:Y:S04]  /*49ef0*/  STL.64 [R1+0x25a8], R154 ;  /* 0x0025a89a01007387 */ /* 0x000fe80000100a00 */
[----:B------:R-:W-:Y:S04]  /*49f00*/  LDGSTS.E [R21+-0x63ffc], desc[UR60][R156.64], !P1 ;  /* 0x9c0040009c157fae */ /* 0x000fe8000c92187c */
[----:B------:R-:W-:Y:S04]  /*49f10*/  STL.64 [R1+0x25b0], R152 ;  /* 0x0025b09801007387 */ /* 0x000fe80000100a00 */
[----:B------:R-:W-:Y:S04]  /*49f20*/  LDGSTS.E [R15+-0x6fff8], desc[UR60][R154.64], !P0 ;  /* 0x900080009a0f7fae */ /* 0x000fe8000c12187c */
[----:B------:R-:W4:Y:S01]  /*49f30*/  LDL.LU.64 R20, [R1+0x2528] ;  /* 0x0025280001147983 */ /* 0x000f220000300a00 */
[----:B------:R-:W-:-:S03]  /*49f40*/  IMAD.WIDE R10, R5, 0x4, R10 ;  /* 0x00000004050a7825 */ /* 0x000fc600078e020a */
[----:B------:R-:W-:Y:S04]  /*49f50*/  LDGSTS.E [R13+-0x6bff8], desc[UR60][R152.64], !P0 ;  /* 0x94008000980d7fae */ /* 0x000fe8000c12187c */
[----:B------:R1:W-:Y:S04]  /*49f60*/  STL.64 [R1+0x25c0], R10 ;  /* 0x0025c00a01007387 */ /* 0x0003e80000100a00 */
[----:B------:R-:W4:Y:S04]  /*49f70*/  LDL.LU.64 R158, [R1+0x2520] ;  /* 0x00252000019e7983 */ /* 0x000f280000300a00 */
[----:B------:R-:W4:Y:S04]  /*49f80*/  LDL.LU.64 R162, [R1+0x2518] ;  /* 0x0025180001a27983 */ /* 0x000f280000300a00 */
[----:B------:R-:W4:Y:S04]  /*49f90*/  LDL.LU.64 R232, [R1+0x2510] ;  /* 0x0025100001e87983 */ /* 0x000f280000300a00 */
[----:B------:R1:W-:Y:S02]  /*49fa0*/  LDGSTS.E [R252+-0x67ff8], desc[UR60][R10.64], !P0 ;  /* 0x980080000afc7fae */ /* 0x0003e4000c12187c */
[----:B-1----:R-:W-:-:S02]  /*49fb0*/  VIADD R11, R22, 0x100000 ;  /* 0x00100000160b7836 */ /* 0x002fc40000000000 */
[----:B------:R-:W-:Y:S02]  /*49fc0*/  VIADD R10, R22, 0x100000 ;  /* 0x00100000160a7836 */ /* 0x000fe40000000000 */
[----:B--2---:R-:W-:-:S05]  /*49fd0*/  IMAD.WIDE R160, R5, 0x4, R160 ;  /* 0x0000000405a07825 */ /* 0x004fca00078e02a0 */
[----:B------:R-:W-:Y:S01]  /*49fe0*/  STL.64 [R1+0x25d0], R160 ;  /* 0x0025d0a001007387 */ /* 0x000fe20000100a00 */
[----:B---3--:R-:W-:-:S03]  /*49ff0*/  IMAD.WIDE R156, R5, 0x4, R238 ;  /* 0x00000004059c7825 */ /* 0x008fc600078e02ee */
[----:B------:R-:W-:Y:S01]  /*4a000*/  LDGSTS.E [R11+-0x63ff8], desc[UR60][R160.64], !P0 ;  /* 0x9c008000a00b7fae */ /* 0x000fe2000c12187c */
[----:B------:R-:W-:-:S03]  /*4a010*/  IMAD.WIDE R154, R5, 0x4, R244 ;  /* 0x00000004059a7825 */ /* 0x000fc600078e02f4 */
[----:B------:R-:W-:Y:S01]  /*4a020*/  LDGSTS.E [R10+-0x6fff4], desc[UR60][R156.64], !P2 ;  /* 0x9000c0009c0a7fae */ /* 0x000fe2000d12187c */
[----:B------:R-:W-:-:S03]  /*4a030*/  IMAD.WIDE R152, R5, 0x4, R250 ;  /* 0x0000000405987825 */ /* 0x000fc600078e02fa */
[----:B------:R-:W2:Y:S04]  /*4a040*/  LDL.LU.64 R244, [R1+0x2508] ;  /* 0x0025080001f47983 */ /* 0x000ea80000300a00 */
[----:B------:R-:W-:Y:S04]  /*4a050*/  STL.64 [R1+0x25d8], R156 ;  /* 0x0025d89c01007387 */ /* 0x000fe80000100a00 */
[----:B------:R-:W3:Y:S04]  /*4a060*/  LDL.LU.64 R250, [R1+0x2500] ;  /* 0x0025000001fa7983 */ /* 0x000ee80000300a00 */
[----:B------:R1:W-:Y:S04]  /*4a070*/  STL.64 [R1+0x25e0], R154 ;  /* 0x0025e09a01007387 */ /* 0x0003e80000100a00 */
[----:B------:R4:W-:Y:S04]  /*4a080*/  STL.64 [R1+0x25e8], R152 ;  /* 0x0025e89801007387 */ /* 0x0009e80000100a00 */
[----:B------:R-:W3:Y:S04]  /*4a090*/  LDL.LU.64 R10, [R1+0x24f8] ;  /* 0x0024f800010a7983 */ /* 0x000ee80000300a00 */
[----:B------:R-:W3:Y:S01]  /*4a0a0*/  LDL.LU.64 R238, [R1+0x24f0] ;  /* 0x0024f00001ee7983 */ /* 0x000ee20000300a00 */
[----:B------:R-:W-:-:S03]  /*4a0b0*/  IADD3 R6, R6, -0x145, RZ ;  /* 0xfffffebb06067810 */ /* 0x000fc60007ffe0ff */
[----:B------:R1:W-:Y:S01]  /*4a0c0*/  LDGSTS.E [R13+-0x6bff4], desc[UR60][R154.64], !P2 ;  /* 0x9400c0009a0d7fae */ /* 0x0003e2000d12187c */
[----:B------:R-:W-:Y:S02]  /*4a0d0*/  ISETP.GE.U32.AND P1, PT, R6, 0x7ffffe3c, PT ;  /* 0x7ffffe3c0600780c */ /* 0x000fe40003f26070 */
[----:B------:R-:W3:Y:S01]  /*4a0e0*/  LDC R6, c[0x0][0x230] ;  /* 0x00008c00ff067b82 */ /* 0x000ee20000000800 */
[----:B------:R4:W-:Y:S01]  /*4a0f0*/  LDGSTS.E [R252+-0x67ff4], desc[UR60][R152.64], !P2 ;  /* 0x9800c00098fc7fae */ /* 0x0009e2000d12187c */
[----:B-1----:R-:W-:-:S06]  /*4a100*/  VIADD R155, R12, 0xfffffeba ;  /* 0xfffffeba0c9b7836 */ /* 0x002fcc0000000000 */
[----:B------:R-:W1:Y:S01]  /*4a110*/  LDC R154, c[0x0][0x230] ;  /* 0x00008c00ff9a7b82 */ /* 0x000e620000000800 */
[----:B------:R-:W-:Y:S02]  /*4a120*/  VIADD R12, R22, 0x100000 ;  /* 0x00100000160c7836 */ /* 0x000fe40000000000 */
[C---:B----4-:R-:W-:Y:S02]  /*4a130*/  IMAD.WIDE R160, R5.reuse, 0x4, R20 ;  /* 0x0000000405a07825 */ /* 0x050fe400078e0214 */
[----:B------:R-:W4:Y:S04]  /*4a140*/  LDL.LU.64 R20, [R1+0x24e8] ;  /* 0x0024e80001147983 */ /* 0x000f280000300a00 */
[----:B------:R-:W-:Y:S04]  /*4a150*/  STL.64 [R1+0x2600], R160 ;  /* 0x002600a001007387 */ /* 0x000fe80000100a00 */
[----:B------:R2:W-:Y:S01]  /*4a160*/  LDGSTS.E [R15+-0x63ff4], desc[UR60][R160.64], !P2 ;  /* 0x9c00c000a00f7fae */ /* 0x0005e2000d12187c */
[----:B------:R-:W-:-:S04]  /*4a170*/  IMAD.WIDE R158, R5, 0x4, R158 ;  /* 0x00000004059e7825 */ /* 0x000fc800078e029e */
[C---:B------:R-:W-:Y:S01]  /*4a180*/  IMAD.WIDE R152, R5.reuse, 0x4, R162 ;  /* 0x0000000405987825 */ /* 0x040fe200078e02a2 */
[----:B------:R-:W-:Y:S03]  /*4a190*/  STL.64 [R1+0x2638], R158 ;  /* 0x0026389e01007387 */ /* 0x000fe60000100a00 */
[C---:B------:R-:W-:Y:S01]  /*4a1a0*/  IMAD.WIDE R156, R5.reuse, 0x4, R232 ;  /* 0x00000004059c7825 */ /* 0x040fe200078e02e8 */
[----:B------:R1:W-:Y:S04]  /*4a1b0*/  STL.64 [R1+0x2630], R152 ;  /* 0x0026309801007387 */ /* 0x0003e80000100a00 */
[----:B------:R-:W-:Y:S04]  /*4a1c0*/  LDGSTS.E [R13+-0x60000], desc[UR60][R158.64], !P1 ;  /* 0xa00000009e0d7fae */ /* 0x000fe8000c92187c */
[----:B------:R3:W-:Y:S04]  /*4a1d0*/  STL.64 [R1+0x2628], R156 ;  /* 0x0026289c01007387 */ /* 0x0007e80000100a00 */
[----:B------:R-:W-:Y:S04]  /*4a1e0*/  LDGSTS.E [R12+-0x5c000], desc[UR60][R152.64], !P1 ;  /* 0xa4000000980c7fae */ /* 0x000fe8000c92187c */
[----:B------:R3:W-:Y:S04]  /*4a1f0*/  LDGSTS.E [R252+-0x58000], desc[UR60][R156.64], !P1 ;  /* 0xa80000009cfc7fae */ /* 0x0007e8000c92187c */
[----:B-1----:R-:W4:Y:S04]  /*4a200*/  LDL.LU.64 R152, [R1+0x24e0] ;  /* 0x0024e00001987983 */ /* 0x002f280000300a00 */
[----:B------:R-:W4:Y:S01]  /*4a210*/  LDL.LU.64 R12, [R1+0x24d8] ;  /* 0x0024d800010c7983 */ /* 0x000f220000300a00 */
[----:B--2---:R-:W-:-:S05]  /*4a220*/  IMAD.WIDE R160, R5, 0x4, R244 ;  /* 0x0000000405a07825 */ /* 0x004fca00078e02f4 */
[----:B------:R1:W-:Y:S01]  /*4a230*/  STL.64 [R1+0x2620], R160 ;  /* 0x002620a001007387 */ /* 0x0003e20000100a00 */
[----:B---3--:R-:W-:-:S03]  /*4a240*/  IMAD.WIDE R156, R5, 0x4, R10 ;  /* 0x00000004059c7825 */ /* 0x008fc600078e020a */
[----:B------:R-:W2:Y:S01]  /*4a250*/  LDL.LU.64 R10, [R1+0x24d0] ;  /* 0x0024d000010a7983 */ /* 0x000ea20000300a00 */
[----:B------:R-:W-:Y:S01]  /*4a260*/  ISETP.GE.U32.AND P0, PT, R155, 0x7ffffe3b, PT ;  /* 0x7ffffe3b9b00780c */ /* 0x000fe20003f06070 */
[----:B------:R-:W-:Y:S01]  /*4a270*/  IMAD.WIDE R158, R5, 0x4, R250 ;  /* 0x00000004059e7825 */ /* 0x000fe200078e02fa */
[----:B------:R-:W-:-:S04]  /*4a280*/  IADD3 R155, R22, 0x100000, RZ ;  /* 0x00100000169b7810 */ /* 0x000fc80007ffe0ff */
[----:B------:R3:W-:Y:S04]  /*4a290*/  STL.64 [R1+0x2618], R158 ;  /* 0x0026189e01007387 */ /* 0x0007e80000100a00 */
[----:B------:R1:W-:Y:S04]  /*4a2a0*/  LDGSTS.E [R155+-0x54000], desc[UR60][R160.64], !P1 ;  /* 0xac000000a09b7fae */ /* 0x0003e8000c92187c */
[----:B------:R-:W2:Y:S04]  /*4a2b0*/  LDL.LU.64 R244, [R1+0x24c8] ;  /* 0x0024c80001f47983 */ /* 0x000ea80000300a00 */
[----:B------:R4:W-:Y:S04]  /*4a2c0*/  STL.64 [R1+0x2610], R156 ;  /* 0x0026109c01007387 */ /* 0x0009e80000100a00 */
[----:B------:R3:W-:Y:S01]  /*4a2d0*/  LDGSTS.E [R15+-0x5fffc], desc[UR60][R158.64], !P0 ;  /* 0xa00040009e0f7fae */ /* 0x0007e2000c12187c */
[----:B-1----:R-:W-:-:S03]  /*4a2e0*/  IMAD.WIDE R160, R5, 0x4, R238 ;  /* 0x0000000405a07825 */ /* 0x002fc600078e02ee */
[----:B------:R-:W2:Y:S04]  /*4a2f0*/  LDL.LU.64 R250, [R1+0x24c0] ;  /* 0x0024c00001fa7983 */ /* 0x000ea80000300a00 */
[----:B------:R4:W-:Y:S01]  /*4a300*/  LDGSTS.E [R252+-0x5bffc], desc[UR60][R156.64], !P0 ;  /* 0xa40040009cfc7fae */ /* 0x0009e2000c12187c */
[----:B------:R-:W-:Y:S01]  /*4a310*/  VIADD R154, R154, 0xfffffeb9 ;  /* 0xfffffeb99a9a7836 */ /* 0x000fe20000000000 */
[----:B---3--:R-:W1:Y:S04]  /*4a320*/  LDC R15, c[0x0][0x230] ;  /* 0x00008c00ff0f7b82 */ /* 0x008e680000000800 */
[----:B------:R-:W-:Y:S01]  /*4a330*/  ISETP.GE.U32.AND P1, PT, R154, 0x7ffffe3a, PT ;  /* 0x7ffffe3a9a00780c */ /* 0x000fe20003f26070 */
[----:B------:R-:W-:Y:S01]  /*4a340*/  VIADD R154, R6, 0xfffffeb8 ;  /* 0xfffffeb8069a7836 */ /* 0x000fe20000000000 */
[C---:B------:R-:W-:Y:S01]  /*4a350*/  IADD3 R158, R22.reuse, 0x100000, RZ ;  /* 0x00100000169e7810 */ /* 0x040fe20007ffe0ff */
[----:B------:R-:W-:-:S04]  /*4a360*/  VIADD R6, R22, 0x100000 ;  /* 0x0010000016067836 */ /* 0x000fc80000000000 */
[----:B------:R2:W-:Y:S01]  /*4a370*/  LDGSTS.E [R158+-0x57ffc], desc[UR60][R160.64], !P0 ;  /* 0xa8004000a09e7fae */ /* 0x0005e2000c12187c */
[----:B----4-:R-:W-:-:S03]  /*4a380*/  IMAD.WIDE R156, R5, 0x4, R20 ;  /* 0x00000004059c7825 */ /* 0x010fc600078e0214 */
[----:B------:R-:W3:Y:S04]  /*4a390*/  LDL.LU.64 R20, [R1+0x24b8] ;  /* 0x0024b80001147983 */ /* 0x000ee80000300a00 */
[----:B------:R-:W4:Y:S04]  /*4a3a0*/  LDL.LU.64 R238, [R1+0x24b0] ;  /* 0x0024b00001ee7983 */ /* 0x000f280000300a00 */
[----:B------:R-:W-:Y:S04]  /*4a3b0*/  STL.64 [R1+0x2608], R160 ;  /* 0x002608a001007387 */ /* 0x000fe80000100a00 */
[----:B------:R-:W4:Y:S04]  /*4a3c0*/  LDL.LU.64 R232, [R1+0x24a8] ;  /* 0x0024a80001e87983 */ /* 0x000f280000300a00 */
[----:B------:R-:W-:Y:S04]  /*4a3d0*/  STL.64 [R1+0x25f8], R156 ;  /* 0x0025f89c01007387 */ /* 0x000fe80000100a00 */
[----:B------:R-:W4:Y:S04]  /*4a3e0*/  LDL.LU.64 R162, [R1+0x24a0] ;  /* 0x0024a00001a27983 */ /* 0x000f280000300a00 */
[----:B------:R-:W-:Y:S01]  /*4a3f0*/  LDGSTS.E [R155+-0x53ffc], desc[UR60][R156.64], !P0 ;  /* 0xac0040009c9b7fae */ /* 0x000fe2000c12187c */
[----:B------:R-:W-:-:S04]  /*4a400*/  IMAD.WIDE R152, R5, 0x4, R152 ;  /* 0x0000000405987825 */ /* 0x000fc800078e0298 */
[C---:B------:R-:W-:Y:S01]  /*4a410*/  IMAD.WIDE R12, R5.reuse, 0x4, R12 ;  /* 0x00000004050c7825 */ /* 0x040fe200078e020c */
[----:B------:R-:W-:Y:S04]  /*4a420*/  STL.64 [R1+0x25f0], R152 ;  /* 0x0025f09801007387 */ /* 0x000fe80000100a00 */
[----:B------:R1:W-:Y:S04]  /*4a430*/  LDGSTS.E [R6+-0x5fff8], desc[UR60][R152.64], !P1 ;  /* 0xa000800098067fae */ /* 0x0003e8000c92187c */
[----:B------:R1:W-:Y:S04]  /*4a440*/  STL.64 [R1+0x25c8], R12 ;  /* 0x0025c80c01007387 */ /* 0x0003e80000100a00 */
[----:B------:R-:W-:Y:S01]  /*4a450*/  LDGSTS.E [R252+-0x5bff8], desc[UR60][R12.64], !P1 ;  /* 0xa40080000cfc7fae */ /* 0x000fe2000c92187c */
[----:B--2---:R-:W-:-:S03]  /*4a460*/  IMAD.WIDE R158, R5, 0x4, R10 ;  /* 0x00000004059e7825 */ /* 0x004fc600078e020a */
[----:B-1----:R-:W2:Y:S01]  /*4a470*/  LDL.LU.64 R12, [R1+0x2498] ;  /* 0x00249800010c7983 */ /* 0x002ea20000300a00 */
[----:B------:R-:W-:Y:S01]  /*4a480*/  ISETP.GE.U32.AND P0, PT, R154, 0x7ffffe39, PT ;  /* 0x7ffffe399a00780c */ /* 0x000fe20003f06070 */
[----:B------:R-:W1:Y:S02]  /*4a490*/  LDC R6, c[0x0][0x230] ;  /* 0x00008c00ff067b82 */ /* 0x000e640000000800 */
[----:B------:R-:W2:Y:S01]  /*4a4a0*/  LDL.LU.64 R10, [R1+0x2490] ;  /* 0x00249000010a7983 */ /* 0x000ea20000300a00 */
[----:B------:R-:W-:-:S03]  /*4a4b0*/  VIADD R154, R22, 0x100000 ;  /* 0x00100000169a7836 */ /* 0x000fc60000000000 */
[----:B------:R-:W-:Y:S04]  /*4a4c0*/  STL.64 [R1+0x25b8], R158 ;  /* 0x0025b89e01007387 */ /* 0x000fe80000100a00 */
[----:B------:R-:W-:Y:S01]  /*4a4d0*/  LDGSTS.E [R155+-0x57ff8], desc[UR60][R158.64], !P1 ;  /* 0xa80080009e9b7fae */ /* 0x000fe2000c92187c */
[----:B------:R-:W-:-:S05]  /*4a4e0*/  IMAD.WIDE R156, R5, 0x4, R244 ;  /* 0x00000004059c7825 */ /* 0x000fca00078e02f4 */
[----:B------:R-:W-:Y:S04]  /*4a4f0*/  STL.64 [R1+0x25a0], R156 ;  /* 0x0025a09c01007387 */ /* 0x000fe80000100a00 */
[----:B------:R-:W-:Y:S01]  /*4a500*/  LDGSTS.E [R154+-0x53ff8], desc[UR60][R156.64], !P1 ;  /* 0xac0080009c9a7fae */ /* 0x000fe2000c92187c */
[----:B------:R-:W-:-:S05]  /*4a510*/  IMAD.WIDE R152, R5, 0x4, R250 ;  /* 0x0000000405987825 */ /* 0x000fca00078e02fa */
[----:B------:R1:W-:Y:S04]  /*4a520*/  STL.64 [R1+0x2598], R152 ;  /* 0x0025989801007387 */ /* 0x0003e80000100a00 */
[----:B------:R1:W-:Y:S04]  /*4a530*/  LDGSTS.E [R252+-0x5fff4], desc[UR60][R152.64], !P0 ;  /* 0xa000c00098fc7fae */ /* 0x0003e8000c12187c */
[----:B------:R-:W2:Y:S01]  /*4a540*/  LDL.LU.64 R250, [R1+0x2488] ;  /* 0x0024880001fa7983 */ /* 0x000ea20000300a00 */
[C---:B------:R-:W-:Y:S01]  /*4a550*/  VIADD R244, R22.reuse, 0x100000 ;  /* 0x0010000016f47836 */ /* 0x040fe20000000000 */
[C---:B------:R-:W-:Y:S01]  /*4a560*/  IADD3 R160, R22.reuse, 0x100000, RZ ;  /* 0x0010000016a07810 */ /* 0x040fe20007ffe0ff */
[----:B------:R-:W-:-:S02]  /*4a570*/  VIADD R161, R22, 0x100000 ;  /* 0x0010000016a17836 */ /* 0x000fc40000000000 */
[----:B---3--:R-:W-:-:S04]  /*4a580*/  IMAD.WIDE R20, R5, 0x4, R20 ;  /* 0x0000000405147825 */ /* 0x008fc800078e0214 */
[C---:B----4-:R-:W-:Y:S01]  /*4a590*/  IMAD.WIDE R238, R5.reuse, 0x4, R238 ;  /* 0x0000000405ee7825 */ /* 0x050fe200078e02ee */
[----:B------:R3:W-:Y:S04]  /*4a5a0*/  STL.64 [R1+0x2590], R20 ;  /* 0x0025901401007387 */ /* 0x0007e80000100a00 */
[----:B------:R-:W-:Y:S01]  /*4a5b0*/  LDGSTS.E [R244+-0x5bff4], desc[UR60][R20.64], !P0 ;  /* 0xa400c00014f47fae */ /* 0x000fe2000c12187c */
[----:B------:R-:W-:-:S03]  /*4a5c0*/  IMAD.WIDE R232, R5, 0x4, R232 ;  /* 0x0000000405e87825 */ /* 0x000fc600078e02e8 */
[----:B------:R-:W-:Y:S04]  /*4a5d0*/  LDGSTS.E [R161+-0x57ff4], desc[UR60][R238.64], !P0 ;  /* 0xa800c000eea17fae */ /* 0x000fe8000c12187c */
[----:B------:R4:W-:Y:S01]  /*4a5e0*/  LDGSTS.E [R160+-0x53ff4], desc[UR60][R232.64], !P0 ;  /* 0xac00c000e8a07fae */ /* 0x0009e2000c12187c */
[----:B-1----:R-:W-:-:S03]  /*4a5f0*/  IMAD.WIDE R152, R5, 0x4, R162 ;  /* 0x0000000405987825 */ /* 0x002fc600078e02a2 */
[----:B------:R-:W4:Y:S04]  /*4a600*/  LDL.LU.64 R162, [R1+0x2480] ;  /* 0x0024800001a27983 */ /* 0x000f280000300a00 */
[----:B------:R-:W-:Y:S04]  /*4a610*/  STL.64 [R1+0x2580], R238 ;  /* 0x002580ee01007387 */ /* 0x000fe80000100a00 */
[----:B------:R-:W4:Y:S04]  /*4a620*/  LDL.LU.64 R158, [R1+0x2478] ;  /* 0x00247800019e7983 */ /* 0x000f280000300a00 */
[----:B------:R1:W-:Y:S04]  /*4a630*/  STL.64 [R1+0x2578], R232 ;  /* 0x002578e801007387 */ /* 0x0003e80000100a00 */
[----:B------:R-:W4:Y:S04]  /*4a640*/  LDL.LU.64 R156, [R1+0x2470] ;  /* 0x00247000019c7983 */ /* 0x000f280000300a00 */
[----:B------:R1:W-:Y:S04]  /*4a650*/  STL.64 [R1+0x2570], R152 ;  /* 0x0025709801007387 */ /* 0x0003e80000100a00 */
[----:B------:R-:W4:Y:S04]  /*4a660*/  LDL.LU.64 R154, [R1+0x2468] ;  /* 0x00246800019a7983 */ /* 0x000f280000300a00 */
[----:B---3--:R-:W3:Y:S01]  /*4a670*/  LDL.LU.64 R20, [R1+0x4b30] ;  /* 0x004b300001147983 */ /* 0x008ee20000300a00 */
[----:B--2---:R-:W-:-:S04]  /*4a680*/  IMAD.WIDE R12, R5, 0x4, R12 ;  /* 0x00000004050c7825 */ /* 0x004fc800078e020c */
[----:B----4-:R-:W-:Y:S01]  /*4a690*/  IMAD.WIDE R160, R5, 0x4, R10 ;  /* 0x0000000405a07825 */ /* 0x010fe200078e020a */
[----:B------:R2:W-:Y:S01]  /*4a6a0*/  STL.64 [R1+0x2568], R12 ;  /* 0x0025680c01007387 */ /* 0x0005e20000100a00 */
[----:B------:R-:W-:Y:S01]  /*4a6b0*/  IADD3 R15, R15, -0x165, RZ ;  /* 0xfffffe9b0f0f7810 */ /* 0x000fe20007ffe0ff */
[----:B------:R-:W4:Y:S02]  /*4a6c0*/  LDC R10, c[0x0][0x230] ;  /* 0x00008c00ff0a7b82 */ /* 0x000f240000000800 */
[----:B------:R2:W-:Y:S04]  /*4a6d0*/  STL.64 [R1+0x2560], R160 ;  /* 0x002560a001007387 */ /* 0x0005e80000100a00 */
[----:B-1----:R-:W4:Y:S01]  /*4a6e0*/  LDL.LU.64 R232, [R1+0x2460] ;  /* 0x0024600001e87983 */ /* 0x002f220000300a00 */
[----:B------:R-:W-:Y:S01]  /*4a6f0*/  VIADD R6, R6, 0xfffffe9a ;  /* 0xfffffe9a06067836 */ /* 0x000fe20000000000 */
[----:B------:R-:W1:Y:S02]  /*4a700*/  LDC R11, c[0x0][0x230] ;  /* 0x00008c00ff0b7b82 */ /* 0x000e640000000800 */
[----:B------:R-:W3:Y:S04]  /*4a710*/  LDL.LU.64 R238, [R1+0x2458] ;  /* 0x0024580001ee7983 */ /* 0x000ee80000300a00 */
[----:B------:R-:W3:Y:S01]  /*4a720*/  LDL.LU.64 R244, [R1+0x2450] ;  /* 0x0024500001f47983 */ /* 0x000ee20000300a00 */
[----:B------:R-:W-:Y:S01]  /*4a730*/  ISETP.GE.U32.AND P1, PT, R15, 0x7ffffe1c, PT ;  /* 0x7ffffe1c0f00780c */ /* 0x000fe20003f26070 */
[----:B------:R-:W-:-:S12]  /*4a740*/  VIADD R15, R22, 0x100000 ;  /* 0x00100000160f7836 */ /* 0x000fd80000000000 */
[----:B------:R2:W-:Y:S04]  /*4a750*/  LDGSTS.E [R15+-0x50000], desc[UR60][R152.64], !P1 ;  /* 0xb0000000980f7fae */ /* 0x0005e8000c92187c */
[----:B------:R2:W-:Y:S01]  /*4a760*/  LDGSTS.E [R252+-0x4c000], desc[UR60][R12.64], !P1 ;  /* 0xb40000000cfc7fae */ /* 0x0005e2000c92187c */
[----:B------:R-:W-:Y:S01]  /*4a770*/  ISETP.GE.U32.AND P0, PT, R6, 0x7ffffe1b, PT ;  /* 0x7ffffe1b0600780c */ /* 0x000fe20003f06070 */
[----:B------:R-:W-:Y:S02]  /*4a780*/  IMAD.WIDE R250, R5, 0x4, R250 ;  /* 0x0000000405fa7825 */ /* 0x000fe400078e02fa */
[----:B------:R1:W-:Y:S02]  /*4a790*/  LDGSTS.E [R252+-0x48000], desc[UR60][R160.64], !P1 ;  /* 0xb8000000a0fc7fae */ /* 0x0003e4000c92187c */
[C---:B--2---:R-:W-:Y:S01]  /*4a7a0*/  VIADD R153, R22.reuse, 0x100000 ;  /* 0x0010000016997836 */ /* 0x044fe20000000000 */
[----:B------:R-:W2:Y:S08]  /*4a7b0*/  LDC R152, c[0x0][0x230] ;  /* 0x00008c00ff987b82 */ /* 0x000eb00000000800 */
[----:B------:R-:W2:Y:S08]  /*4a7c0*/  LDC R12, c[0x0][0x230] ;  /* 0x00008c00ff0c7b82 */ /* 0x000eb00000000800 */
[----:B------:R-:W2:Y:S01]  /*4a7d0*/  LDC R13, c[0x0][0x230] ;  /* 0x00008c00ff0d7b82 */ /* 0x000ea20000000800 */
[C---:B-1----:R-:W-:Y:S01]  /*4a7e0*/  IADD3 R161, R22.reuse, 0x100000, RZ ;  /* 0x0010000016a17810 */ /* 0x042fe20007ffe0ff */
[C---:B------:R-:W-:Y:S01]  /*4a7f0*/  VIADD R160, R22.reuse, 0x100000 ;  /* 0x0010000016a07836 */ /* 0x040fe20000000000 */
[----:B------:R-:W-:Y:S01]  /*4a800*/  IADD3 R6, R22, 0x100000, RZ ;  /* 0x0010000016067810 */ /* 0x000fe20007ffe0ff */
[----:B------:R-:W-:Y:S04]  /*4a810*/  STL.64 [R1+0x2558], R250 ;  /* 0x002558fa01007387 */ /* 0x000fe80000100a00 */
[----:B------:R-:W-:Y:S01]  /*4a820*/  LDGSTS.E [R161+-0x44000], desc[UR60][R250.64], !P1 ;  /* 0xbc000000faa17fae */ /* 0x000fe2000c92187c */
[----:B------:R-:W1:Y:S01]  /*4a830*/  LDC R15, c[0x0][0x230] ;  /* 0x00008c00ff0f7b82 */ /* 0x000e620000000800 */
[----:B--2---:R-:W-:-:S02]  /*4a840*/  VIADD R12, R12, 0xfffffe81 ;  /* 0xfffffe810c0c7836 */ /* 0x004fc40000000000 */
[----:B------:R-:W-:-:S05]  /*4a850*/  VIADD R152, R152, 0xfffffe82 ;  /* 0xfffffe8298987836 */ /* 0x000fca0000000000 */
[----:B------:R-:W-:Y:S01]  /*4a860*/  ISETP.GE.U32.AND P1, PT, R152, 0x7ffffe03, PT ;  /* 0x7ffffe039800780c */ /* 0x000fe20003f26070 */
[----:B------:R-:W-:-:S04]  /*4a870*/  IMAD.WIDE R162, R5, 0x4, R162 ;  /* 0x0000000405a27825 */ /* 0x000fc800078e02a2 */
[C---:B------:R-:W-:Y:S01]  /*4a880*/  IMAD.WIDE R158, R5.reuse, 0x4, R158 ;  /* 0x00000004059e7825 */ /* 0x040fe200078e029e */
[----:B------:R2:W-:Y:S03]  /*4a890*/  STL.64 [R1+0x2550], R162 ;  /* 0x002550a201007387 */ /* 0x0005e60000100a00 */
[C---:B------:R-:W-:Y:S01]  /*4a8a0*/  IMAD.WIDE R156, R5.reuse, 0x4, R156 ;  /* 0x00000004059c7825 */ /* 0x040fe200078e029c */
[----:B------:R1:W-:Y:S04]  /*4a8b0*/  STL.64 [R1+0x2548], R158 ;  /* 0x0025489e01007387 */ /* 0x0003e80000100a00 */
[----:B------:R-:W-:Y:S01]  /*4a8c0*/  LDGSTS.E [R160+-0x4fffc], desc[UR60][R162.64], !P0 ;  /* 0xb0004000a2a07fae */ /* 0x000fe2000c12187c */
[----:B------:R-:W-:-:S03]  /*4a8d0*/  IMAD.WIDE R154, R5, 0x4, R154 ;  /* 0x00000004059a7825 */ /* 0x000fc600078e029a */
[----:B------:R4:W-:Y:S04]  /*4a8e0*/  STL.64 [R1+0x2540], R156 ;  /* 0x0025409c01007387 */ /* 0x0009e80000100a00 */
[----:B------:R1:W-:Y:S04]  /*4a8f0*/  LDGSTS.E [R153+-0x4bffc], desc[UR60][R158.64], !P0 ;  /* 0xb40040009e997fae */ /* 0x0003e8000c12187c */
[----:B------:R3:W-:Y:S04]  /*4a900*/  STL.64 [R1+0x2538], R154 ;  /* 0x0025389a01007387 */ /* 0x0007e80000100a00 */
[----:B------:R1:W-:Y:S04]  /*4a910*/  LDGSTS.E [R6+-0x47ffc], desc[UR60][R156.64], !P0 ;  /* 0xb80040009c067fae */ /* 0x0003e8000c12187c */
[----:B------:R1:W-:Y:S01]  /*4a920*/  LDGSTS.E [R252+-0x43ffc], desc[UR60][R154.64], !P0 ;  /* 0xbc0040009afc7fae */ /* 0x0003e2000c12187c */
[----:B------:R-:W-:-:S03]  /*4a930*/  ISETP.GE.U32.AND P0, PT, R12, 0x7ffffe02, PT ;  /* 0x7ffffe020c00780c */ /* 0x000fc60003f06070 */
[----:B------:R-:W3:Y:S04]  /*4a940*/  LDL.LU.64 R160, [R1+0x2448] ;  /* 0x0024480001a07983 */ /* 0x000ee80000300a00 */
[----:B--2---:R-:W2:Y:S01]  /*4a950*/  LDL.LU.64 R162, [R1+0x2440] ;  /* 0x0024400001a27983 */ /* 0x004ea20000300a00 */
[----:B-1----:R-:W-:Y:S01]  /*4a960*/  VIADD R159, R15, 0xfffffea0 ;  /* 0xfffffea00f9f7836 */ /* 0x002fe20000000000 */
[----:B------:R-:W1:Y:S01]  /*4a970*/  LDC R6, c[0x0][0x230] ;  /* 0x00008c00ff067b82 */ /* 0x000e620000000800 */
[----:B------:R-:W-:Y:S02]  /*4a980*/  IADD3 R252, R13, -0x167, RZ ;  /* 0xfffffe990dfc7810 */ /* 0x000fe40007ffe0ff */
[----:B------:R-:W2:Y:S04]  /*4a990*/  LDL.LU.64 R12, [R1+0x2438] ;  /* 0x00243800010c7983 */ /* 0x000ea80000300a00 */
[----:B------:R-:W2:Y:S01]  /*4a9a0*/  LDL.LU.64 R250, [R1+0x2430] ;  /* 0x0024300001fa7983 */ /* 0x000ea20000300a00 */
[----:B------:R-:W-:Y:S01]  /*4a9b0*/  ISETP.GE.U32.AND P5, PT, R252, 0x7ffffe1a, PT ;  /* 0x7ffffe1afc00780c */ /* 0x000fe20003fa6070 */
[----:B------:R-:W-:-:S02]  /*4a9c0*/  VIADD R15, R22, 0x100000 ;  /* 0x00100000160f7836 */ /* 0x000fc40000000000 */
[----:B----4-:R-:W-:-:S04]  /*4a9d0*/  IMAD.WIDE R156, R5, 0x4, R232 ;  /* 0x00000004059c7825 */ /* 0x010fc800078e02e8 */
[C---:B---3--:R-:W-:Y:S01]  /*4a9e0*/  IMAD.WIDE R154, R5.reuse, 0x4, R238 ;  /* 0x00000004059a7825 */ /* 0x048fe200078e02ee */
[----:B------:R3:W-:Y:S03]  /*4a9f0*/  STL.64 [R1+0x2530], R156 ;  /* 0x0025309c01007387 */ /* 0x0007e60000100a00 */
[----:B------:R-:W-:Y:S01]  /*4aa00*/  IMAD.WIDE R152, R5, 0x4, R244 ;  /* 0x0000000405987825 */ /* 0x000fe200078e02f4 */
[----:B------:R2:W-:Y:S04]  /*4aa10*/  STL.64 [R1+0x2520], R154 ;  /* 0x0025209a01007387 */ /* 0x0005e80000100a00 */
[----:B------:R-:W4:Y:S04]  /*4aa20*/  LDL.LU.64 R232, [R1+0x2428] ;  /* 0x0024280001e87983 */ /* 0x000f280000300a00 */
[----:B------:R2:W-:Y:S04]  /*4aa30*/  STL.64 [R1+0x2518], R152 ;  /* 0x0025189801007387 */ /* 0x0005e80000100a00 */
[----:B------:R-:W-:Y:S04]  /*4aa40*/  LDGSTS.E [R15+-0x4fff8], desc[UR60][R156.64], !P5 ;  /* 0xb00080009c0f7fae */ /* 0x000fe8000e92187c */
[----:B---3--:R-:W3:Y:S04]  /*4aa50*/  LDL.LU.64 R156, [R1+0x2420] ;  /* 0x00242000019c7983 */ /* 0x008ee80000300a00 */
[----:B------:R-:W3:Y:S04]  /*4aa60*/  LDL.LU.64 R238, [R1+0x2418] ;  /* 0x0024180001ee7983 */ /* 0x000ee80000300a00 */
[----:B------:R-:W3:Y:S01]  /*4aa70*/  LDL.LU.64 R244, [R1+0x2410] ;  /* 0x0024100001f47983 */ /* 0x000ee20000300a00 */
[----:B------:R-:W-:Y:S01]  /*4aa80*/  IADD3 R158, R10, -0x168, RZ ;  /* 0xfffffe980a9e7810 */ /* 0x000fe20007ffe0ff */
[C---:B------:R-:W-:Y:S01]  /*4aa90*/  VIADD R10, R22.reuse, 0x100000 ;  /* 0x00100000160a7836 */ /* 0x040fe20000000000 */
[----:B------:R-:W-:-:S02]  /*4aaa0*/  IADD3 R252, R22, 0x100000, RZ ;  /* 0x0010000016fc7810 */ /* 0x000fc40007ffe0ff */
[----:B------:R-:W-:Y:S02]  /*4aab0*/  ISETP.GE.U32.AND P6, PT, R158, 0x7ffffe19, PT ;  /* 0x7ffffe199e00780c */ /* 0x000fe40003fc6070 */
[----:B------:R1:W-:Y:S01]  /*4aac0*/  LDGSTS.E [R10+-0x4bff8], desc[UR60][R154.64], !P5 ;  /* 0xb40080009a0a7fae */ /* 0x0003e2000e92187c */
[----:B------:R-:W-:Y:S01]  /*4aad0*/  ISETP.GE.U32.AND P4, PT, R159, 0x7ffffe21, PT ;  /* 0x7ffffe219f00780c */ /* 0x000fe20003f86070 */
[----:B------:R-:W-:Y:S02]  /*4aae0*/  VIADD R159, R22, 0x100000 ;  /* 0x00100000169f7836 */ /* 0x000fe40000000000 */
[----:B------:R2:W-:Y:S01]  /*4aaf0*/  LDGSTS.E [R252+-0x47ff8], desc[UR60][R152.64], !P5 ;  /* 0xb800800098fc7fae */ /* 0x0005e2000e92187c */
[----:B-1----:R-:W-:Y:S01]  /*4ab00*/  VIADD R158, R6, 0xfffffef7 ;  /* 0xfffffef7069e7836 */ /* 0x002fe20000000000 */
[----:B------:R-:W-:Y:S01]  /*4ab10*/  IADD3 R6, R22, 0x100000, RZ ;  /* 0x0010000016067810 */ /* 0x000fe20007ffe0ff */
[----:B------:R-:W-:-:S05]  /*4ab20*/  VIADD R11, R11, 0xfffffe83 ;  /* 0xfffffe830b0b7836 */ /* 0x000fca0000000000 */
[----:B------:R-:W-:Y:S01]  /*4ab30*/  ISETP.GE.U32.AND P2, PT, R11, 0x7ffffe04, PT ;  /* 0x7ffffe040b00780c */ /* 0x000fe20003f46070 */
[----:B------:R-:W1:Y:S08]  /*4ab40*/  LDC R10, c[0x0][0x230] ;  /* 0x00008c00ff0a7b82 */ /* 0x000e700000000800 */
[----:B------:R-:W1:Y:S01]  /*4ab50*/  LDC R11, c[0x0][0x230] ;  /* 0x00008c00ff0b7b82 */ /* 0x000e620000000800 */
[----:B------:R-:W-:-:S04]  /*4ab60*/  IMAD.WIDE R160, R5, 0x4, R160 ;  /* 0x0000000405a07825 */ /* 0x000fc800078e02a0 */
[C---:B--2---:R-:W-:Y:S01]  /*4ab70*/  IMAD.WIDE R154, R5.reuse, 0x4, R162 ;  /* 0x00000004059a7825 */ /* 0x044fe200078e02a2 */
[----:B------:R2:W-:Y:S03]  /*4ab80*/  STL.64 [R1+0x2500], R160 ;  /* 0x002500a001007387 */ /* 0x0005e60000100a00 */
[C---:B------:R-:W-:Y:S01]  /*4ab90*/  IMAD.WIDE R12, R5.reuse, 0x4, R12 ;  /* 0x00000004050c7825 */ /* 0x040fe200078e020c */
[----:B------:R-:W-:Y:S03]  /*4aba0*/  STL.64 [R1+0x24f8], R154 ;  /* 0x0024f89a01007387 */ /* 0x000fe60000100a00 */
[----:B------:R-:W-:Y:S01]  /*4abb0*/  IMAD.WIDE R152, R5, 0x4, R250 ;  /* 0x0000000405987825 */ /* 0x000fe200078e02fa */
[----:B------:R-:W-:Y:S04]  /*4abc0*/  LDGSTS.E [R159+-0x43ff8], desc[UR60][R160.64], !P5 ;  /* 0xbc008000a09f7fae */ /* 0x000fe8000e92187c */
[----:B------:R1:W-:Y:S04]  /*4abd0*/  STL.64 [R1+0x24f0], R12 ;  /* 0x0024f00c01007387 */ /* 0x0003e80000100a00 */
[----:B------:R-:W-:Y:S04]  /*4abe0*/  LDGSTS.E [R15+-0x4fff4], desc[UR60][R154.64], !P6 ;  /* 0xb000c0009a0f7fae */ /* 0x000fe8000f12187c */
[----:B--2---:R-:W2:Y:S04]  /*4abf0*/  LDL.LU.64 R160, [R1+0x2408] ;  /* 0x0024080001a07983 */ /* 0x004ea80000300a00 */
[----:B------:R3:W-:Y:S04]  /*4ac00*/  STL.64 [R1+0x24e8], R152 ;  /* 0x0024e89801007387 */ /* 0x0007e80000100a00 */
[----:B------:R-:W2:Y:S04]  /*4ac10*/  LDL.LU.64 R162, [R1+0x2400] ;  /* 0x0024000001a27983 */ /* 0x000ea80000300a00 */
[----:B------:R-:W2:Y:S04]  /*4ac20*/  LDL.LU.64 R250, [R1+0x23f8] ;  /* 0x0023f80001fa7983 */ /* 0x000ea80000300a00 */
[----:B------:R1:W-:Y:S01]  /*4ac30*/  LDGSTS.E [R6+-0x4bff4], desc[UR60][R12.64], !P6 ;  /* 0xb400c0000c067fae */ /* 0x0003e2000f12187c */
[----:B------:R-:W-:-:S03]  /*4ac40*/  ISETP.GE.U32.AND P5, PT, R158, 0x7ffffe78, PT ;  /* 0x7ffffe789e00780c */ /* 0x000fc60003fa6070 */
[----:B-1----:R-:W2:Y:S01]  /*4ac50*/  LDL.LU.64 R12, [R1+0x23f0] ;  /* 0x0023f000010c7983 */ /* 0x002ea20000300a00 */
[----:B------:R-:W-:Y:S01]  /*4ac60*/  VIADD R158, R11, 0xfffffef6 ;  /* 0xfffffef60b9e7836 */ /* 0x000fe20000000000 */
[----:B------:R-:W1:Y:S02]  /*4ac70*/  LDC R6, c[0x0][0x230] ;  /* 0x00008c00ff067b82 */ /* 0x000e640000000800 */
[----:B------:R3:W-:Y:S01]  /*4ac80*/  LDGSTS.E [R252+-0x47ff4], desc[UR60][R152.64], !P6 ;  /* 0xb800c00098fc7fae */ /* 0x0007e2000f12187c */
[----:B----4-:R-:W-:-:S05]  /*4ac90*/  IMAD.WIDE R232, R5, 0x4, R232 ;  /* 0x0000000405e87825 */ /* 0x010fca00078e02e8 */
[----:B------:R4:W-:Y:S04]  /*4aca0*/  STL.64 [R1+0x24e0], R232 ;  /* 0x0024e0e801007387 */ /* 0x0009e80000100a00 */
[----:B------:R-:W-:Y:S01]  /*4acb0*/  LDGSTS.E [R159+-0x43ff4], desc[UR60][R232.64], !P6 ;  /* 0xbc00c000e89f7fae */ /* 0x000fe2000f12187c */
[----:B------:R-:W-:Y:S01]  /*4acc0*/  ISETP.GE.U32.AND P6, PT, R158, 0x7ffffe77, PT ;  /* 0x7ffffe779e00780c */ /* 0x000fe20003fc6070 */
[----:B---3--:R-:W-:-:S04]  /*4acd0*/  IMAD.WIDE R156, R5, 0x4, R156 ;  /* 0x00000004059c7825 */ /* 0x008fc800078e029c */
[C---:B------:R-:W-:Y:S01]  /*4ace0*/  IMAD.WIDE R154, R5.reuse, 0x4, R238 ;  /* 0x00000004059a7825 */ /* 0x040fe200078e02ee */
[----:B------:R3:W-:Y:S03]  /*4acf0*/  STL.64 [R1+0x24d8], R156 ;  /* 0x0024d89c01007387 */ /* 0x0007e60000100a00 */
[----:B------:R-:W-:Y:S01]  /*4ad00*/  IMAD.WIDE R152, R5, 0x4, R244 ;  /* 0x0000000405987825 */ /* 0x000fe200078e02f4 */
[----:B------:R1:W-:Y:S04]  /*4ad10*/  STL.64 [R1+0x24d0], R154 ;  /* 0x0024d09a01007387 */ /* 0x0003e80000100a00 */
[----:B----4-:R-:W4:Y:S04]  /*4ad20*/  LDL.LU.64 R232, [R1+0x23e8] ;  /* 0x0023e80001e87983 */ /* 0x010f280000300a00 */
[----:B------:R1:W-:Y:S04]  /*4ad30*/  STL.64 [R1+0x24c8], R152 ;  /* 0x0024c89801007387 */ /* 0x0003e80000100a00 */
[----:B------:R-:W4:Y:S04]  /*4ad40*/  LDL.LU.64 R158, [R1+0x23e0] ;  /* 0x0023e000019e7983 */ /* 0x000f280000300a00 */
[----:B------:R-:W4:Y:S04]  /*4ad50*/  LDL.LU.64 R238, [R1+0x23d8] ;  /* 0x0023d80001ee7983 */ /* 0x000f280000300a00 */
[----:B------:R-:W4:Y:S01]  /*4ad60*/  LDL.LU.64 R244, [R1+0x23d0] ;  /* 0x0023d00001f47983 */ /* 0x000f220000300a00 */
[C---:B------:R-:W-:Y:S01]  /*4ad70*/  VIADD R15, R21.reuse, 0x100000 ;  /* 0x00100000150f7836 */ /* 0x040fe20000000000 */
[C---:B------:R-:W-:Y:S01]  /*4ad80*/  IADD3 R11, R21.reuse, 0x100000, RZ ;  /* 0x00100000150b7810 */ /* 0x040fe20007ffe0ff */
[----:B------:R-:W-:-:S03]  /*4ad90*/  VIADD R252, R21, 0x100000 ;  /* 0x0010000015fc7836 */ /* 0x000fc60000000000 */
[----:B------:R3:W-:Y:S04]  /*4ada0*/  LDGSTS.E [R15+-0x80000], desc[UR60][R156.64], !P5 ;  /* 0x800000009c0f7fae */ /* 0x0007e8000e92187c */
[----:B------:R1:W-:Y:S04]  /*4adb0*/  LDGSTS.E [R11+-0x7c000], desc[UR60][R154.64], !P5 ;  /* 0x840000009a0b7fae */ /* 0x0003e8000e92187c */
[----:B------:R2:W-:Y:S01]  /*4adc0*/  LDGSTS.E [R252+-0x78000], desc[UR60][R152.64], !P5 ;  /* 0x8800000098fc7fae */ /* 0x0005e2000e92187c */
[----:B---3--:R-:W-:Y:S01]  /*4add0*/  IADD3 R157, R21, 0x100000, RZ ;  /* 0x00100000159d7810 */ /* 0x008fe20007ffe0ff */
[----:B------:R-:W-:-:S02]  /*4ade0*/  VIADD R156, R10, 0xfffffef5 ;  /* 0xfffffef50a9c7836 */ /* 0x000fc40000000000 */
[----:B------:R-:W-:Y:S01]  /*4adf0*/  VIADD R10, R21, 0x100000 ;  /* 0x00100000150a7836 */ /* 0x000fe20000000000 */
[----:B-1----:R-:W1:Y:S01]  /*4ae00*/  LDC R11, c[0x0][0x230] ;  /* 0x00008c00ff0b7b82 */ /* 0x002e620000000800 */
[----:B--2---:R-:W-:-:S04]  /*4ae10*/  IMAD.WIDE R160, R5, 0x4, R160 ;  /* 0x0000000405a07825 */ /* 0x004fc800078e02a0 */
[C---:B------:R-:W-:Y:S01]  /*4ae20*/  IMAD.WIDE R154, R5.reuse, 0x4, R162 ;  /* 0x00000004059a7825 */ /* 0x040fe200078e02a2 */
[----:B------:R2:W-:Y:S03]  /*4ae30*/  STL.64 [R1+0x24c0], R160 ;  /* 0x0024c0a001007387 */ /* 0x0005e60000100a00 */
[----:B------:R-:W-:Y:S01]  /*4ae40*/  IMAD.WIDE R152, R5, 0x4, R250 ;  /* 0x0000000405987825 */ /* 0x000fe200078e02fa */
[----:B------:R-:W-:Y:S04]  /*4ae50*/  STL.64 [R1+0x24b8], R154 ;  /* 0x0024b89a01007387 */ /* 0x000fe80000100a00 */
[----:B------:R-:W-:Y:S01]  /*4ae60*/  LDGSTS.E [R157+-0x74000], desc[UR60][R160.64], !P5 ;  /* 0x8c000000a09d7fae */ /* 0x000fe2000e92187c */
[----:B------:R-:W-:-:S03]  /*4ae70*/  ISETP.GE.U32.AND P5, PT, R156, 0x7ffffe76, PT ;  /* 0x7ffffe769c00780c */ /* 0x000fc60003fa6070 */
[----:B------:R-:W-:Y:S04]  /*4ae80*/  STL.64 [R1+0x24b0], R152 ;  /* 0x0024b09801007387 */ /* 0x000fe80000100a00 */
[----:B------:R-:W-:Y:S01]  /*4ae90*/  LDGSTS.E [R15+-0x7fffc], desc[UR60][R154.64], !P6 ;  /* 0x800040009a0f7fae */ /* 0x000fe2000f12187c */
[----:B------:R-:W-:-:S03]  /*4aea0*/  IMAD.WIDE R12, R5, 0x4, R12 ;  /* 0x00000004050c7825 */ /* 0x000fc600078e020c */
[----:B--2---:R-:W2:Y:S04]  /*4aeb0*/  LDL.LU.64 R160, [R1+0x23c8] ;  /* 0x0023c80001a07983 */ /* 0x004ea80000300a00 */
[----:B------:R3:W-:Y:S04]  /*4aec0*/  STL.64 [R1+0x24a8], R12 ;  /* 0x0024a80c01007387 */ /* 0x0007e80000100a00 */
[----:B------:R-:W2:Y:S04]  /*4aed0*/  LDL.LU.64 R156, [R1+0x23c0] ;  /* 0x0023c000019c7983 */ /* 0x000ea80000300a00 */
[----:B------:R-:W2:Y:S04]  /*4aee0*/  LDL.LU.64 R162, [R1+0x23b8] ;  /* 0x0023b80001a27983 */ /* 0x000ea80000300a00 */
[----:B------:R-:W2:Y:S04]  /*4aef0*/  LDL.LU.64 R250, [R1+0x23b0] ;  /* 0x0023b00001fa7983 */ /* 0x000ea80000300a00 */
[----:B------:R1:W-:Y:S04]  /*4af00*/  LDGSTS.E [R10+-0x7bffc], desc[UR60][R152.64], !P6 ;  /* 0x84004000980a7fae */ /* 0x0003e8000f12187c */
[----:B------:R3:W-:Y:S01]  /*4af10*/  LDGSTS.E [R252+-0x77ffc], desc[UR60][R12.64], !P6 ;  /* 0x880040000cfc7fae */ /* 0x0007e2000f12187c */
[----:B-1----:R-:W1:Y:S01]  /*4af20*/  LDC R10, c[0x0][0x230] ;  /* 0x00008c00ff0a7b82 */ /* 0x002e620000000800 */
[----:B---3--:R-:W-:Y:S01]  /*4af30*/  VIADD R13, R6, 0xfffffef4 ;  /* 0xfffffef4060d7836 */ /* 0x008fe20000000000 */
[----:B------:R-:W-:Y:S01]  /*4af40*/  IADD3 R12, R21, 0x100000, RZ ;  /* 0x00100000150c7810 */ /* 0x000fe20007ffe0ff */
[----:B----4-:R-:W-:-:S04]  /*4af50*/  IMAD.WIDE R232, R5, 0x4, R232 ;  /* 0x0000000405e87825 */ /* 0x010fc800078e02e8 */
[C---:B------:R-:W-:Y:S01]  /*4af60*/  IMAD.WIDE R158, R5.reuse, 0x4, R158 ;  /* 0x00000004059e7825 */ /* 0x040fe200078e029e */
[----:B------:R3:W-:Y:S03]  /*4af70*/  STL.64 [R1+0x24a0], R232 ;  /* 0x0024a0e801007387 */ /* 0x0007e60000100a00 */
[C---:B------:R-:W-:Y:S01]  /*4af80*/  IMAD.WIDE R154, R5.reuse, 0x4, R238 ;  /* 0x00000004059a7825 */ /* 0x040fe200078e02ee */
[----:B------:R4:W-:Y:S03]  /*4af90*/  STL.64 [R1+0x2498], R158 ;  /* 0x0024989e01007387 */ /* 0x0009e60000100a00 */
[----:B------:R-:W-:Y:S01]  /*4afa0*/  IMAD.WIDE R152, R5, 0x4, R244 ;  /* 0x0000000405987825 */ /* 0x000fe200078e02f4 */
[----:B------:R-:W-:Y:S01]  /*4afb0*/  LDGSTS.E [R15+-0x73ffc], desc[UR60][R232.64], !P6 ;  /* 0x8c004000e80f7fae */ /* 0x000fe2000f12187c */
[----:B------:R-:W-:-:S03]  /*4afc0*/  ISETP.GE.U32.AND P6, PT, R13, 0x7ffffe75, PT ;  /* 0x7ffffe750d00780c */ /* 0x000fc60003fc6070 */
[----:B------:R1:W-:Y:S04]  /*4afd0*/  STL.64 [R1+0x2490], R154 ;  /* 0x0024909a01007387 */ /* 0x0003e80000100a00 */
[----:B------:R4:W-:Y:S04]  /*4afe0*/  LDGSTS.E [R12+-0x7fff8], desc[UR60][R158.64], !P5 ;  /* 0x800080009e0c7fae */ /* 0x0009e8000e92187c */
[----:B---3--:R-:W3:Y:S04]  /*4aff0*/  LDL.LU.64 R232, [R1+0x23a8] ;  /* 0x0023a80001e87983 */ /* 0x008ee80000300a00 */
[----:B------:R1:W-:Y:S04]  /*4b000*/  STL.64 [R1+0x2488], R152 ;  /* 0x0024889801007387 */ /* 0x0003e80000100a00 */
[----:B------:R-:W3:Y:S04]  /*4b010*/  LDL.LU.64 R238, [R1+0x23a0] ;  /* 0x0023a00001ee7983 */ /* 0x000ee80000300a00 */
[----:B------:R-:W3:Y:S04]  /*4b020*/  LDL.LU.64 R12, [R1+0x2398] ;  /* 0x00239800010c7983 */ /* 0x000ee80000300a00 */
[----:B------:R-:W3:Y:S01]  /*4b030*/  LDL.LU.64 R244, [R1+0x2390] ;  /* 0x0023900001f47983 */ /* 0x000ee20000300a00 */
[C---:B------:R-:W-:Y:S01]  /*4b040*/  VIADD R6, R21.reuse, 0x100000 ;  /* 0x0010000015067836 */ /* 0x040fe20000000000 */
[----:B----4-:R-:W-:-:S04]  /*4b050*/  IADD3 R159, R21, 0x100000, RZ ;  /* 0x00100000159f7810 */ /* 0x010fc80007ffe0ff */
[----:B------:R4:W-:Y:S04]  /*4b060*/  LDGSTS.E [R6+-0x7bff8], desc[UR60][R154.64], !P5 ;  /* 0x840080009a067fae */ /* 0x0009e8000e92187c */
[----:B------:R1:W-:Y:S01]  /*4b070*/  LDGSTS.E [R252+-0x77ff8], desc[UR60][R152.64], !P5 ;  /* 0x8800800098fc7fae */ /* 0x0003e2000e92187c */
[----:B------:R-:W-:Y:S02]  /*4b080*/  VIADD R158, R11, 0xfffffed7 ;  /* 0xfffffed70b9e7836 */ /* 0x000fe40000000000 */
[----:B------:R-:W-:Y:S01]  /*4b090*/  VIADD R11, R21, 0x100000 ;  /* 0x00100000150b7836 */ /* 0x000fe20000000000 */
[----:B----4-:R-:W4:Y:S01]  /*4b0a0*/  LDC R6, c[0x0][0x230] ;  /* 0x00008c00ff067b82 */ /* 0x010f220000000800 */
[----:B--2---:R-:W-:-:S04]  /*4b0b0*/  IMAD.WIDE R160, R5, 0x4, R160 ;  /* 0x0000000405a07825 */ /* 0x004fc800078e02a0 */
[C---:B------:R-:W-:Y:S01]  /*4b0c0*/  IMAD.WIDE R156, R5.reuse, 0x4, R156 ;  /* 0x00000004059c7825 */ /* 0x040fe200078e029c */
[----:B------:R2:W-:Y:S03]  /*4b0d0*/  STL.64 [R1+0x2450], R160 ;  /* 0x002450a001007387 */ /* 0x0005e60000100a00 */
[C---:B-1----:R-:W-:Y:S01]  /*4b0e0*/  IMAD.WIDE R154, R5.reuse, 0x4, R162 ;  /* 0x00000004059a7825 */ /* 0x042fe200078e02a2 */
[----:B------:R1:W-:Y:S03]  /*4b0f0*/  STL.64 [R1+0x2448], R156 ;  /* 0x0024489c01007387 */ /* 0x0003e60000100a00 */
[----:B------:R-:W-:Y:S01]  /*4b100*/  IMAD.WIDE R152, R5, 0x4, R250 ;  /* 0x0000000405987825 */ /* 0x000fe200078e02fa */
[----:B------:R-:W-:Y:S04]  /*4b110*/  LDGSTS.E [R159+-0x73ff8], desc[UR60][R160.64], !P5 ;  /* 0x8c008000a09f7fae */ /* 0x000fe8000e92187c */
[----:B------:R4:W-:Y:S04]  /*4b120*/  STL.64 [R1+0x2440], R154 ;  /* 0x0024409a01007387 */ /* 0x0009e80000100a00 */
[----:B------:R-:W-:Y:S04]  /*4b130*/  LDGSTS.E [R15+-0x7fff4], desc[UR60][R156.64], !P6 ;  /* 0x8000c0009c0f7fae */ /* 0x000fe8000f12187c */
[----:B--2---:R-:W2:Y:S04]  /*4b140*/  LDL.LU.64 R160, [R1+0x2388] ;  /* 0x0023880001a07983 */ /* 0x004ea80000300a00 */
[----:B------:R4:W-:Y:S04]  /*4b150*/  STL.64 [R1+0x2438], R152 ;  /* 0x0024389801007387 */ /* 0x0009e80000100a00 */
[----:B-1----:R-:W2:Y:S04]  /*4b160*/  LDL.LU.64 R156, [R1+0x2380] ;  /* 0x00238000019c7983 */ /* 0x002ea80000300a00 */
[----:B------:R-:W2:Y:S04]  /*4b170*/  LDL.LU.64 R162, [R1+0x2378] ;  /* 0x0023780001a27983 */ /* 0x000ea80000300a00 */
[----:B------:R-:W2:Y:S01]  /*4b180*/  LDL.LU.64 R250, [R1+0x2370] ;  /* 0x0023700001fa7983 */ /* 0x000ea20000300a00 */
[----:B------:R-:W-:-:S03]  /*4b190*/  ISETP.GE.U32.AND P5, PT, R158, 0x7ffffe58, PT ;  /* 0x7ffffe589e00780c */ /* 0x000fc60003fa6070 */
[----:B------:R1:W-:Y:S01]  /*4b1a0*/  LDGSTS.E [R11+-0x7bff4], desc[UR60][R154.64], !P6 ;  /* 0x8400c0009a0b7fae */ /* 0x0003e2000f12187c */
[----:B------:R-:W-:-:S03]  /*4b1b0*/  VIADD R158, R10, 0xfffffed6 ;  /* 0xfffffed60a9e7836 */ /* 0x000fc60000000000 */
[----:B------:R4:W-:Y:S01]  /*4b1c0*/  LDGSTS.E [R252+-0x77ff4], desc[UR60][R152.64], !P6 ;  /* 0x8800c00098fc7fae */ /* 0x0009e2000f12187c */
[----:B------:R-:W-:Y:S01]  /*4b1d0*/  IADD3 R10, R21, 0x100000, RZ ;  /* 0x00100000150a7810 */ /* 0x000fe20007ffe0ff */
[----:B-1----:R-:W1:Y:S01]  /*4b1e0*/  LDC R11, c[0x0][0x230] ;  /* 0x00008c00ff0b7b82 */ /* 0x002e620000000800 */
[----:B---3--:R-:W-:-:S04]  /*4b1f0*/  IMAD.WIDE R232, R5, 0x4, R232 ;  /* 0x0000000405e87825 */ /* 0x008fc800078e02e8 */
[C---:B----4-:R-:W-:Y:S01]  /*4b200*/  IMAD.WIDE R154, R5.reuse, 0x4, R238 ;  /* 0x00000004059a7825 */ /* 0x050fe200078e02ee */
[----:B------:R3:W-:Y:S03]  /*4b210*/  STL.64 [R1+0x2428], R232 ;  /* 0x002428e801007387 */ /* 0x0007e60000100a00 */
[C---:B------:R-:W-:Y:S01]  /*4b220*/  IMAD.WIDE R12, R5.reuse, 0x4, R12 ;  /* 0x00000004050c7825 */ /* 0x040fe200078e020c */
[----:B------:R-:W-:Y:S03]  /*4b230*/  STL.64 [R1+0x2420], R154 ;  /* 0x0024209a01007387 */ /* 0x000fe60000100a00 */
[----:B------:R-:W-:Y:S01]  /*4b240*/  IMAD.WIDE R152, R5, 0x4, R244 ;  /* 0x0000000405987825 */ /* 0x000fe200078e02f4 */
[----:B------:R-:W-:Y:S04]  /*4b250*/  LDGSTS.E [R159+-0x73ff4], desc[UR60][R232.64], !P6 ;  /* 0x8c00c000e89f7fae */ /* 0x000fe8000f12187c */
[----:B------:R4:W-:Y:S04]  /*4b260*/  STL.64 [R1+0x2418], R12 ;  /* 0x0024180c01007387 */ /* 0x0009e80000100a00 */
[----:B------:R-:W-:Y:S04]  /*4b270*/  LDGSTS.E [R15+-0x70000], desc[UR60][R154.64], !P5 ;  /* 0x900000009a0f7fae */ /* 0x000fe8000e92187c */
[----:B---3--:R-:W3:Y:S04]  /*4b280*/  LDL.LU.64 R232, [R1+0x2368] ;  /* 0x0023680001e87983 */ /* 0x008ee80000300a00 */
[----:B------:R1:W-:Y:S04]  /*4b290*/  STL.64 [R1+0x2410], R152 ;  /* 0x0024109801007387 */ /* 0x0003e80000100a00 */
[----:B------:R-:W3:Y:S04]  /*4b2a0*/  LDL.LU.64 R238, [R1+0x2360] ;  /* 0x0023600001ee7983 */ /* 0x000ee80000300a00 */
[----:B------:R-:W3:Y:S04]  /*4b2b0*/  LDL.LU.64 R244, [R1+0x2358] ;  /* 0x0023580001f47983 */ /* 0x000ee80000300a00 */
[----:B------:R1:W-:Y:S01]  /*4b2c0*/  LDGSTS.E [R10+-0x6c000], desc[UR60][R12.64], !P5 ;  /* 0x940000000c0a7fae */ /* 0x0003e2000e92187c */
[----:B------:R-:W-:-:S03]  /*4b2d0*/  ISETP.GE.U32.AND P6, PT, R158, 0x7ffffe57, PT ;  /* 0x7ffffe579e00780c */ /* 0x000fc60003fc6070 */
[----:B----4-:R-:W4:Y:S01]  /*4b2e0*/  LDL.LU.64 R12, [R1+0x2350] ;  /* 0x00235000010c7983 */ /* 0x010f220000300a00 */
[----:B------:R-:W-:Y:S01]  /*4b2f0*/  VIADD R158, R6, 0xfffffed5 ;  /* 0xfffffed5069e7836 */ /* 0x000fe20000000000 */
[----:B-1----:R-:W1:Y:S02]  /*4b300*/  LDC R10, c[0x0][0x230] ;  /* 0x00008c00ff0a7b82 */ /* 0x002e640000000800 */
[----:B------:R2:W-:Y:S01]  /*4b310*/  LDGSTS.E [R252+-0x68000], desc[UR60][R152.64], !P5 ;  /* 0x9800000098fc7fae */ /* 0x0005e2000e92187c */
[----:B------:R-:W-:Y:S02]  /*4b320*/  VIADD R6, R21, 0x100000 ;  /* 0x0010000015067836 */ /* 0x000fe40000000000 */
[----:B--2---:R-:W-:-:S04]  /*4b330*/  IMAD.WIDE R160, R5, 0x4, R160 ;  /* 0x0000000405a07825 */ /* 0x004fc800078e02a0 */
        /* <DEDUP_REMOVED lines=9> */
[----:B--2---:R-:W2:Y:S04]  /*4b3d0*/  LDL.LU.64 R160, [R1+0x2348] ;  /* 0x0023480001a07983 */ /* 0x004ea80000300a00 */
[----:B------:R3:W-:Y:S04]  /*4b3e0*/  STL.64 [R1+0x23f0], R152 ;  /* 0x0023f09801007387 */ /* 0x0007e80000100a00 */
[----:B------:R-:W2:Y:S04]  /*4b3f0*/  LDL.LU.64 R158, [R1+0x2340] ;  /* 0x00234000019e7983 */ /* 0x000ea80000300a00 */
[----:B------:R-:W2:Y:S04]  /*4b400*/  LDL.LU.64 R162, [R1+0x2338] ;  /* 0x0023380001a27983 */ /* 0x000ea80000300a00 */
[----:B------:R-:W2:Y:S01]  /*4b410*/  LDL.LU.64 R250, [R1+0x2330] ;  /* 0x0023300001fa7983 */ /* 0x000ea20000300a00 */
[----:B-1----:R-:W-:-:S03]  /*4b420*/  VIADD R157, R21, 0x100000 ;  /* 0x00100000159d7836 */ /* 0x002fc60000000000 */
[----:B------:R1:W-:Y:S01]  /*4b430*/  LDGSTS.E [R6+-0x6bffc], desc[UR60][R154.64], !P6 ;  /* 0x940040009a067fae */ /* 0x0003e2000f12187c */
[----:B------:R-:W-:-:S03]  /*4b440*/  IADD3 R156, R11, -0x12c, RZ ;  /* 0xfffffed40b9c7810 */ /* 0x000fc60007ffe0ff */
[----:B------:R3:W-:Y:S01]  /*4b450*/  LDGSTS.E [R252+-0x67ffc], desc[UR60][R152.64], !P6 ;  /* 0x9800400098fc7fae */ /* 0x0007e2000f12187c */
[----:B-1----:R-:W1:Y:S01]  /*4b460*/  LDC R6, c[0x0][0x230] ;  /* 0x00008c00ff067b82 */ /* 0x002e620000000800 */
[----:B---3--:R-:W-:-:S04]  /*4b470*/  IMAD.WIDE R232, R5, 0x4, R232 ;  /* 0x0000000405e87825 */ /* 0x008fc800078e02e8 */
[C---:B------:R-:W-:Y:S01]  /*4b480*/  IMAD.WIDE R154, R5.reuse, 0x4, R238 ;  /* 0x00000004059a7825 */ /* 0x040fe200078e02ee */
[----:B------:R3:W-:Y:S03]  /*4b490*/  STL.64 [R1+0x23e0], R232 ;  /* 0x0023e0e801007387 */ /* 0x0007e60000100a00 */
[----:B------:R-:W-:Y:S01]  /*4b4a0*/  IMAD.WIDE R152, R5, 0x4, R244 ;  /* 0x0000000405987825 */ /* 0x000fe200078e02f4 */
[----:B------:R-:W-:Y:S04]  /*4b4b0*/  STL.64 [R1+0x23d8], R154 ;  /* 0x0023d89a01007387 */ /* 0x000fe80000100a00 */
[----:B------:R-:W-:Y:S01]  /*4b4c0*/  LDGSTS.E [R157+-0x63ffc], desc[UR60][R232.64], !P6 ;  /* 0x9c004000e89d7fae */ /* 0x000fe2000f12187c */
[----:B------:R-:W-:-:S03]  /*4b4d0*/  ISETP.GE.U32.AND P6, PT, R156, 0x7ffffe55, PT ;  /* 0x7ffffe559c00780c */ /* 0x000fc60003fc6070 */
[----:B------:R-:W-:Y:S01]  /*4b4e0*/  STL.64 [R1+0x23d0], R152 ;  /* 0x0023d09801007387 */ /* 0x000fe20000100a00 */
[----:B----4-:R-:W-:-:S03]  /*4b4f0*/  IMAD.WIDE R12, R5, 0x4, R12 ;  /* 0x00000004050c7825 */ /* 0x010fc600078e020c */
[----:B---3--:R-:W3:Y:S04]  /*4b500*/  LDL.LU.64 R232, [R1+0x2328] ;  /* 0x0023280001e87983 */ /* 0x008ee80000300a00 */
[----:B------:R4:W-:Y:S04]  /*4b510*/  STL.64 [R1+0x23c8], R12 ;  /* 0x0023c80c01007387 */ /* 0x0009e80000100a00 */
[----:B------:R-:W3:Y:S04]  /*4b520*/  LDL.LU.64 R156, [R1+0x2320] ;  /* 0x00232000019c7983 */ /* 0x000ee80000300a00 */
[----:B------:R-:W3:Y:S04]  /*4b530*/  LDL.LU.64 R238, [R1+0x2318] ;  /* 0x0023180001ee7983 */ /* 0x000ee80000300a00 */
[----:B------:R-:W3:Y:S01]  /*4b540*/  LDL.LU.64 R244, [R1+0x2310] ;  /* 0x0023100001f47983 */ /* 0x000ee20000300a00 */
[----:B------:R-:W-:-:S03]  /*4b550*/  VIADD R11, R21, 0x100000 ;  /* 0x00100000150b7836 */ /* 0x000fc60000000000 */
[----:B------:R-:W-:Y:S04]  /*4b560*/  LDGSTS.E [R15+-0x6fff8], desc[UR60][R154.64], !P5 ;  /* 0x900080009a0f7fae */ /* 0x000fe8000e92187c */
[----:B------:R1:W-:Y:S04]  /*4b570*/  LDGSTS.E [R11+-0x6bff8], desc[UR60][R152.64], !P5 ;  /* 0x94008000980b7fae */ /* 0x0003e8000e92187c */
[----:B------:R4:W-:Y:S01]  /*4b580*/  LDGSTS.E [R252+-0x67ff8], desc[UR60][R12.64], !P5 ;  /* 0x980080000cfc7fae */ /* 0x0009e2000e92187c */
[----:B-1----:R-:W1:Y:S01]  /*4b590*/  LDC R11, c[0x0][0x230] ;  /* 0x00008c00ff0b7b82 */ /* 0x002e620000000800 */
[----:B----4-:R-:W-:Y:S01]  /*4b5a0*/  IADD3 R13, R10, -0x149, RZ ;  /* 0xfffffeb70a0d7810 */ /* 0x010fe20007ffe0ff */
[----:B------:R-:W-:-:S02]  /*4b5b0*/  VIADD R12, R21, 0x100000 ;  /* 0x00100000150c7836 */ /* 0x000fc40000000000 */
        /* <DEDUP_REMOVED lines=16> */
[----:B----4-:R-:W-:-:S03]  /*4b6c0*/  VIADD R159, R21, 0x100000 ;  /* 0x00100000159f7836 */ /* 0x010fc60000000000 */
[----:B------:R4:W-:Y:S04]  /*4b6d0*/  LDGSTS.E [R10+-0x6bff4], desc[UR60][R154.64], !P6 ;  /* 0x9400c0009a0a7fae */ /* 0x0009e8000f12187c */
[----:B------:R1:W-:Y:S01]  /*4b6e0*/  LDGSTS.E [R252+-0x67ff4], desc[UR60][R152.64], !P6 ;  /* 0x9800c00098fc7fae */ /* 0x0003e2000f12187c */
[----:B---3--:R-:W-:-:S04]  /*4b6f0*/  IMAD.WIDE R232, R5, 0x4, R232 ;  /* 0x0000000405e87825 */ /* 0x008fc800078e02e8 */
[C---:B------:R-:W-:Y:S01]  /*4b700*/  IMAD.WIDE R156, R5.reuse, 0x4, R156 ;  /* 0x00000004059c7825 */ /* 0x040fe200078e029c */
[----:B------:R3:W-:Y:S01]  /*4b710*/  STL.64 [R1+0x2370], R232 ;  /* 0x002370e801007387 */ /* 0x0007e20000100a00 */
[----:B------:R-:W-:Y:S01]  /*4b720*/  IADD3 R158, R6, -0x14a, RZ ;  /* 0xfffffeb6069e7810 */ /* 0x000fe20007ffe0ff */
[----:B----4-:R-:W4:Y:S01]  /*4b730*/  LDC R10, c[0x0][0x230] ;  /* 0x00008c00ff0a7b82 */ /* 0x010f220000000800 */
[C---:B-1----:R-:W-:Y:S01]  /*4b740*/  IMAD.WIDE R154, R5.reuse, 0x4, R238 ;  /* 0x00000004059a7825 */ /* 0x042fe200078e02ee */
[----:B------:R1:W-:Y:S03]  /*4b750*/  STL.64 [R1+0x2368], R156 ;  /* 0x0023689c01007387 */ /* 0x0003e60000100a00 */
[----:B------:R-:W-:Y:S01]  /*4b760*/  IMAD.WIDE R152, R5, 0x4, R244 ;  /* 0x0000000405987825 */ /* 0x000fe200078e02f4 */
[----:B------:R-:W-:Y:S04]  /*4b770*/  LDGSTS.E [R159+-0x63ff4], desc[UR60][R232.64], !P6 ;  /* 0x9c00c000e89f7fae */ /* 0x000fe8000f12187c */
[----:B------:R2:W-:Y:S04]  /*4b780*/  STL.64 [R1+0x2360], R154 ;  /* 0x0023609a01007387 */ /* 0x0005e80000100a00 */
[----:B------:R-:W-:Y:S04]  /*4b790*/  LDGSTS.E [R15+-0x60000], desc[UR60][R156.64], !P5 ;  /* 0xa00000009c0f7fae */ /* 0x000fe8000e92187c */
[----:B---3--:R-:W3:Y:S04]  /*4b7a0*/  LDL.LU.64 R232, [R1+0x22e8] ;  /* 0x0022e80001e87983 */ /* 0x008ee80000300a00 */
[----:B------:R4:W-:Y:S04]  /*4b7b0*/  STL.64 [R1+0x2358], R152 ;  /* 0x0023589801007387 */ /* 0x0009e80000100a00 */
[----:B-1----:R-:W3:Y:S04]  /*4b7c0*/  LDL.LU.64 R156, [R1+0x22e0] ;  /* 0x0022e000019c7983 */ /* 0x002ee80000300a00 */
[----:B------:R-:W3:Y:S04]  /*4b7d0*/  LDL.LU.64 R238, [R1+0x22d8] ;  /* 0x0022d80001ee7983 */ /* 0x000ee80000300a00 */
[----:B------:R-:W3:Y:S01]  /*4b7e0*/  LDL.LU.64 R244, [R1+0x22d0] ;  /* 0x0022d00001f47983 */ /* 0x000ee20000300a00 */
[----:B------:R-:W-:Y:S01]  /*4b7f0*/  VIADD R6, R21, 0x100000 ;  /* 0x0010000015067836 */ /* 0x000fe20000000000 */
[----:B------:R-:W-:-:S04]  /*4b800*/  ISETP.GE.U32.AND P6, PT, R158, 0x7ffffe37, PT ;  /* 0x7ffffe379e00780c */ /* 0x000fc80003fc6070 */
[----:B------:R1:W-:Y:S01]  /*4b810*/  LDGSTS.E [R6+-0x5c000], desc[UR60][R154.64], !P5 ;  /* 0xa40000009a067fae */ /* 0x0003e2000e92187c */
[----:B------:R-:W-:-:S03]  /*4b820*/  IADD3 R158, R11, -0x14b, RZ ;  /* 0xfffffeb50b9e7810 */ /* 0x000fc60007ffe0ff */
[----:B------:R4:W-:Y:S01]  /*4b830*/  LDGSTS.E [R252+-0x58000], desc[UR60][R152.64], !P5 ;  /* 0xa800000098fc7fae */ /* 0x0009e2000e92187c */
[----:B------:R-:W-:Y:S01]  /*4b840*/  VIADD R11, R21, 0x100000 ;  /* 0x00100000150b7836 */ /* 0x000fe20000000000 */
[----:B-1----:R-:W1:Y:S01]  /*4b850*/  LDC R6, c[0x0][0x230] ;  /* 0x00008c00ff067b82 */ /* 0x002e620000000800 */
[----:B--2---:R-:W-:-:S04]  /*4b860*/  IMAD.WIDE R160, R5, 0x4, R160 ;  /* 0x0000000405a07825 */ /* 0x004fc800078e02a0 */
[C---:B------:R-:W-:Y:S01]  /*4b870*/  IMAD.WIDE R154, R5.reuse, 0x4, R162 ;  /* 0x00000004059a7825 */ /* 0x040fe200078e02a2 */
[----:B------:R2:W-:Y:S03]  /*4b880*/  STL.64 [R1+0x2350], R160 ;  /* 0x002350a001007387 */ /* 0x0005e60000100a00 */
[C---:B------:R-:W-:Y:S01]  /*4b890*/  IMAD.WIDE R12, R5.reuse, 0x4, R12 ;  /* 0x00000004050c7825 */ /* 0x040fe200078e020c */
[----:B------:R-:W-:Y:S03]  /*4b8a0*/  STL.64 [R1+0x2348], R154 ;  /* 0x0023489a01007387 */ /* 0x000fe60000100a00 */
[----:B----4-:R-:W-:Y:S01]  /*4b8b0*/  IMAD.WIDE R152, R5, 0x4, R250 ;  /* 0x0000000405987825 */ /* 0x010fe200078e02fa */
        /* <DEDUP_REMOVED lines=9> */
[----:B----4-:R-:W4:Y:S01]  /*4b950*/  LDL.LU.64 R12, [R1+0x22b0] ;  /* 0x0022b000010c7983 */ /* 0x010f220000300a00 */
[----:B------:R-:W-:Y:S01]  /*4b960*/  VIADD R158, R10, 0xfffffeb4 ;  /* 0xfffffeb40a9e7836 */ /* 0x000fe20000000000 */
[----:B-1----:R-:W1:Y:S02]  /*4b970*/  LDC R11, c[0x0][0x230] ;  /* 0x00008c00ff0b7b82 */ /* 0x002e640000000800 */
[----:B------:R3:W-:Y:S02]  /*4b980*/  LDGSTS.E [R252+-0x57ffc], desc[UR60][R152.64], !P6 ;  /* 0xa800400098fc7fae */ /* 0x0007e4000f12187c */
[----:B---3--:R-:W-:-:S04]  /*4b990*/  IMAD.WIDE R232, R5, 0x4, R232 ;  /* 0x0000000405e87825 */ /* 0x008fc800078e02e8 */
[C---:B------:R-:W-:Y:S01]  /*4b9a0*/  IMAD.WIDE R156, R5.reuse, 0x4, R156 ;  /* 0x00000004059c7825 */ /* 0x040fe200078e029c */
[----:B------:R3:W-:Y:S03]  /*4b9b0*/  STL.64 [R1+0x2328], R232 ;  /* 0x002328e801007387 */ /* 0x0007e60000100a00 */
[C---:B------:R-:W-:Y:S01]  /*4b9c0*/  IMAD.WIDE R154, R5.reuse, 0x4, R238 ;  /* 0x00000004059a7825 */ /* 0x040fe200078e02ee */
[----:B------:R1:W-:Y:S03]  /*4b9d0*/  STL.64 [R1+0x2320], R156 ;  /* 0x0023209c01007387 */ /* 0x0003e60000100a00 */
[----:B------:R-:W-:Y:S01]  /*4b9e0*/  IMAD.WIDE R152, R5, 0x4, R244 ;  /* 0x0000000405987825 */ /* 0x000fe200078e02f4 */
[----:B------:R-:W-:Y:S01]  /*4b9f0*/  LDGSTS.E [R159+-0x53ffc], desc[UR60][R232.64], !P6 ;  /* 0xac004000e89f7fae */ /* 0x000fe2000f12187c */
[----:B------:R-:W-:-:S03]  /*4ba00*/  ISETP.GE.U32.AND P6, PT, R158, 0x7ffffe35, PT ;  /* 0x7ffffe359e00780c */ /* 0x000fc60003fc6070 */
[----:B------:R2:W-:Y:S01]  /*4ba10*/  STL.64 [R1+0x2318], R154 ;  /* 0x0023189a01007387 */ /* 0x0005e20000100a00 */
[----:B------:R-:W-:-:S03]  /*4ba20*/  IADD3 R10, R21, 0x100000, RZ ;  /* 0x00100000150a7810 */ /* 0x000fc60007ffe0ff */
[----:B------:R1:W-:Y:S04]  /*4ba30*/  LDGSTS.E [R15+-0x5fff8], desc[UR60][R156.64], !P5 ;  /* 0xa00080009c0f7fae */ /* 0x0003e8000e92187c */
[----:B---3--:R-:W3:Y:S04]  /*4ba40*/  LDL.LU.64 R232, [R1+0x22a8] ;  /* 0x0022a80001e87983 */ /* 0x008ee80000300a00 */
[----:B------:R2:W-:Y:S04]  /*4ba50*/  STL.64 [R1+0x2310], R152 ;  /* 0x0023109801007387 */ /* 0x0005e80000100a00 */
[----:B------:R-:W3:Y:S04]  /*4ba60*/  LDL.LU.64 R158, [R1+0x22a0] ;  /* 0x0022a000019e7983 */ /* 0x000ee80000300a00 */
[----:B------:R-:W3:Y:S04]  /*4ba70*/  LDL.LU.64 R238, [R1+0x2298] ;  /* 0x0022980001ee7983 */ /* 0x000ee80000300a00 */
[----:B------:R-:W3:Y:S01]  /*4ba80*/  LDL.LU.64 R244, [R1+0x2290] ;  /* 0x0022900001f47983 */ /* 0x000ee20000300a00 */
[----:B-1----:R-:W-:-:S03]  /*4ba90*/  VIADD R157, R21, 0x100000 ;  /* 0x00100000159d7836 */ /* 0x002fc60000000000 */
[----:B------:R1:W-:Y:S01]  /*4baa0*/  LDGSTS.E [R10+-0x5bff8], desc[UR60][R154.64], !P5 ;  /* 0xa40080009a0a7fae */ /* 0x0003e2000e92187c */
[----:B------:R-:W-:-:S03]  /*4bab0*/  VIADD R156, R6, 0xfffffe97 ;  /* 0xfffffe97069c7836 */ /* 0x000fc60000000000 */
[----:B------:R2:W-:Y:S01]  /*4bac0*/  LDGSTS.E [R252+-0x57ff8], desc[UR60][R152.64], !P5 ;  /* 0xa800800098fc7fae */ /* 0x0005e2000e92187c */
[----:B------:R-:W-:Y:S01]  /*4bad0*/  IADD3 R6, R21, 0x100000, RZ ;  /* 0x0010000015067810 */ /* 0x000fe20007ffe0ff */
        /* <DEDUP_REMOVED lines=10> */
[----:B----4-:R-:W-:-:S03]  /*4bb80*/  IMAD.WIDE R12, R5, 0x4, R12 ;  /* 0x00000004050c7825 */ /* 0x010fc600078e020c */
        /* <DEDUP_REMOVED lines=8> */
[----:B----4-:R-:W-:-:S02]  /*4bc10*/  VIADD R13, R11, 0xfffffe96 ;  /* 0xfffffe960b0d7836 */ /* 0x010fc40000000000 */
[----:B------:R-:W-:Y:S02]  /*4bc20*/  VIADD R12, R21, 0x100000 ;  /* 0x00100000150c7836 */ /* 0x000fe40000000000 */
        /* <DEDUP_REMOVED lines=15> */
[C---:B------:R-:W-:Y:S01]  /*4bd20*/  IADD3 R11, R21.reuse, 0x100000, RZ ;  /* 0x00100000150b7810 */ /* 0x040fe20007ffe0ff */
[----:B----4-:R-:W-:-:S04]  /*4bd30*/  VIADD R159, R21, 0x100000 ;  /* 0x00100000159f7836 */ /* 0x010fc80000000000 */
[----:B------:R4:W-:Y:S04]  /*4bd40*/  LDGSTS.E [R11+-0x4c000], desc[UR60][R154.64], !P5 ;  /* 0xb40000009a0b7fae */ /* 0x0009e8000e92187c */
[----:B------:R1:W-:Y:S01]  /*4bd50*/  LDGSTS.E [R252+-0x48000], desc[UR60][R152.64], !P5 ;  /* 0xb800000098fc7fae */ /* 0x0003e2000e92187c */
[----:B------:R-:W-:Y:S01]  /*4bd60*/  VIADD R158, R10, 0xfffffe95 ;  /* 0xfffffe950a9e7836 */ /* 0x000fe20000000000 */
[----:B------:R-:W-:Y:S01]  /*4bd70*/  IADD3 R10, R21, 0x100000, RZ ;  /* 0x00100000150a7810 */ /* 0x000fe20007ffe0ff */
        /* <DEDUP_REMOVED lines=19> */
[----:B------:R-:W-:Y:S01]  /*4beb0*/  VIADD R6, R21, 0x100000 ;  /* 0x0010000015067836 */ /* 0x000fe20000000000 */
        /* <DEDUP_REMOVED lines=17> */
[----:B------:R-:W-:Y:S01]  /*4bfd0*/  IADD3 R158, R11, -0x10d, RZ ;  /* 0xfffffef30b9e7810 */ /* 0x000fe20007ffe0ff */
        /* <DEDUP_REMOVED lines=18> */
[----:B-1----:R-:W-:-:S03]  /*4c100*/  IADD3 R157, R21, 0x100000, RZ ;  /* 0x00100000159d7810 */ /* 0x002fc60007ffe0ff */
[----:B------:R1:W-:Y:S01]  /*4c110*/  LDGSTS.E [R11+-0x4bff4], desc[UR60][R154.64], !P6 ;  /* 0xb400c0009a0b7fae */ /* 0x0003e2000f12187c */
[----:B------:R-:W-:-:S03]  /*4c120*/  VIADD R156, R10, 0xfffffef2 ;  /* 0xfffffef20a9c7836 */ /* 0x000fc60000000000 */
[----:B------:R1:W-:Y:S01]  /*4c130*/  LDGSTS.E [R252+-0x47ff4], desc[UR60][R152.64], !P6 ;  /* 0xb800c00098fc7fae */ /* 0x0003e2000f12187c */
[C---:B---3--:R-:W-:Y:S01]  /*4c140*/  IMAD.WIDE R232, R5.reuse, 0x4, R232 ;  /* 0x0000000405e87825 */ /* 0x048fe200078e02e8 */
[----:B-1----:R-:W1:Y:S03]  /*4c150*/  LDC R11, c[0x0][0x230] ;  /* 0x00008c00ff0b7b82 */ /* 0x002e660000000800 */
        /* <DEDUP_REMOVED lines=13> */
[C---:B------:R-:W-:Y:S01]  /*4c230*/  VIADD R15, R20.reuse, 0x100000 ;  /* 0x00100000140f7836 */ /* 0x040fe20000000000 */
[C---:B------:R-:W-:Y:S01]  /*4c240*/  IADD3 R252, R20.reuse, 0x100000, RZ ;  /* 0x0010000014fc7810 */ /* 0x040fe20007ffe0ff */
[----:B------:R-:W-:-:S03]  /*4c250*/  VIADD R10, R20, 0x100000 ;  /* 0x00100000140a7836 */ /* 0x000fc60000000000 */
[----:B------:R-:W-:Y:S04]  /*4c260*/  LDGSTS.E [R15+-0x80000], desc[UR60][R154.64], !P5 ;  /* 0x800000009a0f7fae */ /* 0x000fe8000e92187c */
[----:B------:R4:W-:Y:S04]  /*4c270*/  LDGSTS.E [R10+-0x7c000], desc[UR60][R152.64], !P5 ;  /* 0x84000000980a7fae */ /* 0x0009e8000e92187c */
[----:B------:R1:W-:Y:S01]  /*4c280*/  LDGSTS.E [R252+-0x78000], desc[UR60][R12.64], !P5 ;  /* 0x880000000cfc7fae */ /* 0x0003e2000e92187c */
[----:B----4-:R-:W4:Y:S01]  /*4c290*/  LDC R10, c[0x0][0x230] ;  /* 0x00008c00ff0a7b82 */ /* 0x010f220000000800 */
[----:B-1----:R-:W-:-:S02]  /*4c2a0*/  VIADD R13, R6, 0xfffffef1 ;  /* 0xfffffef1060d7836 */ /* 0x002fc40000000000 */
[C---:B------:R-:W-:Y:S01]  /*4c2b0*/  VIADD R12, R20.reuse, 0x100000 ;  /* 0x00100000140c7836 */ /* 0x040fe20000000000 */
[----:B------:R-:W-:Y:S01]  /*4c2c0*/  IADD3 R6, R20, 0x100000, RZ ;  /* 0x0010000014067810 */ /* 0x000fe20007ffe0ff */
        /* <DEDUP_REMOVED lines=10> */
[----:B-1----:R-:W4:Y:S04]  /*4c370*/  LDL.LU.64 R160, [R1+0x21c8] ;  /* 0x0021c80001a07983 */ /* 0x002f280000300a00 */
[----:B------:R1:W-:Y:S04]  /*4c380*/  STL.64 [R1+0x2208], R152 ;  /* 0x0022089801007387 */ /* 0x0003e80000100a00 */
[----:B------:R-:W4:Y:S04]  /*4c390*/  LDL.LU.64 R162, [R1+0x21c0] ;  /* 0x0021c00001a27983 */ /* 0x000f280000300a00 */
[----:B------:R-:W4:Y:S04]  /*4c3a0*/  LDL.LU.64 R12, [R1+0x21b8] ;  /* 0x0021b800010c7983 */ /* 0x000f280000300a00 */
[----:B------:R-:W4:Y:S01]  /*4c3b0*/  LDL.LU.64 R250, [R1+0x21b0] ;  /* 0x0021b00001fa7983 */ /* 0x000f220000300a00 */
[----:B--2---:R-:W-:-:S03]  /*4c3c0*/  VIADD R159, R20, 0x100000 ;  /* 0x00100000149f7836 */ /* 0x004fc60000000000 */
[----:B------:R2:W-:Y:S04]  /*4c3d0*/  LDGSTS.E [R6+-0x7bffc], desc[UR60][R154.64], !P6 ;  /* 0x840040009a067fae */ /* 0x0005e8000f12187c */
[----:B------:R1:W-:Y:S01]  /*4c3e0*/  LDGSTS.E [R252+-0x77ffc], desc[UR60][R152.64], !P6 ;  /* 0x8800400098fc7fae */ /* 0x0003e2000f12187c */
[C---:B---3--:R-:W-:Y:S01]  /*4c3f0*/  IMAD.WIDE R232, R5.reuse, 0x4, R232 ;  /* 0x0000000405e87825 */ /* 0x048fe200078e02e8 */
[----:B--2---:R-:W2:Y:S03]  /*4c400*/  LDC R6, c[0x0][0x230] ;  /* 0x00008c00ff067b82 */ /* 0x004ea60000000800 */
[C---:B------:R-:W-:Y:S01]  /*4c410*/  IMAD.WIDE R156, R5.reuse, 0x4, R156 ;  /* 0x00000004059c7825 */ /* 0x040fe200078e029c */
[----:B------:R3:W-:Y:S03]  /*4c420*/  STL.64 [R1+0x2200], R232 ;  /* 0x002200e801007387 */ /* 0x0007e60000100a00 */
[C---:B----4-:R-:W-:Y:S01]  /*4c430*/  IMAD.WIDE R154, R5.reuse, 0x4, R238 ;  /* 0x00000004059a7825 */ /* 0x050fe200078e02ee */
[----:B------:R4:W-:Y:S03]  /*4c440*/  STL.64 [R1+0x21f8], R156 ;  /* 0x0021f89c01007387 */ /* 0x0009e60000100a00 */
[----:B-1----:R-:W-:Y:S01]  /*4c450*/  IMAD.WIDE R152, R5, 0x4, R244 ;  /* 0x0000000405987825 */ /* 0x002fe200078e02f4 */
[----:B------:R-:W-:Y:S04]  /*4c460*/  LDGSTS.E [R159+-0x73ffc], desc[UR60][R232.64], !P6 ;  /* 0x8c004000e89f7fae */ /* 0x000fe8000f12187c */
[----:B------:R1:W-:Y:S04]  /*4c470*/  STL.64 [R1+0x21f0], R154 ;  /* 0x0021f09a01007387 */ /* 0x0003e80000100a00 */
[----:B------:R-:W-:Y:S04]  /*4c480*/  LDGSTS.E [R15+-0x7fff8], desc[UR60][R156.64], !P5 ;  /* 0x800080009c0f7fae */ /* 0x000fe8000e92187c */
[----:B---3--:R-:W3:Y:S04]  /*4c490*/  LDL.LU.64 R232, [R1+0x21a8] ;  /* 0x0021a80001e87983 */ /* 0x008ee80000300a00 */
[----:B------:R2:W-:Y:S04]  /*4c4a0*/  STL.64 [R1+0x21e8], R152 ;  /* 0x0021e89801007387 */ /* 0x0005e80000100a00 */
[----:B----4-:R-:W4:Y:S04]  /*4c4b0*/  LDL.LU.64 R156, [R1+0x21a0] ;  /* 0x0021a000019c7983 */ /* 0x010f280000300a00 */
[----:B------:R-:W4:Y:S04]  /*4c4c0*/  LDL.LU.64 R238, [R1+0x2198] ;  /* 0x0021980001ee7983 */ /* 0x000f280000300a00 */
[----:B------:R-:W4:Y:S01]  /*4c4d0*/  LDL.LU.64 R244, [R1+0x2190] ;  /* 0x0021900001f47983 */ /* 0x000f220000300a00 */
[----:B------:R-:W-:Y:S01]  /*4c4e0*/  VIADD R158, R11, 0xfffffef0 ;  /* 0xfffffef00b9e7836 */ /* 0x000fe20000000000 */
[----:B------:R-:W-:-:S04]  /*4c4f0*/  IADD3 R11, R20, 0x100000, RZ ;  /* 0x00100000140b7810 */ /* 0x000fc80007ffe0ff */
[----:B------:R-:W-:Y:S01]  /*4c500*/  ISETP.GE.U32.AND P6, PT, R158, 0x7ffffe71, PT ;  /* 0x7ffffe719e00780c */ /* 0x000fe20003fc6070 */
[----:B------:R1:W-:Y:S01]  /*4c510*/  LDGSTS.E [R11+-0x7bff8], desc[UR60][R154.64], !P5 ;  /* 0x840080009a0b7fae */ /* 0x0003e2000e92187c */
[----:B------:R-:W-:-:S03]  /*4c520*/  VIADD R158, R10, 0xfffffed3 ;  /* 0xfffffed30a9e7836 */ /* 0x000fc60000000000 */
[----:B------:R2:W-:Y:S01]  /*4c530*/  LDGSTS.E [R252+-0x77ff8], desc[UR60][R152.64], !P5 ;  /* 0x8800800098fc7fae */ /* 0x0005e2000e92187c */
[----:B------:R-:W-:Y:S01]  /*4c540*/  VIADD R10, R20, 0x100000 ;  /* 0x00100000140a7836 */ /* 0x000fe20000000000 */
[----:B-1----:R-:W1:Y:S01]  /*4c550*/  LDC R11, c[0x0][0x230] ;  /* 0x00008c00ff0b7b82 */ /* 0x002e620000000800 */
[----:B------:R-:W-:-:S04]  /*4c560*/  IMAD.WIDE R160, R5, 0x4, R160 ;  /* 0x0000000405a07825 */ /* 0x000fc800078e02a0 */
[C---:B------:R-:W-:Y:S01]  /*4c570*/  IMAD.WIDE R154, R5.reuse, 0x4, R162 ;  /* 0x00000004059a7825 */ /* 0x040fe200078e02a2 */
[----:B------:R1:W-:Y:S03]  /*4c580*/  STL.64 [R1+0x21e0], R160 ;  /* 0x0021e0a001007387 */ /* 0x0003e60000100a00 */
[C---:B------:R-:W-:Y:S01]  /*4c590*/  IMAD.WIDE R12, R5.reuse, 0x4, R12 ;  /* 0x00000004050c7825 */ /* 0x040fe200078e020c */
[----:B------:R-:W-:Y:S03]  /*4c5a0*/  STL.64 [R1+0x21d8], R154 ;  /* 0x0021d89a01007387 */ /* 0x000fe60000100a00 */
[----:B--2---:R-:W-:Y:S01]  /*4c5b0*/  IMAD.WIDE R152, R5, 0x4, R250 ;  /* 0x0000000405987825 */ /* 0x004fe200078e02fa */
[----:B------:R-:W-:Y:S04]  /*4c5c0*/  LDGSTS.E [R159+-0x73ff8], desc[UR60][R160.64], !P5 ;  /* 0x8c008000a09f7fae */ /* 0x000fe8000e92187c */
[----:B------:R2:W-:Y:S04]  /*4c5d0*/  STL.64 [R1+0x21d0], R12 ;  /* 0x0021d00c01007387 */ /* 0x0005e80000100a00 */
[----:B------:R-:W-:Y:S04]  /*4c5e0*/  LDGSTS.E [R15+-0x7fff4], desc[UR60][R154.64], !P6 ;  /* 0x8000c0009a0f7fae */ /* 0x000fe8000f12187c */
[----:B-1----:R-:W4:Y:S04]  /*4c5f0*/  LDL.LU.64 R160, [R1+0x2188] ;  /* 0x0021880001a07983 */ /* 0x002f280000300a00 */
[----:B------:R1:W-:Y:S04]  /*4c600*/  STL.64 [R1+0x21c8], R152 ;  /* 0x0021c89801007387 */ /* 0x0003e80000100a00 */
[----:B------:R-:W4:Y:S04]  /*4c610*/  LDL.LU.64 R162, [R1+0x2180] ;  /* 0x0021800001a27983 */ /* 0x000f280000300a00 */
[----:B------:R-:W4:Y:S04]  /*4c620*/  LDL.LU.64 R250, [R1+0x2178] ;  /* 0x0021780001fa7983 */ /* 0x000f280000300a00 */
[----:B------:R1:W-:Y:S01]  /*4c630*/  LDGSTS.E [R10+-0x7bff4], desc[UR60][R12.64], !P6 ;  /* 0x8400c0000c0a7fae */ /* 0x0003e2000f12187c */
[----:B------:R-:W-:-:S03]  /*4c640*/  ISETP.GE.U32.AND P5, PT, R158, 0x7ffffe54, PT ;  /* 0x7ffffe549e00780c */ /* 0x000fc60003fa6070 */
[----:B--2---:R-:W2:Y:S01]  /*4c650*/  LDL.LU.64 R12, [R1+0x2170] ;  /* 0x00217000010c7983 */ /* 0x004ea20000300a00 */
[----:B------:R-:W-:Y:S01]  /*4c660*/  IADD3 R158, R6, -0x12e, RZ ;  /* 0xfffffed2069e7810 */ /* 0x000fe20007ffe0ff */
[----:B-1----:R-:W1:Y:S02]  /*4c670*/  LDC R10, c[0x0][0x230] ;  /* 0x00008c00ff0a7b82 */ /* 0x002e640000000800 */
[----:B------:R4:W-:Y:S01]  /*4c680*/  LDGSTS.E [R252+-0x77ff4], desc[UR60][R152.64], !P6 ;  /* 0x8800c00098fc7fae */ /* 0x0009e2000f12187c */
[----:B---3--:R-:W-:-:S04]  /*4c690*/  IMAD.WIDE R232, R5, 0x4, R232 ;  /* 0x0000000405e87825 */ /* 0x008fc800078e02e8 */
[C---:B----4-:R-:W-:Y:S01]  /*4c6a0*/  IMAD.WIDE R156, R5.reuse, 0x4, R156 ;  /* 0x00000004059c7825 */ /* 0x050fe200078e029c */
[----:B------:R3:W-:Y:S03]  /*4c6b0*/  STL.64 [R1+0x21c0], R232 ;  /* 0x0021c0e801007387 */ /* 0x0007e60000100a00 */
[C---:B------:R-:W-:Y:S01]  /*4c6c0*/  IMAD.WIDE R154, R5.reuse, 0x4, R238 ;  /* 0x00000004059a7825 */ /* 0x040fe200078e02ee */
[----:B------:R4:W-:Y:S03]  /*4c6d0*/  STL.64 [R1+0x21b8], R156 ;  /* 0x0021b89c01007387 */ /* 0x0009e60000100a00 */
[----:B------:R-:W-:Y:S01]  /*4c6e0*/  IMAD.WIDE R152, R5, 0x4, R244 ;  /* 0x0000000405987825 */ /* 0x000fe200078e02f4 */
[----:B------:R-:W-:Y:S01]  /*4c6f0*/  LDGSTS.E [R159+-0x73ff4], desc[UR60][R232.64], !P6 ;  /* 0x8c00c000e89f7fae */ /* 0x000fe2000f12187c */
[----:B------:R-:W-:-:S03]  /*4c700*/  ISETP.GE.U32.AND P6, PT, R158, 0x7ffffe53, PT ;  /* 0x7ffffe539e00780c */ /* 0x000fc60003fc6070 */
[----:B------:R1:W-:Y:S01]  /*4c710*/  STL.64 [R1+0x21b0], R154 ;  /* 0x0021b09a01007387 */ /* 0x0003e20000100a00 */
[----:B------:R-:W-:-:S03]  /*4c720*/  VIADD R6, R20, 0x100000 ;  /* 0x0010000014067836 */ /* 0x000fc60000000000 */
[----:B------:R4:W-:Y:S04]  /*4c730*/  LDGSTS.E [R15+-0x70000], desc[UR60][R156.64], !P5 ;  /* 0x900000009c0f7fae */ /* 0x0009e8000e92187c */
[----:B---3--:R-:W3:Y:S04]  /*4c740*/  LDL.LU.64 R232, [R1+0x2168] ;  /* 0x0021680001e87983 */ /* 0x008ee80000300a00 */
[----:B------:R1:W-:Y:S04]  /*4c750*/  STL.64 [R1+0x21a8], R152 ;  /* 0x0021a89801007387 */ /* 0x0003e80000100a00 */
[----:B------:R-:W3:Y:S04]  /*4c760*/  LDL.LU.64 R158, [R1+0x2160] ;  /* 0x00216000019e7983 */ /* 0x000ee80000300a00 */
[----:B------:R-:W3:Y:S04]  /*4c770*/  LDL.LU.64 R238, [R1+0x2158] ;  /* 0x0021580001ee7983 */ /* 0x000ee80000300a00 */
[----:B------:R-:W3:Y:S01]  /*4c780*/  LDL.LU.64 R244, [R1+0x2150] ;  /* 0x0021500001f47983 */ /* 0x000ee20000300a00 */
[----:B----4-:R-:W-:-:S03]  /*4c790*/  IADD3 R157, R20, 0x100000, RZ ;  /* 0x00100000149d7810 */ /* 0x010fc60007ffe0ff */
[----:B------:R4:W-:Y:S01]  /*4c7a0*/  LDGSTS.E [R6+-0x6c000], desc[UR60][R154.64], !P5 ;  /* 0x940000009a067fae */ /* 0x0009e2000e92187c */
[----:B------:R-:W-:-:S03]  /*4c7b0*/  VIADD R156, R11, 0xfffffed1 ;  /* 0xfffffed10b9c7836 */ /* 0x000fc60000000000 */
[----:B------:R1:W-:Y:S01]  /*4c7c0*/  LDGSTS.E [R252+-0x68000], desc[UR60][R152.64], !P5 ;  /* 0x9800000098fc7fae */ /* 0x0003e2000e92187c */
[----:B------:R-:W-:Y:S01]  /*4c7d0*/  VIADD R11, R20, 0x100000 ;  /* 0x00100000140b7836 */ /* 0x000fe20000000000 */
[----:B----4-:R-:W4:Y:S01]  /*4c7e0*/  LDC R6, c[0x0][0x230] ;  /* 0x00008c00ff067b82 */ /* 0x010f220000000800 */
[----:B------:R-:W-:-:S04]  /*4c7f0*/  IMAD.WIDE R160, R5, 0x4, R160 ;  /* 0x0000000405a07825 */ /* 0x000fc800078e02a0 */
[C---:B-1----:R-:W-:Y:S01]  /*4c800*/  IMAD.WIDE R154, R5.reuse, 0x4, R162 ;  /* 0x00000004059a7825 */ /* 0x042fe200078e02a2 */
[----:B------:R1:W-:Y:S03]  /*4c810*/  STL.64 [R1+0x21a0], R160 ;  /* 0x0021a0a001007387 */ /* 0x0003e60000100a00 */
[----:B------:R-:W-:Y:S01]  /*4c820*/  IMAD.WIDE R152, R5, 0x4, R250 ;  /* 0x0000000405987825 */ /* 0x000fe200078e02fa */
[----:B------:R-:W-:Y:S04]  /*4c830*/  STL.64 [R1+0x2198], R154 ;  /* 0x0021989a01007387 */ /* 0x000fe80000100a00 */
[----:B------:R-:W-:Y:S01]  /*4c840*/  LDGSTS.E [R157+-0x64000], desc[UR60][R160.64], !P5 ;  /* 0x9c000000a09d7fae */ /* 0x000fe2000e92187c */
[----:B------:R-:W-:-:S03]  /*4c850*/  ISETP.GE.U32.AND P5, PT, R156, 0x7ffffe52, PT ;  /* 0x7ffffe529c00780c */ /* 0x000fc60003fa6070 */
[----:B------:R-:W-:Y:S04]  /*4c860*/  STL.64 [R1+0x2190], R152 ;  /* 0x0021909801007387 */ /* 0x000fe80000100a00 */
[----:B------:R-:W-:Y:S01]  /*4c870*/  LDGSTS.E [R15+-0x6fffc], desc[UR60][R154.64], !P6 ;  /* 0x900040009a0f7fae */ /* 0x000fe2000f12187c */
[----:B--2---:R-:W-:-:S03]  /*4c880*/  IMAD.WIDE R12, R5, 0x4, R12 ;  /* 0x00000004050c7825 */ /* 0x004fc600078e020c */
[----:B-1----:R-:W2:Y:S04]  /*4c890*/  LDL.LU.64 R160, [R1+0x2148] ;  /* 0x0021480001a07983 */ /* 0x002ea80000300a00 */
[----:B------:R1:W-:Y:S04]  /*4c8a0*/  STL.64 [R1+0x2188], R12 ;  /* 0x0021880c01007387 */ /* 0x0003e80000100a00 */
[----:B------:R-:W2:Y:S04]  /*4c8b0*/  LDL.LU.64 R156, [R1+0x2140] ;  /* 0x00214000019c7983 */ /* 0x000ea80000300a00 */
[----:B------:R-:W2:Y:S04]  /*4c8c0*/  LDL.LU.64 R162, [R1+0x2138] ;  /* 0x0021380001a27983 */ /* 0x000ea80000300a00 */
[----:B------:R-:W2:Y:S04]  /*4c8d0*/  LDL.LU.64 R250, [R1+0x2130] ;  /* 0x0021300001fa7983 */ /* 0x000ea80000300a00 */
[----:B------:R4:W-:Y:S04]  /*4c8e0*/  LDGSTS.E [R11+-0x6bffc], desc[UR60][R152.64], !P6 ;  /* 0x94004000980b7fae */ /* 0x0009e8000f12187c */
[----:B------:R1:W-:Y:S01]  /*4c8f0*/  LDGSTS.E [R252+-0x67ffc], desc[UR60][R12.64], !P6 ;  /* 0x980040000cfc7fae */ /* 0x0003e2000f12187c */
[----:B----4-:R-:W4:Y:S01]  /*4c900*/  LDC R11, c[0x0][0x230] ;  /* 0x00008c00ff0b7b82 */ /* 0x010f220000000800 */
[----:B-1----:R-:W-:Y:S01]  /*4c910*/  VIADD R13, R10, 0xfffffed0 ;  /* 0xfffffed00a0d7836 */ /* 0x002fe20000000000 */
[----:B------:R-:W-:Y:S01]  /*4c920*/  IADD3 R12, R20, 0x100000, RZ ;  /* 0x00100000140c7810 */ /* 0x000fe20007ffe0ff */
        /* <DEDUP_REMOVED lines=15> */
[C---:B------:R-:W-:Y:S01]  /*4ca20*/  VIADD R10, R20.reuse, 0x100000 ;  /* 0x00100000140a7836 */ /* 0x040fe20000000000 */
[----:B---3--:R-:W-:-:S04]  /*4ca30*/  IADD3 R159, R20, 0x100000, RZ ;  /* 0x00100000149f7810 */ /* 0x008fc80007ffe0ff */
[----:B------:R3:W-:Y:S04]  /*4ca40*/  LDGSTS.E [R10+-0x6bff8], desc[UR60][R154.64], !P5 ;  /* 0x940080009a0a7fae */ /* 0x0007e8000e92187c */
[----:B------:R1:W-:Y:S01]  /*4ca50*/  LDGSTS.E [R252+-0x67ff8], desc[UR60][R152.64], !P5 ;  /* 0x9800800098fc7fae */ /* 0x0003e2000e92187c */
[----:B------:R-:W-:Y:S02]  /*4ca60*/  VIADD R158, R6, 0xfffffeb3 ;  /* 0xfffffeb3069e7836 */ /* 0x000fe40000000000 */
[----:B------:R-:W-:Y:S01]  /*4ca70*/  VIADD R6, R20, 0x100000 ;  /* 0x0010000014067836 */ /* 0x000fe20000000000 */
[----:B---3--:R-:W3:Y:S01]  /*4ca80*/  LDC R10, c[0x0][0x230] ;  /* 0x00008c00ff0a7b82 */ /* 0x008ee20000000800 */
[----:B--2---:R-:W-:-:S04]  /*4ca90*/  IMAD.WIDE R160, R5, 0x4, R160 ;  /* 0x0000000405a07825 */ /* 0x004fc800078e02a0 */
        /* <DEDUP_REMOVED lines=8> */
[----:B--2---:R-:W2:Y:S04]  /*4cb20*/  LDL.LU.64 R160, [R1+0x2108] ;  /* 0x0021080001a07983 */ /* 0x004ea80000300a00 */
[----:B------:R3:W-:Y:S04]  /*4cb30*/  STL.64 [R1+0x2148], R152 ;  /* 0x0021489801007387 */ /* 0x0007e80000100a00 */
[----:B----4-:R-:W4:Y:S04]  /*4cb40*/  LDL.LU.64 R156, [R1+0x2100] ;  /* 0x00210000019c7983 */ /* 0x010f280000300a00 */
[----:B------:R-:W4:Y:S04]  /*4cb50*/  LDL.LU.64 R162, [R1+0x20f8] ;  /* 0x0020f80001a27983 */ /* 0x000f280000300a00 */
[----:B------:R-:W4:Y:S01]  /*4cb60*/  LDL.LU.64 R250, [R1+0x20f0] ;  /* 0x0020f00001fa7983 */ /* 0x000f220000300a00 */
[----:B------:R-:W-:-:S03]  /*4cb70*/  ISETP.GE.U32.AND P5, PT, R158, 0x7ffffe34, PT ;  /* 0x7ffffe349e00780c */ /* 0x000fc60003fa6070 */
[----:B------:R1:W-:Y:S01]  /*4cb80*/  LDGSTS.E [R6+-0x6bff4], desc[UR60][R154.64], !P6 ;  /* 0x9400c0009a067fae */ /* 0x0003e2000f12187c */
[----:B------:R-:W-:-:S03]  /*4cb90*/  VIADD R158, R11, 0xfffffeb2 ;  /* 0xfffffeb20b9e7836 */ /* 0x000fc60000000000 */
[----:B------:R3:W-:Y:S01]  /*4cba0*/  LDGSTS.E [R252+-0x67ff4], desc[UR60][R152.64], !P6 ;  /* 0x9800c00098fc7fae */ /* 0x0007e2000f12187c */
[----:B------:R-:W-:Y:S01]  /*4cbb0*/  IADD3 R11, R20, 0x100000, RZ ;  /* 0x00100000140b7810 */ /* 0x000fe20007ffe0ff */
[----:B-1----:R-:W1:Y:S01]  /*4cbc0*/  LDC R6, c[0x0][0x230] ;  /* 0x00008c00ff067b82 */ /* 0x002e620000000800 */
[----:B------:R-:W-:-:S04]  /*4cbd0*/  IMAD.WIDE R232, R5, 0x4, R232 ;  /* 0x0000000405e87825 */ /* 0x000fc800078e02e8 */
[C---:B------:R-:W-:Y:S01]  /*4cbe0*/  IMAD.WIDE R154, R5.reuse, 0x4, R238 ;  /* 0x00000004059a7825 */ /* 0x040fe200078e02ee */
[----:B------:R1:W-:Y:S03]  /*4cbf0*/  STL.64 [R1+0x2140], R232 ;  /* 0x002140e801007387 */ /* 0x0003e60000100a00 */
[C---:B------:R-:W-:Y:S01]  /*4cc00*/  IMAD.WIDE R12, R5.reuse, 0x4, R12 ;  /* 0x00000004050c7825 */ /* 0x040fe200078e020c */
[----:B------:R-:W-:Y:S03]  /*4cc10*/  STL.64 [R1+0x2138], R154 ;  /* 0x0021389a01007387 */ /* 0x000fe60000100a00 */
[----:B---3--:R-:W-:Y:S01]  /*4cc20*/  IMAD.WIDE R152, R5, 0x4, R244 ;  /* 0x0000000405987825 */ /* 0x008fe200078e02f4 */
        /* <DEDUP_REMOVED lines=9> */
[----:B---3--:R-:W3:Y:S01]  /*4ccc0*/  LDL.LU.64 R12, [R1+0x20d0] ;  /* 0x0020d000010c7983 */ /* 0x008ee20000300a00 */
[----:B------:R-:W-:Y:S01]  /*4ccd0*/  VIADD R158, R10, 0xfffffeb1 ;  /* 0xfffffeb10a9e7836 */ /* 0x000fe20000000000 */
[----:B-1----:R-:W1:Y:S02]  /*4cce0*/  LDC R11, c[0x0][0x230] ;  /* 0x00008c00ff0b7b82 */ /* 0x002e640000000800 */
[----:B------:R4:W-:Y:S01]  /*4ccf0*/  LDGSTS.E [R252+-0x58000], desc[UR60][R152.64], !P5 ;  /* 0xa800000098fc7fae */ /* 0x0009e2000e92187c */
[----:B------:R-:W-:Y:S02]  /*4cd00*/  VIADD R10, R20, 0x100000 ;  /* 0x00100000140a7836 */ /* 0x000fe40000000000 */
[----:B--2---:R-:W-:-:S04]  /*4cd10*/  IMAD.WIDE R160, R5, 0x4, R160 ;  /* 0x0000000405a07825 */ /* 0x004fc800078e02a0 */
[C---:B----4-:R-:W-:Y:S01]  /*4cd20*/  IMAD.WIDE R156, R5.reuse, 0x4, R156 ;  /* 0x00000004059c7825 */ /* 0x050fe200078e029c */
        /* <DEDUP_REMOVED lines=14> */
[----:B------:R4:W-:Y:S01]  /*4ce10*/  LDGSTS.E [R10+-0x5bffc], desc[UR60][R154.64], !P6 ;  /* 0xa40040009a0a7fae */ /* 0x0009e2000f12187c */
[----:B------:R-:W-:-:S03]  /*4ce20*/  IADD3 R156, R6, -0x150, RZ ;  /* 0xfffffeb0069c7810 */ /* 0x000fc60007ffe0ff */
[----:B------:R1:W-:Y:S01]  /*4ce30*/  LDGSTS.E [R252+-0x57ffc], desc[UR60][R152.64], !P6 ;  /* 0xa800400098fc7fae */ /* 0x0003e2000f12187c */
        /* <DEDUP_REMOVED lines=8> */
[----:B------:R-:W-:Y:S01]  /*4cec0*/  STL.64 [R1+0x20f0], R152 ;  /* 0x0020f09801007387 */ /* 0x000fe20000100a00 */
[----:B---3--:R-:W-:-:S03]  /*4ced0*/  IMAD.WIDE R12, R5, 0x4, R12 ;  /* 0x00000004050c7825 */ /* 0x008fc600078e020c */
[----:B-1----:R-:W3:Y:S04]  /*4cee0*/  LDL.LU.64 R232, [R1+0x20a8] ;  /* 0x0020a80001e87983 */ /* 0x002ee80000300a00 */
[----:B------:R1:W-:Y:S04]  /*4cef0*/  STL.64 [R1+0x20e8], R12 ;  /* 0x0020e80c01007387 */ /* 0x0003e80000100a00 */
[----:B------:R-:W4:Y:S04]  /*4cf00*/  LDL.LU.64 R156, [R1+0x20a0] ;  /* 0x0020a000019c7983 */ /* 0x000f280000300a00 */
[----:B------:R-:W4:Y:S04]  /*4cf10*/  LDL.LU.64 R238, [R1+0x2098] ;  /* 0x0020980001ee7983 */ /* 0x000f280000300a00 */
[----:B------:R-:W4:Y:S01]  /*4cf20*/  LDL.LU.64 R244, [R1+0x2090] ;  /* 0x0020900001f47983 */ /* 0x000f220000300a00 */
[----:B------:R-:W-:-:S03]  /*4cf30*/  VIADD R6, R20, 0x100000 ;  /* 0x0010000014067836 */ /* 0x000fc60000000000 */
[----:B------:R-:W-:Y:S04]  /*4cf40*/  LDGSTS.E [R15+-0x5fff8], desc[UR60][R154.64], !P5 ;  /* 0xa00080009a0f7fae */ /* 0x000fe8000e92187c */
[----:B------:R1:W-:Y:S04]  /*4cf50*/  LDGSTS.E [R6+-0x5bff8], desc[UR60][R152.64], !P5 ;  /* 0xa400800098067fae */ /* 0x0003e8000e92187c */
[----:B------:R1:W-:Y:S02]  /*4cf60*/  LDGSTS.E [R252+-0x57ff8], desc[UR60][R12.64], !P5 ;  /* 0xa80080000cfc7fae */ /* 0x0003e4000e92187c */
[----:B-1----:R-:W1:Y:S01]  /*4cf70*/  LDC R6, c[0x0][0x230] ;  /* 0x00008c00ff067b82 */ /* 0x002e620000000800 */
[----:B------:R-:W-:Y:S01]  /*4cf80*/  IADD3 R13, R11, -0x16d, RZ ;  /* 0xfffffe930b0d7810 */ /* 0x000fe20007ffe0ff */
        /* <DEDUP_REMOVED lines=18> */
[----:B------:R1:W-:Y:S04]  /*4d0b0*/  LDGSTS.E [R11+-0x5bff4], desc[UR60][R154.64], !P6 ;  /* 0xa400c0009a0b7fae */ /* 0x0003e8000f12187c */
[----:B------:R1:W-:Y:S01]  /*4d0c0*/  LDGSTS.E [R252+-0x57ff4], desc[UR60][R152.64], !P6 ;  /* 0xa800c00098fc7fae */ /* 0x0003e2000f12187c */
[----:B---3--:R-:W-:-:S04]  /*4d0d0*/  IMAD.WIDE R232, R5, 0x4, R232 ;  /* 0x0000000405e87825 */ /* 0x008fc800078e02e8 */
[C---:B----4-:R-:W-:Y:S01]  /*4d0e0*/  IMAD.WIDE R156, R5.reuse, 0x4, R156 ;  /* 0x00000004059c7825 */ /* 0x050fe200078e029c */
[----:B------:R3:W-:Y:S01]  /*4d0f0*/  STL.64 [R1+0x20c0], R232 ;  /* 0x0020c0e801007387 */ /* 0x0007e20000100a00 */
[----:B------:R-:W-:Y:S01]  /*4d100*/  IADD3 R158, R10, -0x16e, RZ ;  /* 0xfffffe920a9e7810 */ /* 0x000fe20007ffe0ff */
[----:B-1----:R-:W1:Y:S01]  /*4d110*/  LDC R11, c[0x0][0x230] ;  /* 0x00008c00ff0b7b82 */ /* 0x002e620000000800 */
[C---:B------:R-:W-:Y:S01]  /*4d120*/  IMAD.WIDE R154, R5.reuse, 0x4, R238 ;  /* 0x00000004059a7825 */ /* 0x040fe200078e02ee */
[----:B------:R4:W-:Y:S03]  /*4d130*/  STL.64 [R1+0x20b8], R156 ;  /* 0x0020b89c01007387 */ /* 0x0009e60000100a00 */
[----:B------:R-:W-:Y:S01]  /*4d140*/  IMAD.WIDE R152, R5, 0x4, R244 ;  /* 0x0000000405987825 */ /* 0x000fe200078e02f4 */
        /* <DEDUP_REMOVED lines=50> */
[----:B----4-:R-:W-:-:S03]  /*4d470*/  VIADD R157, R20, 0x100000 ;  /* 0x00100000149d7836 */ /* 0x010fc60000000000 */
[----:B------:R4:W-:Y:S01]  /*4d480*/  LDGSTS.E [R11+-0x4bff8], desc[UR60][R154.64], !P5 ;  /* 0xb40080009a0b7fae */ /* 0x0009e2000e92187c */
[----:B------:R-:W-:-:S03]  /*4d490*/  VIADD R156, R10, 0xfffffeef ;  /* 0xfffffeef0a9c7836 */ /* 0x000fc60000000000 */
[----:B------:R1:W-:Y:S01]  /*4d4a0*/  LDGSTS.E [R252+-0x47ff8], desc[UR60][R152.64], !P5 ;  /* 0xb800800098fc7fae */ /* 0x0003e2000e92187c */
[----:B------:R-:W-:Y:S01]  /*4d4b0*/  IADD3 R10, R20, 0x100000, RZ ;  /* 0x00100000140a7810 */ /* 0x000fe20007ffe0ff */
[----:B----4-:R-:W4:Y:S01]  /*4d4c0*/  LDC R11, c[0x0][0x230] ;  /* 0x00008c00ff0b7b82 */ /* 0x010f220000000800 */
[----:B--2---:R-:W-:-:S04]  /*4d4d0*/  IMAD.WIDE R160, R5, 0x4, R160 ;  /* 0x0000000405a07825 */ /* 0x004fc800078e02a0 */
        /* <DEDUP_REMOVED lines=17> */
[----:B-1----:R-:W-:-:S02]  /*4d5f0*/  VIADD R13, R6, 0xfffffeee ;  /* 0xfffffeee060d7836 */ /* 0x002fc40000000000 */
        /* <DEDUP_REMOVED lines=16> */
[C---:B------:R-:W-:Y:S01]  /*4d700*/  IADD3 R6, R19.reuse, 0x100000, RZ ;  /* 0x0010000013067810 */ /* 0x040fe20007ffe0ff */
[C---:B------:R-:W-:Y:S01]  /*4d710*/  VIADD R252, R19.reuse, 0x100000 ;  /* 0x0010000013fc7836 */ /* 0x040fe20000000000 */
[----:B---3--:R-:W-:-:S03]  /*4d720*/  IADD3 R159, R19, 0x100000, RZ ;  /* 0x00100000139f7810 */ /* 0x008fc60007ffe0ff */
[----:B------:R3:W-:Y:S01]  /*4d730*/  LDGSTS.E [R6+-0x7c000], desc[UR60][R154.64], !P5 ;  /* 0x840000009a067fae */ /* 0x0007e2000e92187c */
[----:B------:R-:W-:-:S03]  /*4d740*/  VIADD R15, R19, 0x100000 ;  /* 0x00100000130f7836 */ /* 0x000fc60000000000 */
        /* <DEDUP_REMOVED lines=20> */
[----:B------:R-:W-:-:S03]  /*4d890*/  IADD3 R158, R10, -0x114, RZ ;  /* 0xfffffeec0a9e7810 */ /* 0x000fc60007ffe0ff */
        /* <DEDUP_REMOVED lines=22> */
[----:B------:R-:W-:Y:S01]  /*4da00*/  IADD3 R6, R19, 0x100000, RZ ;  /* 0x0010000013067810 */ /* 0x000fe20007ffe0ff */
        /* <DEDUP_REMOVED lines=17> */
[----:B------:R-:W-:-:S03]  /*4db20*/  VIADD R156, R11, 0xfffffece ;  /* 0xfffffece0b9c7836 */ /* 0x000fc60000000000 */
        /* <DEDUP_REMOVED lines=16> */
[----:B------:R-:W-:-:S03]  /*4dc30*/  IADD3 R11, R19, 0x100000, RZ ;  /* 0x00100000130b7810 */ /* 0x000fc60007ffe0ff */
[----:B------:R-:W-:Y:S04]  /*4dc40*/  LDGSTS.E [R15+-0x70000], desc[UR60][R154.64], !P5 ;  /* 0x900000009a0f7fae */ /* 0x000fe8000e92187c */
[----:B------:R1:W-:Y:S04]  /*4dc50*/  LDGSTS.E [R11+-0x6c000], desc[UR60][R152.64], !P5 ;  /* 0x94000000980b7fae */ /* 0x0003e8000e92187c */
[----:B------:R1:W-:Y:S02]  /*4dc60*/  LDGSTS.E [R252+-0x68000], desc[UR60][R12.64], !P5 ;  /* 0x980000000cfc7fae */ /* 0x0003e4000e92187c */
[----:B-1----:R-:W1:Y:S01]  /*4dc70*/  LDC R11, c[0x0][0x230] ;  /* 0x00008c00ff0b7b82 */ /* 0x002e620000000800 */
[----:B------:R-:W-:-:S02]  /*4dc80*/  VIADD R13, R10, 0xfffffecd ;  /* 0xfffffecd0a0d7836 */ /* 0x000fc40000000000 */
        /* <DEDUP_REMOVED lines=20> */
[C---:B---3--:R-:W-:Y:S01]  /*4ddd0*/  IMAD.WIDE R232, R5.reuse, 0x4, R232 ;  /* 0x0000000405e87825 */ /* 0x048fe200078e02e8 */
[----:B-1----:R-:W1:Y:S03]  /*4dde0*/  LDC R10, c[0x0][0x230] ;  /* 0x00008c00ff0a7b82 */ /* 0x002e660000000800 */
[C---:B----4-:R-:W-:Y:S01]  /*4ddf0*/  IMAD.WIDE R156, R5.reuse, 0x4, R156 ;  /* 0x00000004059c7825 */ /* 0x050fe200078e029c */
[----:B------:R3:W-:Y:S03]  /*4de00*/  STL.64 [R1+0x1bc8], R232 ;  /* 0x001bc8e801007387 */ /* 0x0007e60000100a00 */
        /* <DEDUP_REMOVED lines=35> */
[----:B------:R-:W-:Y:S01]  /*4e040*/  IADD3 R158, R10, -0x152, RZ ;  /* 0xfffffeae0a9e7810 */ /* 0x000fe20007ffe0ff */
        /* <DEDUP_REMOVED lines=165> */
[----:B------:R-:W-:-:S03]  /*4eaa0*/  VIADD R15, R18, 0x100000 ;  /* 0x00100000120f7836 */ /* 0x000fc60000000000 */
[----:B------:R1:W-:Y:S01]  /*4eab0*/  LDGSTS.E [R252+-0x47ff4], desc[UR60][R152.64], !P6 ;  /* 0xb800c00098fc7fae */ /* 0x0003e2000f12187c */
[----:B---3--:R-:W-:-:S04]  /*4eac0*/  IMAD.WIDE R232, R5, 0x4, R232 ;  /* 0x0000000405e87825 */ /* 0x008fc800078e02e8 */
[----:B----4-:R-:W-:Y:S01]  /*4ead0*/  IMAD.WIDE R156, R5, 0x4, R156 ;  /* 0x00000004059c7825 */ /* 0x010fe200078e029c */
[----:B------:R3:W-:Y:S01]  /*4eae0*/  STL.64 [R1+0x1a88], R232 ;  /* 0x001a88e801007387 */ /* 0x0007e20000100a00 */
[----:B------:R-:W-:Y:S01]  /*4eaf0*/  IADD3 R158, R11, -0x116, RZ ;  /* 0xfffffeea0b9e7810 */ /* 0x000fe20007ffe0ff */
[----:B-1----:R-:W1:Y:S01]  /*4eb00*/  LDC R6, c[0x0][0x230] ;  /* 0x00008c00ff067b82 */ /* 0x002e620000000800 */
[C---:B------:R-:W-:Y:S01]  /*4eb10*/  IMAD.WIDE R154, R5.reuse, 0x4, R238 ;  /* 0x00000004059a7825 */ /* 0x040fe200078e02ee */
[----:B------:R4:W-:Y:S03]  /*4eb20*/  STL.64 [R1+0x1a80], R156 ;  /* 0x001a809c01007387 */ /* 0x0009e60000100a00 */
[----:B------:R-:W-:Y:S01]  /*4eb30*/  IMAD.WIDE R152, R5, 0x4, R244 ;  /* 0x0000000405987825 */ /* 0x000fe200078e02f4 */
[----:B------:R4:W-:Y:S04]  /*4eb40*/  LDGSTS.E [R159+-0x43ff4], desc[UR60][R232.64], !P6 ;  /* 0xbc00c000e89f7fae */ /* 0x0009e8000f12187c */
[----:B------:R2:W-:Y:S04]  /*4eb50*/  STL.64 [R1+0x1a78], R154 ;  /* 0x001a789a01007387 */ /* 0x0005e80000100a00 */
[----:B------:R-:W-:Y:S04]  /*4eb60*/  LDGSTS.E [R15+-0x80000], desc[UR60][R156.64], !P5 ;  /* 0x800000009c0f7fae */ /* 0x000fe8000e92187c */
[----:B---3--:R-:W3:Y:S04]  /*4eb70*/  LDL.LU.64 R232, [R1+0x1de8] ;  /* 0x001de80001e87983 */ /* 0x008ee80000300a00 */
[----:B------:R1:W-:Y:S04]  /*4eb80*/  STL.64 [R1+0x1a70], R152 ;  /* 0x001a709801007387 */ /* 0x0003e80000100a00 */
[----:B----4-:R-:W4:Y:S04]  /*4eb90*/  LDL.LU.64 R156, [R1+0x1de0] ;  /* 0x001de000019c7983 */ /* 0x010f280000300a00 */
[----:B------:R-:W4:Y:S04]  /*4eba0*/  LDL.LU.64 R238, [R1+0x1dd8] ;  /* 0x001dd80001ee7983 */ /* 0x000f280000300a00 */
[----:B------:R-:W4:Y:S01]  /*4ebb0*/  LDL.LU.64 R244, [R1+0x1dd0] ;  /* 0x001dd00001f47983 */ /* 0x000f220000300a00 */
[C---:B------:R-:W-:Y:S01]  /*4ebc0*/  IADD3 R11, R18.reuse, 0x100000, RZ ;  /* 0x00100000120b7810 */ /* 0x040fe20007ffe0ff */
[----:B------:R-:W-:Y:S01]  /*4ebd0*/  VIADD R252, R18, 0x100000 ;  /* 0x0010000012fc7836 */ /* 0x000fe20000000000 */
[----:B------:R-:W-:-:S03]  /*4ebe0*/  ISETP.GE.U32.AND P6, PT, R158, 0x7ffffe6b, PT ;  /* 0x7ffffe6b9e00780c */ /* 0x000fc60003fc6070 */
[----:B------:R1:W-:Y:S01]  /*4ebf0*/  LDGSTS.E [R11+-0x7c000], desc[UR60][R154.64], !P5 ;  /* 0x840000009a0b7fae */ /* 0x0003e2000e92187c */
[----:B------:R-:W-:-:S03]  /*4ec00*/  IADD3 R159, R18, 0x100000, RZ ;  /* 0x00100000129f7810 */ /* 0x000fc60007ffe0ff */
[----:B------:R2:W-:Y:S01]  /*4ec10*/  LDGSTS.E [R252+-0x78000], desc[UR60][R152.64], !P5 ;  /* 0x8800000098fc7fae */ /* 0x0005e2000e92187c */
[----:B------:R-:W-:Y:S02]  /*4ec20*/  VIADD R158, R10, 0xfffffee9 ;  /* 0xfffffee90a9e7836 */ /* 0x000fe40000000000 */
        /* <DEDUP_REMOVED lines=79> */
[----:B---3--:R-:W-:-:S04]  /*4f120*/  VIADD R159, R18, 0x100000 ;  /* 0x00100000129f7836 */ /* 0x008fc80000000000 */
[----:B------:R3:W-:Y:S04]  /*4f130*/  LDGSTS.E [R10+-0x6c000], desc[UR60][R154.64], !P5 ;  /* 0x940000009a0a7fae */ /* 0x0007e8000e92187c */
[----:B------:R1:W-:Y:S01]  /*4f140*/  LDGSTS.E [R252+-0x68000], desc[UR60][R152.64], !P5 ;  /* 0x9800000098fc7fae */ /* 0x0003e2000e92187c */
[----:B------:R-:W-:Y:S01]  /*4f150*/  VIADD R158, R6, 0xfffffec9 ;  /* 0xfffffec9069e7836 */ /* 0x000fe20000000000 */
[----:B------:R-:W-:Y:S01]  /*4f160*/  IADD3 R6, R18, 0x100000, RZ ;  /* 0x0010000012067810 */ /* 0x000fe20007ffe0ff */
        /* <DEDUP_REMOVED lines=37> */
[----:B------:R-:W-:Y:S01]  /*4f3c0*/  IADD3 R158, R10, -0x155, RZ ;  /* 0xfffffeab0a9e7810 */ /* 0x000fe20007ffe0ff */
        /* <DEDUP_REMOVED lines=18> */
[----:B----4-:R-:W-:-:S03]  /*4f4f0*/  IADD3 R157, R18, 0x100000, RZ ;  /* 0x00100000129d7810 */ /* 0x010fc60007ffe0ff */
        /* <DEDUP_REMOVED lines=23> */
[----:B------:R-:W-:Y:S01]  /*4f670*/  VIADD R13, R11, 0xfffffea9 ;  /* 0xfffffea90b0d7836 */ /* 0x000fe20000000000 */
[C---:B------:R-:W-:Y:S01]  /*4f680*/  IADD3 R12, R18.reuse, 0x100000, RZ ;  /* 0x00100000120c7810 */ /* 0x040fe20007ffe0ff */
[----:B------:R-:W-:-:S02]  /*4f690*/  VIADD R11, R18, 0x100000 ;  /* 0x00100000120b7836 */ /* 0x000fc40000000000 */
        /* <DEDUP_REMOVED lines=33> */
[----:B------:R-:W-:-:S02]  /*4f8b0*/  VIADD R158, R10, 0xfffffea8 ;  /* 0xfffffea80a9e7836 */ /* 0x000fc40000000000 */
[----:B------:R-:W-:-:S03]  /*4f8c0*/  VIADD R10, R18, 0x100000 ;  /* 0x00100000120a7836 */ /* 0x000fc60000000000 */
[----:B------:R-:W-:Y:S02]  /*4f8d0*/  ISETP.GE.U32.AND P6, PT, R158, 0x7ffffe29, PT ;  /* 0x7ffffe299e00780c */ /* 0x000fe40003fc6070 */
        /* <DEDUP_REMOVED lines=42> */
[----:B------:R-:W-:-:S03]  /*4fb80*/  IADD3 R156, R10, -0x177, RZ ;  /* 0xfffffe890a9c7810 */ /* 0x000fc60007ffe0ff */
        /* <DEDUP_REMOVED lines=21> */
[----:B-1----:R-:W-:Y:S01]  /*4fce0*/  IADD3 R13, R6, -0x178, RZ ;  /* 0xfffffe88060d7810 */ /* 0x002fe20007ffe0ff */
[----:B------:R-:W-:-:S02]  /*4fcf0*/  VIADD R12, R18, 0x100000 ;  /* 0x00100000120c7836 */ /* 0x000fc40000000000 */
        /* <DEDUP_REMOVED lines=15> */
[----:B------:R-:W-:-:S02]  /*4fdf0*/  VIADD R6, R18, 0x100000 ;  /* 0x0010000012067836 */ /* 0x000fc40000000000 */
[----:B---3--:R-:W-:-:S03]  /*4fe00*/  VIADD R159, R18, 0x100000 ;  /* 0x00100000129f7836 */ /* 0x008fc60000000000 */
[----:B------:R3:W-:Y:S04]  /*4fe10*/  LDGSTS.E [R6+-0x4bff8], desc[UR60][R154.64], !P5 ;  /* 0xb40080009a067fae */ /* 0x0007e8000e92187c */
[----:B------:R1:W-:Y:S01]  /*4fe20*/  LDGSTS.E [R252+-0x47ff8], desc[UR60][R152.64], !P5 ;  /* 0xb800800098fc7fae */ /* 0x0003e2000e92187c */
[----:B------:R-:W-:Y:S01]  /*4fe30*/  IADD3 R158, R11, -0x119, RZ ;  /* 0xfffffee70b9e7810 */ /* 0x000fe20007ffe0ff */
        /* <DEDUP_REMOVED lines=10> */
[----:B------:R3:W-:Y:S04]  /*4fee0*/  LDGSTS.E [R15+-0x4fff4], desc[UR60][R156.64], !P6 ;  /* 0xb000c0009c0f7fae */ /* 0x0007e8000f12187c */
        /* <DEDUP_REMOVED lines=9> */
[C---:B---3--:R-:W-:Y:S02]  /*4ff80*/  VIADD R15, R16.reuse, 0x100000 ;  /* 0x00100000100f7836 */ /* 0x048fe40000000000 */
[----:B------:R-:W-:Y:S01]  /*4ff90*/  VIADD R10, R16, 0x100000 ;  /* 0x00100000100a7836 */ /* 0x000fe20000000000 */
[----:B-1----:R-:W1:Y:S01]  /*4ffa0*/  LDC R11, c[0x0][0x230] ;  /* 0x00008c00ff0b7b82 */ /* 0x002e620000000800 */
[----:B------:R-:W-:-:S04]  /*4ffb0*/  IMAD.WIDE R232, R5, 0x4, R232 ;  /* 0x0000000405e87825 */ /* 0x000fc800078e02e8 */
[C---:B------:R-:W-:Y:S01]  /*4ffc0*/  IMAD.WIDE R154, R5.reuse, 0x4, R238 ;  /* 0x00000004059a7825 */ /* 0x040fe200078e02ee */
[----:B------:R3:W-:Y:S03]  /*4ffd0*/  STL.64 [R1+0x1888], R232 ;  /* 0x001888e801007387 */ /* 0x0007e60000100a00 */
[C---:B------:R-:W-:Y:S01]  /*4ffe0*/  IMAD.WIDE R12, R5.reuse, 0x4, R12 ;  /* 0x00000004050c7825 */ /* 0x040fe200078e020c */
[----:B------:R-:W-:Y:S03]  /*4fff0*/  STL.64 [R1+0x1880], R154 ;  /* 0x0018809a01007387 */ /* 0x000fe60000100a00 */
[C---:B------:R-:W-:Y:S01]  /*50000*/  IMAD.WIDE R152, R5.reuse, 0x4, R244 ;  /* 0x0000000405987825 */ /* 0x040fe200078e02f4 */
[----:B------:R1:W-:Y:S04]  /*50010*/  LDGSTS.E [R159+-0x43ff4], desc[UR60][R232.64], !P6 ;  /* 0xbc00c000e89f7fae */ /* 0x0003e8000f12187c */
[----:B------:R1:W-:Y:S04]  /*50020*/  STL.64 [R1+0x1878], R12 ;  /* 0x0018780c01007387 */ /* 0x0003e80000100a00 */
[----:B------:R-:W-:Y:S04]  /*50030*/  LDGSTS.E [R15+-0x80000], desc[UR60][R154.64], !P5 ;  /* 0x800000009a0f7fae */ /* 0x000fe8000e92187c */
[----:B---3--:R-:W3:Y:S04]  /*50040*/  LDL.LU.64 R232, [R1+0x980] ;  /* 0x0009800001e87983 */ /* 0x008ee80000300a00 */
[----:B------:R4:W-:Y:S04]  /*50050*/  STL.64 [R1+0x1870], R152 ;  /* 0x0018709801007387 */ /* 0x0009e80000100a00 */
[----:B------:R-:W3:Y:S04]  /*50060*/  LDL.LU.64 R238, [R1+0x960] ;  /* 0x0009600001ee7983 */ /* 0x000ee80000300a00 */
[----:B------:R-:W3:Y:S04]  /*50070*/  LDL.LU.64 R244, [R1+0x950] ;  /* 0x0009500001f47983 */ /* 0x000ee80000300a00 */
[----:B------:R1:W-:Y:S04]  /*50080*/  LDGSTS.E [R10+-0x7c000], desc[UR60][R12.64], !P5 ;  /* 0x840000000c0a7fae */ /* 0x0003e8000e92187c */
[----:B-1----:R-:W3:Y:S01]  /*50090*/  LDL.LU.64 R12, [R1+0x930] ;  /* 0x00093000010c7983 */ /* 0x002ee20000300a00 */
[C---:B------:R-:W-:Y:S01]  /*500a0*/  IADD3 R252, R16.reuse, 0x100000, RZ ;  /* 0x0010000010fc7810 */ /* 0x040fe20007ffe0ff */
[----:B------:R-:W-:Y:S01]  /*500b0*/  VIADD R159, R16, 0x100000 ;  /* 0x00100000109f7836 */ /* 0x000fe20000000000 */
[----:B------:R-:W-:Y:S01]  /*500c0*/  ISETP.GE.U32.AND P6, PT, R158, 0x7ffffe67, PT ;  /* 0x7ffffe679e00780c */ /* 0x000fe20003fc6070 */
[----:B------:R-:W-:Y:S01]  /*500d0*/  VIADD R158, R6, 0xfffffee5 ;  /* 0xfffffee5069e7836 */ /* 0x000fe20000000000 */
[----:B------:R-:W1:Y:S01]  /*500e0*/  LDC R10, c[0x0][0x230] ;  /* 0x00008c00ff0a7b82 */ /* 0x000e620000000800 */
        /* <DEDUP_REMOVED lines=22> */
[----:B---3--:R-:W-:-:S04]  /*50250*/  IMAD.WIDE R232, R5, 0x4, R232 ;  /* 0x0000000405e87825 */ /* 0x008fc800078e02e8 */
[C---:B-1----:R-:W-:Y:S01]  /*50260*/  IMAD.WIDE R154, R5.reuse, 0x4, R238 ;  /* 0x00000004059a7825 */ /* 0x042fe200078e02ee */
[----:B------:R1:W-:Y:S03]  /*50270*/  STL.64 [R1+0x1848], R232 ;  /* 0x001848e801007387 */ /* 0x0003e60000100a00 */
[----:B------:R-:W-:Y:S01]  /*50280*/  IMAD.WIDE R152, R5, 0x4, R244 ;  /* 0x0000000405987825 */ /* 0x000fe200078e02f4 */
[----:B------:R-:W-:Y:S04]  /*50290*/  STL.64 [R1+0x1840], R154 ;  /* 0x0018409a01007387 */ /* 0x000fe80000100a00 */
[----:B------:R-:W-:Y:S01]  /*502a0*/  LDGSTS.E [R157+-0x73ffc], desc[UR60][R232.64], !P6 ;  /* 0x8c004000e89d7fae */ /* 0x000fe2000f12187c */
[----:B------:R-:W-:-:S03]  /*502b0*/  ISETP.GE.U32.AND P6, PT, R156, 0x7ffffe65, PT ;  /* 0x7ffffe659c00780c */ /* 0x000fc60003fc6070 */
[----:B------:R-:W-:Y:S01]  /*502c0*/  STL.64 [R1+0x1838], R152 ;  /* 0x0018389801007387 */ /* 0x000fe20000100a00 */
[----:B------:R-:W-:-:S03]  /*502d0*/  IMAD.WIDE R12, R5, 0x4, R12 ;  /* 0x00000004050c7825 */ /* 0x000fc600078e020c */
        /* <DEDUP_REMOVED lines=268> */
[----:B------:R4:W-:Y:S04]  /*513a0*/  LDGSTS.E [R15+-0x4fff4], desc[UR60][R154.64], !P6 ;  /* 0xb000c0009a0f7fae */ /* 0x0009e8000f12187c */
[----:B--2---:R-:W2:Y:S04]  /*513b0*/  LDL.LU.64 R160, [R1+0x7e0] ;  /* 0x0007e00001a07983 */ /* 0x004ea80000300a00 */
[----:B------:R4:W-:Y:S04]  /*513c0*/  STL.64 [R1+0x1568], R152 ;  /* 0x0015689801007387 */ /* 0x0009e80000100a00 */
[----:B------:R-:W2:Y:S04]  /*513d0*/  LDL.LU.64 R162, [R1+0x7d0] ;  /* 0x0007d00001a27983 */ /* 0x000ea80000300a00 */
[----:B------:R-:W2:Y:S04]  /*513e0*/  LDL.LU.64 R250, [R1+0x7c0] ;  /* 0x0007c00001fa7983 */ /* 0x000ea80000300a00 */
[----:B------:R4:W-:Y:S01]  /*513f0*/  LDGSTS.E [R10+-0x4bff4], desc[UR60][R12.64], !P6 ;  /* 0xb400c0000c0a7fae */ /* 0x0009e2000f12187c */
[----:B------:R-:W-:-:S03]  /*51400*/  ISETP.GE.U32.AND P5, PT, R158, 0x7ffffe64, PT ;  /* 0x7ffffe649e00780c */ /* 0x000fc60003fa6070 */
[----:B-1----:R-:W2:Y:S01]  /*51410*/  LDL.LU.64 R12, [R1+0x7b0] ;  /* 0x0007b000010c7983 */ /* 0x002ea20000300a00 */
[----:B------:R-:W-:Y:S02]  /*51420*/  VIADD R158, R6, 0xfffffee2 ;  /* 0xfffffee2069e7836 */ /* 0x000fe40000000000 */
[C---:B---3--:R-:W-:Y:S01]  /*51430*/  IMAD.WIDE R232, R5.reuse, 0x4, R232 ;  /* 0x0000000405e87825 */ /* 0x048fe200078e02e8 */
[----:B------:R1:W-:Y:S03]  /*51440*/  LDGSTS.E [R252+-0x47ff4], desc[UR60][R152.64], !P6 ;  /* 0xb800c00098fc7fae */ /* 0x0003e6000f12187c */
[C---:B----4-:R-:W-:Y:S01]  /*51450*/  IMAD.WIDE R156, R5.reuse, 0x4, R156 ;  /* 0x00000004059c7825 */ /* 0x050fe200078e029c */
[----:B------:R3:W-:Y:S01]  /*51460*/  STL.64 [R1+0x14e0], R232 ;  /* 0x0014e0e801007387 */ /* 0x0007e20000100a00 */
[----:B------:R-:W-:Y:S01]  /*51470*/  IADD3 R15, R14, 0x100000, RZ ;  /* 0x001000000e0f7810 */ /* 0x000fe20007ffe0ff */
[----:B------:R-:W4:Y:S01]  /*51480*/  LDC R10, c[0x0][0x230] ;  /* 0x00008c00ff0a7b82 */ /* 0x000f220000000800 */
[C---:B------:R-:W-:Y:S01]  /*51490*/  IMAD.WIDE R154, R5.reuse, 0x4, R238 ;  /* 0x00000004059a7825 */ /* 0x040fe200078e02ee */
[----:B------:R3:W-:Y:S03]  /*514a0*/  STL.64 [R1+0x1558], R156 ;  /* 0x0015589c01007387 */ /* 0x0007e60000100a00 */
[----:B-1----:R-:W-:Y:S01]  /*514b0*/  IMAD.WIDE R152, R5, 0x4, R244 ;  /* 0x0000000405987825 */ /* 0x002fe200078e02f4 */
[----:B------:R-:W-:Y:S01]  /*514c0*/  LDGSTS.E [R159+-0x43ff4], desc[UR60][R232.64], !P6 ;  /* 0xbc00c000e89f7fae */ /* 0x000fe2000f12187c */
[----:B------:R-:W-:-:S03]  /*514d0*/  ISETP.GE.U32.AND P6, PT, R158, 0x7ffffe63, PT ;  /* 0x7ffffe639e00780c */ /* 0x000fc60003fc6070 */
[----:B------:R1:W-:Y:S01]  /*514e0*/  STL.64 [R1+0x1550], R154 ;  /* 0x0015509a01007387 */ /* 0x0003e20000100a00 */
[C---:B------:R-:W-:Y:S02]  /*514f0*/  VIADD R6, R14.reuse, 0x100000 ;  /* 0x001000000e067836 */ /* 0x040fe40000000000 */
[C---:B------:R-:W-:Y:S01]  /*51500*/  VIADD R252, R14.reuse, 0x100000 ;  /* 0x001000000efc7836 */ /* 0x040fe20000000000 */
        /* <DEDUP_REMOVED lines=15> */
[----:B----4-:R-:W-:Y:S01]  /*51600*/  IMAD.WIDE R152, R5, 0x4, R250 ;  /* 0x0000000405987825 */ /* 0x010fe200078e02fa */
        /* <DEDUP_REMOVED lines=14> */
[----:B----4-:R-:W-:Y:S01]  /*516f0*/  IADD3 R13, R10, -0x120, RZ ;  /* 0xfffffee00a0d7810 */ /* 0x010fe20007ffe0ff */
        /* <DEDUP_REMOVED lines=16> */
[----:B------:R-:W-:-:S02]  /*51800*/  VIADD R10, R14, 0x100000 ;  /* 0x001000000e0a7836 */ /* 0x000fc40000000000 */
[----:B----4-:R-:W-:-:S03]  /*51810*/  VIADD R159, R14, 0x100000 ;  /* 0x001000000e9f7836 */ /* 0x010fc60000000000 */
[----:B------:R4:W-:Y:S04]  /*51820*/  LDGSTS.E [R10+-0x7bff8], desc[UR60][R154.64], !P5 ;  /* 0x840080009a0a7fae */ /* 0x0009e8000e92187c */
[----:B------:R1:W-:Y:S01]  /*51830*/  LDGSTS.E [R252+-0x77ff8], desc[UR60][R152.64], !P5 ;  /* 0x8800800098fc7fae */ /* 0x0003e2000e92187c */
[----:B------:R-:W-:Y:S01]  /*51840*/  IADD3 R158, R6, -0x13d, RZ ;  /* 0xfffffec3069e7810 */ /* 0x000fe20007ffe0ff */
        /* <DEDUP_REMOVED lines=18> */
[----:B------:R-:W-:-:S03]  /*51970*/  IADD3 R158, R11, -0x13e, RZ ;  /* 0xfffffec20b9e7810 */ /* 0x000fc60007ffe0ff */
        /* <DEDUP_REMOVED lines=22> */
[----:B------:R-:W-:Y:S01]  /*51ae0*/  IADD3 R10, R14, 0x100000, RZ ;  /* 0x001000000e0a7810 */ /* 0x000fe20007ffe0ff */
[----:B--2---:R-:W-:-:S04]  /*51af0*/  IMAD.WIDE R160, R5, 0x4, R160 ;  /* 0x0000000405a07825 */ /* 0x004fc800078e02a0 */
[C---:B------:R-:W-:Y:S01]  /*51b00*/  IMAD.WIDE R156, R5.reuse, 0x4, R156 ;  /* 0x00000004059c7825 */ /* 0x040fe200078e029c */
[----:B------:R2:W-:Y:S03]  /*51b10*/  STL.64 [R1+0x14b0], R160 ;  /* 0x0014b0a001007387 */ /* 0x0005e60000100a00 */
[C---:B------:R-:W-:Y:S01]  /*51b20*/  IMAD.WIDE R154, R5.reuse, 0x4, R162 ;  /* 0x00000004059a7825 */ /* 0x040fe200078e02a2 */
[----:B------:R-:W-:Y:S03]  /*51b30*/  LDGSTS.E [R159+-0x64000], desc[UR60][R160.64], !P5 ;  /* 0x9c000000a09f7fae */ /* 0x000fe6000e92187c */
[----:B------:R-:W-:Y:S01]  /*51b40*/  IMAD.WIDE R152, R5, 0x4, R250 ;  /* 0x0000000405987825 */ /* 0x000fe200078e02fa */
[----:B------:R1:W-:Y:S01]  /*51b50*/  STL.64 [R1+0x14a0], R156 ;  /* 0x0014a09c01007387 */ /* 0x0003e20000100a00 */
[----:B------:R-:W-:-:S03]  /*51b60*/  ISETP.GE.U32.AND P5, PT, R158, 0x7ffffe42, PT ;  /* 0x7ffffe429e00780c */ /* 0x000fc60003fa6070 */
[----:B------:R3:W-:Y:S04]  /*51b70*/  STL.64 [R1+0x1490], R154 ;  /* 0x0014909a01007387 */ /* 0x0007e80000100a00 */
[----:B------:R-:W4:Y:S04]  /*51b80*/  LDL.LU.64 R158, [R1+0x638] ;  /* 0x00063800019e7983 */ /* 0x000f280000300a00 */
[----:B------:R3:W-:Y:S04]  /*51b90*/  STL.64 [R1+0x1480], R152 ;  /* 0x0014809801007387 */ /* 0x0007e80000100a00 */
[----:B--2---:R-:W2:Y:S04]  /*51ba0*/  LDL.LU.64 R160, [R1+0x630] ;  /* 0x0006300001a07983 */ /* 0x004ea80000300a00 */
[----:B------:R-:W2:Y:S04]  /*51bb0*/  LDL.LU.64 R162, [R1+0x628] ;  /* 0x0006280001a27983 */ /* 0x000ea80000300a00 */
[----:B------:R-:W2:Y:S04]  /*51bc0*/  LDL.LU.64 R250, [R1+0x620] ;  /* 0x0006200001fa7983 */ /* 0x000ea80000300a00 */
[----:B------:R1:W-:Y:S04]  /*51bd0*/  LDGSTS.E [R15+-0x6fffc], desc[UR60][R156.64], !P6 ;  /* 0x900040009c0f7fae */ /* 0x0003e8000f12187c */
[----:B------:R1:W-:Y:S04]  /*51be0*/  LDGSTS.E [R10+-0x6bffc], desc[UR60][R154.64], !P6 ;  /* 0x940040009a0a7fae */ /* 0x0003e8000f12187c */
[----:B------:R3:W-:Y:S01]  /*51bf0*/  LDGSTS.E [R252+-0x67ffc], desc[UR60][R152.64], !P6 ;  /* 0x9800400098fc7fae */ /* 0x0007e2000f12187c */
[----:B-1----:R-:W-:-:S02]  /*51c00*/  VIADD R157, R14, 0x100000 ;  /* 0x001000000e9d7836 */ /* 0x002fc40000000000 */
[----:B------:R-:W-:Y:S01]  /*51c10*/  VIADD R156, R6, 0xfffffec0 ;  /* 0xfffffec0069c7836 */ /* 0x000fe20000000000 */
[----:B------:R-:W1:Y:S01]  /*51c20*/  LDC R10, c[0x0][0x230] ;  /* 0x00008c00ff0a7b82 */ /* 0x000e620000000800 */
[----:B---3--:R-:W-:-:S04]  /*51c30*/  IMAD.WIDE R232, R5, 0x4, R232 ;  /* 0x0000000405e87825 */ /* 0x008fc800078e02e8 */
[C---:B------:R-:W-:Y:S01]  /*51c40*/  IMAD.WIDE R154, R5.reuse, 0x4, R238 ;  /* 0x00000004059a7825 */ /* 0x040fe200078e02ee */
[----:B------:R3:W-:Y:S03]  /*51c50*/  STL.64 [R1+0x1470], R232 ;  /* 0x001470e801007387 */ /* 0x0007e60000100a00 */
[----:B------:R-:W-:Y:S01]  /*51c60*/  IMAD.WIDE R152, R5, 0x4, R244 ;  /* 0x0000000405987825 */ /* 0x000fe200078e02f4 */
[----:B------:R-:W-:Y:S01]  /*51c70*/  LDGSTS.E [R157+-0x63ffc], desc[UR60][R232.64], !P6 ;  /* 0x9c004000e89d7fae */ /* 0x000fe2000f12187c */
[----:B------:R-:W-:-:S03]  /*51c80*/  ISETP.GE.U32.AND P6, PT, R156, 0x7ffffe41, PT ;  /* 0x7ffffe419c00780c */ /* 0x000fc60003fc6070 */
[----:B------:R-:W-:Y:S01]  /*51c90*/  STL.64 [R1+0x1460], R154 ;  /* 0x0014609a01007387 */ /* 0x000fe20000100a00 */
[----:B----4-:R-:W-:-:S03]  /*51ca0*/  IMAD.WIDE R12, R5, 0x4, R12 ;  /* 0x00000004050c7825 */ /* 0x010fc600078e020c */
[----:B---3--:R-:W3:Y:S04]  /*51cb0*/  LDL.LU.64 R232, [R1+0x618] ;  /* 0x0006180001e87983 */ /* 0x008ee80000300a00 */
[----:B------:R-:W-:Y:S04]  /*51cc0*/  STL.64 [R1+0x1450], R152 ;  /* 0x0014509801007387 */ /* 0x000fe80000100a00 */
[----:B------:R4:W-:Y:S04]  /*51cd0*/  STL.64 [R1+0x1440], R12 ;  /* 0x0014400c01007387 */ /* 0x0009e80000100a00 */
[----:B------:R-:W3:Y:S04]  /*51ce0*/  LDL.LU.64 R156, [R1+0x598] ;  /* 0x00059800019c7983 */ /* 0x000ee80000300a00 */
[----:B------:R-:W3:Y:S04]  /*51cf0*/  LDL.LU.64 R238, [R1+0x590] ;  /* 0x0005900001ee7983 */ /* 0x000ee80000300a00 */
[----:B------:R-:W3:Y:S01]  /*51d00*/  LDL.LU.64 R244, [R1+0x588] ;  /* 0x0005880001f47983 */ /* 0x000ee20000300a00 */
[----:B------:R-:W-:-:S03]  /*51d10*/  IADD3 R6, R14, 0x100000, RZ ;  /* 0x001000000e067810 */ /* 0x000fc60007ffe0ff */
[----:B------:R-:W-:Y:S04]  /*51d20*/  LDGSTS.E [R15+-0x6fff8], desc[UR60][R154.64], !P5 ;  /* 0x900080009a0f7fae */ /* 0x000fe8000e92187c */
[----:B------:R1:W-:Y:S04]  /*51d30*/  LDGSTS.E [R6+-0x6bff8], desc[UR60][R152.64], !P5 ;  /* 0x9400800098067fae */ /* 0x0003e8000e92187c */
[----:B------:R4:W-:Y:S01]  /*51d40*/  LDGSTS.E [R252+-0x67ff8], desc[UR60][R12.64], !P5 ;  /* 0x980080000cfc7fae */ /* 0x0009e2000e92187c */
[----:B-1----:R-:W1:Y:S01]  /*51d50*/  LDC R6, c[0x0][0x230] ;  /* 0x00008c00ff067b82 */ /* 0x002e620000000800 */
[----:B----4-:R-:W-:-:S02]  /*51d60*/  VIADD R13, R11, 0xfffffea3 ;  /* 0xfffffea30b0d7836 */ /* 0x010fc40000000000 */
[C---:B------:R-:W-:Y:S01]  /*51d70*/  VIADD R12, R14.reuse, 0x100000 ;  /* 0x001000000e0c7836 */ /* 0x040fe20000000000 */
[----:B------:R-:W-:Y:S01]  /*51d80*/  IADD3 R11, R14, 0x100000, RZ ;  /* 0x001000000e0b7810 */ /* 0x000fe20007ffe0ff */
[----:B------:R-:W-:-:S04]  /*51d90*/  IMAD.WIDE R158, R5, 0x4, R158 ;  /* 0x00000004059e7825 */ /* 0x000fc800078e029e */
[C---:B--2---:R-:W-:Y:S01]  /*51da0*/  IMAD.WIDE R160, R5.reuse, 0x4, R160 ;  /* 0x0000000405a07825 */ /* 0x044fe200078e02a0 */
[----:B------:R2:W-:Y:S03]  /*51db0*/  STL.64 [R1+0x1430], R158 ;  /* 0x0014309e01007387 */ /* 0x0005e60000100a00 */
[C---:B------:R-:W-:Y:S01]  /*51dc0*/  IMAD.WIDE R154, R5.reuse, 0x4, R162 ;  /* 0x00000004059a7825 */ /* 0x040fe200078e02a2 */
[----:B------:R-:W-:Y:S03]  /*51dd0*/  LDGSTS.E [R15+-0x63ff8], desc[UR60][R158.64], !P5 ;  /* 0x9c0080009e0f7fae */ /* 0x000fe6000e92187c */
[----:B------:R-:W-:Y:S01]  /*51de0*/  IMAD.WIDE R152, R5, 0x4, R250 ;  /* 0x0000000405987825 */ /* 0x000fe200078e02fa */
[----:B------:R4:W-:Y:S01]  /*51df0*/  STL.64 [R1+0x1420], R160 ;  /* 0x001420a001007387 */ /* 0x0009e20000100a00 */
[----:B------:R-:W-:-:S03]  /*51e00*/  ISETP.GE.U32.AND P5, PT, R13, 0x7ffffe24, PT ;  /* 0x7ffffe240d00780c */ /* 0x000fc60003fa6070 */
[----:B------:R4:W-:Y:S04]  /*51e10*/  LDGSTS.E [R12+-0x6fff4], desc[UR60][R160.64], !P6 ;  /* 0x9000c000a00c7fae */ /* 0x0009e8000f12187c */
[----:B--2---:R-:W2:Y:S04]  /*51e20*/  LDL.LU.64 R158, [R1+0x580] ;  /* 0x00058000019e7983 */ /* 0x004ea80000300a00 */
[----:B------:R1:W-:Y:S04]  /*51e30*/  STL.64 [R1+0x1410], R154 ;  /* 0x0014109a01007387 */ /* 0x0003e80000100a00 */
[----:B------:R1:W-:Y:S04]  /*51e40*/  STL.64 [R1+0x1400], R152 ;  /* 0x0014009801007387 */ /* 0x0003e80000100a00 */
[----:B------:R-:W2:Y:S04]  /*51e50*/  LDL.LU.64 R162, [R1+0x578] ;  /* 0x0005780001a27983 */ /* 0x000ea80000300a00 */
[----:B------:R-:W2:Y:S04]  /*51e60*/  LDL.LU.64 R250, [R1+0x570] ;  /* 0x0005700001fa7983 */ /* 0x000ea80000300a00 */
[----:B------:R-:W2:Y:S01]  /*51e70*/  LDL.LU.64 R12, [R1+0x568] ;  /* 0x00056800010c7983 */ /* 0x000ea20000300a00 */
[----:B----4-:R-:W-:-:S03]  /*51e80*/  VIADD R160, R14, 0x100000 ;  /* 0x001000000ea07836 */ /* 0x010fc60000000000 */
[----:B------:R1:W-:Y:S04]  /*51e90*/  LDGSTS.E [R11+-0x6bff4], desc[UR60][R154.64], !P6 ;  /* 0x9400c0009a0b7fae */ /* 0x0003e8000f12187c */
[----:B------:R4:W-:Y:S01]  /*51ea0*/  LDGSTS.E [R252+-0x67ff4], desc[UR60][R152.64], !P6 ;  /* 0x9800c00098fc7fae */ /* 0x0009e2000f12187c */
[----:B------:R-:W-:Y:S01]  /*51eb0*/  VIADD R15, R10, 0xfffffea2 ;  /* 0xfffffea20a0f7836 */ /* 0x000fe20000000000 */
[----:B------:R-:W-:Y:S01]  /*51ec0*/  IADD3 R10, R14, 0x100000, RZ ;  /* 0x001000000e0a7810 */ /* 0x000fe20007ffe0ff */
[----:B---3--:R-:W-:-:S05]  /*51ed0*/  IMAD.WIDE R232, R5, 0x4, R232 ;  /* 0x0000000405e87825 */ /* 0x008fca00078e02e8 */
[----:B------:R3:W-:Y:S04]  /*51ee0*/  STL.64 [R1+0x13f0], R232 ;  /* 0x0013f0e801007387 */ /* 0x0007e80000100a00 */
[----:B------:R-:W-:Y:S01]  /*51ef0*/  LDGSTS.E [R160+-0x63ff4], desc[UR60][R232.64], !P6 ;  /* 0x9c00c000e8a07fae */ /* 0x000fe2000f12187c */
[----:B------:R-:W-:-:S04]  /*51f00*/  IMAD.WIDE R156, R5, 0x4, R156 ;  /* 0x00000004059c7825 */ /* 0x000fc800078e029c */
[C---:B-1----:R-:W-:Y:S01]  /*51f10*/  IMAD.WIDE R154, R5.reuse, 0x4, R238 ;  /* 0x00000004059a7825 */ /* 0x042fe200078e02ee */
[----:B------:R1:W-:Y:S03]  /*51f20*/  STL.64 [R1+0x13e0], R156 ;  /* 0x0013e09c01007387 */ /* 0x0003e60000100a00 */
[----:B----4-:R-:W-:Y:S01]  /*51f30*/  IMAD.WIDE R152, R5, 0x4, R244 ;  /* 0x0000000405987825 */ /* 0x010fe200078e02f4 */
[----:B------:R4:W-:Y:S04]  /*51f40*/  STL.64 [R1+0x13d0], R154 ;  /* 0x0013d09a01007387 */ /* 0x0009e80000100a00 */
[----:B------:R4:W-:Y:S04]  /*51f50*/  STL.64 [R1+0x13c0], R152 ;  /* 0x0013c09801007387 */ /* 0x0009e80000100a00 */
[----:B------:R-:W4:Y:S04]  /*51f60*/  LDL.LU.64 R238, [R1+0x560] ;  /* 0x0005600001ee7983 */ /* 0x000f280000300a00 */
[----:B---3--:R-:W3:Y:S04]  /*51f70*/  LDL.LU.64 R232, [R1+0x558] ;  /* 0x0005580001e87983 */ /* 0x008ee80000300a00 */
[----:B------:R1:W-:Y:S04]  /*51f80*/  LDGSTS.E [R11+-0x60000], desc[UR60][R156.64], !P5 ;  /* 0xa00000009c0b7fae */ /* 0x0003e8000e92187c */
[----:B------:R-:W3:Y:S04]  /*51f90*/  LDL.LU.64 R160, [R1+0x550] ;  /* 0x0005500001a07983 */ /* 0x000ee80000300a00 */
[----:B------:R-:W3:Y:S04]  /*51fa0*/  LDL.LU.64 R244, [R1+0x548] ;  /* 0x0005480001f47983 */ /* 0x000ee80000300a00 */
[----:B------:R4:W-:Y:S01]  /*51fb0*/  LDGSTS.E [R10+-0x5c000], desc[UR60][R154.64], !P5 ;  /* 0xa40000009a0a7fae */ /* 0x0009e2000e92187c */
[----:B------:R-:W-:-:S03]  /*51fc0*/  ISETP.GE.U32.AND P6, PT, R15, 0x7ffffe23, PT ;  /* 0x7ffffe230f00780c */ /* 0x000fc60003fc6070 */
[----:B------:R4:W-:Y:S04]  /*51fd0*/  LDGSTS.E [R252+-0x58000], desc[UR60][R152.64], !P5 ;  /* 0xa800000098fc7fae */ /* 0x0009e8000e92187c */
[----:B------:R-:W3:Y:S01]  /*51fe0*/  LDL.LU.64 R10, [R1+0x540] ;  /* 0x00054000010a7983 */ /* 0x000ee20000300a00 */
[C---:B-1----:R-:W-:Y:S01]  /*51ff0*/  VIADD R157, R14.reuse, 0x100000 ;  /* 0x001000000e9d7836 */ /* 0x042fe20000000000 */
[----:B------:R-:W-:Y:S01]  /*52000*/  IADD3 R15, R14, 0x100000, RZ ;  /* 0x001000000e0f7810 */ /* 0x000fe20007ffe0ff */
[----:B------:R-:W-:Y:S02]  /*52010*/  VIADD R156, R6, 0xfffffea1 ;  /* 0xfffffea1069c7836 */ /* 0x000fe40000000000 */
[----:B------:R-:W-:Y:S02]  /*52020*/  VIADD R6, R14, 0x100000 ;  /* 0x001000000e067836 */ /* 0x000fe40000000000 */
[----:B--2---:R-:W-:-:S05]  /*52030*/  IMAD.WIDE R158, R5, 0x4, R158 ;  /* 0x00000004059e7825 */ /* 0x004fca00078e029e */
[----:B------:R1:W-:Y:S04]  /*52040*/  STL.64 [R1+0x13b0], R158 ;  /* 0x0013b09e01007387 */ /* 0x0003e80000100a00 */
[----:B------:R-:W-:Y:S01]  /*52050*/  LDGSTS.E [R157+-0x54000], desc[UR60][R158.64], !P5 ;  /* 0xac0000009e9d7fae */ /* 0x000fe2000e92187c */
[----:B----4-:R-:W-:-:S04]  /*52060*/  IMAD.WIDE R154, R5, 0x4, R162 ;  /* 0x00000004059a7825 */ /* 0x010fc800078e02a2 */
[C---:B------:R-:W-:Y:S01]  /*52070*/  IMAD.WIDE R152, R5.reuse, 0x4, R250 ;  /* 0x0000000405987825 */ /* 0x040fe200078e02fa */
[----:B------:R-:W-:Y:S03]  /*52080*/  STL.64 [R1+0x13a0], R154 ;  /* 0x0013a09a01007387 */ /* 0x000fe60000100a00 */
[----:B------:R-:W-:Y:S01]  /*52090*/  IMAD.WIDE R12, R5, 0x4, R12 ;  /* 0x00000004050c7825 */ /* 0x000fe200078e020c */
[----:B------:R2:W-:Y:S01]  /*520a0*/  STL.64 [R1+0x1390], R152 ;  /* 0x0013909801007387 */ /* 0x0005e20000100a00 */
[----:B------:R-:W-:-:S03]  /*520b0*/  ISETP.GE.U32.AND P5, PT, R156, 0x7ffffe22, PT ;  /* 0x7ffffe229c00780c */ /* 0x000fc60003fa6070 */
[----:B------:R4:W-:Y:S04]  /*520c0*/  STL.64 [R1+0x1380], R12 ;  /* 0x0013800c01007387 */ /* 0x0009e80000100a00 */
[----:B------:R-:W3:Y:S04]  /*520d0*/  LDL.LU.64 R250, [R1+0x4b8] ;  /* 0x0004b80001fa7983 */ /* 0x000ee80000300a00 */
[----:B------:R3:W-:Y:S04]  /*520e0*/  LDGSTS.E [R15+-0x5fffc], desc[UR60][R154.64], !P6 ;  /* 0xa00040009a0f7fae */ /* 0x0007e8000f12187c */
[----:B-1----:R-:W3:Y:S04]  /*520f0*/  LDL.LU.64 R158, [R1+0x4b0] ;  /* 0x0004b000019e7983 */ /* 0x002ee80000300a00 */
[----:B------:R-:W-:Y:S04]  /*52100*/  LDGSTS.E [R6+-0x5bffc], desc[UR60][R152.64], !P6 ;  /* 0xa400400098067fae */ /* 0x000fe8000f12187c */
[----:B------:R-:W3:Y:S04]  /*52110*/  LDL.LU.64 R156, [R1+0x4a8] ;  /* 0x0004a800019c7983 */ /* 0x000ee80000300a00 */
[----:B------:R-:W-:Y:S04]  /*52120*/  LDGSTS.E [R252+-0x57ffc], desc[UR60][R12.64], !P6 ;  /* 0xa80040000cfc7fae */ /* 0x000fe8000f12187c */
[----:B--2---:R-:W2:Y:S04]  /*52130*/  LDL.LU.64 R152, [R1+0x4a0] ;  /* 0x0004a00001987983 */ /* 0x004ea80000300a00 */
[----:B----4-:R-:W4:Y:S01]  /*52140*/  LDL.LU.64 R12, [R1+0xb10] ;  /* 0x000b1000010c7983 */ /* 0x010f220000300a00 */
[C---:B------:R-:W-:Y:S01]  /*52150*/  VIADD R163, R14.reuse, 0x100000 ;  /* 0x001000000ea37836 */ /* 0x040fe20000000000 */
[----:B------:R-:W-:Y:S01]  /*52160*/  IADD3 R162, R14, 0x100000, RZ ;  /* 0x001000000ea27810 */ /* 0x000fe20007ffe0ff */
[----:B------:R-:W-:-:S04]  /*52170*/  IMAD.WIDE R238, R5, 0x4, R238 ;  /* 0x0000000405ee7825 */ /* 0x000fc800078e02ee */
[C---:B---3--:R-:W-:Y:S01]  /*52180*/  IMAD.WIDE R232, R5.reuse, 0x4, R232 ;  /* 0x0000000405e87825 */ /* 0x048fe200078e02e8 */
[----:B------:R-:W-:Y:S03]  /*52190*/  STL.64 [R1+0x1370], R238 ;  /* 0x001370ee01007387 */ /* 0x000fe60000100a00 */
[C---:B------:R-:W-:Y:S01]  /*521a0*/  IMAD.WIDE R160, R5.reuse, 0x4, R160 ;  /* 0x0000000405a07825 */ /* 0x040fe200078e02a0 */
[----:B------:R-:W-:Y:S03]  /*521b0*/  STL.64 [R1+0x1360], R232 ;  /* 0x001360e801007387 */ /* 0x000fe60000100a00 */
[C---:B------:R-:W-:Y:S01]  /*521c0*/  IMAD.WIDE R154, R5.reuse, 0x4, R244 ;  /* 0x00000004059a7825 */ /* 0x040fe200078e02f4 */
[----:B------:R-:W-:Y:S04]  /*521d0*/  LDGSTS.E [R163+-0x53ffc], desc[UR60][R238.64], !P6 ;  /* 0xac004000eea37fae */ /* 0x000fe8000f12187c */
[----:B------:R1:W-:Y:S04]  /*521e0*/  STL.64 [R1+0x1350], R160 ;  /* 0x001350a001007387 */ /* 0x0003e80000100a00 */
[----:B------:R-:W-:Y:S01]  /*521f0*/  LDGSTS.E [R162+-0x5fff8], desc[UR60][R232.64], !P5 ;  /* 0xa0008000e8a27fae */ /* 0x000fe2000e92187c */
[----:B------:R-:W-:-:S03]  /*52200*/  IMAD.WIDE R10, R5, 0x4, R10 ;  /* 0x00000004050a7825 */ /* 0x000fc600078e020a */
[----:B------:R-:W-:Y:S04]  /*52210*/  STL.64 [R1+0x1340], R154 ;  /* 0x0013409a01007387 */ /* 0x000fe80000100a00 */
[----:B------:R-:W-:Y:S04]  /*52220*/  LDGSTS.E [R15+-0x5bff8], desc[UR60][R160.64], !P5 ;  /* 0xa4008000a00f7fae */ /* 0x000fe8000e92187c */
[----:B------:R3:W-:Y:S04]  /*52230*/  STL.64 [R1+0x1330], R10 ;  /* 0x0013300a01007387 */ /* 0x0007e80000100a00 */
[----:B------:R1:W-:Y:S04]  /*52240*/  LDGSTS.E [R6+-0x57ff8], desc[UR60][R154.64], !P5 ;  /* 0xa80080009a067fae */ /* 0x0003e8000e92187c */
[----:B-1----:R-:W4:Y:S04]  /*52250*/  LDL.LU.64 R160, [R1+0x498] ;  /* 0x0004980001a07983 */ /* 0x002f280000300a00 */
[----:B------:R-:W4:Y:S04]  /*52260*/  LDL.LU.64 R238, [R1+0x490] ;  /* 0x0004900001ee7983 */ /* 0x000f280000300a00 */
[----:B------:R-:W4:Y:S01]  /*52270*/  LDL.LU.64 R232, [R1+0x488] ;  /* 0x0004880001e87983 */ /* 0x000f220000300a00 */
[C---:B------:R-:W-:Y:S01]  /*52280*/  VIADD R244, R14.reuse, 0x100000 ;  /* 0x001000000ef47836 */ /* 0x040fe20000000000 */
[----:B------:R-:W1:Y:S02]  /*52290*/  LDC R6, c[0x0][0x230] ;  /* 0x00008c00ff067b82 */ /* 0x000e640000000800 */
[----:B------:R-:W4:Y:S04]  /*522a0*/  LDL.LU.64 R162, [R1+0xb30] ;  /* 0x000b300001a27983 */ /* 0x000f280000300a00 */
[----:B------:R-:W-:Y:S04]  /*522b0*/  LDGSTS.E [R252+-0x53ff8], desc[UR60][R10.64], !P5 ;  /* 0xac0080000afc7fae */ /* 0x000fe8000e92187c */
[----:B---3--:R-:W3:Y:S01]  /*522c0*/  LDL.LU.64 R10, [R1+0x480] ;  /* 0x00048000010a7983 */ /* 0x008ee20000300a00 */
[C---:B------:R-:W-:Y:S01]  /*522d0*/  VIADD R155, R14.reuse, 0x100000 ;  /* 0x001000000e9b7836 */ /* 0x040fe20000000000 */
[----:B------:R-:W-:Y:S01]  /*522e0*/  IADD3 R154, R14, 0x100000, RZ ;  /* 0x001000000e9a7810 */ /* 0x000fe20007ffe0ff */
[----:B------:R-:W-:-:S04]  /*522f0*/  IMAD.WIDE R250, R5, 0x4, R250 ;  /* 0x0000000405fa7825 */ /* 0x000fc800078e02fa */
[C---:B------:R-:W-:Y:S01]  /*52300*/  IMAD.WIDE R158, R5.reuse, 0x4, R158 ;  /* 0x00000004059e7825 */ /* 0x040fe200078e029e */
[----:B------:R1:W-:Y:S03]  /*52310*/  STL.64 [R1+0x1320], R250 ;  /* 0x001320fa01007387 */ /* 0x0003e60000100a00 */
[C---:B------:R-:W-:Y:S01]  /*52320*/  IMAD.WIDE R156, R5.reuse, 0x4, R156 ;  /* 0x00000004059c7825 */ /* 0x040fe200078e029c */
[----:B------:R-:W-:Y:S04]  /*52330*/  STL.64 [R1+0x1310], R158 ;  /* 0x0013109e01007387 */ /* 0x000fe80000100a00 */
[----:B------:R-:W-:Y:S01]  /*52340*/  LDGSTS.E [R244+-0x5fff4], desc[UR60][R250.64], !P4 ;  /* 0xa000c000faf47fae */ /* 0x000fe2000e12187c */
[----:B--2---:R-:W-:-:S03]  /*52350*/  IMAD.WIDE R152, R5, 0x4, R152 ;  /* 0x0000000405987825 */ /* 0x004fc600078e0298 */
[----:B------:R2:W-:Y:S04]  /*52360*/  STL.64 [R1+0x1300], R156 ;  /* 0x0013009c01007387 */ /* 0x0005e80000100a00 */
[----:B------:R-:W-:Y:S01]  /*52370*/  LDGSTS.E [R155+-0x5bff4], desc[UR60][R158.64], !P4 ;  /* 0xa400c0009e9b7fae */ /* 0x000fe2000e12187c */
[----:B----4-:R-:W-:-:S03]  /*52380*/  IMAD.WIDE R12, R5, 0x4, R12 ;  /* 0x00000004050c7825 */ /* 0x010fc600078e020c */
[----:B------:R4:W-:Y:S04]  /*52390*/  STL.64 [R1+0x12f0], R152 ;  /* 0x0012f09801007387 */ /* 0x0009e80000100a00 */
[----:B------:R-:W-:Y:S04]  /*523a0*/  LDGSTS.E [R154+-0x57ff4], desc[UR60][R156.64], !P4 ;  /* 0xa800c0009c9a7fae */ /* 0x000fe8000e12187c */
[----:B------:R3:W-:Y:S04]  /*523b0*/  STL.64 [R1+0x12e8], R12 ;  /* 0x0012e80c01007387 */ /* 0x0007e80000100a00 */
[----:B------:R4:W-:Y:S04]  /*523c0*/  LDGSTS.E [R15+-0x53ff4], desc[UR60][R152.64], !P4 ;  /* 0xac00c000980f7fae */ /* 0x0009e8000e12187c */
[----:B------:R-:W3:Y:S04]  /*523d0*/  LDL.LU.64 R154, [R1+0x478] ;  /* 0x00047800019a7983 */ /* 0x000ee80000300a00 */
[----:B-1----:R-:W3:Y:S04]  /*523e0*/  LDL.LU.64 R250, [R1+0x470] ;  /* 0x0004700001fa7983 */ /* 0x002ee80000300a00 */
[----:B------:R-:W3:Y:S04]  /*523f0*/  LDL.LU.64 R244, [R1+0xb40] ;  /* 0x000b400001f47983 */ /* 0x000ee80000300a00 */
[----:B--2---:R-:W2:Y:S04]  /*52400*/  LDL.LU.64 R156, [R1+0x468] ;  /* 0x00046800019c7983 */ /* 0x004ea80000300a00 */
[----:B------:R1:W-:Y:S01]  /*52410*/  LDGSTS.E [R252+-0x50000], desc[UR60][R12.64], !P2 ;  /* 0xb00000000cfc7fae */ /* 0x0003e2000d12187c */
[----:B----4-:R-:W-:-:S04]  /*52420*/  IMAD.WIDE R152, R5, 0x4, R160 ;  /* 0x0000000405987825 */ /* 0x010fc800078e02a0 */
[C---:B------:R-:W-:Y:S01]  /*52430*/  IMAD.WIDE R238, R5.reuse, 0x4, R238 ;  /* 0x0000000405ee7825 */ /* 0x040fe200078e02ee */
[----:B------:R4:W-:Y:S03]  /*52440*/  STL.64 [R1+0x12e0], R152 ;  /* 0x0012e09801007387 */ /* 0x0009e60000100a00 */
[C---:B------:R-:W-:Y:S01]  /*52450*/  IMAD.WIDE R232, R5.reuse, 0x4, R232 ;  /* 0x0000000405e87825 */ /* 0x040fe200078e02e8 */
[----:B------:R-:W-:Y:S04]  /*52460*/  STL.64 [R1+0x12d0], R238 ;  /* 0x0012d0ee01007387 */ /* 0x000fe80000100a00 */
[----:B------:R-:W2:Y:S04]  /*52470*/  LDL.LU.64 R158, [R1+0x460] ;  /* 0x00046000019e7983 */ /* 0x000ea80000300a00 */
[----:B------:R-:W-:Y:S04]  /*52480*/  STL.64 [R1+0x12c0], R232 ;  /* 0x0012c0e801007387 */ /* 0x000fe80000100a00 */
[----:B------:R-:W2:Y:S01]  /*52490*/  LDL.LU.64 R160, [R1+0x458] ;  /* 0x0004580001a07983 */ /* 0x000ea20000300a00 */
[----:B------:R-:W-:-:S04]  /*524a0*/  IMAD.WIDE R162, R5, 0x4, R162 ;  /* 0x0000000405a27825 */ /* 0x000fc800078e02a2 */
[----:B---3--:R-:W-:Y:S01]  /*524b0*/  IMAD.WIDE R10, R5, 0x4, R10 ;  /* 0x00000004050a7825 */ /* 0x008fe200078e020a */
[----:B------:R-:W-:-:S03]  /*524c0*/  IADD3 R5, R14, 0x100000, RZ ;  /* 0x001000000e057810 */ /* 0x000fc60007ffe0ff */
[C---:B-1----:R-:W-:Y:S02]  /*524d0*/  VIADD R13, R14.reuse, 0x100000 ;  /* 0x001000000e0d7836 */ /* 0x042fe40000000000 */
[C---:B------:R-:W-:Y:S01]  /*524e0*/  VIADD R12, R14.reuse, 0x100000 ;  /* 0x001000000e0c7836 */ /* 0x040fe20000000000 */
[----:B------:R1:W-:Y:S04]  /*524f0*/  LDGSTS.E [R5+-0x4c000], desc[UR60][R152.64], !P2 ;  /* 0xb400000098057fae */ /* 0x0003e8000d12187c */
[----:B------:R3:W-:Y:S04]  /*52500*/  STL.64 [R1+0x12b8], R162 ;  /* 0x0012b8a201007387 */ /* 0x0007e80000100a00 */
[----:B------:R3:W-:Y:S04]  /*52510*/  LDGSTS.E [R15+-0x48000], desc[UR60][R238.64], !P2 ;  /* 0xb8000000ee0f7fae */ /* 0x0007e8000d12187c */
[----:B----4-:R-:W4:Y:S01]  /*52520*/  LDL.LU.64 R152, [R1+0x4b28] ;  /* 0x004b280001987983 */ /* 0x010f220000300a00 */
[----:B-1----:R-:W1:Y:S03]  /*52530*/  LDC R5, c[0x0][0x238] ;  /* 0x00008e00ff057b82 */ /* 0x002e660000000800 */
[----:B------:R-:W-:Y:S04]  /*52540*/  LDGSTS.E [R13+-0x44000], desc[UR60][R232.64], !P2 ;  /* 0xbc000000e80d7fae */ /* 0x000fe8000d12187c */
[----:B------:R1:W-:Y:S04]  /*52550*/  STL.64 [R1+0x12a8], R10 ;  /* 0x0012a80a01007387 */ /* 0x0003e80000100a00 */
[----:B------:R-:W-:Y:S04]  /*52560*/  LDGSTS.E [R12+-0x4fffc], desc[UR60][R162.64], !P1 ;  /* 0xb0004000a20c7fae */ /* 0x000fe8000c92187c */
[----:B------:R1:W-:Y:S04]  /*52570*/  LDGSTS.E [R252+-0x4bffc], desc[UR60][R10.64], !P1 ;  /* 0xb40040000afc7fae */ /* 0x0003e8000c92187c */
[----:B---3--:R-:W3:Y:S04]  /*52580*/  LDL.LU.64 R162, [R1+0xb70] ;  /* 0x000b700001a27983 */ /* 0x008ee80000300a00 */
[----:B------:R-:W4:Y:S04]  /*52590*/  LDL.64 R232, [R1+0x450] ;  /* 0x0004500001e87983 */ /* 0x000f280000100a00 */
[----:B------:R-:W4:Y:S04]  /*525a0*/  LDL.64 R238, [R1+0x448] ;  /* 0x0004480001ee7983 */ /* 0x000f280000100a00 */
[----:B------:R-:W4:Y:S01]  /*525b0*/  LDL.LU.64 R12, [R1+0xb60] ;  /* 0x000b6000010c7983 */ /* 0x000f220000300a00 */
[----:B-1----:R-:W-:Y:S01]  /*525c0*/  IMAD.SHL.U32 R5, R5, 0x80, RZ ;  /* 0x0000008005057824 */ /* 0x002fe200078e00ff */
[----:B------:R-:W1:Y:S01]  /*525d0*/  S2R R15, SR_TID.X ;  /* 0x00000000000f7919 */ /* 0x000e620000002100 */
[C---:B------:R-:W-:Y:S01]  /*525e0*/  IADD3 R11, R14.reuse, 0x100000, RZ ;  /* 0x001000000e0b7810 */ /* 0x040fe20007ffe0ff */
[----:B------:R-:W-:-:S02]  /*525f0*/  VIADD R10, R14, 0x100000 ;  /* 0x001000000e0a7836 */ /* 0x000fc40000000000 */
[----:B------:R-:W-:Y:S01]  /*52600*/  VIADD R6, R6, 0xfffffe80 ;  /* 0xfffffe8006067836 */ /* 0x000fe20000000000 */
[----:B-1----:R-:W-:-:S04]  /*52610*/  LOP3.LUT R15, R15, 0x7f, RZ, 0xc0, !PT ;  /* 0x0000007f0f0f7812 */ /* 0x002fc800078ec0ff */
[----:B------:R-:W-:Y:S01]  /*52620*/  ISETP.GE.AND P2, PT, R15, R6, PT ;  /* 0x000000060f00720c */ /* 0x000fe20003f46270 */
[C---:B------:R-:W-:Y:S02]  /*52630*/  VIADD R15, R14.reuse, 0x100000 ;  /* 0x001000000e0f7836 */ /* 0x040fe40000000000 */
[----:B------:R-:W-:Y:S02]  /*52640*/  VIADD R6, R14, 0x100000 ;  /* 0x001000000e067836 */ /* 0x000fe40000000000 */
[----:B------:R-:W-:-:S04]  /*52650*/  IMAD.WIDE R154, R5, 0x4, R154 ;  /* 0x00000004059a7825 */ /* 0x000fc800078e029a */
[----:B------:R-:W-:-:S04]  /*52660*/  IMAD.WIDE R250, R5, 0x4, R250 ;  /* 0x0000000405fa7825 */ /* 0x000fc800078e02fa */
[----:B------:R-:W-:-:S04]  /*52670*/  IMAD.WIDE R244, R5, 0x4, R244 ;  /* 0x0000000405f47825 */ /* 0x000fc800078e02f4 */
[----:B--2---:R-:W-:-:S04]  /*52680*/  IMAD.WIDE R156, R5, 0x4, R156 ;  /* 0x00000004059c7825 */ /* 0x004fc800078e029c */
[----:B------:R-:W-:-:S05]  /*52690*/  VIADD R5, R14, 0x100000 ;  /* 0x001000000e057836 */ /* 0x000fca0000000000 */
[----:B------:R1:W-:Y:S04]  /*526a0*/  LDGSTS.E [R5+-0x47ffc], desc[UR60][R154.64], !P1 ;  /* 0xb80040009a057fae */ /* 0x0003e8000c92187c */
[----:B------:R-:W-:Y:S04]  /*526b0*/  LDGSTS.E [R11+-0x43ffc], desc[UR60][R250.64], !P1 ;  /* 0xbc004000fa0b7fae */ /* 0x000fe8000c92187c */
[----:B------:R-:W-:Y:S01]  /*526c0*/  LDGSTS.E [R10+-0x4fff8], desc[UR60][R244.64], !P0 ;  /* 0xb0008000f40a7fae */ /* 0x000fe2000c12187c */
[----:B-1----:R-:W1:Y:S03]  /*526d0*/  LDC R5, c[0x0][0x238] ;  /* 0x00008e00ff057b82 */ /* 0x002e660000000800 */
[----:B------:R2:W-:Y:S05]  /*526e0*/  LDGSTS.E [R252+-0x4bff8], desc[UR60][R156.64], !P0 ;  /* 0xb40080009cfc7fae */ /* 0x0005ea000c12187c */
[----:B--2---:R-:W2:Y:S01]  /*526f0*/  LDC R252, c[0x0][0x230] ;  /* 0x00008c00fffc7b82 */ /* 0x004ea20000000800 */
[----:B-1----:R-:W-:-:S05]  /*52700*/  SHF.L.U32 R5, R5, 0x7, RZ ;  /* 0x0000000705057819 */ /* 0x002fca00000006ff */
[----:B------:R-:W-:Y:S01]  /*52710*/  IMAD.WIDE R158, R5, 0x4, R158 ;  /* 0x00000004059e7825 */ /* 0x000fe200078e029e */
[----:B--2---:R-:W-:-:S03]  /*52720*/  IADD3 R252, R252, 0x7f, RZ ;  /* 0x0000007ffcfc7810 */ /* 0x004fc60007ffe0ff */
[----:B------:R-:W-:Y:S01]  /*52730*/  IMAD.WIDE R160, R5, 0x4, R160 ;  /* 0x0000000405a07825 */ /* 0x000fe200078e02a0 */
[----:B------:R1:W-:Y:S01]  /*52740*/  STL.64 [R1+0x1298], R154 ;  /* 0x0012989a01007387 */ /* 0x0003e20000100a00 */
[----:B------:R-:W2:Y:S01]  /*52750*/  LDC R5, c[0x0][0x230] ;  /* 0x00008c00ff057b82 */ /* 0x000ea20000000800 */
[----:B------:R-:W-:Y:S02]  /*52760*/  ISETP.GT.AND P1, PT, R252, 0x1ff, PT ;  /* 0x000001fffc00780c */ /* 0x000fe40003f24270 */
[----:B------:R-:W-:Y:S01]  /*52770*/  SEL R252, RZ, 0x4, P2 ;  /* 0x00000004fffc7807 */ /* 0x000fe20001000000 */
[----:B------:R-:W-:Y:S01]  /*52780*/  LDGSTS.E [R15+-0x47ff8], desc[UR60][R158.64], !P0 ;  /* 0xb80080009e0f7fae */ /* 0x000fe2000c12187c */
[----:B--2---:R-:W-:-:S03]  /*52790*/  VIADD R5, R5, 0xfffffe80 ;  /* 0xfffffe8005057836 */ /* 0x004fc60000000000 */
[----:B------:R-:W-:Y:S02]  /*527a0*/  STL.64 [R1+0x1288], R250 ;  /* 0x001288fa01007387 */ /* 0x000fe40000100a00 */
[----:B------:R-:W-:Y:S02]  /*527b0*/  ISETP.GE.U32.AND P2, PT, R5, 0x7ffffe01, PT ;  /* 0x7ffffe010500780c */ /* 0x000fe40003f46070 */
[----:B-1----:R-:W2:Y:S01]  /*527c0*/  LDL.LU.64 R154, [R1+0x4b20] ;  /* 0x004b2000019a7983 */ /* 0x002ea20000300a00 */
[----:B------:R-:W1:Y:S03]  /*527d0*/  LDC R5, c[0x0][0x238] ;  /* 0x00008e00ff057b82 */ /* 0x000e660000000800 */
[----:B------:R3:W-:Y:S04]  /*527e0*/  STL.64 [R1+0x1280], R244 ;  /* 0x001280f401007387 */ /* 0x0007e80000100a00 */
[----:B------:R4:W-:Y:S01]  /*527f0*/  STL.64 [R1+0x1278], R156 ;  /* 0x0012789c01007387 */ /* 0x0009e20000100a00 */
[----:B------:R-:W-:-:S03]  /*52800*/  SEL R252, R252, RZ, P1 ;  /* 0x000000fffcfc7207 */ /* 0x000fc60000800000 */
[----:B------:R-:W-:Y:S04]  /*52810*/  LDGSTS.E [R6+-0x43ff8], desc[UR60][R160.64], !P0 ;  /* 0xbc008000a0067fae */ /* 0x000fe8000c12187c */
[----:B---3--:R-:W3:Y:S04]  /*52820*/  LDL.LU.64 R244, [R1+0xba0] ;  /* 0x000ba00001f47983 */ /* 0x008ee80000300a00 */
[----:B------:R-:W2:Y:S04]  /*52830*/  LDL.LU.64 R250, [R1+0xb90] ;  /* 0x000b900001fa7983 */ /* 0x000ea80000300a00 */
[----:B------:R-:W2:Y:S01]  /*52840*/  LDL.LU.64 R10, [R1+0x440] ;  /* 0x00044000010a7983 */ /* 0x000ea20000300a00 */
[----:B-1----:R-:W-:-:S03]  /*52850*/  IMAD.SHL.U32 R5, R5, 0x80, RZ ;  /* 0x0000008005057824 */ /* 0x002fc600078e00ff */
[----:B----4-:R-:W4:Y:S01]  /*52860*/  LDL.LU.64 R156, [R1+0x4b18] ;  /* 0x004b1800019c7983 */ /* 0x010f220000300a00 */
[----:B------:R-:W-:-:S03]  /*52870*/  IMAD.WIDE R162, R5, 0x4, R162 ;  /* 0x0000000405a27825 */ /* 0x000fc600078e02a2 */
[----:B------:R1:W-:Y:S01]  /*52880*/  STL.64 [R1+0x1268], R158 ;  /* 0x0012689e01007387 */ /* 0x0003e20000100a00 */
[----:B------:R-:W-:-:S03]  /*52890*/  IMAD.WIDE R232, R5, 0x4, R232 ;  /* 0x0000000405e87825 */ /* 0x000fc600078e02e8 */
[----:B------:R1:W-:Y:S01]  /*528a0*/  STL.64 [R1+0x1258], R160 ;  /* 0x001258a001007387 */ /* 0x0003e20000100a00 */
[C---:B------:R-:W-:Y:S01]  /*528b0*/  IMAD.WIDE R238, R5.reuse, 0x4, R238 ;  /* 0x0000000405ee7825 */ /* 0x040fe200078e02ee */
[----:B------:R-:W-:Y:S02]  /*528c0*/  ISETP.NE.U32.AND P0, PT, R252, RZ, PT ;  /* 0x000000fffc00720c */ /* 0x000fe40003f05070 */
[----:B------:R-:W-:Y:S01]  /*528d0*/  LDGSTS.E [R15+-0x4fff4], desc[UR60][R162.64], !P2 ;  /* 0xb000c000a20f7fae */ /* 0x000fe2000d12187c */
[----:B------:R-:W-:Y:S01]  /*528e0*/  IMAD.WIDE R12, R5, 0x4, R12 ;  /* 0x00000004050c7825 */ /* 0x000fe200078e020c */
[C---:B------:R-:W-:Y:S02]  /*528f0*/  IADD3 R5, R14.reuse, 0x100000, RZ ;  /* 0x001000000e057810 */ /* 0x040fe40007ffe0ff */
[----:B-1----:R-:W4:Y:S01]  /*52900*/  LDL.LU.64 R158, [R1+0x4b10] ;  /* 0x004b1000019e7983 */ /* 0x002f220000300a00 */
[----:B------:R-:W-:-:S03]  /*52910*/  VIADD R252, R14, 0x100000 ;  /* 0x001000000efc7836 */ /* 0x000fc60000000000 */
[----:B------:R-:W4:Y:S04]  /*52920*/  LDL.LU.64 R160, [R1+0x4b08] ;  /* 0x004b080001a07983 */ /* 0x000f280000300a00 */
[----:B------:R1:W-:Y:S04]  /*52930*/  STL.64 [R1+0x1250], R162 ;  /* 0x001250a201007387 */ /* 0x0003e80000100a00 */
[----:B------:R1:W-:Y:S04]  /*52940*/  STL.64 [R1+0x1240], R232 ;  /* 0x001240e801007387 */ /* 0x0003e80000100a00 */
[----:B------:R1:W-:Y:S04]  /*52950*/  STL.64 [R1+0x1228], R238 ;  /* 0x001228ee01007387 */ /* 0x0003e80000100a00 */
[----:B-1----:R-:W4:Y:S04]  /*52960*/  LDL.LU.64 R162, [R1+0x4b00] ;  /* 0x004b000001a27983 */ /* 0x002f280000300a00 */
[----:B------:R-:W4:Y:S04]  /*52970*/  LDL.LU R15, [R1+0x4af8] ;  /* 0x004af800010f7983 */ /* 0x000f280000300800 */
[----:B------:R1:W-:Y:S04]  /*52980*/  LDGSTS.E [R5+-0x4bff4], desc[UR60][R232.64], !P2 ;  /* 0xb400c000e8057fae */ /* 0x0003e8000d12187c */
[----:B------:R-:W-:Y:S04]  /*52990*/  LDGSTS.E [R252+-0x47ff4], desc[UR60][R238.64], !P2 ;  /* 0xb800c000eefc7fae */ /* 0x000fe8000d12187c */
[----:B------:R3:W-:Y:S04]  /*529a0*/  LDGSTS.E [R6+-0x43ff4], desc[UR60][R12.64], !P2 ;  /* 0xbc00c0000c067fae */ /* 0x0007e8000d12187c */
[----:B------:R-:W4:Y:S01]  /*529b0*/  LDL.LU.64 R232, [R1+0x4af0] ;  /* 0x004af00001e87983 */ /* 0x000f220000300a00 */
[----:B-1----:R-:W1:Y:S03]  /*529c0*/  LDC R5, c[0x0][0x238] ;  /* 0x00008e00ff057b82 */ /* 0x002e660000000800 */
[----:B------:R1:W-:Y:S04]  /*529d0*/  STL.64 [R1+0x1230], R12 ;  /* 0x0012300c01007387 */ /* 0x0003e80000100a00 */
[----:B------:R-:W4:Y:S04]  /*529e0*/  LDL.LU.64 R238, [R1+0x4ae8] ;  /* 0x004ae80001ee7983 */ /* 0x000f280000300a00 */
[----:B------:R-:W0:Y:S04]  /*529f0*/  LDGDEPBAR ;  /* 0x00000000000079af */ /* 0x000e280000000000 */
[----:B-1----:R-:W3:Y:S02]  /*52a00*/  LDL.LU.64 R12, [R1+0x4ae0] ;  /* 0x004ae000010c7983 */ /* 0x002ee40000300a00 */
[----:B---3--:R-:W-:-:S06]  /*52a10*/  VIADD R6, R12, 0x200000 ;  /* 0x002000000c067836 */ /* 0x008fcc0000000000 */
[----:B------:R-:W1:Y:S02]  /*52a20*/  LDC R6, c[0x0][0x23c] ;  /* 0x00008f00ff067b82 */ /* 0x000e640000000800 */
[----:B-1----:R-:W-:-:S04]  /*52a30*/  IMAD.SHL.U32 R6, R6, 0x80, RZ ;  /* 0x0000008006067824 */ /* 0x002fc800078e00ff */
[----:B------:R-:W-:-:S04]  /*52a40*/  IMAD.WIDE R244, R6, 0x4, R244 ;  /* 0x0000000406f47825 */ /* 0x000fc800078e02f4 */
[C---:B--2---:R-:W-:Y:S01]  /*52a50*/  IMAD.WIDE R250, R6.reuse, 0x4, R250 ;  /* 0x0000000406fa7825 */ /* 0x044fe200078e02fa */
[----:B------:R1:W-:Y:S03]  /*52a60*/  STL.64 [R1+0x1220], R244 ;  /* 0x001220f401007387 */ /* 0x0003e60000100a00 */
[----:B------:R-:W-:Y:S01]  /*52a70*/  IMAD.WIDE R10, R6, 0x4, R10 ;  /* 0x00000004060a7825 */ /* 0x000fe200078e020a */
[----:B-1----:R-:W2:Y:S04]  /*52a80*/  LDL.LU.64 R244, [R1+0x4ad8] ;  /* 0x004ad80001f47983 */ /* 0x002ea80000300a00 */
[----:B------:R1:W-:Y:S04]  /*52a90*/  STL.64 [R1+0x1218], R250 ;  /* 0x001218fa01007387 */ /* 0x0003e80000100a00 */
[----:B-1----:R-:W3:Y:S04]  /*52aa0*/  LDL.LU.64 R250, [R1+0x4ad0] ;  /* 0x004ad00001fa7983 */ /* 0x002ee80000300a00 */
[----:B------:R1:W-:Y:S04]  /*52ab0*/  STL.64 [R1+0x1210], R10 ;  /* 0x0012100a01007387 */ /* 0x0003e80000100a00 */
[----:B-1----:R-:W4:Y:S01]  /*52ac0*/  LDL.LU.64 R10, [R1+0x4ac8] ;  /* 0x004ac800010a7983 */ /* 0x002f220000300a00 */
[----:B------:R-:W-:-:S02]  /*52ad0*/  IMAD.SHL.U32 R5, R5, 0x80, RZ ;  /* 0x0000008005057824 */ /* 0x000fc400078e00ff */
[----:B----4-:R-:W-:-:S05]  /*52ae0*/  IMAD.WIDE R10, R6, 0x4, R10 ;  /* 0x00000004060a7825 */ /* 0x010fca00078e020a */
[----:B------:R1:W-:Y:S04]  /*52af0*/  STL.64 [R1+0x1200], R10 ;  /* 0x0012000a01007387 */ /* 0x0003e80000100a00 */
[----:B-1----:R-:W4:Y:S04]  /*52b00*/  LDL.LU.64 R10, [R1+0x4ac0] ;  /* 0x004ac000010a7983 */ /* 0x002f280000300a00 */
[----:B------:R1:W-:Y:S04]  /*52b10*/  STL.64 [R1+0x4b90], R214 ;  /* 0x004b90d601007387 */ /* 0x0003e80000100a00 */
[----:B-1----:R-:W2:Y:S04]  /*52b20*/  LDL.LU.64 R214, [R1+0x430] ;  /* 0x0004300001d67983 */ /* 0x002ea80000300a00 */
[----:B------:R1:W-:Y:S04]  /*52b30*/  STL.64 [R1+0x4b88], R216 ;  /* 0x004b88d801007387 */ /* 0x0003e80000100a00 */
[----:B-1----:R-:W3:Y:S04]  /*52b40*/  LDL.LU.64 R216, [R1+0x408] ;  /* 0x0004080001d87983 */ /* 0x002ee80000300a00 */
[----:B------:R1:W-:Y:S04]  /*52b50*/  STL.64 [R1+0x4b80], R218 ;  /* 0x004b80da01007387 */ /* 0x0003e80000100a00 */
[----:B-1----:R-:W3:Y:S04]  /*52b60*/  LDL.LU.64 R218, [R1+0x410] ;  /* 0x0004100001da7983 */ /* 0x002ee80000300a00 */
[----:B------:R-:W-:Y:S04]  /*52b70*/  STL.64 [R1+0x4b78], R220 ;  /* 0x004b78dc01007387 */ /* 0x000fe80000100a00 */
[----:B------:R1:W-:Y:S04]  /*52b80*/  STL.64 [R1+0x4b70], R222 ;  /* 0x004b70de01007387 */ /* 0x0003e80000100a00 */
[----:B-1----:R-:W3:Y:S04]  /*52b90*/  LDL.LU.64 R222, [R1+0x418] ;  /* 0x0004180001de7983 */ /* 0x002ee80000300a00 */
[----:B------:R1:W-:Y:S04]  /*52ba0*/  STL.64 [R1+0x4b68], R224 ;  /* 0x004b68e001007387 */ /* 0x0003e80000100a00 */
[----:B-1----:R-:W3:Y:S04]  /*52bb0*/  LDL.LU.64 R224, [R1+0x428] ;  /* 0x0004280001e07983 */ /* 0x002ee80000300a00 */
[----:B------:R1:W-:Y:S04]  /*52bc0*/  STL.64 [R1+0x4b60], R226 ;  /* 0x004b60e201007387 */ /* 0x0003e80000100a00 */
[----:B-1----:R-:W2:Y:S04]  /*52bd0*/  LDL.64 R226, [R1+0x1218] ;  /* 0x0012180001e27983 */ /* 0x002ea80000100a00 */
[----:B------:R1:W-:Y:S04]  /*52be0*/  STL.64 [R1+0x4b58], R4 ;  /* 0x004b580401007387 */ /* 0x0003e80000100a00 */
[----:B-1----:R-:W3:Y:S04]  /*52bf0*/  LDL.LU.64 R4, [R1+0x420] ;  /* 0x0004200001047983 */ /* 0x002ee80000300a00 */
[----:B------:R1:W-:Y:S04]  /*52c00*/  STL.64 [R1+0x4b50], R2 ;  /* 0x004b500201007387 */ /* 0x0003e80000100a00 */
[----:B-1----:R-:W2:Y:S04]  /*52c10*/  LDL.LU.64 R2, [R1+0x400] ;  /* 0x0004000001027983 */ /* 0x002ea80000300a00 */
[----:B------:R1:W-:Y:S04]  /*52c20*/  STL.64 [R1+0x4b48], R22 ;  /* 0x004b481601007387 */ /* 0x0003e80000100a00 */
[----:B-1----:R-:W2:Y:S04]  /*52c30*/  LDL.64 R22, [R1+0x1220] ;  /* 0x0012200001167983 */ /* 0x002ea80000100a00 */
[----:B------:R1:W-:Y:S04]  /*52c40*/  STL.64 [R1+0x4b40], R20 ;  /* 0x004b401401007387 */ /* 0x0003e80000100a00 */
[----:B-1----:R-:W2:Y:S04]  /*52c50*/  LDL.64 R20, [R1+0x1200] ;  /* 0x0012000001147983 */ /* 0x002ea80000100a00 */
[----:B------:R-:W-:Y:S04]  /*52c60*/  STL.64 [R1+0x4b38], R18 ;  /* 0x004b381201007387 */ /* 0x000fe80000100a00 */
[----:B------:R-:W-:Y:S04]  /*52c70*/  STL [R1+0x4b28], R17 ;  /* 0x004b281101007387 */ /* 0x000fe80000100800 */
[----:B------:R-:W-:Y:S04]  /*52c80*/  STL [R1+0x4b18], R15 ;  /* 0x004b180f01007387 */ /* 0x000fe80000100800 */
[----:B----4-:R1:W-:Y:S04]  /*52c90*/  STL.64 [R1+0x4ac0], R10 ;  /* 0x004ac00a01007387 */ /* 0x0103e80000100a00 */
[----:B-1----:R-:W4:Y:S01]  /*52ca0*/  LDL.LU.64 R10, [R1+0x1210] ;  /* 0x00121000010a7983 */ /* 0x002f220000300a00 */
[C---:B------:R-:W-:Y:S01]  /*52cb0*/  IADD3 R220, R12.reuse, 0x200000, RZ ;  /* 0x002000000cdc7810 */ /* 0x040fe20007ffe0ff */
[C---:B------:R-:W-:Y:S01]  /*52cc0*/  VIADD R221, R12.reuse, 0x200000 ;  /* 0x002000000cdd7836 */ /* 0x040fe20000000000 */
[----:B------:R-:W-:Y:S01]  /*52cd0*/  IADD3 R252, R12, 0x200000, RZ ;  /* 0x002000000cfc7810 */ /* 0x000fe20007ffe0ff */
[----:B---3--:R-:W-:-:S02]  /*52ce0*/  IMAD.WIDE R18, R6, 0x4, R4 ;  /* 0x0000000406127825 */ /* 0x008fc400078e0204 */
[----:B--2---:R-:W-:Y:S04]  /*52cf0*/  LDGSTS.E [R220+-0x40000], desc[UR60][R22.64], P3 ;  /* 0xc000000016dc7fae */ /* 0x004fe8000992187c */
[----:B------:R-:W-:Y:S04]  /*52d00*/  LDGSTS.E [R221+-0x3fc00], desc[UR60][R226.64], P3 ;  /* 0xc0400000e2dd7fae */ /* 0x000fe8000992187c */
[----:B------:R-:W2:Y:S04]  /*52d10*/  LDL.LU.64 R226, [R1+0x3f8] ;  /* 0x0003f80001e27983 */ /* 0x000ea80000300a00 */
[----:B----4-:R-:W-:Y:S04]  /*52d20*/  LDGSTS.E [R252+-0x3f800], desc[UR60][R10.64], P3 ;  /* 0xc08000000afc7fae */ /* 0x010fe8000992187c */
[----:B------:R1:W-:Y:S04]  /*52d30*/  LDGSTS.E [R221+-0x3f400], desc[UR60][R20.64], P3 ;  /* 0xc0c0000014dd7fae */ /* 0x0003e8000992187c */
[----:B------:R3:W-:Y:S01]  /*52d40*/  STL.64 [R1+0x4ac8], R10 ;  /* 0x004ac80a01007387 */ /* 0x0007e20000100a00 */
[----:B-1----:R-:W-:-:S03]  /*52d50*/  IMAD.WIDE R220, R6, 0x4, R214 ;  /* 0x0000000406dc7825 */ /* 0x002fc600078e02d6 */
[----:B------:R-:W4:Y:S01]  /*52d60*/  LDL.LU.64 R214, [R1+0x3f0] ;  /* 0x0003f00001d67983 */ /* 0x000f220000300a00 */
[----:B------:R-:W-:-:S03]  /*52d70*/  IMAD.WIDE R20, R6, 0x4, R224 ;  /* 0x0000000406147825 */ /* 0x000fc600078e02e0 */
[----:B------:R-:W4:Y:S04]  /*52d80*/  LDL.LU.64 R224, [R1+0x3e8] ;  /* 0x0003e80001e07983 */ /* 0x000f280000300a00 */
[----:B------:R1:W-:Y:S04]  /*52d90*/  STL.64 [R1+0x11f0], R220 ;  /* 0x0011f0dc01007387 */ /* 0x0003e80000100a00 */
[----:B------:R-:W4:Y:S01]  /*52da0*/  LDL.LU.64 R4, [R1+0x3e0] ;  /* 0x0003e00001047983 */ /* 0x000f220000300a00 */
[----:B---3--:R-:W-:-:S03]  /*52db0*/  IMAD.WIDE R10, R6, 0x4, R222 ;  /* 0x00000004060a7825 */ /* 0x008fc600078e02de */
[----:B------:R3:W-:Y:S04]  /*52dc0*/  STL.64 [R1+0x11e0], R20 ;  /* 0x0011e01401007387 */ /* 0x0007e80000100a00 */
[----:B------:R3:W-:Y:S04]  /*52dd0*/  STL.64 [R1+0x11d0], R18 ;  /* 0x0011d01201007387 */ /* 0x0007e80000100a00 */
[----:B------:R-:W4:Y:S01]  /*52de0*/  LDL.LU.64 R222, [R1+0x3d8] ;  /* 0x0003d80001de7983 */ /* 0x000f220000300a00 */
[C---:B------:R-:W-:Y:S01]  /*52df0*/  VIADD R22, R12.reuse, 0x200000 ;  /* 0x002000000c167836 */ /* 0x040fe20000000000 */
[C---:B------:R-:W-:Y:S01]  /*52e00*/  IADD3 R17, R12.reuse, 0x200000, RZ ;  /* 0x002000000c117810 */ /* 0x040fe20007ffe0ff */
[----:B------:R-:W-:-:S03]  /*52e10*/  VIADD R15, R12, 0x200000 ;  /* 0x002000000c0f7836 */ /* 0x000fc60000000000 */
[----:B------:R1:W-:Y:S04]  /*52e20*/  LDGSTS.E [R22+-0x3f000], desc[UR60][R220.64], P3 ;  /* 0xc1000000dc167fae */ /* 0x0003e8000992187c */
[----:B------:R3:W-:Y:S04]  /*52e30*/  LDGSTS.E [R17+-0x3ec00], desc[UR60][R20.64], P3 ;  /* 0xc140000014117fae */ /* 0x0007e8000992187c */
[----:B------:R2:W-:Y:S01]  /*52e40*/  STL.64 [R1+0x11c0], R10 ;  /* 0x0011c00a01007387 */ /* 0x0005e20000100a00 */
[----:B-1----:R-:W-:-:S03]  /*52e50*/  IMAD.WIDE R220, R6, 0x4, R218 ;  /* 0x0000000406dc7825 */ /* 0x002fc600078e02da */
[----:B------:R1:W-:Y:S01]  /*52e60*/  LDGSTS.E [R15+-0x3e800], desc[UR60][R18.64], P3 ;  /* 0xc1800000120f7fae */ /* 0x0003e2000992187c */
[----:B---3--:R-:W-:-:S03]  /*52e70*/  IMAD.WIDE R20, R6, 0x4, R216 ;  /* 0x0000000406147825 */ /* 0x008fc600078e02d8 */
[----:B------:R-:W3:Y:S04]  /*52e80*/  LDL.LU.64 R218, [R1+0x3d0] ;  /* 0x0003d00001da7983 */ /* 0x000ee80000300a00 */
[----:B------:R-:W3:Y:S04]  /*52e90*/  LDL.LU.64 R216, [R1+0x3c8] ;  /* 0x0003c80001d87983 */ /* 0x000ee80000300a00 */
[----:B------:R4:W-:Y:S01]  /*52ea0*/  STL.64 [R1+0x11b0], R220 ;  /* 0x0011b0dc01007387 */ /* 0x0009e20000100a00 */
[----:B-1----:R-:W-:-:S03]  /*52eb0*/  IMAD.WIDE R18, R6, 0x4, R2 ;  /* 0x0000000406127825 */ /* 0x002fc600078e0202 */
[----:B------:R-:W3:Y:S04]  /*52ec0*/  LDL.LU.64 R2, [R1+0x3c0] ;  /* 0x0003c00001027983 */ /* 0x000ee80000300a00 */
[----:B------:R2:W-:Y:S04]  /*52ed0*/  LDGSTS.E [R252+-0x3e400], desc[UR60][R10.64], P3 ;  /* 0xc1c000000afc7fae */ /* 0x0005e8000992187c */
[----:B------:R1:W-:Y:S04]  /*52ee0*/  STL.64 [R1+0x11a0], R20 ;  /* 0x0011a01401007387 */ /* 0x0003e80000100a00 */
[----:B------:R1:W-:Y:S04]  /*52ef0*/  STL.64 [R1+0x1190], R18 ;  /* 0x0011901201007387 */ /* 0x0003e80000100a00 */
[----:B------:R4:W-:Y:S04]  /*52f00*/  LDGSTS.E [R22+-0x3e000], desc[UR60][R220.64], P3 ;  /* 0xc2000000dc167fae */ /* 0x0009e8000992187c */
[----:B------:R1:W-:Y:S04]  /*52f10*/  LDGSTS.E [R17+-0x3dc00], desc[UR60][R20.64], P3 ;  /* 0xc240000014117fae */ /* 0x0003e8000992187c */
[----:B------:R1:W-:Y:S01]  /*52f20*/  LDGSTS.E [R15+-0x3d800], desc[UR60][R18.64], P3 ;  /* 0xc2800000120f7fae */ /* 0x0003e2000992187c */
[----:B--2---:R-:W-:-:S03]  /*52f30*/  IMAD.WIDE R10, R6, 0x4, R226 ;  /* 0x00000004060a7825 */ /* 0x004fc600078e02e2 */
[----:B------:R-:W2:Y:S04]  /*52f40*/  LDL.LU.64 R226, [R1+0x3b8] ;  /* 0x0003b80001e27983 */ /* 0x000ea80000300a00 */
[----:B------:R1:W-:Y:S04]  /*52f50*/  STL.64 [R1+0x1180], R10 ;  /* 0x0011800a01007387 */ /* 0x0003e80000100a00 */
[----:B------:R1:W-:Y:S01]  /*52f60*/  LDGSTS.E [R252+-0x3d400], desc[UR60][R10.64], P3 ;  /* 0xc2c000000afc7fae */ /* 0x0003e2000992187c */
[----:B----4-:R-:W-:-:S03]  /*52f70*/  IMAD.WIDE R220, R6, 0x4, R214 ;  /* 0x0000000406dc7825 */ /* 0x010fc600078e02d6 */
[----:B------:R-:W4:Y:S01]  /*52f80*/  LDL.LU.64 R214, [R1+0x3b0] ;  /* 0x0003b00001d67983 */ /* 0x000f220000300a00 */
[----:B-1----:R-:W-:-:S03]  /*52f90*/  IMAD.WIDE R20, R6, 0x4, R224 ;  /* 0x0000000406147825 */ /* 0x002fc600078e02e0 */
[----:B------:R-:W4:Y:S04]  /*52fa0*/  LDL.LU.64 R224, [R1+0x3a8] ;  /* 0x0003a80001e07983 */ /* 0x000f280000300a00 */
[----:B------:R3:W-:Y:S01]  /*52fb0*/  STL.64 [R1+0x1170], R220 ;  /* 0x001170dc01007387 */ /* 0x0007e20000100a00 */
[----:B------:R-:W-:-:S03]  /*52fc0*/  IMAD.WIDE R18, R6, 0x4, R4 ;  /* 0x0000000406127825 */ /* 0x000fc600078e0204 */
[----:B------:R-:W4:Y:S04]  /*52fd0*/  LDL.LU.64 R4, [R1+0x3a0] ;  /* 0x0003a00001047983 */ /* 0x000f280000300a00 */
[----:B------:R1:W-:Y:S04]  /*52fe0*/  STL.64 [R1+0x1160], R20 ;  /* 0x0011601401007387 */ /* 0x0003e80000100a00 */
[----:B------:R1:W-:Y:S01]  /*52ff0*/  STL.64 [R1+0x1150], R18 ;  /* 0x0011501201007387 */ /* 0x0003e20000100a00 */
[----:B------:R-:W-:-:S03]  /*53000*/  IMAD.WIDE R10, R6, 0x4, R222 ;  /* 0x00000004060a7825 */ /* 0x000fc600078e02de */
[----:B------:R-:W4:Y:S04]  /*53010*/  LDL.LU.64 R222, [R1+0x398] ;  /* 0x0003980001de7983 */ /* 0x000f280000300a00 */
[----:B------:R3:W-:Y:S04]  /*53020*/  LDGSTS.E [R22+-0x3d000], desc[UR60][R220.64], P3 ;  /* 0xc3000000dc167fae */ /* 0x0007e8000992187c */
[----:B------:R1:W-:Y:S04]  /*53030*/  LDGSTS.E [R17+-0x3cc00], desc[UR60][R20.64], P3 ;  /* 0xc340000014117fae */ /* 0x0003e8000992187c */
[----:B------:R2:W-:Y:S04]  /*53040*/  STL.64 [R1+0x1140], R10 ;  /* 0x0011400a01007387 */ /* 0x0005e80000100a00 */
[----:B------:R1:W-:Y:S04]  /*53050*/  LDGSTS.E [R15+-0x3c800], desc[UR60][R18.64], P3 ;  /* 0xc3800000120f7fae */ /* 0x0003e8000992187c */
[----:B------:R2:W-:Y:S01]  /*53060*/  LDGSTS.E [R252+-0x3c400], desc[UR60][R10.64], P3 ;  /* 0xc3c000000afc7fae */ /* 0x0005e2000992187c */
[----:B---3--:R-:W-:-:S03]  /*53070*/  IMAD.WIDE R220, R6, 0x4, R218 ;  /* 0x0000000406dc7825 */ /* 0x008fc600078e02da */
[----:B------:R-:W3:Y:S01]  /*53080*/  LDL.LU.64 R218, [R1+0x390] ;  /* 0x0003900001da7983 */ /* 0x000ee20000300a00 */
[----:B-1----:R-:W-:-:S03]  /*53090*/  IMAD.WIDE R20, R6, 0x4, R216 ;  /* 0x0000000406147825 */ /* 0x002fc600078e02d8 */
[----:B------:R-:W3:Y:S01]  /*530a0*/  LDL.LU.64 R216, [R1+0x388] ;  /* 0x0003880001d87983 */ /* 0x000ee20000300a00 */
[----:B------:R-:W-:-:S03]  /*530b0*/  IMAD.WIDE R18, R6, 0x4, R2 ;  /* 0x0000000406127825 */ /* 0x000fc600078e0202 */
[----:B------:R4:W-:Y:S04]  /*530c0*/  STL.64 [R1+0x1130], R220 ;  /* 0x001130dc01007387 */ /* 0x0009e80000100a00 */
[----:B------:R-:W3:Y:S04]  /*530d0*/  LDL.LU.64 R2, [R1+0x380] ;  /* 0x0003800001027983 */ /* 0x000ee80000300a00 */
        /* <DEDUP_REMOVED lines=28> */
[----:B------:R-:W3:Y:S04]  /*532a0*/  LDL.LU.64 R216, [R1+0x348] ;  /* 0x0003480001d87983 */ /* 0x000ee80000300a00 */
[----:B------:R4:W-:Y:S01]  /*532b0*/  STL.64 [R1+0x10b0], R220 ;  /* 0x0010b0dc01007387 */ /* 0x0009e20000100a00 */
[----:B------:R-:W-:-:S03]  /*532c0*/  IMAD.WIDE R18, R6, 0x4, R2 ;  /* 0x0000000406127825 */ /* 0x000fc600078e0202 */
[----:B------:R1:W-:Y:S04]  /*532d0*/  STL.64 [R1+0x10a0], R20 ;  /* 0x0010a01401007387 */ /* 0x0003e80000100a00 */
[----:B------:R-:W3:Y:S04]  /*532e0*/  LDL.LU.64 R2, [R1+0x340] ;  /* 0x0003400001027983 */ /* 0x000ee80000300a00 */
[----:B------:R1:W-:Y:S04]  /*532f0*/  STL.64 [R1+0x1090], R18 ;  /* 0x0010901201007387 */ /* 0x0003e80000100a00 */
[----:B------:R4:W-:Y:S04]  /*53300*/  LDGSTS.E [R22+-0x3a000], desc[UR60][R220.64], P3 ;  /* 0xc6000000dc167fae */ /* 0x0009e8000992187c */
[----:B------:R1:W-:Y:S04]  /*53310*/  LDGSTS.E [R17+-0x39c00], desc[UR60][R20.64], P3 ;  /* 0xc640000014117fae */ /* 0x0003e8000992187c */
[----:B------:R-:W-:Y:S01]  /*53320*/  LDGSTS.E [R15+-0x39800], desc[UR60][R18.64], P3 ;  /* 0xc6800000120f7fae */ /* 0x000fe2000992187c */
[----:B--2---:R-:W-:-:S05]  /*53330*/  IMAD.WIDE R10, R6, 0x4, R226 ;  /* 0x00000004060a7825 */ /* 0x004fca00078e02e2 */
[----:B------:R2:W-:Y:S04]  /*53340*/  STL.64 [R1+0x1080], R10 ;  /* 0x0010800a01007387 */ /* 0x0005e80000100a00 */
[----:B------:R-:W3:Y:S04]  /*53350*/  LDL.LU.64 R226, [R1+0x338] ;  /* 0x0003380001e27983 */ /* 0x000ee80000300a00 */
[----:B------:R2:W-:Y:S01]  /*53360*/  LDGSTS.E [R252+-0x39400], desc[UR60][R10.64], P3 ;  /* 0xc6c000000afc7fae */ /* 0x0005e2000992187c */
[----:B----4-:R-:W-:-:S03]  /*53370*/  IMAD.WIDE R220, R6, 0x4, R214 ;  /* 0x0000000406dc7825 */ /* 0x010fc600078e02d6 */
[----:B------:R-:W4:Y:S01]  /*53380*/  LDL.LU.64 R214, [R1+0x330] ;  /* 0x0003300001d67983 */ /* 0x000f220000300a00 */
[----:B------:R-:W-:-:S04]  /*53390*/  IMAD.WIDE R22, R6, 0x4, R224 ;  /* 0x0000000406167825 */ /* 0x000fc800078e02e0 */
[----:B-1----:R-:W-:Y:S01]  /*533a0*/  IMAD.WIDE R20, R6, 0x4, R4 ;  /* 0x0000000406147825 */ /* 0x002fe200078e0204 */
[----:B------:R-:W4:Y:S04]  /*533b0*/  LDL.LU.64 R224, [R1+0x328] ;  /* 0x0003280001e07983 */ /* 0x000f280000300a00 */
[----:B------:R3:W-:Y:S04]  /*533c0*/  STL.64 [R1+0x1070], R220 ;  /* 0x001070dc01007387 */ /* 0x0007e80000100a00 */
[----:B------:R1:W-:Y:S04]  /*533d0*/  STL.64 [R1+0x1060], R22 ;  /* 0x0010601601007387 */ /* 0x0003e80000100a00 */
[----:B------:R-:W4:Y:S04]  /*533e0*/  LDL.LU.64 R18, [R1+0x320] ;  /* 0x0003200001127983 */ /* 0x000f280000300a00 */
[----:B------:R-:W-:Y:S01]  /*533f0*/  STL.64 [R1+0x1050], R20 ;  /* 0x0010501401007387 */ /* 0x000fe20000100a00 */
[C---:B--2---:R-:W-:Y:S01]  /*53400*/  VIADD R11, R12.reuse, 0x200000 ;  /* 0x002000000c0b7836 */ /* 0x044fe20000000000 */
[----:B------:R-:W-:-:S02]  /*53410*/  IADD3 R10, R12, 0x200000, RZ ;  /* 0x002000000c0a7810 */ /* 0x000fc40007ffe0ff */
[----:B------:R3:W-:Y:S04]  /*53420*/  LDGSTS.E [R15+-0x39000], desc[UR60][R220.64], P3 ;  /* 0xc7000000dc0f7fae */ /* 0x0007e8000992187c */
[----:B------:R-:W-:Y:S01]  /*53430*/  LDGSTS.E [R11+-0x38c00], desc[UR60][R22.64], P3 ;  /* 0xc7400000160b7fae */ /* 0x000fe2000992187c */
[----:B------:R-:W-:-:S03]  /*53440*/  IMAD.WIDE R4, R6, 0x4, R222 ;  /* 0x0000000406047825 */ /* 0x000fc600078e02de */
[----:B------:R2:W-:Y:S04]  /*53450*/  LDGSTS.E [R10+-0x38800], desc[UR60][R20.64], P3 ;  /* 0xc7800000140a7fae */ /* 0x0005e8000992187c */
[----:B------:R2:W-:Y:S04]  /*53460*/  STL.64 [R1+0x1040], R4 ;  /* 0x0010400401007387 */ /* 0x0005e80000100a00 */
[----:B------:R-:W4:Y:S04]  /*53470*/  LDL.LU.64 R222, [R1+0x318] ;  /* 0x0003180001de7983 */ /* 0x000f280000300a00 */
[----:B------:R-:W-:Y:S01]  /*53480*/  LDGSTS.E [R252+-0x38400], desc[UR60][R4.64], P3 ;  /* 0xc7c0000004fc7fae */ /* 0x000fe2000992187c */
[----:B---3--:R-:W-:-:S03]  /*53490*/  IMAD.WIDE R220, R6, 0x4, R218 ;  /* 0x0000000406dc7825 */ /* 0x008fc600078e02da */
[----:B------:R-:W3:Y:S04]  /*534a0*/  LDL.LU.64 R218, [R1+0x310] ;  /* 0x0003100001da7983 */ /* 0x000ee80000300a00 */
[----:B-1----:R-:W3:Y:S01]  /*534b0*/  LDL.LU.64 R22, [R1+0x308] ;  /* 0x0003080001167983 */ /* 0x002ee20000300a00 */
[----:B------:R-:W-:-:S03]  /*534c0*/  IMAD.WIDE R216, R6, 0x4, R216 ;  /* 0x0000000406d87825 */ /* 0x000fc600078e02d8 */
[----:B------:R-:W-:Y:S04]  /*534d0*/  STL.64 [R1+0x1030], R220 ;  /* 0x001030dc01007387 */ /* 0x000fe80000100a00 */
[----:B--2---:R-:W2:Y:S04]  /*534e0*/  LDL.LU.64 R4, [R1+0x300] ;  /* 0x0003000001047983 */ /* 0x004ea80000300a00 */
[----:B------:R1:W-:Y:S04]  /*534f0*/  STL.64 [R1+0x1020], R216 ;  /* 0x001020d801007387 */ /* 0x0003e80000100a00 */
[----:B------:R-:W-:Y:S04]  /*53500*/  LDGSTS.E [R15+-0x20000], desc[UR60][R220.64], P3 ;  /* 0xe0000000dc0f7fae */ /* 0x000fe8000992187c */
[----:B------:R1:W-:Y:S01]  /*53510*/  LDGSTS.E [R11+-0x1fc00], desc[UR60][R216.64], P3 ;  /* 0xe0400000d80b7fae */ /* 0x0003e2000992187c */
[----:B------:R-:W-:-:S05]  /*53520*/  IMAD.WIDE R20, R6, 0x4, R2 ;  /* 0x0000000406147825 */ /* 0x000fca00078e0202 */
[----:B------:R-:W-:Y:S04]  /*53530*/  STL.64 [R1+0x1010], R20 ;  /* 0x0010101401007387 */ /* 0x000fe80000100a00 */
[----:B------:R4:W-:Y:S01]  /*53540*/  LDGSTS.E [R10+-0x1f800], desc[UR60][R20.64], P3 ;  /* 0xe0800000140a7fae */ /* 0x0009e2000992187c */
[----:B-1----:R-:W-:Y:S02]  /*53550*/  VIADD R216, R12, 0x200000 ;  /* 0x002000000cd87836 */ /* 0x002fe40000000000 */
[C---:B------:R-:W-:Y:S02]  /*53560*/  IMAD.WIDE R2, R6.reuse, 0x4, R226 ;  /* 0x0000000406027825 */ /* 0x040fe400078e02e2 */
[----:B------:R-:W2:Y:S04]  /*53570*/  LDL.LU.64 R226, [R1+0x2f8] ;  /* 0x0002f80001e27983 */ /* 0x000ea80000300a00 */
[----:B------:R1:W-:Y:S04]  /*53580*/  STL.64 [R1+0x1000], R2 ;  /* 0x0010000201007387 */ /* 0x0003e80000100a00 */
[----:B------:R-:W-:Y:S01]  /*53590*/  LDGSTS.E [R252+-0x1f400], desc[UR60][R2.64], P3 ;  /* 0xe0c0000002fc7fae */ /* 0x000fe2000992187c */
[----:B----4-:R-:W-:-:S03]  /*535a0*/  IMAD.WIDE R220, R6, 0x4, R214 ;  /* 0x0000000406dc7825 */ /* 0x010fc600078e02d6 */
[----:B------:R-:W4:Y:S04]  /*535b0*/  LDL.LU.64 R214, [R1+0x2f0] ;  /* 0x0002f00001d67983 */ /* 0x000f280000300a00 */
[----:B-1----:R-:W4:Y:S04]  /*535c0*/  LDL.LU.64 R2, [R1+0x2e8] ;  /* 0x0002e80001027983 */ /* 0x002f280000300a00 */
[----:B------:R1:W-:Y:S04]  /*535d0*/  STL.64 [R1+0xff0], R220 ;  /* 0x000ff0dc01007387 */ /* 0x0003e80000100a00 */
[----:B------:R1:W-:Y:S01]  /*535e0*/  LDGSTS.E [R216+-0x1f000], desc[UR60][R220.64], P3 ;  /* 0xe1000000dcd87fae */ /* 0x0003e2000992187c */
[----:B------:R-:W-:-:S04]  /*535f0*/  IMAD.WIDE R20, R6, 0x4, R224 ;  /* 0x0000000406147825 */ /* 0x000fc800078e02e0 */
[C---:B------:R-:W-:Y:S01]  /*53600*/  IMAD.WIDE R18, R6.reuse, 0x4, R18 ;  /* 0x0000000406127825 */ /* 0x040fe200078e0212 */
[----:B------:R-:W4:Y:S04]  /*53610*/  LDL.LU.64 R224, [R1+0x2e0] ;  /* 0x0002e00001e07983 */ /* 0x000f280000300a00 */
[----:B------:R3:W-:Y:S04]  /*53620*/  STL.64 [R1+0xfe0], R20 ;  /* 0x000fe01401007387 */ /* 0x0007e80000100a00 */
[----:B------:R3:W-:Y:S04]  /*53630*/  LDGSTS.E [R17+-0x1ec00], desc[UR60][R20.64], P3 ;  /* 0xe140000014117fae */ /* 0x0007e8000992187c */
[----:B------:R2:W-:Y:S04]  /*53640*/  STL.64 [R1+0xfd0], R18 ;  /* 0x000fd01201007387 */ /* 0x0005e80000100a00 */
[----:B------:R2:W-:Y:S01]  /*53650*/  LDGSTS.E [R15+-0x1e800], desc[UR60][R18.64], P3 ;  /* 0xe1800000120f7fae */ /* 0x0005e2000992187c */
[----:B------:R-:W-:-:S05]  /*53660*/  IMAD.WIDE R10, R6, 0x4, R222 ;  /* 0x00000004060a7825 */ /* 0x000fca00078e02de */
[----:B------:R2:W-:Y:S04]  /*53670*/  STL.64 [R1+0xfc0], R10 ;  /* 0x000fc00a01007387 */ /* 0x0005e80000100a00 */
[----:B------:R-:W4:Y:S04]  /*53680*/  LDL.LU.64 R216, [R1+0x2d8] ;  /* 0x0002d80001d87983 */ /* 0x000f280000300a00 */
[----:B------:R2:W-:Y:S01]  /*53690*/  LDGSTS.E [R252+-0x1e400], desc[UR60][R10.64], P3 ;  /* 0xe1c000000afc7fae */ /* 0x0005e2000992187c */
[----:B-1----:R-:W-:Y:S02]  /*536a0*/  VIADD R220, R12, 0x200000 ;  /* 0x002000000cdc7836 */ /* 0x002fe40000000000 */
[----:B---3--:R-:W-:-:S04]  /*536b0*/  IMAD.WIDE R222, R6, 0x4, R218 ;  /* 0x0000000406de7825 */ /* 0x008fc800078e02da */
[----:B------:R-:W-:-:S04]  /*536c0*/  IMAD.WIDE R20, R6, 0x4, R22 ;  /* 0x0000000406147825 */ /* 0x000fc800078e0216 */
[C---:B--2---:R-:W-:Y:S01]  /*536d0*/  IMAD.WIDE R18, R6.reuse, 0x4, R4 ;  /* 0x0000000406127825 */ /* 0x044fe200078e0204 */
[----:B------:R-:W2:Y:S04]  /*536e0*/  LDL.LU.64 R218, [R1+0x2d0] ;  /* 0x0002d00001da7983 */ /* 0x000ea80000300a00 */
[----:B------:R4:W-:Y:S04]  /*536f0*/  STL.64 [R1+0xfb0], R222 ;  /* 0x000fb0de01007387 */ /* 0x0009e80000100a00 */
[----:B------:R-:W3:Y:S04]  /*53700*/  LDL.LU.64 R22, [R1+0x2c8] ;  /* 0x0002c80001167983 */ /* 0x000ee80000300a00 */
[----:B------:R1:W-:Y:S04]  /*53710*/  STL.64 [R1+0xfa0], R20 ;  /* 0x000fa01401007387 */ /* 0x0003e80000100a00 */
[----:B------:R1:W-:Y:S04]  /*53720*/  STL.64 [R1+0xf90], R18 ;  /* 0x000f901201007387 */ /* 0x0003e80000100a00 */
[----:B------:R-:W3:Y:S04]  /*53730*/  LDL.LU.64 R4, [R1+0x2c0] ;  /* 0x0002c00001047983 */ /* 0x000ee80000300a00 */
[----:B------:R4:W-:Y:S04]  /*53740*/  LDGSTS.E [R220+-0x1e000], desc[UR60][R222.64], P3 ;  /* 0xe2000000dedc7fae */ /* 0x0009e8000992187c */
[----:B------:R1:W-:Y:S04]  /*53750*/  LDGSTS.E [R17+-0x1dc00], desc[UR60][R20.64], P3 ;  /* 0xe240000014117fae */ /* 0x0003e8000992187c */
[----:B------:R1:W-:Y:S01]  /*53760*/  LDGSTS.E [R15+-0x1d800], desc[UR60][R18.64], P3 ;  /* 0xe2800000120f7fae */ /* 0x0003e2000992187c */
[----:B------:R-:W-:-:S05]  /*53770*/  IMAD.WIDE R10, R6, 0x4, R226 ;  /* 0x00000004060a7825 */ /* 0x000fca00078e02e2 */
[----:B------:R1:W-:Y:S04]  /*53780*/  STL.64 [R1+0xf80], R10 ;  /* 0x000f800a01007387 */ /* 0x0003e80000100a00 */
[----:B------:R-:W3:Y:S04]  /*53790*/  LDL.LU.64 R226, [R1+0x2b8] ;  /* 0x0002b80001e27983 */ /* 0x000ee80000300a00 */
[----:B------:R1:W-:Y:S01]  /*537a0*/  LDGSTS.E [R252+-0x1d400], desc[UR60][R10.64], P3 ;  /* 0xe2c000000afc7fae */ /* 0x0003e2000992187c */
[----:B----4-:R-:W-:-:S04]  /*537b0*/  IMAD.WIDE R222, R6, 0x4, R214 ;  /* 0x0000000406de7825 */ /* 0x010fc800078e02d6 */
[C---:B-1----:R-:W-:Y:S01]  /*537c0*/  IMAD.WIDE R20, R6.reuse, 0x4, R2 ;  /* 0x0000000406147825 */ /* 0x042fe200078e0202 */
[----:B------:R-:W4:Y:S04]  /*537d0*/  LDL.LU.64 R214, [R1+0x2b0] ;  /* 0x0002b00001d67983 */ /* 0x000f280000300a00 */
[----:B------:R1:W-:Y:S04]  /*537e0*/  STL.64 [R1+0xf70], R222 ;  /* 0x000f70de01007387 */ /* 0x0003e80000100a00 */
[----:B------:R-:W4:Y:S04]  /*537f0*/  LDL.LU.64 R2, [R1+0x2a8] ;  /* 0x0002a80001027983 */ /* 0x000f280000300a00 */
[----:B------:R-:W-:Y:S04]  /*53800*/  LDGSTS.E [R220+-0x1d000], desc[UR60][R222.64], P3 ;  /* 0xe3000000dedc7fae */ /* 0x000fe8000992187c */
[----:B------:R3:W-:Y:S01]  /*53810*/  LDGSTS.E [R17+-0x1cc00], desc[UR60][R20.64], P3 ;  /* 0xe340000014117fae */ /* 0x0007e2000992187c */
[----:B------:R-:W-:-:S03]  /*53820*/  IMAD.WIDE R18, R6, 0x4, R224 ;  /* 0x0000000406127825 */ /* 0x000fc600078e02e0 */
[----:B------:R-:W4:Y:S04]  /*53830*/  LDL.LU.64 R224, [R1+0x2a0] ;  /* 0x0002a00001e07983 */ /* 0x000f280000300a00 */
[----:B------:R3:W-:Y:S04]  /*53840*/  STL.64 [R1+0xf60], R20 ;  /* 0x000f601401007387 */ /* 0x0007e80000100a00 */
[----:B------:R-:W-:Y:S04]  /*53850*/  STL.64 [R1+0xf50], R18 ;  /* 0x000f501201007387 */ /* 0x000fe80000100a00 */
[----:B------:R-:W-:Y:S01]  /*53860*/  LDGSTS.E [R15+-0x1c800], desc[UR60][R18.64], P3 ;  /* 0xe3800000120f7fae */ /* 0x000fe2000992187c */
[----:B------:R-:W-:-:S03]  /*53870*/  IMAD.WIDE R10, R6, 0x4, R216 ;  /* 0x00000004060a7825 */ /* 0x000fc600078e02d8 */
[----:B------:R-:W4:Y:S04]  /*53880*/  LDL.LU.64 R216, [R1+0x298] ;  /* 0x0002980001d87983 */ /* 0x000f280000300a00 */
[----:B------:R3:W-:Y:S04]  /*53890*/  STL.64 [R1+0xf40], R10 ;  /* 0x000f400a01007387 */ /* 0x0007e80000100a00 */
[----:B-1----:R-:W4:Y:S04]  /*538a0*/  LDL.LU.64 R222, [R1+0x290] ;  /* 0x0002900001de7983 */ /* 0x002f280000300a00 */
[----:B------:R-:W4:Y:S04]  /*538b0*/  LDL.LU.64 R220, [R1+0x288] ;  /* 0x0002880001dc7983 */ /* 0x000f280000300a00 */
[----:B------:R1:W-:Y:S01]  /*538c0*/  LDGSTS.E [R252+-0x1c400], desc[UR60][R10.64], P3 ;  /* 0xe3c000000afc7fae */ /* 0x0003e2000992187c */
[----:B--2---:R-:W-:-:S04]  /*538d0*/  IMAD.WIDE R218, R6, 0x4, R218 ;  /* 0x0000000406da7825 */ /* 0x004fc800078e02da */
[----:B---3--:R-:W-:Y:S01]  /*538e0*/  IMAD.WIDE R20, R6, 0x4, R22 ;  /* 0x0000000406147825 */ /* 0x008fe200078e0216 */
[----:B-1----:R-:W-:Y:S01]  /*538f0*/  IADD3 R11, R12, 0x200000, RZ ;  /* 0x002000000c0b7810 */ /* 0x002fe20007ffe0ff */
[----:B------:R-:W-:Y:S02]  /*53900*/  STL.64 [R1+0xf30], R218 ;  /* 0x000f30da01007387 */ /* 0x000fe40000100a00 */
[----:B------:R-:W-:Y:S02]  /*53910*/  IMAD.WIDE R18, R6, 0x4, R4 ;  /* 0x0000000406127825 */ /* 0x000fe400078e0204 */
[----:B------:R-:W2:Y:S02]  /*53920*/  LDL.LU.64 R22, [R1+0x280] ;  /* 0x0002800001167983 */ /* 0x000ea40000300a00 */
[----:B------:R-:W-:Y:S02]  /*53930*/  VIADD R10, R12, 0x200000 ;  /* 0x002000000c0a7836 */ /* 0x000fe40000000000 */
[----:B------:R4:W-:Y:S04]  /*53940*/  STL.64 [R1+0xf20], R20 ;  /* 0x000f201401007387 */ /* 0x0009e80000100a00 */
[----:B------:R1:W-:Y:S04]  /*53950*/  STL.64 [R1+0xf10], R18 ;  /* 0x000f101201007387 */ /* 0x0003e80000100a00 */
[----:B------:R-:W-:Y:S04]  /*53960*/  LDGSTS.E [R15+-0x1c000], desc[UR60][R218.64], P3 ;  /* 0xe4000000da0f7fae */ /* 0x000fe8000992187c */
[----:B------:R4:W-:Y:S04]  /*53970*/  LDGSTS.E [R11+-0x1bc00], desc[UR60][R20.64], P3 ;  /* 0xe4400000140b7fae */ /* 0x0009e8000992187c */
[----:B------:R1:W-:Y:S01]  /*53980*/  LDGSTS.E [R10+-0x1b800], desc[UR60][R18.64], P3 ;  /* 0xe4800000120a7fae */ /* 0x0003e2000992187c */
[----:B------:R-:W-:-:S03]  /*53990*/  IMAD.WIDE R4, R6, 0x4, R226 ;  /* 0x0000000406047825 */ /* 0x000fc600078e02e2 */
[----:B------:R-:W3:Y:S04]  /*539a0*/  LDL.LU.64 R226, [R1+0x278] ;  /* 0x0002780001e27983 */ /* 0x000ee80000300a00 */
[----:B------:R1:W-:Y:S04]  /*539b0*/  STL.64 [R1+0xf00], R4 ;  /* 0x000f000401007387 */ /* 0x0003e80000100a00 */
[----:B------:R1:W-:Y:S01]  /*539c0*/  LDGSTS.E [R252+-0x1b400], desc[UR60][R4.64], P3 ;  /* 0xe4c0000004fc7fae */ /* 0x0003e2000992187c */
[----:B----4-:R-:W-:-:S04]  /*539d0*/  IMAD.WIDE R20, R6, 0x4, R214 ;  /* 0x0000000406147825 */ /* 0x010fc800078e02d6 */
[C---:B-1----:R-:W-:Y:S01]  /*539e0*/  IMAD.WIDE R18, R6.reuse, 0x4, R2 ;  /* 0x0000000406127825 */ /* 0x042fe200078e0202 */
[----:B------:R-:W4:Y:S04]  /*539f0*/  LDL.LU.64 R214, [R1+0x270] ;  /* 0x0002700001d67983 */ /* 0x000f280000300a00 */
[----:B------:R-:W4:Y:S04]  /*53a00*/  LDL.LU.64 R218, [R1+0x268] ;  /* 0x0002680001da7983 */ /* 0x000f280000300a00 */
[----:B------:R-:W-:Y:S01]  /*53a10*/  STL.64 [R1+0xef0], R20 ;  /* 0x000ef01401007387 */ /* 0x000fe20000100a00 */
[----:B------:R-:W-:-:S03]  /*53a20*/  IMAD.WIDE R10, R6, 0x4, R224 ;  /* 0x00000004060a7825 */ /* 0x000fc600078e02e0 */
[----:B------:R-:W-:Y:S01]  /*53a30*/  STL.64 [R1+0xee0], R18 ;  /* 0x000ee01201007387 */ /* 0x000fe20000100a00 */
[C---:B------:R-:W-:Y:S01]  /*53a40*/  VIADD R5, R12.reuse, 0x200000 ;  /* 0x002000000c057836 */ /* 0x040fe20000000000 */
[----:B------:R-:W-:Y:S02]  /*53a50*/  IADD3 R4, R12, 0x200000, RZ ;  /* 0x002000000c047810 */ /* 0x000fe40007ffe0ff */
[----:B------:R-:W-:Y:S04]  /*53a60*/  LDGSTS.E [R15+-0x1b000], desc[UR60][R20.64], P3 ;  /* 0xe5000000140f7fae */ /* 0x000fe8000992187c */
[----:B------:R-:W-:Y:S04]  /*53a70*/  STL.64 [R1+0xed0], R10 ;  /* 0x000ed00a01007387 */ /* 0x000fe80000100a00 */
[----:B------:R2:W-:Y:S04]  /*53a80*/  LDGSTS.E [R5+-0x1ac00], desc[UR60][R18.64], P3 ;  /* 0xe540000012057fae */ /* 0x0005e8000992187c */
[----:B------:R3:W-:Y:S01]  /*53a90*/  LDGSTS.E [R4+-0x1a800], desc[UR60][R10.64], P3 ;  /* 0xe58000000a047fae */ /* 0x0007e2000992187c */
[----:B------:R-:W-:-:S03]  /*53aa0*/  IMAD.WIDE R2, R6, 0x4, R216 ;  /* 0x0000000406027825 */ /* 0x000fc600078e02d8 */
[----:B------:R-:W4:Y:S04]  /*53ab0*/  LDL.LU.64 R216, [R1+0x260] ;  /* 0x0002600001d87983 */ /* 0x000f280000300a00 */
[----:B------:R1:W-:Y:S04]  /*53ac0*/  STL.64 [R1+0xec0], R2 ;  /* 0x000ec00201007387 */ /* 0x0003e80000100a00 */
[----:B------:R-:W-:Y:S04]  /*53ad0*/  LDGSTS.E [R252+-0x1a400], desc[UR60][R2.64], P3 ;  /* 0xe5c0000002fc7fae */ /* 0x000fe8000992187c */
[----:B-1----:R-:W4:Y:S04]  /*53ae0*/  LDL.LU.64 R2, [R1+0x258] ;  /* 0x0002580001027983 */ /* 0x002f280000300a00 */
[----:B------:R-:W4:Y:S01]  /*53af0*/  LDL.LU.64 R224, [R1+0x250] ;  /* 0x0002500001e07983 */ /* 0x000f220000300a00 */
[----:B------:R-:W-:-:S04]  /*53b00*/  IMAD.WIDE R222, R6, 0x4, R222 ;  /* 0x0000000406de7825 */ /* 0x000fc800078e02de */
[C---:B------:R-:W-:Y:S01]  /*53b10*/  IMAD.WIDE R220, R6.reuse, 0x4, R220 ;  /* 0x0000000406dc7825 */ /* 0x040fe200078e02dc */
[----:B------:R1:W-:Y:S04]  /*53b20*/  STL.64 [R1+0xeb0], R222 ;  /* 0x000eb0de01007387 */ /* 0x0003e80000100a00 */
[----:B------:R-:W4:Y:S01]  /*53b30*/  LDL.LU.64 R20, [R1+0x238] ;  /* 0x0002380001147983 */ /* 0x000f220000300a00 */
[----:B--2---:R-:W-:-:S03]  /*53b40*/  IMAD.WIDE R18, R6, 0x4, R22 ;  /* 0x0000000406127825 */ /* 0x004fc600078e0216 */
[----:B------:R2:W-:Y:S04]  /*53b50*/  STL.64 [R1+0xea0], R220 ;  /* 0x000ea0dc01007387 */ /* 0x0005e80000100a00 */
[----:B------:R-:W-:Y:S04]  /*53b60*/  LDGSTS.E [R4+-0x1a000], desc[UR60][R222.64], P3 ;  /* 0xe6000000de047fae */ /* 0x000fe8000992187c */
[----:B------:R4:W-:Y:S04]  /*53b70*/  STL.64 [R1+0xe90], R18 ;  /* 0x000e901201007387 */ /* 0x0009e80000100a00 */
[----:B------:R-:W4:Y:S04]  /*53b80*/  LDL.LU.64 R22, [R1+0x220] ;  /* 0x0002200001167983 */ /* 0x000f280000300a00 */
[----:B------:R-:W-:Y:S04]  /*53b90*/  LDGSTS.E [R17+-0x19c00], desc[UR60][R220.64], P3 ;  /* 0xe6400000dc117fae */ /* 0x000fe8000992187c */
[----:B------:R4:W-:Y:S04]  /*53ba0*/  LDGSTS.E [R15+-0x19800], desc[UR60][R18.64], P3 ;  /* 0xe6800000120f7fae */ /* 0x0009e8000992187c */
[----:B------:R-:W4:Y:S01]  /*53bb0*/  LDL.LU.64 R4, [R1+0x208] ;  /* 0x0002080001047983 */ /* 0x000f220000300a00 */
[----:B---3--:R-:W-:-:S05]  /*53bc0*/  IMAD.WIDE R10, R6, 0x4, R226 ;  /* 0x00000004060a7825 */ /* 0x008fca00078e02e2 */
[----:B------:R3:W-:Y:S04]  /*53bd0*/  STL.64 [R1+0xe80], R10 ;  /* 0x000e800a01007387 */ /* 0x0007e80000100a00 */
[----:B-1----:R-:W3:Y:S04]  /*53be0*/  LDL.LU.64 R222, [R1+0x1f0] ;  /* 0x0001f00001de7983 */ /* 0x002ee80000300a00 */
[----:B--2---:R-:W2:Y:S04]  /*53bf0*/  LDL.LU.64 R220, [R1+0x1d8] ;  /* 0x0001d80001dc7983 */ /* 0x004ea80000300a00 */
[----:B------:R3:W-:Y:S01]  /*53c00*/  LDGSTS.E [R252+-0x19400], desc[UR60][R10.64], P3 ;  /* 0xe6c000000afc7fae */ /* 0x0007e2000992187c */
[----:B----4-:R-:W-:-:S04]  /*53c10*/  IMAD.WIDE R214, R6, 0x4, R214 ;  /* 0x0000000406d67825 */ /* 0x010fc800078e02d6 */
[C---:B------:R-:W-:Y:S01]  /*53c20*/  IMAD.WIDE R226, R6.reuse, 0x4, R218 ;  /* 0x0000000406e27825 */ /* 0x040fe200078e02da */
[----:B------:R1:W-:Y:S04]  /*53c30*/  STL.64 [R1+0xe70], R214 ;  /* 0x000e70d601007387 */ /* 0x0003e80000100a00 */
[----:B------:R-:W4:Y:S04]  /*53c40*/  LDL.LU.64 R218, [R1+0x1c0] ;  /* 0x0001c00001da7983 */ /* 0x000f280000300a00 */
[----:B------:R1:W-:Y:S01]  /*53c50*/  STL.64 [R1+0xe60], R226 ;  /* 0x000e60e201007387 */ /* 0x0003e20000100a00 */
[----:B------:R-:W-:-:S04]  /*53c60*/  IMAD.WIDE R18, R6, 0x4, R216 ;  /* 0x0000000406127825 */ /* 0x000fc800078e02d8 */
[C---:B---3--:R-:W-:Y:S01]  /*53c70*/  VIADD R11, R12.reuse, 0x200000 ;  /* 0x002000000c0b7836 */ /* 0x048fe20000000000 */
[----:B------:R-:W3:Y:S01]  /*53c80*/  LDL.LU.64 R216, [R1+0x1a8] ;  /* 0x0001a80001d87983 */ /* 0x000ee20000300a00 */
[----:B------:R-:W-:-:S03]  /*53c90*/  VIADD R10, R12, 0x200000 ;  /* 0x002000000c0a7836 */ /* 0x000fc60000000000 */
[----:B------:R-:W-:Y:S04]  /*53ca0*/  STL.64 [R1+0x4ae0], R12 ;  /* 0x004ae00c01007387 */ /* 0x000fe80000100a00 */
[----:B------:R1:W-:Y:S04]  /*53cb0*/  STL.64 [R1+0xe50], R18 ;  /* 0x000e501201007387 */ /* 0x0003e80000100a00 */
[----:B------:R-:W-:Y:S04]  /*53cc0*/  LDGSTS.E [R15+-0x19000], desc[UR60][R214.64], P3 ;  /* 0xe7000000d60f7fae */ /* 0x000fe8000992187c */
[----:B------:R-:W-:Y:S04]  /*53cd0*/  LDGSTS.E [R11+-0x18c00], desc[UR60][R226.64], P3 ;  /* 0xe7400000e20b7fae */ /* 0x000fe8000992187c */
[----:B------:R1:W-:Y:S01]  /*53ce0*/  LDGSTS.E [R10+-0x18800], desc[UR60][R18.64], P3 ;  /* 0xe7800000120a7fae */ /* 0x0003e2000992187c */
[----:B------:R-:W-:-:S03]  /*53cf0*/  IMAD.WIDE R2, R6, 0x4, R2 ;  /* 0x0000000406027825 */ /* 0x000fc600078e0202 */
[----:B-1----:R-:W3:Y:S04]  /*53d00*/  LDL.LU.64 R214, [R1+0x4b90] ;  /* 0x004b900001d67983 */ /* 0x002ee80000300a00 */
[----:B------:R1:W-:Y:S04]  /*53d10*/  STL.64 [R1+0xe40], R2 ;  /* 0x000e400201007387 */ /* 0x0003e80000100a00 */
[----:B------:R-:W3:Y:S01]  /*53d20*/  LDL.LU.64 R226, [R1+0x190] ;  /* 0x0001900001e27983 */ /* 0x000ee20000300a00 */
[----:B------:R-:W-:-:S04]  /*53d30*/  IMAD.WIDE R18, R6, 0x4, R224 ;  /* 0x0000000406127825 */ /* 0x000fc800078e02e0 */
[----:B------:R-:W-:Y:S01]  /*53d40*/  IMAD.WIDE R12, R6, 0x4, R20 ;  /* 0x00000004060c7825 */ /* 0x000fe200078e0214 */
[----:B------:R-:W3:Y:S01]  /*53d50*/  LDL.LU.64 R224, [R1+0x178] ;  /* 0x0001780001e07983 */ /* 0x000ee20000300a00 */
[----:B------:R-:W-:-:S03]  /*53d60*/  IADD3 R15, R9, 0x200000, RZ ;  /* 0x00200000090f7810 */ /* 0x000fc60007ffe0ff */
[----:B------:R1:W-:Y:S01]  /*53d70*/  LDGSTS.E [R252+-0x18400], desc[UR60][R2.64], P3 ;  /* 0xe7c0000002fc7fae */ /* 0x0003e2000992187c */
[----:B------:R-:W-:-:S03]  /*53d80*/  IMAD.WIDE R10, R6, 0x4, R22 ;  /* 0x00000004060a7825 */ /* 0x000fc600078e0216 */
[----:B------:R1:W-:Y:S04]  /*53d90*/  STL.64 [R1+0xe30], R18 ;  /* 0x000e301201007387 */ /* 0x0003e80000100a00 */
[----:B------:R4:W-:Y:S04]  /*53da0*/  STL.64 [R1+0xe20], R12 ;  /* 0x000e200c01007387 */ /* 0x0009e80000100a00 */
[----:B------:R-:W-:Y:S04]  /*53db0*/  LDGSTS.E [R15+-0x3ff80], desc[UR60][R18.64], P3 ;  /* 0xc0080000120f7fae */ /* 0x000fe8000992187c */
[----:B------:R4:W-:Y:S01]  /*53dc0*/  STL.64 [R1+0xe10], R10 ;  /* 0x000e100a01007387 */ /* 0x0009e20000100a00 */
[----:B-1----:R-:W-:-:S02]  /*53dd0*/  VIADD R3, R9, 0x200000 ;  /* 0x0020000009037836 */ /* 0x002fc40000000000 */
[C---:B------:R-:W-:Y:S02]  /*53de0*/  VIADD R2, R9.reuse, 0x200000 ;  /* 0x0020000009027836 */ /* 0x040fe40000000000 */
[C---:B------:R-:W-:Y:S01]  /*53df0*/  IMAD.WIDE R4, R6.reuse, 0x4, R4 ;  /* 0x0000000406047825 */ /* 0x040fe200078e0204 */
[----:B------:R-:W-:Y:S01]  /*53e00*/  IADD3 R252, R9, 0x200000, RZ ;  /* 0x0020000009fc7810 */ /* 0x000fe20007ffe0ff */
[----:B------:R-:W3:Y:S04]  /*53e10*/  LDL.LU.64 R18, [R1+0x160] ;  /* 0x0001600001127983 */ /* 0x000ee80000300a00 */
[----:B------:R4:W-:Y:S04]  /*53e20*/  LDGSTS.E [R3+-0x3fb80], desc[UR60][R12.64], P3 ;  /* 0xc04800000c037fae */ /* 0x0009e8000992187c */
[----:B------:R3:W-:Y:S04]  /*53e30*/  STL.64 [R1+0xe00], R4 ;  /* 0x000e000401007387 */ /* 0x0007e80000100a00 */
[----:B------:R1:W-:Y:S04]  /*53e40*/  LDGSTS.E [R2+-0x3f780], desc[UR60][R10.64], P3 ;  /* 0xc08800000a027fae */ /* 0x0003e8000992187c */
[----:B------:R3:W-:Y:S04]  /*53e50*/  LDGSTS.E [R252+-0x3f380], desc[UR60][R4.64], P3 ;  /* 0xc0c8000004fc7fae */ /* 0x0007e8000992187c */
[----:B------:R-:W3:Y:S01]  /*53e60*/  LDL.LU.64 R2, [R1+0x148] ;  /* 0x0001480001027983 */ /* 0x000ee20000300a00 */
[----:B------:R-:W-:-:S04]  /*53e70*/  IMAD.WIDE R22, R6, 0x4, R222 ;  /* 0x0000000406167825 */ /* 0x000fc800078e02de */
[C---:B--2---:R-:W-:Y:S01]  /*53e80*/  IMAD.WIDE R20, R6.reuse, 0x4, R220 ;  /* 0x0000000406147825 */ /* 0x044fe200078e02dc */
[----:B------:R2:W-:Y:S04]  /*53e90*/  STL.64 [R1+0xdf0], R22 ;  /* 0x000df01601007387 */ /* 0x0005e80000100a00 */
[----:B------:R2:W-:Y:S01]  /*53ea0*/  STL.64 [R1+0xde0], R20 ;  /* 0x000de01401007387 */ /* 0x0005e20000100a00 */
[----:B----4-:R-:W-:-:S04]  /*53eb0*/  IMAD.WIDE R12, R6, 0x4, R218 ;  /* 0x00000004060c7825 */ /* 0x010fc800078e02da */
[C---:B-1----:R-:W-:Y:S02]  /*53ec0*/  VIADD R11, R9.reuse, 0x200000 ;  /* 0x00200000090b7836 */ /* 0x042fe40000000000 */
[----:B------:R-:W-:Y:S01]  /*53ed0*/  VIADD R10, R9, 0x200000 ;  /* 0x00200000090a7836 */ /* 0x000fe20000000000 */
[----:B------:R2:W-:Y:S04]  /*53ee0*/  LDGSTS.E [R15+-0x3ef80], desc[UR60][R22.64], P3 ;  /* 0xc1080000160f7fae */ /* 0x0005e8000992187c */
[----:B------:R1:W-:Y:S04]  /*53ef0*/  LDGSTS.E [R11+-0x3eb80], desc[UR60][R20.64], P3 ;  /* 0xc1480000140b7fae */ /* 0x0003e8000992187c */
[----:B------:R-:W-:Y:S01]  /*53f00*/  LDGSTS.E [R10+-0x3e780], desc[UR60][R12.64], P3 ;  /* 0xc18800000c0a7fae */ /* 0x000fe2000992187c */
[----:B---3--:R-:W-:-:S03]  /*53f10*/  IMAD.WIDE R4, R6, 0x4, R216 ;  /* 0x0000000406047825 */ /* 0x008fc600078e02d8 */
[----:B------:R-:W3:Y:S04]  /*53f20*/  LDL.LU.64 R216, [R1+0x130] ;  /* 0x0001300001d87983 */ /* 0x000ee80000300a00 */
[----:B------:R-:W-:Y:S04]  /*53f30*/  STL.64 [R1+0xdd0], R12 ;  /* 0x000dd00c01007387 */ /* 0x000fe80000100a00 */
[----:B------:R-:W4:Y:S04]  /*53f40*/  LDL.LU.64 R218, [R1+0x118] ;  /* 0x0001180001da7983 */ /* 0x000f280000300a00 */
[----:B------:R-:W4:Y:S04]  /*53f50*/  LDL.LU.64 R220, [R1+0x100] ;  /* 0x0001000001dc7983 */ /* 0x000f280000300a00 */
[----:B------:R1:W-:Y:S04]  /*53f60*/  STL.64 [R1+0xdc0], R4 ;  /* 0x000dc00401007387 */ /* 0x0003e80000100a00 */
[----:B------:R-:W4:Y:S04]  /*53f70*/  LDL.LU.64 R222, [R1+0xe8] ;  /* 0x0000e80001de7983 */ /* 0x000f280000300a00 */
[----:B------:R-:W-:Y:S01]  /*53f80*/  LDGSTS.E [R252+-0x3e380], desc[UR60][R4.64], P3 ;  /* 0xc1c8000004fc7fae */ /* 0x000fe2000992187c */
[----:B--2---:R-:W-:-:S04]  /*53f90*/  IMAD.WIDE R22, R6, 0x4, R226 ;  /* 0x0000000406167825 */ /* 0x004fc800078e02e2 */
[C---:B-1----:R-:W-:Y:S02]  /*53fa0*/  IMAD.WIDE R20, R6.reuse, 0x4, R224 ;  /* 0x0000000406147825 */ /* 0x042fe400078e02e0 */
[----:B------:R-:W2:Y:S04]  /*53fb0*/  LDL.LU.64 R224, [R1+0xd0] ;  /* 0x0000d00001e07983 */ /* 0x000ea80000300a00 */
[----:B------:R-:W2:Y:S04]  /*53fc0*/  LDL.LU.64 R226, [R1+0xb8] ;  /* 0x0000b80001e27983 */ /* 0x000ea80000300a00 */
[----:B------:R-:W-:Y:S04]  /*53fd0*/  STL.64 [R1+0xdb0], R22 ;  /* 0x000db01601007387 */ /* 0x000fe80000100a00 */
[----:B------:R-:W2:Y:S04]  /*53fe0*/  LDL.LU.64 R4, [R1+0xa0] ;  /* 0x0000a00001047983 */ /* 0x000ea80000300a00 */
[----:B------:R-:W-:Y:S04]  /*53ff0*/  STL.64 [R1+0xda0], R20 ;  /* 0x000da01401007387 */ /* 0x000fe80000100a00 */
[----:B------:R-:W2:Y:S04]  /*54000*/  LDL.LU.64 R12, [R1+0x88] ;  /* 0x00008800010c7983 */ /* 0x000ea80000300a00 */
[----:B------:R-:W-:Y:S04]  /*54010*/  LDGSTS.E [R15+-0x3df80], desc[UR60][R22.64], P3 ;  /* 0xc2080000160f7fae */ /* 0x000fe8000992187c */
[----:B------:R-:W-:Y:S01]  /*54020*/  LDGSTS.E [R11+-0x3db80], desc[UR60][R20.64], P3 ;  /* 0xc2480000140b7fae */ /* 0x000fe2000992187c */
[----:B------:R-:W-:-:S05]  /*54030*/  IMAD.WIDE R18, R6, 0x4, R18 ;  /* 0x0000000406127825 */ /* 0x000fca00078e0212 */
[----:B------:R1:W-:Y:S04]  /*54040*/  STL.64 [R1+0xd90], R18 ;  /* 0x000d901201007387 */ /* 0x0003e80000100a00 */
[----:B------:R1:W-:Y:S01]  /*54050*/  LDGSTS.E [R10+-0x3d780], desc[UR60][R18.64], P3 ;  /* 0xc2880000120a7fae */ /* 0x0003e2000992187c */
[----:B------:R-:W-:Y:S01]  /*54060*/  IMAD.WIDE R2, R6, 0x4, R2 ;  /* 0x0000000406027825 */ /* 0x000fe200078e0202 */
[----:B-1----:R-:W-:-:S04]  /*54070*/  IADD3 R18, R9, 0x200000, RZ ;  /* 0x0020000009127810 */ /* 0x002fc80007ffe0ff */
[----:B------:R1:W-:Y:S04]  /*54080*/  STL.64 [R1+0xd80], R2 ;  /* 0x000d800201007387 */ /* 0x0003e80000100a00 */
[----:B------:R-:W-:Y:S04]  /*54090*/  LDGSTS.E [R252+-0x3d380], desc[UR60][R2.64], P3 ;  /* 0xc2c8000002fc7fae */ /* 0x000fe8000992187c */
[----:B-1----:R-:W2:Y:S04]  /*540a0*/  LDL.LU.64 R2, [R1+0x70] ;  /* 0x0000700001027983 */ /* 0x002ea80000300a00 */
[----:B------:R-:W2:Y:S04]  /*540b0*/  LDL.LU.64 R22, [R1+0x58] ;  /* 0x0000580001167983 */ /* 0x000ea80000300a00 */
[----:B------:R-:W2:Y:S04]  /*540c0*/  LDL.LU.64 R20, [R1+0x40] ;  /* 0x0000400001147983 */ /* 0x000ea80000300a00 */
[----:B------:R-:W2:Y:S01]  /*540d0*/  LDL.LU.64 R10, [R1+0x28] ;  /* 0x00002800010a7983 */ /* 0x000ea20000300a00 */
[----:B---3--:R-:W-:-:S04]  /*540e0*/  IMAD.WIDE R216, R6, 0x4, R216 ;  /* 0x0000000406d87825 */ /* 0x008fc800078e02d8 */
[----:B----4-:R-:W-:-:S04]  /*540f0*/  IMAD.WIDE R218, R6, 0x4, R218 ;  /* 0x0000000406da7825 */ /* 0x010fc800078e02da */
[----:B------:R-:W-:Y:S01]  /*54100*/  IMAD.WIDE R220, R6, 0x4, R220 ;  /* 0x0000000406dc7825 */ /* 0x000fe200078e02dc */
[----:B------:R1:W-:Y:S04]  /*54110*/  STL.64 [R1+0xd70], R216 ;  /* 0x000d70d801007387 */ /* 0x0003e80000100a00 */
[----:B------:R3:W-:Y:S04]  /*54120*/  STL.64 [R1+0xd60], R218 ;  /* 0x000d60da01007387 */ /* 0x0007e80000100a00 */
[----:B------:R-:W-:Y:S04]  /*54130*/  LDGSTS.E [R18+-0x3cf80], desc[UR60][R216.64], P3 ;  /* 0xc3080000d8127fae */ /* 0x000fe8000992187c */
[----:B-1----:R-:W4:Y:S04]  /*54140*/  LDL.LU.64 R216, [R1+0x4b88] ;  /* 0x004b880001d87983 */ /* 0x002f280000300a00 */
[----:B------:R1:W-:Y:S04]  /*54150*/  STL.64 [R1+0xd50], R220 ;  /* 0x000d50dc01007387 */ /* 0x0003e80000100a00 */
[----:B------:R-:W4:Y:S01]  /*54160*/  LDL.LU.64 R18, [R1+0x10] ;  /* 0x0000100001127983 */ /* 0x000f220000300a00 */
[----:B------:R-:W-:-:S02]  /*54170*/  VIADD R17, R9, 0x200000 ;  /* 0x0020000009117836 */ /* 0x000fc40000000000 */
[----:B------:R-:W-:-:S04]  /*54180*/  IMAD.WIDE R222, R6, 0x4, R222 ;  /* 0x0000000406de7825 */ /* 0x000fc800078e02de */
[----:B--2---:R-:W-:-:S04]  /*54190*/  IMAD.WIDE R224, R6, 0x4, R224 ;  /* 0x0000000406e07825 */ /* 0x004fc800078e02e0 */
[----:B------:R-:W-:-:S04]  /*541a0*/  IMAD.WIDE R226, R6, 0x4, R226 ;  /* 0x0000000406e27825 */ /* 0x000fc800078e02e2 */
[----:B------:R-:W-:-:S04]  /*541b0*/  IMAD.WIDE R4, R6, 0x4, R4 ;  /* 0x0000000406047825 */ /* 0x000fc800078e0204 */
[----:B------:R-:W-:-:S04]  /*541c0*/  IMAD.WIDE R12, R6, 0x4, R12 ;  /* 0x00000004060c7825 */ /* 0x000fc800078e020c */
[----:B------:R-:W-:Y:S01]  /*541d0*/  VIADD R6, R9, 0x200000 ;  /* 0x0020000009067836 */ /* 0x000fe20000000000 */
[----:B------:R-:W-:Y:S04]  /*541e0*/  LDGSTS.E [R17+-0x3cb80], desc[UR60][R218.64], P3 ;  /* 0xc3480000da117fae */ /* 0x000fe8000992187c */
[----:B------:R-:W-:Y:S04]  /*541f0*/  LDGSTS.E [R15+-0x3c780], desc[UR60][R220.64], P3 ;  /* 0xc3880000dc0f7fae */ /* 0x000fe8000992187c */
[----:B------:R-:W-:Y:S04]  /*54200*/  LDGSTS.E [R252+-0x3c380], desc[UR60][R222.64], P3 ;  /* 0xc3c80000defc7fae */ /* 0x000fe8000992187c */
[----:B------:R2:W-:Y:S04]  /*54210*/  LDGSTS.E [R6+-0x3bf80], desc[UR60][R224.64], P3 ;  /* 0xc4080000e0067fae */ /* 0x0005e8000992187c */
[----:B------:R-:W-:Y:S04]  /*54220*/  LDGSTS.E [R17+-0x3bb80], desc[UR60][R226.64], P3 ;  /* 0xc4480000e2117fae */ /* 0x000fe8000992187c */
[----:B------:R-:W-:Y:S04]  /*54230*/  LDGSTS.E [R15+-0x3b780], desc[UR60][R4.64], P3 ;  /* 0xc4880000040f7fae */ /* 0x000fe8000992187c */
[----:B------:R1:W-:Y:S04]  /*54240*/  LDGSTS.E [R252+-0x3b380], desc[UR60][R12.64], P3 ;  /* 0xc4c800000cfc7fae */ /* 0x0003e8000992187c */
[----:B---3--:R-:W3:Y:S01]  /*54250*/  LDL.LU.64 R218, [R1+0x4b80] ;  /* 0x004b800001da7983 */ /* 0x008ee20000300a00 */
[----:B--2---:R-:W2:Y:S03]  /*54260*/  LDC R6, c[0x0][0x23c] ;  /* 0x00008f00ff067b82 */ /* 0x004ea60000000800 */
[----:B------:R1:W-:Y:S04]  /*54270*/  STL.64 [R1+0xd40], R222 ;  /* 0x000d40de01007387 */ /* 0x0003e80000100a00 */
[----:B-1----:R-:W3:Y:S04]  /*54280*/  LDL.LU.64 R220, [R1+0x4b78] ;  /* 0x004b780001dc7983 */ /* 0x002ee80000300a00 */
[----:B------:R-:W3:Y:S04]  /*54290*/  LDL.LU.64 R222, [R1+0x4b70] ;  /* 0x004b700001de7983 */ /* 0x000ee80000300a00 */
[----:B------:R1:W-:Y:S04]  /*542a0*/  STL.64 [R1+0xd30], R224 ;  /* 0x000d30e001007387 */ /* 0x0003e80000100a00 */
[----:B------:R1:W-:Y:S01]  /*542b0*/  STL.64 [R1+0xd20], R226 ;  /* 0x000d20e201007387 */ /* 0x0003e20000100a00 */
[----:B--2---:R-:W-:-:S03]  /*542c0*/  SHF.L.U32 R6, R6, 0x7, RZ ;  /* 0x0000000706067819 */ /* 0x004fc600000006ff */
[----:B-1----:R-:W2:Y:S04]  /*542d0*/  LDL.LU.64 R224, [R1+0x4b68] ;  /* 0x004b680001e07983 */ /* 0x002ea80000300a00 */
[----:B------:R1:W-:Y:S04]  /*542e0*/  STL.64 [R1+0xd10], R4 ;  /* 0x000d100401007387 */ /* 0x0003e80000100a00 */
[----:B------:R-:W2:Y:S01]  /*542f0*/  LDL.LU.64 R226, [R1+0x4b60] ;  /* 0x004b600001e27983 */ /* 0x000ea20000300a00 */
[----:B------:R-:W-:-:S04]  /*54300*/  IMAD.WIDE R2, R6, 0x4, R2 ;  /* 0x0000000406027825 */ /* 0x000fc800078e0202 */
[----:B------:R-:W-:-:S04]  /*54310*/  IMAD.WIDE R22, R6, 0x4, R22 ;  /* 0x0000000406167825 */ /* 0x000fc800078e0216 */
[----:B------:R-:W-:-:S04]  /*54320*/  IMAD.WIDE R20, R6, 0x4, R20 ;  /* 0x0000000406147825 */ /* 0x000fc800078e0214 */
[C---:B------:R-:W-:Y:S01]  /*54330*/  IMAD.WIDE R10, R6.reuse, 0x4, R10 ;  /* 0x00000004060a7825 */ /* 0x040fe200078e020a */
[----:B------:R-:W-:Y:S04]  /*54340*/  LDGSTS.E [R15+-0x3af80], desc[UR60][R2.64], P3 ;  /* 0xc5080000020f7fae */ /* 0x000fe8000992187c */
[----:B-1----:R-:W2:Y:S04]  /*54350*/  LDL.LU.64 R4, [R1+0x4b58] ;  /* 0x004b580001047983 */ /* 0x002ea80000300a00 */
[----:B------:R1:W-:Y:S04]  /*54360*/  STL.64 [R1+0xd00], R12 ;  /* 0x000d000c01007387 */ /* 0x0003e80000100a00 */
[----:B------:R1:W-:Y:S04]  /*54370*/  STL.64 [R1+0xcf0], R2 ;  /* 0x000cf00201007387 */ /* 0x0003e80000100a00 */
[----:B------:R1:W-:Y:S01]  /*54380*/  STL.64 [R1+0xce0], R22 ;  /* 0x000ce01601007387 */ /* 0x0003e20000100a00 */
[----:B------:R-:W-:-:S04]  /*54390*/  IMAD.WIDE R250, R6, 0x4, R250 ;  /* 0x0000000406fa7825 */ /* 0x000fc800078e02fa */
[C---:B-1----:R-:W-:Y:S02]  /*543a0*/  VIADD R13, R9.reuse, 0x200000 ;  /* 0x00200000090d7836 */ /* 0x042fe40000000000 */
[----:B------:R-:W-:Y:S01]  /*543b0*/  VIADD R12, R9, 0x200000 ;  /* 0x00200000090c7836 */ /* 0x000fe20000000000 */
[----:B------:R-:W2:Y:S04]  /*543c0*/  LDL.LU.64 R2, [R1+0x4b50] ;  /* 0x004b500001027983 */ /* 0x000ea80000300a00 */
[----:B------:R1:W-:Y:S04]  /*543d0*/  STL.64 [R1+0xcd0], R20 ;  /* 0x000cd01401007387 */ /* 0x0003e80000100a00 */
[----:B------:R-:W-:Y:S04]  /*543e0*/  LDGSTS.E [R13+-0x3ab80], desc[UR60][R22.64], P3 ;  /* 0xc5480000160d7fae */ /* 0x000fe8000992187c */
[----:B------:R1:W-:Y:S04]  /*543f0*/  LDGSTS.E [R12+-0x3a780], desc[UR60][R20.64], P3 ;  /* 0xc5880000140c7fae */ /* 0x0003e8000992187c */
[----:B------:R1:W-:Y:S01]  /*54400*/  LDGSTS.E [R252+-0x3a380], desc[UR60][R10.64], P3 ;  /* 0xc5c800000afc7fae */ /* 0x0003e2000992187c */
[----:B------:R-:W-:-:S04]  /*54410*/  IMAD.WIDE R232, R6, 0x4, R232 ;  /* 0x0000000406e87825 */ /* 0x000fc800078e02e8 */
[C---:B------:R-:W-:Y:S01]  /*54420*/  IMAD.WIDE R162, R6.reuse, 0x4, R162 ;  /* 0x0000000406a27825 */ /* 0x040fe200078e02a2 */
[----:B------:R-:W3:Y:S04]  /*54430*/  LDL.LU.64 R22, [R1+0x4b48] ;  /* 0x004b480001167983 */ /* 0x000ee80000300a00 */
[----:B-1----:R-:W2:Y:S04]  /*54440*/  LDL.LU.64 R20, [R1+0x4b40] ;  /* 0x004b400001147983 */ /* 0x002ea80000300a00 */
[----:B------:R1:W-:Y:S01]  /*54450*/  STL.64 [R1+0xcc0], R10 ;  /* 0x000cc00a01007387 */ /* 0x0003e20000100a00 */
[----:B------:R-:W-:Y:S01]  /*54460*/  IMAD.WIDE R12, R6, 0x4, R244 ;  /* 0x00000004060c7825 */ /* 0x000fe200078e02f4 */
[----:B------:R-:W-:-:S03]  /*54470*/  IADD3 R244, R9, 0x200000, RZ ;  /* 0x0020000009f47810 */ /* 0x000fc60007ffe0ff */
[----:B------:R-:W-:Y:S02]  /*54480*/  VIADD R245, R9, 0x200000 ;  /* 0x0020000009f57836 */ /* 0x000fe40000000000 */
[----:B-1----:R-:W-:-:S04]  /*54490*/  IMAD.WIDE R10, R6, 0x4, R238 ;  /* 0x00000004060a7825 */ /* 0x002fc800078e02ee */
[C---:B------:R-:W-:Y:S01]  /*544a0*/  VIADD R239, R9.reuse, 0x200000 ;  /* 0x0020000009ef7836 */ /* 0x040fe20000000000 */
[----:B------:R-:W-:Y:S01]  /*544b0*/  IADD3 R238, R9, 0x200000, RZ ;  /* 0x0020000009ee7810 */ /* 0x000fe20007ffe0ff */
        /* <DEDUP_REMOVED lines=14> */
[----:B----4-:R-:W-:-:S05]  /*545a0*/  IMAD.WIDE R18, R6, 0x4, R18 ;  /* 0x0000000406127825 */ /* 0x010fca00078e0212 */
[----:B------:R1:W-:Y:S04]  /*545b0*/  STL.64 [R1+0xcb0], R18 ;  /* 0x000cb01201007387 */ /* 0x0003e80000100a00 */
[----:B------:R-:W-:Y:S04]  /*545c0*/  STL.64 [R1+0xca0], R250 ;  /* 0x000ca0fa01007387 */ /* 0x000fe80000100a00 */
[----:B------:R-:W-:Y:S04]  /*545d0*/  LDGSTS.E [R17+-0x39f80], desc[UR60][R18.64], P3 ;  /* 0xc608000012117fae */ /* 0x000fe8000992187c */
[----:B------:R-:W-:Y:S04]  /*545e0*/  LDGSTS.E [R15+-0x39b80], desc[UR60][R250.64], P3 ;  /* 0xc6480000fa0f7fae */ /* 0x000fe8000992187c */
[----:B------:R4:W-:Y:S04]  /*545f0*/  LDGSTS.E [R252+-0x39780], desc[UR60][R12.64], P3 ;  /* 0xc68800000cfc7fae */ /* 0x0009e8000992187c */
[----:B------:R4:W-:Y:S04]  /*54600*/  LDGSTS.E [R244+-0x39380], desc[UR60][R10.64], P3 ;  /* 0xc6c800000af47fae */ /* 0x0009e8000992187c */
[----:B------:R-:W-:Y:S04]  /*54610*/  LDGSTS.E [R245+-0x38f80], desc[UR60][R232.64], P3 ;  /* 0xc7080000e8f57fae */ /* 0x000fe8000992187c */
[----:B------:R-:W-:Y:S04]  /*54620*/  LDGSTS.E [R239+-0x38b80], desc[UR60][R162.64], P3 ;  /* 0xc7480000a2ef7fae */ /* 0x000fe8000992187c */
[----:B-1----:R-:W2:Y:S04]  /*54630*/  LDL.LU.64 R18, [R1+0x4b38] ;  /* 0x004b380001127983 */ /* 0x002ea80000300a00 */
[----:B------:R4:W-:Y:S04]  /*54640*/  STL.64 [R1+0xc90], R12 ;  /* 0x000c900c01007387 */ /* 0x0009e80000100a00 */
[----:B------:R1:W-:Y:S04]  /*54650*/  STL.64 [R1+0xc80], R10 ;  /* 0x000c800a01007387 */ /* 0x0003e80000100a00 */
[----:B------:R-:W-:Y:S04]  /*54660*/  STL.64 [R1+0xc70], R232 ;  /* 0x000c70e801007387 */ /* 0x000fe80000100a00 */
[----:B------:R-:W-:Y:S01]  /*54670*/  STL.64 [R1+0xc60], R162 ;  /* 0x000c60a201007387 */ /* 0x000fe20000100a00 */
[----:B------:R-:W-:-:S04]  /*54680*/  IMAD.WIDE R100, R6, 0x4, R100 ;  /* 0x0000000406647825 */ /* 0x000fc800078e0264 */
[----:B------:R-:W-:-:S04]  /*54690*/  IMAD.WIDE R98, R6, 0x4, R98 ;  /* 0x0000000406627825 */ /* 0x000fc800078e0262 */
[----:B------:R-:W-:-:S04]  /*546a0*/  IMAD.WIDE R94, R6, 0x4, R94 ;  /* 0x00000004065e7825 */ /* 0x000fc800078e025e */
[----:B------:R-:W-:-:S04]  /*546b0*/  IMAD.WIDE R92, R6, 0x4, R92 ;  /* 0x00000004065c7825 */ /* 0x000fc800078e025c */
[----:B------:R-:W-:-:S04]  /*546c0*/  IMAD.WIDE R86, R6, 0x4, R86 ;  /* 0x0000000406567825 */ /* 0x000fc800078e0256 */
[----:B------:R-:W-:-:S04]  /*546d0*/  IMAD.WIDE R84, R6, 0x4, R84 ;  /* 0x0000000406547825 */ /* 0x000fc800078e0254 */
[----:B----4-:R-:W-:-:S04]  /*546e0*/  IMAD.WIDE R12, R6, 0x4, R160 ;  /* 0x00000004060c7825 */ /* 0x010fc800078e02a0 */
[----:B------:R-:W-:Y:S02]  /*546f0*/  VIADD R160, R9, 0x200000 ;  /* 0x0020000009a07836 */ /* 0x000fe40000000000 */
[----:B------:R-:W-:-:S04]  /*54700*/  IMAD.WIDE R78, R6, 0x4, R78 ;  /* 0x00000004064e7825 */ /* 0x000fc800078e024e */
[----:B-1----:R-:W-:-:S04]  /*54710*/  IMAD.WIDE R10, R6, 0x4, R158 ;  /* 0x00000004060a7825 */ /* 0x002fc800078e029e */
[C---:B------:R-:W-:Y:S01]  /*54720*/  VIADD R161, R9.reuse, 0x200000 ;  /* 0x0020000009a17836 */ /* 0x040fe20000000000 */
[----:B------:R1:W-:Y:S04]  /*54730*/  STL.64 [R1+0xc50], R12 ;  /* 0x000c500c01007387 */ /* 0x0003e80000100a00 */
[----:B------:R1:W-:Y:S01]  /*54740*/  LDGSTS.E [R238+-0x38780], desc[UR60][R12.64], P3 ;  /* 0xc78800000cee7fae */ /* 0x0003e2000992187c */
[----:B------:R-:W-:-:S03]  /*54750*/  IADD3 R159, R9, 0x200000, RZ ;  /* 0x00200000099f7810 */ /* 0x000fc60007ffe0ff */
[----:B------:R4:W-:Y:S04]  /*54760*/  STL.64 [R1+0xc40], R10 ;  /* 0x000c400a01007387 */ /* 0x0009e80000100a00 */
[----:B------:R4:W-:Y:S01]  /*54770*/  LDGSTS.E [R160+-0x38380], desc[UR60][R10.64], P3 ;  /* 0xc7c800000aa07fae */ /* 0x0009e2000992187c */
[----:B------:R-:W-:-:S03]  /*54780*/  VIADD R158, R9, 0x200000 ;  /* 0x00200000099e7836 */ /* 0x000fc60000000000 */
[----:B------:R-:W-:Y:S04]  /*54790*/  STL.64 [R1+0xc30], R156 ;  /* 0x000c309c01007387 */ /* 0x000fe80000100a00 */
[----:B------:R-:W-:Y:S04]  /*547a0*/  LDGSTS.E [R161+-0x1ff80], desc[UR60][R156.64], P3 ;  /* 0xe00800009ca17fae */ /* 0x000fe8000992187c */
[----:B------:R-:W-:Y:S04]  /*547b0*/  STL.64 [R1+0xc20], R154 ;  /* 0x000c209a01007387 */ /* 0x000fe80000100a00 */
[----:B------:R-:W-:Y:S01]  /*547c0*/  LDGSTS.E [R159+-0x1fb80], desc[UR60][R154.64], P3 ;  /* 0xe04800009a9f7fae */ /* 0x000fe2000992187c */
[----:B------:R-:W-:-:S04]  /*547d0*/  IMAD.WIDE R76, R6, 0x4, R76 ;  /* 0x00000004064c7825 */ /* 0x000fc800078e024c */
[----:B-1----:R-:W-:-:S04]  /*547e0*/  IMAD.WIDE R12, R6, 0x4, R152 ;  /* 0x00000004060c7825 */ /* 0x002fc800078e0298 */
[C---:B------:R-:W-:Y:S01]  /*547f0*/  VIADD R152, R9.reuse, 0x200000 ;  /* 0x0020000009987836 */ /* 0x040fe20000000000 */
[----:B------:R-:W-:Y:S01]  /*54800*/  IADD3 R153, R9, 0x200000, RZ ;  /* 0x0020000009997810 */ /* 0x000fe20007ffe0ff */
[----:B------:R-:W-:-:S04]  /*54810*/  IMAD.WIDE R70, R6, 0x4, R70 ;  /* 0x0000000406467825 */ /* 0x000fc800078e0246 */
[----:B----4-:R-:W-:Y:S01]  /*54820*/  IMAD.WIDE R10, R6, 0x4, R150 ;  /* 0x00000004060a7825 */ /* 0x010fe200078e0296 */
[----:B------:R1:W-:Y:S04]  /*54830*/  STL.64 [R1+0xc10], R12 ;  /* 0x000c100c01007387 */ /* 0x0003e80000100a00 */
[----:B------:R1:W-:Y:S01]  /*54840*/  LDGSTS.E [R158+-0x1f780], desc[UR60][R12.64], P3 ;  /* 0xe08800000c9e7fae */ /* 0x0003e2000992187c */
[----:B------:R-:W-:-:S03]  /*54850*/  VIADD R151, R9, 0x200000 ;  /* 0x0020000009977836 */ /* 0x000fc60000000000 */
        /* <DEDUP_REMOVED lines=8> */
[----:B-1----:R-:W-:Y:S01]  /*548e0*/  IMAD.WIDE R12, R6, 0x4, R144 ;  /* 0x00000004060c7825 */ /* 0x002fe200078e0290 */
[----:B------:R-:W-:-:S03]  /*548f0*/  IADD3 R144, R9, 0x200000, RZ ;  /* 0x0020000009907810 */ /* 0x000fc60007ffe0ff */
[----:B------:R-:W-:Y:S02]  /*54900*/  VIADD R145, R9, 0x200000 ;  /* 0x0020000009917836 */ /* 0x000fe40000000000 */
[----:B------:R-:W-:-:S04]  /*54910*/  IMAD.WIDE R62, R6, 0x4, R62 ;  /* 0x00000004063e7825 */ /* 0x000fc800078e023e */
[----:B----4-:R-:W-:Y:S01]  /*54920*/  IMAD.WIDE R10, R6, 0x4, R142 ;  /* 0x00000004060a7825 */ /* 0x010fe200078e028e */
[----:B------:R1:W-:Y:S04]  /*54930*/  STL.64 [R1+0xbd0], R12 ;  /* 0x000bd00c01007387 */ /* 0x0003e80000100a00 */
[----:B------:R1:W-:Y:S01]  /*54940*/  LDGSTS.E [R150+-0x1e780], desc[UR60][R12.64], P3 ;  /* 0xe18800000c967fae */ /* 0x0003e2000992187c */
[----:B------:R-:W-:-:S03]  /*54950*/  VIADD R143, R9, 0x200000 ;  /* 0x00200000098f7836 */ /* 0x000fc60000000000 */
[----:B------:R4:W-:Y:S04]  /*54960*/  STL.64 [R1+0xbc0], R10 ;  /* 0x000bc00a01007387 */ /* 0x0009e80000100a00 */
[----:B------:R4:W-:Y:S01]  /*54970*/  LDGSTS.E [R144+-0x1e380], desc[UR60][R10.64], P3 ;  /* 0xe1c800000a907fae */ /* 0x0009e2000992187c */
[----:B------:R-:W-:-:S03]  /*54980*/  IADD3 R142, R9, 0x200000, RZ ;  /* 0x00200000098e7810 */ /* 0x000fc60007ffe0ff */
[----:B------:R-:W-:Y:S04]  /*54990*/  STL.64 [R1+0xbb0], R140 ;  /* 0x000bb08c01007387 */ /* 0x000fe80000100a00 */
[----:B------:R-:W-:Y:S04]  /*549a0*/  LDGSTS.E [R145+-0x1df80], desc[UR60][R140.64], P3 ;  /* 0xe20800008c917fae */ /* 0x000fe8000992187c */
[----:B------:R-:W-:Y:S04]  /*549b0*/  STL.64 [R1+0xba0], R138 ;  /* 0x000ba08a01007387 */ /* 0x000fe80000100a00 */
[----:B------:R-:W-:Y:S01]  /*549c0*/  LDGSTS.E [R143+-0x1db80], desc[UR60][R138.64], P3 ;  /* 0xe24800008a8f7fae */ /* 0x000fe2000992187c */
[----:B------:R-:W-:-:S04]  /*549d0*/  IMAD.WIDE R60, R6, 0x4, R60 ;  /* 0x00000004063c7825 */ /* 0x000fc800078e023c */
[----:B-1----:R-:W-:-:S04]  /*549e0*/  IMAD.WIDE R12, R6, 0x4, R136 ;  /* 0x00000004060c7825 */ /* 0x002fc800078e0288 */
[C---:B------:R-:W-:Y:S02]  /*549f0*/  VIADD R136, R9.reuse, 0x200000 ;  /* 0x0020000009887836 */ /* 0x040fe40000000000 */
[----:B------:R-:W-:Y:S02]  /*54a00*/  VIADD R137, R9, 0x200000 ;  /* 0x0020000009897836 */ /* 0x000fe40000000000 */
[----:B------:R-:W-:-:S04]  /*54a10*/  IMAD.WIDE R54, R6, 0x4, R54 ;  /* 0x0000000406367825 */ /* 0x000fc800078e0236 */
[----:B----4-:R-:W-:Y:S01]  /*54a20*/  IMAD.WIDE R10, R6, 0x4, R134 ;  /* 0x00000004060a7825 */ /* 0x010fe200078e0286 */
        /* <DEDUP_REMOVED lines=29> */
[----:B------:R-:W-:-:S04]  /*54c00*/  IMAD.WIDE R38, R6, 0x4, R38 ;  /* 0x0000000406267825 */ /* 0x000fc800078e0226 */
[----:B----4-:R-:W-:-:S04]  /*54c10*/  IMAD.WIDE R10, R6, 0x4, R118 ;  /* 0x00000004060a7825 */ /* 0x010fc800078e0276 */
[C---:B------:R-:W-:Y:S01]  /*54c20*/  VIADD R121, R9.reuse, 0x200000 ;  /* 0x0020000009797836 */ /* 0x040fe20000000000 */
[----:B------:R1:W-:Y:S04]  /*54c30*/  STL.64 [R1+0xb10], R12 ;  /* 0x000b100c01007387 */ /* 0x0003e80000100a00 */
[----:B------:R1:W-:Y:S04]  /*54c40*/  LDGSTS.E [R126+-0x1b780], desc[UR60][R12.64], P3 ;  /* 0xe48800000c7e7fae */ /* 0x0003e8000992187c */
[----:B------:R4:W-:Y:S04]  /*54c50*/  STL.64 [R1+0xb00], R10 ;  /* 0x000b000a01007387 */ /* 0x0009e80000100a00 */
[----:B------:R4:W-:Y:S01]  /*54c60*/  LDGSTS.E [R120+-0x1b380], desc[UR60][R10.64], P3 ;  /* 0xe4c800000a787fae */ /* 0x0009e2000992187c */
[C---:B------:R-:W-:Y:S01]  /*54c70*/  VIADD R119, R9.reuse, 0x200000 ;  /* 0x0020000009777836 */ /* 0x040fe20000000000 */
[----:B------:R-:W-:-:S02]  /*54c80*/  IADD3 R118, R9, 0x200000, RZ ;  /* 0x0020000009767810 */ /* 0x000fc40007ffe0ff */
[----:B------:R-:W-:Y:S04]  /*54c90*/  STL.64 [R1+0xaf0], R116 ;  /* 0x000af07401007387 */ /* 0x000fe80000100a00 */
[----:B------:R3:W-:Y:S04]  /*54ca0*/  STL.64 [R1+0xae0], R114 ;  /* 0x000ae07201007387 */ /* 0x0007e80000100a00 */
[----:B------:R-:W-:Y:S04]  /*54cb0*/  LDGSTS.E [R121+-0x1af80], desc[UR60][R116.64], P3 ;  /* 0xe508000074797fae */ /* 0x000fe8000992187c */
[----:B------:R3:W-:Y:S01]  /*54cc0*/  LDGSTS.E [R119+-0x1ab80], desc[UR60][R114.64], P3 ;  /* 0xe548000072777fae */ /* 0x0007e2000992187c */
[----:B------:R-:W-:-:S04]  /*54cd0*/  IMAD.WIDE R36, R6, 0x4, R36 ;  /* 0x0000000406247825 */ /* 0x000fc800078e0224 */
[----:B-1----:R-:W-:-:S04]  /*54ce0*/  IMAD.WIDE R12, R6, 0x4, R112 ;  /* 0x00000004060c7825 */ /* 0x002fc800078e0270 */
[----:B------:R-:W-:Y:S02]  /*54cf0*/  VIADD R112, R9, 0x200000 ;  /* 0x0020000009707836 */ /* 0x000fe40000000000 */
[----:B------:R-:W-:-:S04]  /*54d00*/  IMAD.WIDE R30, R6, 0x4, R30 ;  /* 0x00000004061e7825 */ /* 0x000fc800078e021e */
[----:B----4-:R-:W-:-:S04]  /*54d10*/  IMAD.WIDE R10, R6, 0x4, R110 ;  /* 0x00000004060a7825 */ /* 0x010fc800078e026e */
[C---:B------:R-:W-:Y:S01]  /*54d20*/  IMAD.WIDE R28, R6.reuse, 0x4, R28 ;  /* 0x00000004061c7825 */ /* 0x040fe200078e021c */
[----:B------:R1:W-:Y:S04]  /*54d30*/  STL.64 [R1+0xad0], R12 ;  /* 0x000ad00c01007387 */ /* 0x0003e80000100a00 */
[----:B------:R4:W-:Y:S04]  /*54d40*/  STL.64 [R1+0xac0], R10 ;  /* 0x000ac00a01007387 */ /* 0x0009e80000100a00 */
[----:B------:R-:W-:Y:S04]  /*54d50*/  LDGSTS.E [R118+-0x1a780], desc[UR60][R12.64], P3 ;  /* 0xe58800000c767fae */ /* 0x000fe8000992187c */
[----:B------:R-:W2:Y:S04]  /*54d60*/  LDL.LU.64 R232, [R1+0x248] ;  /* 0x0002480001e87983 */ /* 0x000ea80000300a00 */
[----:B------:R4:W-:Y:S04]  /*54d70*/  LDGSTS.E [R112+-0x1a380], desc[UR60][R10.64], P3 ;  /* 0xe5c800000a707fae */ /* 0x0009e8000992187c */
[----:B------:R-:W2:Y:S01]  /*54d80*/  LDL.LU.64 R154, [R1+0x230] ;  /* 0x00023000019a7983 */ /* 0x000ea20000300a00 */
[----:B---3--:R-:W-:-:S04]  /*54d90*/  IMAD.WIDE R114, R6, 0x4, R104 ;  /* 0x0000000406727825 */ /* 0x008fc800078e0268 */
[C---:B------:R-:W-:Y:S01]  /*54da0*/  VIADD R113, R9.reuse, 0x200000 ;  /* 0x0020000009717836 */ /* 0x040fe20000000000 */
[C---:B------:R-:W-:Y:S01]  /*54db0*/  IADD3 R111, R9.reuse, 0x200000, RZ ;  /* 0x00200000096f7810 */ /* 0x040fe20007ffe0ff */
[----:B------:R-:W-:Y:S02]  /*54dc0*/  VIADD R110, R9, 0x200000 ;  /* 0x00200000096e7836 */ /* 0x000fe40000000000 */
[----:B------:R-:W-:-:S04]  /*54dd0*/  IMAD.WIDE R24, R6, 0x4, R24 ;  /* 0x0000000406187825 */ /* 0x000fc800078e0218 */
[----:B------:R-:W-:Y:S01]  /*54de0*/  VIADD R17, R23, 0x100000 ;  /* 0x0010000017117836 */ /* 0x000fe20000000000 */
[----:B------:R-:W3:Y:S01]  /*54df0*/  LDC R15, c[0x0][0x230] ;  /* 0x00008c00ff0f7b82 */ /* 0x000ee20000000800 */
[----:B-1----:R-:W3:Y:S04]  /*54e00*/  LDL.LU.64 R12, [R1+0x218] ;  /* 0x00021800010c7983 */ /* 0x002ee80000300a00 */
[----:B------:R-:W3:Y:S01]  /*54e10*/  LDL.LU.64 R250, [R1+0x200] ;  /* 0x0002000001fa7983 */ /* 0x000ee20000300a00 */
[----:B----4-:R-:W-:-:S03]  /*54e20*/  IMAD.WIDE R10, R6, 0x4, R102 ;  /* 0x00000004060a7825 */ /* 0x010fc600078e0266 */
[----:B------:R-:W-:Y:S04]  /*54e30*/  STL.64 [R1+0xab0], R108 ;  /* 0x000ab06c01007387 */ /* 0x000fe80000100a00 */
[----:B------:R-:W-:Y:S04]  /*54e40*/  STL.64 [R1+0xaa0], R106 ;  /* 0x000aa06a01007387 */ /* 0x000fe80000100a00 */
[----:B------:R-:W-:Y:S04]  /*54e50*/  STL.64 [R1+0xa90], R114 ;  /* 0x000a907201007387 */ /* 0x000fe80000100a00 */
[----:B------:R1:W-:Y:S01]  /*54e60*/  STL.64 [R1+0xa80], R10 ;  /* 0x000a800a01007387 */ /* 0x0003e20000100a00 */
[----:B------:R-:W-:-:S03]  /*54e70*/  VIADD R104, R9, 0x200000 ;  /* 0x0020000009687836 */ /* 0x000fc60000000000 */
[----:B------:R-:W4:Y:S04]  /*54e80*/  LDL.LU.64 R156, [R1+0x1e8] ;  /* 0x0001e800019c7983 */ /* 0x000f280000300a00 */
[----:B------:R-:W4:Y:S04]  /*54e90*/  LDL.LU.64 R238, [R1+0x1d0] ;  /* 0x0001d00001ee7983 */ /* 0x000f280000300a00 */
[----:B------:R-:W-:Y:S04]  /*54ea0*/  LDGSTS.E [R113+-0x19f80], desc[UR60][R108.64], P3 ;  /* 0xe60800006c717fae */ /* 0x000fe8000992187c */
[----:B------:R1:W-:Y:S04]  /*54eb0*/  LDGSTS.E [R111+-0x19b80], desc[UR60][R106.64], P3 ;  /* 0xe64800006a6f7fae */ /* 0x0003e8000992187c */
[----:B------:R-:W4:Y:S04]  /*54ec0*/  LDL.LU.64 R244, [R1+0x1b8] ;  /* 0x0001b80001f47983 */ /* 0x000f280000300a00 */
[----:B------:R-:W-:Y:S04]  /*54ed0*/  LDGSTS.E [R110+-0x19780], desc[UR60][R114.64], P3 ;  /* 0xe6880000726e7fae */ /* 0x000fe8000992187c */
[----:B------:R-:W-:Y:S04]  /*54ee0*/  LDGSTS.E [R104+-0x19380], desc[UR60][R10.64], P3 ;  /* 0xe6c800000a687fae */ /* 0x000fe8000992187c */
[----:B-1----:R-:W4:Y:S01]  /*54ef0*/  LDL.LU.64 R10, [R1+0x1a0] ;  /* 0x0001a000010a7983 */ /* 0x002f220000300a00 */
[C---:B------:R-:W-:Y:S01]  /*54f00*/  IADD3 R105, R9.reuse, 0x200000, RZ ;  /* 0x0020000009697810 */ /* 0x040fe20007ffe0ff */
[----:B------:R-:W-:-:S02]  /*54f10*/  VIADD R103, R9, 0x200000 ;  /* 0x0020000009677836 */ /* 0x000fc40000000000 */
[C---:B------:R-:W-:Y:S02]  /*54f20*/  VIADD R102, R9.reuse, 0x200000 ;  /* 0x0020000009667836 */ /* 0x040fe40000000000 */
[----:B------:R-:W-:Y:S01]  /*54f30*/  IMAD.WIDE R106, R6, 0x4, R96 ;  /* 0x00000004066a7825 */ /* 0x000fe200078e0260 */
[----:B------:R-:W-:Y:S01]  /*54f40*/  IADD3 R96, R9, 0x200000, RZ ;  /* 0x0020000009607810 */ /* 0x000fe20007ffe0ff */
[----:B------:R-:W-:Y:S04]  /*54f50*/  LDGSTS.E [R105+-0x18f80], desc[UR60][R100.64], P3 ;  /* 0xe708000064697fae */ /* 0x000fe8000992187c */
[----:B------:R-:W-:Y:S04]  /*54f60*/  LDGSTS.E [R103+-0x18b80], desc[UR60][R98.64], P3 ;  /* 0xe748000062677fae */ /* 0x000fe8000992187c */
[----:B------:R-:W-:Y:S04]  /*54f70*/  STL.64 [R1+0xa70], R100 ;  /* 0x000a706401007387 */ /* 0x000fe80000100a00 */
[----:B------:R-:W-:Y:S04]  /*54f80*/  LDGSTS.E [R102+-0x18780], desc[UR60][R106.64], P3 ;  /* 0xe78800006a667fae */ /* 0x000fe8000992187c */
[----:B------:R-:W-:Y:S04]  /*54f90*/  STL.64 [R1+0xa60], R98 ;  /* 0x000a606201007387 */ /* 0x000fe80000100a00 */
[----:B------:R-:W-:Y:S04]  /*54fa0*/  STL.64 [R1+0xa50], R106 ;  /* 0x000a506a01007387 */ /* 0x000fe80000100a00 */
[----:B------:R1:W-:Y:S01]  /*54fb0*/  STL.64 [R1+0xa40], R94 ;  /* 0x000a405e01007387 */ /* 0x0003e20000100a00 */
[----:B------:R-:W-:-:S03]  /*54fc0*/  VIADD R97, R8, 0x200000 ;  /* 0x0020000008617836 */ /* 0x000fc60000000000 */
[----:B------:R1:W-:Y:S04]  /*54fd0*/  LDGSTS.E [R96+-0x18380], desc[UR60][R94.64], P3 ;  /* 0xe7c800005e607fae */ /* 0x0003e8000992187c */
[----:B------:R-:W4:Y:S01]  /*54fe0*/  LDL.LU.64 R162, [R1+0x188] ;  /* 0x0001880001a27983 */ /* 0x000f220000300a00 */
[C---:B-1----:R-:W-:Y:S01]  /*54ff0*/  VIADD R96, R8.reuse, 0x200000 ;  /* 0x0020000008607836 */ /* 0x042fe20000000000 */
[C---:B------:R-:W-:Y:S01]  /*55000*/  IADD3 R95, R8.reuse, 0x200000, RZ ;  /* 0x00200000085f7810 */ /* 0x040fe20007ffe0ff */
[----:B------:R-:W-:Y:S02]  /*55010*/  VIADD R94, R8, 0x200000 ;  /* 0x00200000085e7836 */ /* 0x000fe40000000000 */
[----:B--2---:R-:W-:-:S04]  /*55020*/  IMAD.WIDE R102, R6, 0x4, R232 ;  /* 0x0000000406667825 */ /* 0x004fc800078e02e8 */
[C---:B------:R-:W-:Y:S01]  /*55030*/  IMAD.WIDE R100, R6.reuse, 0x4, R154 ;  /* 0x0000000406647825 */ /* 0x040fe200078e029a */
[----:B------:R-:W2:Y:S04]  /*55040*/  LDL.LU.64 R232, [R1+0x170] ;  /* 0x0001700001e87983 */ /* 0x000ea80000300a00 */
[----:B------:R1:W-:Y:S04]  /*55050*/  STL.64 [R1+0xa30], R102 ;  /* 0x000a306601007387 */ /* 0x0003e80000100a00 */
[----:B------:R1:W-:Y:S04]  /*55060*/  LDGSTS.E [R97+-0x3ff00], desc[UR60][R102.64], P3 ;  /* 0xc010000066617fae */ /* 0x0003e8000992187c */
[----:B------:R1:W-:Y:S04]  /*55070*/  STL.64 [R1+0xa20], R100 ;  /* 0x000a206401007387 */ /* 0x0003e80000100a00 */
[----:B------:R1:W-:Y:S01]  /*55080*/  LDGSTS.E [R96+-0x3fb00], desc[UR60][R100.64], P3 ;  /* 0xc050000064607fae */ /* 0x0003e2000992187c */
[----:B---3--:R-:W-:-:S04]  /*55090*/  IMAD.WIDE R12, R6, 0x4, R12 ;  /* 0x00000004060c7825 */ /* 0x008fc800078e020c */
[C---:B------:R-:W-:Y:S01]  /*550a0*/  IMAD.WIDE R98, R6.reuse, 0x4, R250 ;  /* 0x0000000406627825 */ /* 0x040fe200078e02fa */
[----:B------:R3:W-:Y:S04]  /*550b0*/  STL.64 [R1+0xa10], R12 ;  /* 0x000a100c01007387 */ /* 0x0007e80000100a00 */
[----:B------:R-:W2:Y:S01]  /*550c0*/  LDL.LU.64 R250, [R1+0x158] ;  /* 0x0001580001fa7983 */ /* 0x000ea20000300a00 */
[----:B----4-:R-:W-:-:S04]  /*550d0*/  IMAD.WIDE R104, R6, 0x4, R156 ;  /* 0x0000000406687825 */ /* 0x010fc800078e029c */
[C---:B-1----:R-:W-:Y:S01]  /*550e0*/  IMAD.WIDE R102, R6.reuse, 0x4, R238 ;  /* 0x0000000406667825 */ /* 0x042fe200078e02ee */
[----:B------:R1:W-:Y:S04]  /*550f0*/  STL.64 [R1+0xa00], R98 ;  /* 0x000a006201007387 */ /* 0x0003e80000100a00 */
[----:B------:R-:W-:Y:S04]  /*55100*/  LDGSTS.E [R95+-0x3f700], desc[UR60][R12.64], P3 ;  /* 0xc09000000c5f7fae */ /* 0x000fe8000992187c */
[----:B------:R1:W-:Y:S01]  /*55110*/  LDGSTS.E [R94+-0x3f300], desc[UR60][R98.64], P3 ;  /* 0xc0d00000625e7fae */ /* 0x0003e2000992187c */
[----:B------:R-:W-:-:S03]  /*55120*/  IMAD.WIDE R100, R6, 0x4, R244 ;  /* 0x0000000406647825 */ /* 0x000fc600078e02f4 */
[----:B------:R-:W-:Y:S04]  /*55130*/  LDGSTS.E [R97+-0x3ef00], desc[UR60][R104.64], P3 ;  /* 0xc110000068617fae */ /* 0x000fe8000992187c */
[----:B------:R4:W-:Y:S04]  /*55140*/  LDGSTS.E [R96+-0x3eb00], desc[UR60][R102.64], P3 ;  /* 0xc150000066607fae */ /* 0x0009e8000992187c */
[----:B------:R2:W-:Y:S04]  /*55150*/  LDGSTS.E [R95+-0x3e700], desc[UR60][R100.64], P3 ;  /* 0xc1900000645f7fae */ /* 0x0005e8000992187c */
[----:B---3--:R-:W3:Y:S04]  /*55160*/  LDL.LU.64 R12, [R1+0x140] ;  /* 0x00014000010c7983 */ /* 0x008ee80000300a00 */
[----:B------:R-:W-:Y:S01]  /*55170*/  STL.64 [R1+0x9f0], R104 ;  /* 0x0009f06801007387 */ /* 0x000fe20000100a00 */
[----:B-1----:R-:W-:-:S03]  /*55180*/  IMAD.WIDE R98, R6, 0x4, R10 ;  /* 0x0000000406627825 */ /* 0x002fc600078e020a */
[----:B------:R4:W-:Y:S04]  /*55190*/  STL.64 [R1+0x9e0], R102 ;  /* 0x0009e06601007387 */ /* 0x0009e80000100a00 */
[----:B------:R-:W3:Y:S04]  /*551a0*/  LDL.LU.64 R10, [R1+0x128] ;  /* 0x00012800010a7983 */ /* 0x000ee80000300a00 */
[----:B------:R2:W-:Y:S04]  /*551b0*/  STL.64 [R1+0x9d0], R100 ;  /* 0x0009d06401007387 */ /* 0x0005e80000100a00 */
[----:B------:R-:W3:Y:S04]  /*551c0*/  LDL.LU.64 R148, [R1+0x110] ;  /* 0x0001100001947983 */ /* 0x000ee80000300a00 */
[----:B------:R-:W3:Y:S04]  /*551d0*/  LDL.LU.64 R158, [R1+0xf8] ;  /* 0x0000f800019e7983 */ /* 0x000ee80000300a00 */
[----:B------:R1:W-:Y:S04]  /*551e0*/  STL.64 [R1+0x9c0], R98 ;  /* 0x0009c06201007387 */ /* 0x0003e80000100a00 */
[----:B------:R-:W3:Y:S04]  /*551f0*/  LDL.LU.64 R160, [R1+0xe0] ;  /* 0x0000e00001a07983 */ /* 0x000ee80000300a00 */
[----:B------:R-:W3:Y:S04]  /*55200*/  LDL.LU.64 R154, [R1+0xc8] ;  /* 0x0000c800019a7983 */ /* 0x000ee80000300a00 */
[----:B------:R1:W-:Y:S04]  /*55210*/  LDGSTS.E [R94+-0x3e300], desc[UR60][R98.64], P3 ;  /* 0xc1d00000625e7fae */ /* 0x0003e8000992187c */
[----:B------:R-:W3:Y:S01]  /*55220*/  LDL.LU.64 R156, [R1+0xb0] ;  /* 0x0000b000019c7983 */ /* 0x000ee20000300a00 */
[----:B----4-:R-:W-:-:S05]  /*55230*/  IMAD.WIDE R102, R6, 0x4, R162 ;  /* 0x0000000406667825 */ /* 0x010fca00078e02a2 */
[----:B------:R4:W-:Y:S04]  /*55240*/  STL.64 [R1+0x9b0], R102 ;  /* 0x0009b06601007387 */ /* 0x0009e80000100a00 */
[----:B------:R-:W4:Y:S04]  /*55250*/  LDL.LU.64 R238, [R1+0x98] ;  /* 0x0000980001ee7983 */ /* 0x000f280000300a00 */
[----:B------:R4:W-:Y:S01]  /*55260*/  LDGSTS.E [R97+-0x3df00], desc[UR60][R102.64], P3 ;  /* 0xc210000066617fae */ /* 0x0009e2000992187c */
[----:B--2---:R-:W-:-:S05]  /*55270*/  IMAD.WIDE R100, R6, 0x4, R232 ;  /* 0x0000000406647825 */ /* 0x004fca00078e02e8 */
[----:B------:R2:W-:Y:S04]  /*55280*/  STL.64 [R1+0x9a0], R100 ;  /* 0x0009a06401007387 */ /* 0x0005e80000100a00 */
[----:B------:R-:W2:Y:S04]  /*55290*/  LDL.LU.64 R244, [R1+0x80] ;  /* 0x0000800001f47983 */ /* 0x000ea80000300a00 */
[----:B------:R2:W-:Y:S01]  /*552a0*/  LDGSTS.E [R96+-0x3db00], desc[UR60][R100.64], P3 ;  /* 0xc250000064607fae */ /* 0x0005e2000992187c */
[----:B-1----:R-:W-:-:S05]  /*552b0*/  IMAD.WIDE R98, R6, 0x4, R250 ;  /* 0x0000000406627825 */ /* 0x002fca00078e02fa */
[----:B------:R1:W-:Y:S04]  /*552c0*/  STL.64 [R1+0x990], R98 ;  /* 0x0009906201007387 */ /* 0x0003e80000100a00 */
[----:B------:R1:W-:Y:S01]  /*552d0*/  LDGSTS.E [R95+-0x3d700], desc[UR60][R98.64], P3 ;  /* 0xc2900000625f7fae */ /* 0x0003e2000992187c */
[----:B---3--:R-:W-:-:S04]  /*552e0*/  IMAD.WIDE R12, R6, 0x4, R12 ;  /* 0x00000004060c7825 */ /* 0x008fc800078e020c */
[C---:B------:R-:W-:Y:S01]  /*552f0*/  IMAD.WIDE R10, R6.reuse, 0x4, R10 ;  /* 0x00000004060a7825 */ /* 0x040fe200078e020a */
[----:B------:R3:W-:Y:S04]  /*55300*/  STL.64 [R1+0x980], R12 ;  /* 0x0009800c01007387 */ /* 0x0007e80000100a00 */
[----:B------:R-:W3:Y:S01]  /*55310*/  LDL.LU.64 R162, [R1+0x68] ;  /* 0x0000680001a27983 */ /* 0x000ee20000300a00 */
[----:B----4-:R-:W-:-:S03]  /*55320*/  IMAD.WIDE R102, R6, 0x4, R148 ;  /* 0x0000000406667825 */ /* 0x010fc600078e0294 */
[----:B------:R-:W4:Y:S01]  /*55330*/  LDL.LU.64 R232, [R1+0x50] ;  /* 0x0000500001e87983 */ /* 0x000f220000300a00 */
[----:B--2---:R-:W-:-:S03]  /*55340*/  IMAD.WIDE R100, R6, 0x4, R158 ;  /* 0x0000000406647825 */ /* 0x004fc600078e029e */
[----:B------:R-:W-:Y:S04]  /*55350*/  LDGSTS.E [R94+-0x3d300], desc[UR60][R12.64], P3 ;  /* 0xc2d000000c5e7fae */ /* 0x000fe8000992187c */
[----:B------:R-:W2:Y:S04]  /*55360*/  LDL.LU.64 R250, [R1+0x38] ;  /* 0x0000380001fa7983 */ /* 0x000ea80000300a00 */
[----:B------:R-:W-:Y:S01]  /*55370*/  LDGSTS.E [R97+-0x3cf00], desc[UR60][R10.64], P3 ;  /* 0xc31000000a617fae */ /* 0x000fe2000992187c */
[----:B-1----:R-:W-:-:S03]  /*55380*/  IMAD.WIDE R98, R6, 0x4, R160 ;  /* 0x0000000406627825 */ /* 0x002fc600078e02a0 */
[----:B------:R1:W-:Y:S01]  /*55390*/  LDGSTS.E [R96+-0x3cb00], desc[UR60][R102.64], P3 ;  /* 0xc350000066607fae */ /* 0x0003e2000992187c */
[----:B------:R-:W-:-:S03]  /*553a0*/  IMAD.WIDE R104, R6, 0x4, R154 ;  /* 0x0000000406687825 */ /* 0x000fc600078e029a */
[----:B------:R1:W-:Y:S04]  /*553b0*/  LDGSTS.E [R95+-0x3c700], desc[UR60][R100.64], P3 ;  /* 0xc3900000645f7fae */ /* 0x0003e8000992187c */
[----:B------:R1:W-:Y:S04]  /*553c0*/  LDGSTS.E [R94+-0x3c300], desc[UR60][R98.64], P3 ;  /* 0xc3d00000625e7fae */ /* 0x0003e8000992187c */
[----:B------:R-:W-:Y:S04]  /*553d0*/  LDGSTS.E [R97+-0x3bf00], desc[UR60][R104.64], P3 ;  /* 0xc410000068617fae */ /* 0x000fe8000992187c */
[----:B---3--:R-:W3:Y:S04]  /*553e0*/  LDL.LU.64 R12, [R1+0x20] ;  /* 0x00002000010c7983 */ /* 0x008ee80000300a00 */
[----:B------:R1:W-:Y:S04]  /*553f0*/  STL.64 [R1+0x970], R10 ;  /* 0x0009700a01007387 */ /* 0x0003e80000100a00 */
[----:B------:R1:W-:Y:S04]  /*55400*/  STL.64 [R1+0x960], R102 ;  /* 0x0009606601007387 */ /* 0x0003e80000100a00 */
[----:B------:R1:W-:Y:S04]  /*55410*/  STL.64 [R1+0x950], R100 ;  /* 0x0009506401007387 */ /* 0x0003e80000100a00 */
[----:B-1----:R-:W3:Y:S01]  /*55420*/  LDL.LU.64 R10, [R1+0x8] ;  /* 0x00000800010a7983 */ /* 0x002ee20000300a00 */
[----:B------:R-:W-:-:S03]  /*55430*/  IMAD.WIDE R102, R6, 0x4, R156 ;  /* 0x0000000406667825 */ /* 0x000fc600078e029c */
[----:B------:R1:W-:Y:S01]  /*55440*/  STL.64 [R1+0x940], R98 ;  /* 0x0009406201007387 */ /* 0x0003e20000100a00 */
[----:B------:R-:W-:-:S03]  /*55450*/  IMAD.WIDE R100, R6, 0x4, R238 ;  /* 0x0000000406647825 */ /* 0x000fc600078e02ee */
[----:B------:R-:W-:Y:S04]  /*55460*/  STL.64 [R1+0x930], R104 ;  /* 0x0009306801007387 */ /* 0x000fe80000100a00 */
[----:B------:R1:W-:Y:S04]  /*55470*/  STL.64 [R1+0x920], R102 ;  /* 0x0009206601007387 */ /* 0x0003e80000100a00 */
[----:B------:R1:W-:Y:S04]  /*55480*/  LDGSTS.E [R96+-0x3bb00], desc[UR60][R102.64], P3 ;  /* 0xc450000066607fae */ /* 0x0003e8000992187c */
[----:B------:R4:W-:Y:S04]  /*55490*/  STL.64 [R1+0x910], R100 ;  /* 0x0009106401007387 */ /* 0x0009e80000100a00 */
[----:B------:R4:W-:Y:S01]  /*554a0*/  LDGSTS.E [R95+-0x3b700], desc[UR60][R100.64], P3 ;  /* 0xc4900000645f7fae */ /* 0x0009e2000992187c */
[----:B-1----:R-:W-:-:S05]  /*554b0*/  IMAD.WIDE R98, R6, 0x4, R244 ;  /* 0x0000000406627825 */ /* 0x002fca00078e02f4 */
[----:B------:R2:W-:Y:S04]  /*554c0*/  STL.64 [R1+0x900], R98 ;  /* 0x0009006201007387 */ /* 0x0005e80000100a00 */
[----:B------:R2:W-:Y:S01]  /*554d0*/  LDGSTS.E [R94+-0x3b300], desc[UR60][R98.64], P3 ;  /* 0xc4d00000625e7fae */ /* 0x0005e2000992187c */
[----:B------:R-:W-:-:S04]  /*554e0*/  IMAD.WIDE R102, R6, 0x4, R162 ;  /* 0x0000000406667825 */ /* 0x000fc800078e02a2 */
[----:B----4-:R-:W-:-:S04]  /*554f0*/  IMAD.WIDE R100, R6, 0x4, R232 ;  /* 0x0000000406647825 */ /* 0x010fc800078e02e8 */
[C---:B--2---:R-:W-:Y:S01]  /*55500*/  IMAD.WIDE R98, R6.reuse, 0x4, R250 ;  /* 0x0000000406627825 */ /* 0x044fe200078e02fa */
[----:B------:R-:W-:Y:S04]  /*55510*/  STL.64 [R1+0x8f0], R102 ;  /* 0x0008f06601007387 */ /* 0x000fe80000100a00 */
[----:B------:R-:W-:Y:S04]  /*55520*/  LDGSTS.E [R97+-0x3af00], desc[UR60][R102.64], P3 ;  /* 0xc510000066617fae */ /* 0x000fe8000992187c */
[----:B------:R-:W-:Y:S04]  /*55530*/  STL.64 [R1+0x8e0], R100 ;  /* 0x0008e06401007387 */ /* 0x000fe80000100a00 */
[----:B------:R-:W-:Y:S04]  /*55540*/  LDGSTS.E [R96+-0x3ab00], desc[UR60][R100.64], P3 ;  /* 0xc550000064607fae */ /* 0x000fe8000992187c */
[----:B------:R1:W-:Y:S04]  /*55550*/  STL.64 [R1+0x8d0], R98 ;  /* 0x0008d06201007387 */ /* 0x0003e80000100a00 */
[----:B------:R1:W-:Y:S01]  /*55560*/  LDGSTS.E [R95+-0x3a700], desc[UR60][R98.64], P3 ;  /* 0xc5900000625f7fae */ /* 0x0003e2000992187c */
[----:B---3--:R-:W-:-:S05]  /*55570*/  IMAD.WIDE R12, R6, 0x4, R12 ;  /* 0x00000004060c7825 */ /* 0x008fca00078e020c */
[----:B------:R2:W-:Y:S04]  /*55580*/  STL.64 [R1+0x8c0], R12 ;  /* 0x0008c00c01007387 */ /* 0x0005e80000100a00 */
[----:B------:R2:W-:Y:S01]  /*55590*/  LDGSTS.E [R94+-0x3a300], desc[UR60][R12.64], P3 ;  /* 0xc5d000000c5e7fae */ /* 0x0005e2000992187c */
[----:B-1----:R-:W-:-:S04]  /*555a0*/  IMAD.WIDE R98, R6, 0x4, R248 ;  /* 0x0000000406627825 */ /* 0x002fc800078e02f8 */
[----:B------:R-:W-:-:S04]  /*555b0*/  IMAD.WIDE R100, R6, 0x4, R10 ;  /* 0x0000000406647825 */ /* 0x000fc800078e020a */
[----:B------:R-:W-:-:S04]  /*555c0*/  IMAD.WIDE R10, R6, 0x4, R236 ;  /* 0x00000004060a7825 */ /* 0x000fc800078e02ec */
[C---:B--2---:R-:W-:Y:S01]  /*555d0*/  IMAD.WIDE R12, R6.reuse, 0x4, R242 ;  /* 0x00000004060c7825 */ /* 0x044fe200078e02f2 */
[----:B------:R-:W-:Y:S04]  /*555e0*/  STL.64 [R1+0x8b0], R100 ;  /* 0x0008b06401007387 */ /* 0x000fe80000100a00 */
[----:B------:R-:W-:Y:S04]  /*555f0*/  LDGSTS.E [R97+-0x39f00], desc[UR60][R100.64], P3 ;  /* 0xc610000064617fae */ /* 0x000fe8000992187c */
[----:B------:R1:W-:Y:S04]  /*55600*/  STL.64 [R1+0x8a0], R98 ;  /* 0x0008a06201007387 */ /* 0x0003e80000100a00 */
[----:B------:R1:W-:Y:S04]  /*55610*/  LDGSTS.E [R96+-0x39b00], desc[UR60][R98.64], P3 ;  /* 0xc650000062607fae */ /* 0x0003e8000992187c */
[----:B------:R2:W-:Y:S04]  /*55620*/  STL.64 [R1+0x890], R12 ;  /* 0x0008900c01007387 */ /* 0x0005e80000100a00 */
[----:B------:R2:W-:Y:S04]  /*55630*/  LDGSTS.E [R95+-0x39700], desc[UR60][R12.64], P3 ;  /* 0xc69000000c5f7fae */ /* 0x0005e8000992187c */
[----:B------:R3:W-:Y:S04]  /*55640*/  STL.64 [R1+0x880], R10 ;  /* 0x0008800a01007387 */ /* 0x0007e80000100a00 */
[----:B------:R3:W-:Y:S01]  /*55650*/  LDGSTS.E [R94+-0x39300], desc[UR60][R10.64], P3 ;  /* 0xc6d000000a5e7fae */ /* 0x0007e2000992187c */
[----:B-1----:R-:W-:-:S04]  /*55660*/  IMAD.WIDE R98, R6, 0x4, R230 ;  /* 0x0000000406627825 */ /* 0x002fc800078e02e6 */
[----:B--2---:R-:W-:-:S04]  /*55670*/  IMAD.WIDE R12, R6, 0x4, R90 ;  /* 0x00000004060c7825 */ /* 0x004fc800078e025a */
[----:B------:R-:W-:Y:S02]  /*55680*/  VIADD R90, R8, 0x200000 ;  /* 0x00200000085a7836 */ /* 0x000fe40000000000 */
[----:B---3--:R-:W-:Y:S01]  /*55690*/  IMAD.WIDE R10, R6, 0x4, R88 ;  /* 0x00000004060a7825 */ /* 0x008fe200078e0258 */
[----:B------:R-:W-:Y:S04]  /*556a0*/  STL.64 [R1+0x870], R98 ;  /* 0x0008706201007387 */ /* 0x000fe80000100a00 */
[----:B------:R-:W-:Y:S04]  /*556b0*/  LDGSTS.E [R96+-0x38f00], desc[UR60][R98.64], P3 ;  /* 0xc710000062607fae */ /* 0x000fe8000992187c */
[----:B------:R-:W-:Y:S04]  /*556c0*/  STL.64 [R1+0x860], R92 ;  /* 0x0008605c01007387 */ /* 0x000fe80000100a00 */
[----:B------:R-:W-:Y:S01]  /*556d0*/  LDGSTS.E [R95+-0x38b00], desc[UR60][R92.64], P3 ;  /* 0xc75000005c5f7fae */ /* 0x000fe2000992187c */
[----:B------:R-:W-:-:S03]  /*556e0*/  IADD3 R91, R8, 0x200000, RZ ;  /* 0x00200000085b7810 */ /* 0x000fc60007ffe0ff */
        /* <DEDUP_REMOVED lines=10> */
[----:B-1----:R-:W-:Y:S01]  /*55790*/  IMAD.WIDE R12, R6, 0x4, R82 ;  /* 0x00000004060c7825 */ /* 0x002fe200078e0252 */
[----:B------:R-:W-:-:S03]  /*557a0*/  IADD3 R82, R8, 0x200000, RZ ;  /* 0x0020000008527810 */ /* 0x000fc60007ffe0ff */
[----:B--2---:R-:W-:-:S04]  /*557b0*/  IMAD.WIDE R10, R6, 0x4, R80 ;  /* 0x00000004060a7825 */ /* 0x004fc800078e0250 */
[C---:B------:R-:W-:Y:S02]  /*557c0*/  VIADD R83, R8.reuse, 0x200000 ;  /* 0x0020000008537836 */ /* 0x040fe40000000000 */
[C---:B------:R-:W-:Y:S01]  /*557d0*/  VIADD R81, R8.reuse, 0x200000 ;  /* 0x0020000008517836 */ /* 0x040fe20000000000 */
[----:B------:R1:W-:Y:S04]  /*557e0*/  STL.64 [R1+0x810], R12 ;  /* 0x0008100c01007387 */ /* 0x0003e80000100a00 */
[----:B------:R1:W-:Y:S04]  /*557f0*/  LDGSTS.E [R88+-0x1f700], desc[UR60][R12.64], P3 ;  /* 0xe09000000c587fae */ /* 0x0003e8000992187c */
[----:B------:R2:W-:Y:S04]  /*55800*/  STL.64 [R1+0x800], R10 ;  /* 0x0008000a01007387 */ /* 0x0005e80000100a00 */
[----:B------:R2:W-:Y:S01]  /*55810*/  LDGSTS.E [R82+-0x1f300], desc[UR60][R10.64], P3 ;  /* 0xe0d000000a527fae */ /* 0x0005e2000992187c */
[----:B------:R-:W-:-:S03]  /*55820*/  IADD3 R80, R8, 0x200000, RZ ;  /* 0x0020000008507810 */ /* 0x000fc60007ffe0ff */
[----:B------:R-:W-:Y:S04]  /*55830*/  STL.64 [R1+0x7f0], R78 ;  /* 0x0007f04e01007387 */ /* 0x000fe80000100a00 */
[----:B------:R-:W-:Y:S04]  /*55840*/  LDGSTS.E [R83+-0x1ef00], desc[UR60][R78.64], P3 ;  /* 0xe11000004e537fae */ /* 0x000fe8000992187c */
[----:B------:R-:W-:Y:S04]  /*55850*/  STL.64 [R1+0x7e0], R76 ;  /* 0x0007e04c01007387 */ /* 0x000fe80000100a00 */
[----:B------:R-:W-:Y:S01]  /*55860*/  LDGSTS.E [R81+-0x1eb00], desc[UR60][R76.64], P3 ;  /* 0xe15000004c517fae */ /* 0x000fe2000992187c */
[----:B-1----:R-:W-:-:S04]  /*55870*/  IMAD.WIDE R12, R6, 0x4, R74 ;  /* 0x00000004060c7825 */ /* 0x002fc800078e024a */
[----:B------:R-:W-:Y:S02]  /*55880*/  VIADD R74, R8, 0x200000 ;  /* 0x00200000084a7836 */ /* 0x000fe40000000000 */
[----:B--2---:R-:W-:-:S04]  /*55890*/  IMAD.WIDE R10, R6, 0x4, R72 ;  /* 0x00000004060a7825 */ /* 0x004fc800078e0248 */
[C---:B------:R-:W-:Y:S01]  /*558a0*/  VIADD R75, R8.reuse, 0x200000 ;  /* 0x00200000084b7836 */ /* 0x040fe20000000000 */
[C---:B------:R-:W-:Y:S01]  /*558b0*/  IADD3 R73, R8.reuse, 0x200000, RZ ;  /* 0x0020000008497810 */ /* 0x040fe20007ffe0ff */
[----:B------:R1:W-:Y:S04]  /*558c0*/  STL.64 [R1+0x7d0], R12 ;  /* 0x0007d00c01007387 */ /* 0x0003e80000100a00 */
[----:B------:R1:W-:Y:S04]  /*558d0*/  LDGSTS.E [R80+-0x1e700], desc[UR60][R12.64], P3 ;  /* 0xe19000000c507fae */ /* 0x0003e8000992187c */
[----:B------:R2:W-:Y:S04]  /*558e0*/  STL.64 [R1+0x7c0], R10 ;  /* 0x0007c00a01007387 */ /* 0x0005e80000100a00 */
[----:B------:R2:W-:Y:S01]  /*558f0*/  LDGSTS.E [R74+-0x1e300], desc[UR60][R10.64], P3 ;  /* 0xe1d000000a4a7fae */ /* 0x0005e2000992187c */
[----:B------:R-:W-:-:S03]  /*55900*/  VIADD R72, R8, 0x200000 ;  /* 0x0020000008487836 */ /* 0x000fc60000000000 */
[----:B------:R-:W-:Y:S04]  /*55910*/  STL.64 [R1+0x7b0], R70 ;  /* 0x0007b04601007387 */ /* 0x000fe80000100a00 */
[----:B------:R-:W-:Y:S04]  /*55920*/  LDGSTS.E [R75+-0x1df00], desc[UR60][R70.64], P3 ;  /* 0xe2100000464b7fae */ /* 0x000fe8000992187c */
[----:B------:R-:W-:Y:S04]  /*55930*/  STL.64 [R1+0x7a0], R68 ;  /* 0x0007a04401007387 */ /* 0x000fe80000100a00 */
[----:B------:R-:W-:Y:S01]  /*55940*/  LDGSTS.E [R73+-0x1db00], desc[UR60][R68.64], P3 ;  /* 0xe250000044497fae */ /* 0x000fe2000992187c */
[----:B-1----:R-:W-:-:S04]  /*55950*/  IMAD.WIDE R12, R6, 0x4, R66 ;  /* 0x00000004060c7825 */ /* 0x002fc800078e0242 */
[----:B------:R-:W-:Y:S02]  /*55960*/  VIADD R66, R8, 0x200000 ;  /* 0x0020000008427836 */ /* 0x000fe40000000000 */
[----:B--2---:R-:W-:Y:S01]  /*55970*/  IMAD.WIDE R10, R6, 0x4, R64 ;  /* 0x00000004060a7825 */ /* 0x004fe200078e0240 */
[----:B------:R-:W-:-:S03]  /*55980*/  IADD3 R67, R8, 0x200000, RZ ;  /* 0x0020000008437810 */ /* 0x000fc60007ffe0ff */
[C---:B------:R-:W-:Y:S01]  /*55990*/  VIADD R65, R8.reuse, 0x200000 ;  /* 0x0020000008417836 */ /* 0x040fe20000000000 */
        /* <DEDUP_REMOVED lines=34> */
[----:B------:R3:W-:Y:S04]  /*55bc0*/  STL.64 [R1+0x6e0], R44 ;  /* 0x0006e02c01007387 */ /* 0x0007e80000100a00 */
[----:B------:R-:W-:Y:S04]  /*55bd0*/  LDGSTS.E [R51+-0x1af00], desc[UR60][R46.64], P3 ;  /* 0xe51000002e337fae */ /* 0x000fe8000992187c */
[----:B------:R3:W-:Y:S01]  /*55be0*/  LDGSTS.E [R49+-0x1ab00], desc[UR60][R44.64], P3 ;  /* 0xe55000002c317fae */ /* 0x0007e2000992187c */
[----:B-1----:R-:W-:-:S04]  /*55bf0*/  IMAD.WIDE R12, R6, 0x4, R42 ;  /* 0x00000004060c7825 */ /* 0x002fc800078e022a */
[----:B--2---:R-:W-:-:S04]  /*55c00*/  IMAD.WIDE R10, R6, 0x4, R40 ;  /* 0x00000004060a7825 */ /* 0x004fc800078e0228 */
[----:B------:R-:W-:Y:S01]  /*55c10*/  VIADD R42, R8, 0x200000 ;  /* 0x00200000082a7836 */ /* 0x000fe20000000000 */
[----:B------:R1:W-:Y:S04]  /*55c20*/  STL.64 [R1+0x6d0], R12 ;  /* 0x0006d00c01007387 */ /* 0x0003e80000100a00 */
[----:B------:R-:W-:Y:S04]  /*55c30*/  LDGSTS.E [R48+-0x1a700], desc[UR60][R12.64], P3 ;  /* 0xe59000000c307fae */ /* 0x000fe8000992187c */
[----:B------:R2:W-:Y:S01]  /*55c40*/  STL.64 [R1+0x6c0], R10 ;  /* 0x0006c00a01007387 */ /* 0x0005e20000100a00 */
[----:B---3--:R-:W-:-:S03]  /*55c50*/  IMAD.WIDE R44, R6, 0x4, R34 ;  /* 0x00000004062c7825 */ /* 0x008fc600078e0222 */
[----:B------:R2:W-:Y:S01]  /*55c60*/  LDGSTS.E [R42+-0x1a300], desc[UR60][R10.64], P3 ;  /* 0xe5d000000a2a7fae */ /* 0x0005e2000992187c */
[C---:B------:R-:W-:Y:S01]  /*55c70*/  IADD3 R43, R8.reuse, 0x200000, RZ ;  /* 0x00200000082b7810 */ /* 0x040fe20007ffe0ff */
[----:B------:R-:W-:Y:S02]  /*55c80*/  VIADD R41, R8, 0x200000 ;  /* 0x0020000008297836 */ /* 0x000fe40000000000 */
[----:B-1----:R-:W3:Y:S04]  /*55c90*/  LDL.LU.64 R12, [R1+0x240] ;  /* 0x00024000010c7983 */ /* 0x002ee80000300a00 */
[----:B------:R-:W4:Y:S04]  /*55ca0*/  LDL.LU.64 R160, [R1+0x228] ;  /* 0x0002280001a07983 */ /* 0x000f280000300a00 */
[----:B------:R-:W4:Y:S04]  /*55cb0*/  LDL.LU.64 R154, [R1+0x210] ;  /* 0x00021000019a7983 */ /* 0x000f280000300a00 */
[----:B------:R-:W-:Y:S01]  /*55cc0*/  STL.64 [R1+0x6b0], R38 ;  /* 0x0006b02601007387 */ /* 0x000fe20000100a00 */
[----:B--2---:R-:W-:-:S03]  /*55cd0*/  IMAD.WIDE R10, R6, 0x4, R32 ;  /* 0x00000004060a7825 */ /* 0x004fc600078e0220 */
[----:B------:R-:W-:Y:S04]  /*55ce0*/  STL.64 [R1+0x6a0], R36 ;  /* 0x0006a02401007387 */ /* 0x000fe80000100a00 */
[----:B------:R-:W-:Y:S04]  /*55cf0*/  STL.64 [R1+0x698], R44 ;  /* 0x0006982c01007387 */ /* 0x000fe80000100a00 */
[----:B------:R-:W2:Y:S01]  /*55d00*/  LDL.LU.64 R250, [R1+0x1f8] ;  /* 0x0001f80001fa7983 */ /* 0x000ea20000300a00 */
[----:B------:R-:W-:-:S03]  /*55d10*/  VIADD R40, R8, 0x200000 ;  /* 0x0020000008287836 */ /* 0x000fc60000000000 */
[----:B------:R1:W-:Y:S01]  /*55d20*/  STL.64 [R1+0x690], R10 ;  /* 0x0006900a01007387 */ /* 0x0003e20000100a00 */
[----:B------:R-:W-:-:S03]  /*55d30*/  IADD3 R34, R8, 0x200000, RZ ;  /* 0x0020000008227810 */ /* 0x000fc60007ffe0ff */
[----:B------:R-:W2:Y:S04]  /*55d40*/  LDL.LU.64 R156, [R1+0x1e0] ;  /* 0x0001e000019c7983 */ /* 0x000ea80000300a00 */
[----:B------:R-:W2:Y:S04]  /*55d50*/  LDL.LU.64 R238, [R1+0x1c8] ;  /* 0x0001c80001ee7983 */ /* 0x000ea80000300a00 */
[----:B------:R-:W-:Y:S04]  /*55d60*/  LDGSTS.E [R43+-0x19f00], desc[UR60][R38.64], P3 ;  /* 0xe6100000262b7fae */ /* 0x000fe8000992187c */
[----:B------:R1:W-:Y:S04]  /*55d70*/  LDGSTS.E [R41+-0x19b00], desc[UR60][R36.64], P3 ;  /* 0xe650000024297fae */ /* 0x0003e8000992187c */
[----:B------:R-:W2:Y:S04]  /*55d80*/  LDL.LU.64 R244, [R1+0x1b0] ;  /* 0x0001b00001f47983 */ /* 0x000ea80000300a00 */
[----:B------:R-:W-:Y:S04]  /*55d90*/  LDGSTS.E [R40+-0x19700], desc[UR60][R44.64], P3 ;  /* 0xe69000002c287fae */ /* 0x000fe8000992187c */
[----:B------:R-:W-:Y:S04]  /*55da0*/  LDGSTS.E [R34+-0x19300], desc[UR60][R10.64], P3 ;  /* 0xe6d000000a227fae */ /* 0x000fe8000992187c */
[----:B-1----:R-:W2:Y:S01]  /*55db0*/  LDL.LU.64 R10, [R1+0x198] ;  /* 0x00019800010a7983 */ /* 0x002ea20000300a00 */
[----:B------:R-:W-:-:S02]  /*55dc0*/  VIADD R35, R8, 0x200000 ;  /* 0x0020000008237836 */ /* 0x000fc40000000000 */
[C---:B------:R-:W-:Y:S01]  /*55dd0*/  VIADD R33, R8.reuse, 0x200000 ;  /* 0x0020000008217836 */ /* 0x040fe20000000000 */
[----:B------:R-:W-:Y:S01]  /*55de0*/  IADD3 R32, R8, 0x200000, RZ ;  /* 0x0020000008207810 */ /* 0x000fe20007ffe0ff */
[----:B------:R-:W-:-:S04]  /*55df0*/  IMAD.WIDE R36, R6, 0x4, R26 ;  /* 0x0000000406247825 */ /* 0x000fc800078e021a */
[----:B------:R-:W-:Y:S01]  /*55e00*/  VIADD R26, R8, 0x200000 ;  /* 0x00200000081a7836 */ /* 0x000fe20000000000 */
[----:B------:R-:W-:Y:S04]  /*55e10*/  STL.64 [R1+0x688], R30 ;  /* 0x0006881e01007387 */ /* 0x000fe80000100a00 */
[----:B------:R-:W-:Y:S04]  /*55e20*/  LDGSTS.E [R35+-0x18f00], desc[UR60][R30.64], P3 ;  /* 0xe71000001e237fae */ /* 0x000fe8000992187c */
[----:B------:R-:W-:Y:S04]  /*55e30*/  STL.64 [R1+0x4ad0], R8 ;  /* 0x004ad00801007387 */ /* 0x000fe80000100a00 */
[----:B------:R-:W-:Y:S04]  /*55e40*/  LDGSTS.E [R33+-0x18b00], desc[UR60][R28.64], P3 ;  /* 0xe75000001c217fae */ /* 0x000fe8000992187c */
[----:B------:R-:W-:Y:S04]  /*55e50*/  STL.64 [R1+0x680], R28 ;  /* 0x0006801c01007387 */ /* 0x000fe80000100a00 */
[----:B------:R-:W-:Y:S04]  /*55e60*/  LDGSTS.E [R32+-0x18700], desc[UR60][R36.64], P3 ;  /* 0xe790000024207fae */ /* 0x000fe8000992187c */
[----:B------:R-:W-:Y:S01]  /*55e70*/  STL.64 [R1+0x678], R36 ;  /* 0x0006782401007387 */ /* 0x000fe20000100a00 */
[----:B------:R-:W-:-:S03]  /*55e80*/  VIADD R27, R7, 0x200000 ;  /* 0x00200000071b7836 */ /* 0x000fc60000000000 */
[----:B------:R1:W-:Y:S04]  /*55e90*/  LDGSTS.E [R26+-0x18300], desc[UR60][R24.64], P3 ;  /* 0xe7d00000181a7fae */ /* 0x0003e8000992187c */
[----:B------:R1:W-:Y:S04]  /*55ea0*/  STL.64 [R1+0x670], R24 ;  /* 0x0006701801007387 */ /* 0x0003e80000100a00 */
[----:B------:R-:W2:Y:S04]  /*55eb0*/  LDL.LU.64 R162, [R1+0x180] ;  /* 0x0001800001a27983 */ /* 0x000ea80000300a00 */
[----:B------:R-:W2:Y:S01]  /*55ec0*/  LDL.LU.64 R232, [R1+0x168] ;  /* 0x0001680001e87983 */ /* 0x000ea20000300a00 */
[C---:B-1----:R-:W-:Y:S01]  /*55ed0*/  IADD3 R26, R7.reuse, 0x200000, RZ ;  /* 0x00200000071a7810 */ /* 0x042fe20007ffe0ff */
[----:B------:R-:W-:-:S02]  /*55ee0*/  VIADD R25, R7, 0x200000 ;  /* 0x0020000007197836 */ /* 0x000fc40000000000 */
[----:B------:R-:W-:Y:S02]  /*55ef0*/  VIADD R24, R7, 0x200000 ;  /* 0x0020000007187836 */ /* 0x000fe40000000000 */
[----:B---3--:R-:W-:-:S04]  /*55f00*/  IMAD.WIDE R12, R6, 0x4, R12 ;  /* 0x00000004060c7825 */ /* 0x008fc800078e020c */
[----:B----4-:R-:W-:-:S04]  /*55f10*/  IMAD.WIDE R30, R6, 0x4, R160 ;  /* 0x00000004061e7825 */ /* 0x010fc800078e02a0 */
[C---:B------:R-:W-:Y:S01]  /*55f20*/  IMAD.WIDE R28, R6.reuse, 0x4, R154 ;  /* 0x00000004061c7825 */ /* 0x040fe200078e029a */
[----:B------:R1:W-:Y:S03]  /*55f30*/  STL.64 [R1+0x668], R12 ;  /* 0x0006680c01007387 */ /* 0x0003e60000100a00 */
[C---:B--2---:R-:W-:Y:S01]  /*55f40*/  IMAD.WIDE R8, R6.reuse, 0x4, R250 ;  /* 0x0000000406087825 */ /* 0x044fe200078e02fa */
[----:B------:R2:W-:Y:S04]  /*55f50*/  STL.64 [R1+0x660], R30 ;  /* 0x0006601e01007387 */ /* 0x0005e80000100a00 */
[----:B------:R-:W-:Y:S04]  /*55f60*/  LDGSTS.E [R27+-0x3fe80], desc[UR60][R12.64], P3 ;  /* 0xc01800000c1b7fae */ /* 0x000fe8000992187c */
[----:B------:R3:W-:Y:S04]  /*55f70*/  STL.64 [R1+0x658], R28 ;  /* 0x0006581c01007387 */ /* 0x0007e80000100a00 */
[----:B------:R2:W-:Y:S01]  /*55f80*/  LDGSTS.E [R26+-0x3fa80], desc[UR60][R30.64], P3 ;  /* 0xc05800001e1a7fae */ /* 0x0005e2000992187c */
[----:B------:R-:W-:-:S03]  /*55f90*/  IMAD.WIDE R32, R6, 0x4, R156 ;  /* 0x0000000406207825 */ /* 0x000fc600078e029c */
[----:B------:R3:W-:Y:S04]  /*55fa0*/  LDGSTS.E [R25+-0x3f680], desc[UR60][R28.64], P3 ;  /* 0xc09800001c197fae */ /* 0x0007e8000992187c */
[----:B------:R4:W-:Y:S04]  /*55fb0*/  LDGSTS.E [R24+-0x3f280], desc[UR60][R8.64], P3 ;  /* 0xc0d8000008187fae */ /* 0x0009e8000992187c */
[----:B------:R-:W-:Y:S04]  /*55fc0*/  LDGSTS.E [R27+-0x3ee80], desc[UR60][R32.64], P3 ;  /* 0xc1180000201b7fae */ /* 0x000fe8000992187c */
[----:B-1----:R-:W4:Y:S04]  /*55fd0*/  LDL.LU.64 R12, [R1+0x150] ;  /* 0x00015000010c7983 */ /* 0x002f280000300a00 */
[----:B------:R4:W-:Y:S01]  /*55fe0*/  STL.64 [R1+0x650], R8 ;  /* 0x0006500801007387 */ /* 0x0009e20000100a00 */
[----:B--2---:R-:W-:-:S03]  /*55ff0*/  IMAD.WIDE R30, R6, 0x4, R238 ;  /* 0x00000004061e7825 */ /* 0x004fc600078e02ee */
[----:B------:R-:W2:Y:S01]  /*56000*/  LDL.LU.64 R250, [R1+0x138] ;  /* 0x0001380001fa7983 */ /* 0x000ea20000300a00 */
[----:B---3--:R-:W-:-:S03]  /*56010*/  IMAD.WIDE R28, R6, 0x4, R244 ;  /* 0x00000004061c7825 */ /* 0x008fc600078e02f4 */
[----:B------:R-:W-:Y:S04]  /*56020*/  STL.64 [R1+0x648], R32 ;  /* 0x0006482001007387 */ /* 0x000fe80000100a00 */
        /* <DEDUP_REMOVED lines=8> */
[----:B------:R2:W-:Y:S04]  /*560b0*/  STL.64 [R1+0x630], R8 ;  /* 0x0006300801007387 */ /* 0x0005e80000100a00 */
[----:B------:R-:W4:Y:S04]  /*560c0*/  LDL.LU.64 R160, [R1+0xd8] ;  /* 0x0000d80001a07983 */ /* 0x000f280000300a00 */
[----:B------:R-:W4:Y:S01]  /*560d0*/  LDL.LU.64 R154, [R1+0xc0] ;  /* 0x0000c000019a7983 */ /* 0x000f220000300a00 */
[----:B-1----:R-:W-:-:S03]  /*560e0*/  IMAD.WIDE R30, R6, 0x4, R162 ;  /* 0x00000004061e7825 */ /* 0x002fc600078e02a2 */
[----:B------:R2:W-:Y:S04]  /*560f0*/  LDGSTS.E [R24+-0x3e280], desc[UR60][R8.64], P3 ;  /* 0xc1d8000008187fae */ /* 0x0005e8000992187c */
[----:B------:R-:W4:Y:S04]  /*56100*/  LDL.LU.64 R156, [R1+0xa8] ;  /* 0x0000a800019c7983 */ /* 0x000f280000300a00 */
[----:B------:R1:W-:Y:S01]  /*56110*/  STL.64 [R1+0x628], R30 ;  /* 0x0006281e01007387 */ /* 0x0003e20000100a00 */
[----:B---3--:R-:W-:-:S03]  /*56120*/  IMAD.WIDE R28, R6, 0x4, R232 ;  /* 0x00000004061c7825 */ /* 0x008fc600078e02e8 */
[----:B------:R-:W3:Y:S04]  /*56130*/  LDL.LU.64 R238, [R1+0x90] ;  /* 0x0000900001ee7983 */ /* 0x000ee80000300a00 */
[----:B------:R1:W-:Y:S04]  /*56140*/  LDGSTS.E [R27+-0x3de80], desc[UR60][R30.64], P3 ;  /* 0xc21800001e1b7fae */ /* 0x0003e8000992187c */
[----:B------:R1:W-:Y:S04]  /*56150*/  STL.64 [R1+0x620], R28 ;  /* 0x0006201c01007387 */ /* 0x0003e80000100a00 */
[----:B------:R-:W3:Y:S04]  /*56160*/  LDL.LU.64 R244, [R1+0x78] ;  /* 0x0000780001f47983 */ /* 0x000ee80000300a00 */
[----:B------:R1:W-:Y:S01]  /*56170*/  LDGSTS.E [R26+-0x3da80], desc[UR60][R28.64], P3 ;  /* 0xc25800001c1a7fae */ /* 0x0003e2000992187c */
[----:B------:R-:W-:-:S04]  /*56180*/  IMAD.WIDE R12, R6, 0x4, R12 ;  /* 0x00000004060c7825 */ /* 0x000fc800078e020c */
[C---:B--2---:R-:W-:Y:S01]  /*56190*/  IMAD.WIDE R8, R6.reuse, 0x4, R250 ;  /* 0x0000000406087825 */ /* 0x044fe200078e02fa */
[----:B------:R2:W-:Y:S04]  /*561a0*/  STL.64 [R1+0x618], R12 ;  /* 0x0006180c01007387 */ /* 0x0005e80000100a00 */
[----:B------:R2:W-:Y:S04]  /*561b0*/  STL.64 [R1+0x610], R8 ;  /* 0x0006100801007387 */ /* 0x0005e80000100a00 */
[----:B------:R-:W3:Y:S04]  /*561c0*/  LDL.LU.64 R162, [R1+0x60] ;  /* 0x0000600001a27983 */ /* 0x000ee80000300a00 */
[----:B------:R-:W-:Y:S04]  /*561d0*/  LDGSTS.E [R25+-0x3d680], desc[UR60][R12.64], P3 ;  /* 0xc29800000c197fae */ /* 0x000fe8000992187c */
[----:B------:R-:W3:Y:S04]  /*561e0*/  LDL.LU.64 R232, [R1+0x48] ;  /* 0x0000480001e87983 */ /* 0x000ee80000300a00 */
[----:B------:R2:W-:Y:S01]  /*561f0*/  LDGSTS.E [R24+-0x3d280], desc[UR60][R8.64], P3 ;  /* 0xc2d8000008187fae */ /* 0x0005e2000992187c */
[----:B----4-:R-:W-:-:S04]  /*56200*/  IMAD.WIDE R10, R6, 0x4, R10 ;  /* 0x00000004060a7825 */ /* 0x010fc800078e020a */
[----:B-1----:R-:W-:-:S04]  /*56210*/  IMAD.WIDE R30, R6, 0x4, R148 ;  /* 0x00000004061e7825 */ /* 0x002fc800078e0294 */
[C---:B------:R-:W-:Y:S01]  /*56220*/  IMAD.WIDE R28, R6.reuse, 0x4, R158 ;  /* 0x00000004061c7825 */ /* 0x040fe200078e029e */
[----:B--2---:R-:W2:Y:S04]  /*56230*/  LDL.LU.64 R12, [R1+0x30] ;  /* 0x00003000010c7983 */ /* 0x004ea80000300a00 */
[----:B------:R-:W4:Y:S04]  /*56240*/  LDL.LU.64 R250, [R1+0x18] ;  /* 0x0000180001fa7983 */ /* 0x000f280000300a00 */
[----:B------:R1:W-:Y:S04]  /*56250*/  STL.64 [R1+0x608], R10 ;  /* 0x0006080a01007387 */ /* 0x0003e80000100a00 */
[----:B------:R1:W-:Y:S04]  /*56260*/  STL.64 [R1+0x600], R30 ;  /* 0x0006001e01007387 */ /* 0x0003e80000100a00 */
[----:B------:R-:W-:Y:S04]  /*56270*/  LDGSTS.E [R27+-0x3ce80], desc[UR60][R10.64], P3 ;  /* 0xc31800000a1b7fae */ /* 0x000fe8000992187c */
[----:B------:R3:W-:Y:S01]  /*56280*/  STL.64 [R1+0x5f8], R28 ;  /* 0x0005f81c01007387 */ /* 0x0007e20000100a00 */
[----:B------:R-:W-:-:S03]  /*56290*/  IMAD.WIDE R8, R6, 0x4, R160 ;  /* 0x0000000406087825 */ /* 0x000fc600078e02a0 */
[----:B------:R1:W-:Y:S01]  /*562a0*/  LDGSTS.E [R26+-0x3ca80], desc[UR60][R30.64], P3 ;  /* 0xc35800001e1a7fae */ /* 0x0003e2000992187c */
[----:B------:R-:W-:-:S03]  /*562b0*/  IMAD.WIDE R32, R6, 0x4, R154 ;  /* 0x0000000406207825 */ /* 0x000fc600078e029a */
[----:B------:R3:W-:Y:S04]  /*562c0*/  LDGSTS.E [R25+-0x3c680], desc[UR60][R28.64], P3 ;  /* 0xc39800001c197fae */ /* 0x0007e8000992187c */
[----:B------:R3:W-:Y:S04]  /*562d0*/  LDGSTS.E [R24+-0x3c280], desc[UR60][R8.64], P3 ;  /* 0xc3d8000008187fae */ /* 0x0007e8000992187c */
[----:B------:R-:W-:Y:S04]  /*562e0*/  LDGSTS.E [R27+-0x3be80], desc[UR60][R32.64], P3 ;  /* 0xc4180000201b7fae */ /* 0x000fe8000992187c */
[----:B-1----:R-:W4:Y:S04]  /*562f0*/  LDL.LU.64 R10, [R1] ;  /* 0x00000000010a7983 */ /* 0x002f280000300a00 */
[----:B------:R1:W-:Y:S01]  /*56300*/  STL.64 [R1+0x5f0], R8 ;  /* 0x0005f00801007387 */ /* 0x0003e20000100a00 */
[----:B------:R-:W-:-:S04]  /*56310*/  IMAD.WIDE R30, R6, 0x4, R156 ;  /* 0x00000004061e7825 */ /* 0x000fc800078e029c */
[C---:B---3--:R-:W-:Y:S01]  /*56320*/  IMAD.WIDE R28, R6.reuse, 0x4, R238 ;  /* 0x00000004061c7825 */ /* 0x048fe200078e02ee */
        /* <DEDUP_REMOVED lines=8> */
[----:B---3--:R-:W-:-:S04]  /*563b0*/  IMAD.WIDE R30, R6, 0x4, R162 ;  /* 0x00000004061e7825 */ /* 0x008fc800078e02a2 */
[C---:B------:R-:W-:Y:S01]  /*563c0*/  IMAD.WIDE R28, R6.reuse, 0x4, R232 ;  /* 0x00000004061c7825 */ /* 0x040fe200078e02e8 */
[----:B------:R-:W-:Y:S04]  /*563d0*/  STL.64 [R1+0x5c8], R30 ;  /* 0x0005c81e01007387 */ /* 0x000fe80000100a00 */
[----:B------:R-:W-:Y:S04]  /*563e0*/  LDGSTS.E [R27+-0x3ae80], desc[UR60][R30.64], P3 ;  /* 0xc51800001e1b7fae */ /* 0x000fe8000992187c */
[----:B------:R1:W-:Y:S04]  /*563f0*/  STL.64 [R1+0x5c0], R28 ;  /* 0x0005c01c01007387 */ /* 0x0003e80000100a00 */
[----:B------:R1:W-:Y:S01]  /*56400*/  LDGSTS.E [R26+-0x3aa80], desc[UR60][R28.64], P3 ;  /* 0xc55800001c1a7fae */ /* 0x0003e2000992187c */
[----:B--2---:R-:W-:-:S04]  /*56410*/  IMAD.WIDE R12, R6, 0x4, R12 ;  /* 0x00000004060c7825 */ /* 0x004fc800078e020c */
[C---:B----4-:R-:W-:Y:S01]  /*56420*/  IMAD.WIDE R8, R6.reuse, 0x4, R250 ;  /* 0x0000000406087825 */ /* 0x050fe200078e02fa */
[----:B------:R2:W-:Y:S04]  /*56430*/  STL.64 [R1+0x5b8], R12 ;  /* 0x0005b80c01007387 */ /* 0x0005e80000100a00 */
[----:B------:R2:W-:Y:S04]  /*56440*/  LDGSTS.E [R25+-0x3a680], desc[UR60][R12.64], P3 ;  /* 0xc59800000c197fae */ /* 0x0005e8000992187c */
[----:B------:R3:W-:Y:S04]  /*56450*/  STL.64 [R1+0x5b0], R8 ;  /* 0x0005b00801007387 */ /* 0x0007e80000100a00 */
[----:B------:R3:W-:Y:S01]  /*56460*/  LDGSTS.E [R24+-0x3a280], desc[UR60][R8.64], P3 ;  /* 0xc5d8000008187fae */ /* 0x0007e2000992187c */
[----:B-1----:R-:W-:-:S04]  /*56470*/  IMAD.WIDE R28, R6, 0x4, R10 ;  /* 0x00000004061c7825 */ /* 0x002fc800078e020a */
[----:B------:R-:W-:-:S04]  /*56480*/  IMAD.WIDE R10, R6, 0x4, R240 ;  /* 0x00000004060a7825 */ /* 0x000fc800078e02f0 */
[----:B--2---:R-:W-:-:S04]  /*56490*/  IMAD.WIDE R12, R6, 0x4, R246 ;  /* 0x00000004060c7825 */ /* 0x004fc800078e02f6 */
[C---:B---3--:R-:W-:Y:S01]  /*564a0*/  IMAD.WIDE R8, R6.reuse, 0x4, R234 ;  /* 0x0000000406087825 */ /* 0x048fe200078e02ea */
[----:B------:R1:W-:Y:S04]  /*564b0*/  STL.64 [R1+0x5a8], R28 ;  /* 0x0005a81c01007387 */ /* 0x0003e80000100a00 */
[----:B------:R1:W-:Y:S04]  /*564c0*/  LDGSTS.E [R27+-0x39e80], desc[UR60][R28.64], P3 ;  /* 0xc61800001c1b7fae */ /* 0x0003e8000992187c */
        /* <DEDUP_REMOVED lines=8> */
[----:B---3--:R-:W-:-:S04]  /*56550*/  IMAD.WIDE R10, R6, 0x4, R166 ;  /* 0x00000004060a7825 */ /* 0x008fc800078e02a6 */
[C---:B----4-:R-:W-:Y:S01]  /*56560*/  IMAD.WIDE R8, R6.reuse, 0x4, R168 ;  /* 0x0000000406087825 */ /* 0x050fe200078e02a8 */
        /* <DEDUP_REMOVED lines=60> */
[----:B------:R-:W-:Y:S04]  /*56930*/  STL.64 [R1+0x4e8], R28 ;  /* 0x0004e81c01007387 */ /* 0x000fe80000100a00 */
[----:B------:R1:W-:Y:S04]  /*56940*/  STL.64 [R1+0x4e0], R12 ;  /* 0x0004e00c01007387 */ /* 0x0003e80000100a00 */
[----:B------:R2:W-:Y:S04]  /*56950*/  STL.64 [R1+0x4d8], R10 ;  /* 0x0004d80a01007387 */ /* 0x0005e80000100a00 */
[----:B------:R3:W-:Y:S04]  /*56960*/  LDGSTS.E [R27+-0x1be80], desc[UR60][R28.64], P3 ;  /* 0xe41800001c1b7fae */ /* 0x0007e8000992187c */
[----:B------:R4:W-:Y:S04]  /*56970*/  STL.64 [R1+0x4d0], R8 ;  /* 0x0004d00801007387 */ /* 0x0009e80000100a00 */
[----:B------:R-:W4:Y:S04]  /*56980*/  LDL.64 R162, [R1+0x6a8] ;  /* 0x0006a80001a27983 */ /* 0x000f280000100a00 */
[----:B------:R-:W4:Y:S04]  /*56990*/  LDL.LU.64 R250, [R1+0x6b8] ;  /* 0x0006b80001fa7983 */ /* 0x000f280000300a00 */
[----:B------:R-:W-:Y:S01]  /*569a0*/  LDGSTS.E [R26+-0x1ba80], desc[UR60][R12.64], P3 ;  /* 0xe45800000c1a7fae */ /* 0x000fe2000992187c */
[----:B------:R-:W-:-:S03]  /*569b0*/  IMAD.WIDE R30, R6, 0x4, R210 ;  /* 0x00000004061e7825 */ /* 0x000fc600078e02d2 */
[----:B------:R2:W-:Y:S04]  /*569c0*/  LDGSTS.E [R25+-0x1b680], desc[UR60][R10.64], P3 ;  /* 0xe49800000a197fae */ /* 0x0005e8000992187c */
[----:B------:R4:W-:Y:S01]  /*569d0*/  LDGSTS.E [R24+-0x1b280], desc[UR60][R8.64], P3 ;  /* 0xe4d8000008187fae */ /* 0x0009e2000992187c */
[----:B------:R-:W-:-:S03]  /*569e0*/  IMAD.WIDE R32, R6, 0x4, R218 ;  /* 0x0000000406207825 */ /* 0x000fc600078e02da */
[----:B------:R4:W-:Y:S04]  /*569f0*/  LDGSTS.E [R27+-0x1ae80], desc[UR60][R30.64], P3 ;  /* 0xe51800001e1b7fae */ /* 0x0009e8000992187c */
[----:B-1----:R-:W4:Y:S01]  /*56a00*/  LDL.LU.64 R12, [R1+0x6c8] ;  /* 0x0006c800010c7983 */ /* 0x002f220000300a00 */
[----:B---3--:R-:W-:-:S04]  /*56a10*/  IMAD.WIDE R28, R6, 0x4, R212 ;  /* 0x00000004061c7825 */ /* 0x008fc800078e02d4 */
[----:B--2---:R-:W-:-:S04]  /*56a20*/  IMAD.WIDE R10, R6, 0x4, R214 ;  /* 0x00000004060a7825 */ /* 0x004fc800078e02d6 */
[C---:B----4-:R-:W-:Y:S01]  /*56a30*/  IMAD.WIDE R8, R6.reuse, 0x4, R216 ;  /* 0x0000000406087825 */ /* 0x050fe200078e02d8 */
[----:B------:R1:W-:Y:S04]  /*56a40*/  STL.64 [R1+0x4c8], R30 ;  /* 0x0004c81e01007387 */ /* 0x0003e80000100a00 */
[----:B------:R2:W-:Y:S04]  /*56a50*/  STL.64 [R1+0x4c0], R28 ;  /* 0x0004c01c01007387 */ /* 0x0005e80000100a00 */
[----:B------:R2:W-:Y:S04]  /*56a60*/  LDGSTS.E [R26+-0x1aa80], desc[UR60][R28.64], P3 ;  /* 0xe55800001c1a7fae */ /* 0x0005e8000992187c */
[----:B------:R3:W-:Y:S04]  /*56a70*/  STL.64 [R1+0x4b8], R10 ;  /* 0x0004b80a01007387 */ /* 0x0007e80000100a00 */
[----:B------:R-:W-:Y:S04]  /*56a80*/  LDGSTS.E [R25+-0x1a680], desc[UR60][R10.64], P3 ;  /* 0xe59800000a197fae */ /* 0x000fe8000992187c */
[----:B------:R4:W-:Y:S04]  /*56a90*/  STL.64 [R1+0x4b0], R8 ;  /* 0x0004b00801007387 */ /* 0x0009e80000100a00 */
[----:B------:R4:W-:Y:S01]  /*56aa0*/  LDGSTS.E [R24+-0x1a280], desc[UR60][R8.64], P3 ;  /* 0xe5d8000008187fae */ /* 0x0009e2000992187c */
[----:B------:R-:W-:-:S03]  /*56ab0*/  IMAD.WIDE R78, R6, 0x4, R226 ;  /* 0x00000004064e7825 */ /* 0x000fc600078e02e2 */
[----:B------:R-:W-:Y:S01]  /*56ac0*/  LDGSTS.E [R27+-0x19e80], desc[UR60][R32.64], P3 ;  /* 0xe6180000201b7fae */ /* 0x000fe2000992187c */
[----:B-1----:R-:W-:-:S04]  /*56ad0*/  IMAD.WIDE R30, R6, 0x4, R220 ;  /* 0x00000004061e7825 */ /* 0x002fc800078e02dc */
[C---:B--2---:R-:W-:Y:S01]  /*56ae0*/  IMAD.WIDE R28, R6.reuse, 0x4, R222 ;  /* 0x00000004061c7825 */ /* 0x044fe200078e02de */
[----:B---3--:R-:W2:Y:S04]  /*56af0*/  LDL.LU.64 R10, [R1+0x6d8] ;  /* 0x0006d800010a7983 */ /* 0x008ea80000300a00 */
[----:B------:R2:W-:Y:S01]  /*56b00*/  STL.64 [R1+0x4a8], R32 ;  /* 0x0004a82001007387 */ /* 0x0005e20000100a00 */
[----:B----4-:R-:W-:-:S03]  /*56b10*/  IMAD.WIDE R8, R6, 0x4, R224 ;  /* 0x0000000406087825 */ /* 0x010fc600078e02e0 */
[----:B------:R1:W-:Y:S04]  /*56b20*/  STL.64 [R1+0x4a0], R30 ;  /* 0x0004a01e01007387 */ /* 0x0003e80000100a00 */
[----:B------:R-:W-:Y:S04]  /*56b30*/  STL.64 [R1+0x498], R28 ;  /* 0x0004981c01007387 */ /* 0x000fe80000100a00 */
[----:B------:R-:W1:Y:S04]  /*56b40*/  LDL.LU.64 R238, [R1+0x6e8] ;  /* 0x0006e80001ee7983 */ /* 0x000e680000300a00 */
[----:B------:R3:W-:Y:S04]  /*56b50*/  STL.64 [R1+0x490], R8 ;  /* 0x0004900801007387 */ /* 0x0007e80000100a00 */
[----:B------:R-:W4:Y:S04]  /*56b60*/  LDL.LU.64 R244, [R1+0x6f8] ;  /* 0x0006f80001f47983 */ /* 0x000f280000300a00 */
[----:B------:R-:W3:Y:S04]  /*56b70*/  LDL.LU.64 R232, [R1+0x708] ;  /* 0x0007080001e87983 */ /* 0x000ee80000300a00 */
[----:B------:R-:W-:Y:S04]  /*56b80*/  LDGSTS.E [R26+-0x19a80], desc[UR60][R30.64], P3 ;  /* 0xe65800001e1a7fae */ /* 0x000fe8000992187c */
[----:B------:R-:W-:Y:S04]  /*56b90*/  LDGSTS.E [R25+-0x19680], desc[UR60][R28.64], P3 ;  /* 0xe69800001c197fae */ /* 0x000fe8000992187c */
[----:B------:R-:W-:Y:S04]  /*56ba0*/  LDGSTS.E [R24+-0x19280], desc[UR60][R8.64], P3 ;  /* 0xe6d8000008187fae */ /* 0x000fe8000992187c */
[----:B------:R2:W-:Y:S01]  /*56bb0*/  LDGSTS.E [R27+-0x18e80], desc[UR60][R78.64], P3 ;  /* 0xe71800004e1b7fae */ /* 0x0005e2000992187c */
[----:B------:R-:W-:-:S03]  /*56bc0*/  IMAD.WIDE R74, R6, 0x4, R250 ;  /* 0x00000004064a7825 */ /* 0x000fc600078e02fa */
[----:B------:R-:W4:Y:S01]  /*56bd0*/  LDL.LU.64 R250, [R1+0x718] ;  /* 0x0007180001fa7983 */ /* 0x000f220000300a00 */
[----:B------:R-:W-:-:S03]  /*56be0*/  IMAD.WIDE R76, R6, 0x4, R162 ;  /* 0x00000004064c7825 */ /* 0x000fc600078e02a2 */
[----:B------:R-:W4:Y:S04]  /*56bf0*/  LDL.LU.64 R162, [R1+0x728] ;  /* 0x0007280001a27983 */ /* 0x000f280000300a00 */
[----:B------:R-:W4:Y:S01]  /*56c00*/  LDL.LU.64 R156, [R1+0x738] ;  /* 0x00073800019c7983 */ /* 0x000f220000300a00 */
[----:B------:R-:W-:Y:S01]  /*56c10*/  IMAD.WIDE R72, R6, 0x4, R12 ;  /* 0x0000000406487825 */ /* 0x000fe200078e020c */
[----:B--2---:R-:W-:Y:S02]  /*56c20*/  IADD3 R27, R4, 0x200000, RZ ;  /* 0x00200000041b7810 */ /* 0x004fe40007ffe0ff */
[----:B------:R-:W2:Y:S04]  /*56c30*/  LDL.LU.64 R12, [R1+0x748] ;  /* 0x00074800010c7983 */ /* 0x000ea80000300a00 */
[----:B------:R-:W-:Y:S04]  /*56c40*/  STL.64 [R1+0x4ad8], R78 ;  /* 0x004ad84e01007387 */ /* 0x000fe80000100a00 */
[----:B------:R-:W-:Y:S04]  /*56c50*/  STL.64 [R1+0x4ae8], R76 ;  /* 0x004ae84c01007387 */ /* 0x000fe80000100a00 */
[----:B------:R-:W-:Y:S04]  /*56c60*/  STL.64 [R1+0x4af0], R74 ;  /* 0x004af04a01007387 */ /* 0x000fe80000100a00 */
[----:B------:R-:W-:Y:S04]  /*56c70*/  STL.64 [R1+0x4af8], R72 ;  /* 0x004af84801007387 */ /* 0x000fe80000100a00 */
[----:B------:R4:W-:Y:S04]  /*56c80*/  LDGSTS.E [R26+-0x18a80], desc[UR60][R76.64], P3 ;  /* 0xe75800004c1a7fae */ /* 0x0009e8000992187c */
[----:B------:R4:W-:Y:S04]  /*56c90*/  LDGSTS.E [R25+-0x18680], desc[UR60][R74.64], P3 ;  /* 0xe79800004a197fae */ /* 0x0009e8000992187c */
[----:B------:R4:W-:Y:S01]  /*56ca0*/  LDGSTS.E [R24+-0x18280], desc[UR60][R72.64], P3 ;  /* 0xe7d8000048187fae */ /* 0x0009e2000992187c */
[----:B------:R-:W-:-:S03]  /*56cb0*/  IMAD.WIDE R32, R6, 0x4, R10 ;  /* 0x0000000406207825 */ /* 0x000fc600078e020a */
[----:B------:R-:W2:Y:S01]  /*56cc0*/  LDL.LU.64 R10, [R1+0x758] ;  /* 0x00075800010a7983 */ /* 0x000ea20000300a00 */
[----:B-1----:R-:W-:-:S04]  /*56cd0*/  IMAD.WIDE R30, R6, 0x4, R238 ;  /* 0x00000004061e7825 */ /* 0x002fc800078e02ee */
[C---:B---3--:R-:W-:Y:S01]  /*56ce0*/  IMAD.WIDE R8, R6.reuse, 0x4, R232 ;  /* 0x0000000406087825 */ /* 0x048fe200078e02e8 */
[----:B------:R-:W3:Y:S04]  /*56cf0*/  LDL.LU.64 R238, [R1+0x768] ;  /* 0x0007680001ee7983 */ /* 0x000ee80000300a00 */
[----:B------:R1:W-:Y:S04]  /*56d00*/  STL.64 [R1+0x488], R32 ;  /* 0x0004882001007387 */ /* 0x0003e80000100a00 */
[----:B------:R1:W-:Y:S04]  /*56d10*/  STL.64 [R1+0x468], R30 ;  /* 0x0004681e01007387 */ /* 0x0003e80000100a00 */
[----:B------:R-:W3:Y:S01]  /*56d20*/  LDL.LU.64 R232, [R1+0x778] ;  /* 0x0007780001e87983 */ /* 0x000ee20000300a00 */
[----:B----4-:R-:W-:-:S04]  /*56d30*/  IMAD.WIDE R28, R6, 0x4, R244 ;  /* 0x00000004061c7825 */ /* 0x010fc800078e02f4 */
[C---:B------:R-:W-:Y:S01]  /*56d40*/  VIADD R26, R4.reuse, 0x200000 ;  /* 0x00200000041a7836 */ /* 0x040fe20000000000 */
[----:B------:R1:W-:Y:S04]  /*56d50*/  LDGSTS.E [R27+-0x3fe00], desc[UR60][R32.64], P3 ;  /* 0xc0200000201b7fae */ /* 0x0003e8000992187c */
[----:B------:R4:W-:Y:S04]  /*56d60*/  STL.64 [R1+0x448], R28 ;  /* 0x0004481c01007387 */ /* 0x0009e80000100a00 */
[----:B------:R2:W-:Y:S04]  /*56d70*/  STL.64 [R1+0x428], R8 ;  /* 0x0004280801007387 */ /* 0x0005e80000100a00 */
[----:B------:R-:W3:Y:S01]  /*56d80*/  LDL.LU.64 R244, [R1+0x788] ;  /* 0x0007880001f47983 */ /* 0x000ee20000300a00 */
[C---:B------:R-:W-:Y:S01]  /*56d90*/  VIADD R25, R4.reuse, 0x200000 ;  /* 0x0020000004197836 */ /* 0x040fe20000000000 */
[----:B------:R-:W-:-:S02]  /*56da0*/  IADD3 R24, R4, 0x200000, RZ ;  /* 0x0020000004187810 */ /* 0x000fc40007ffe0ff */
[----:B------:R1:W-:Y:S04]  /*56db0*/  LDGSTS.E [R26+-0x3fa00], desc[UR60][R30.64], P3 ;  /* 0xc06000001e1a7fae */ /* 0x0003e8000992187c */
[----:B------:R4:W-:Y:S04]  /*56dc0*/  LDGSTS.E [R25+-0x3f600], desc[UR60][R28.64], P3 ;  /* 0xc0a000001c197fae */ /* 0x0009e8000992187c */
[----:B------:R2:W-:Y:S01]  /*56dd0*/  LDGSTS.E [R24+-0x3f200], desc[UR60][R8.64], P3 ;  /* 0xc0e0000008187fae */ /* 0x0005e2000992187c */
[----:B-1----:R-:W-:-:S03]  /*56de0*/  IMAD.WIDE R32, R6, 0x4, R250 ;  /* 0x0000000406207825 */ /* 0x002fc600078e02fa */
[----:B------:R-:W3:Y:S01]  /*56df0*/  LDL.LU.64 R250, [R1+0x798] ;  /* 0x0007980001fa7983 */ /* 0x000ee20000300a00 */
[----:B------:R-:W-:-:S03]  /*56e00*/  IMAD.WIDE R30, R6, 0x4, R162 ;  /* 0x00000004061e7825 */ /* 0x000fc600078e02a2 */
[----:B------:R-:W3:Y:S04]  /*56e10*/  LDL.LU.64 R162, [R1+0x7a8] ;  /* 0x0007a80001a27983 */ /* 0x000ee80000300a00 */
[----:B------:R1:W-:Y:S01]  /*56e20*/  STL.64 [R1+0x408], R32 ;  /* 0x0004082001007387 */ /* 0x0003e20000100a00 */
[----:B----4-:R-:W-:-:S03]  /*56e30*/  IMAD.WIDE R28, R6, 0x4, R156 ;  /* 0x00000004061c7825 */ /* 0x010fc600078e029c */
[----:B------:R1:W-:Y:S04]  /*56e40*/  LDGSTS.E [R27+-0x3ee00], desc[UR60][R32.64], P3 ;  /* 0xc1200000201b7fae */ /* 0x0003e8000992187c */
[----:B------:R3:W-:Y:S04]  /*56e50*/  STL.64 [R1+0x3e8], R30 ;  /* 0x0003e81e01007387 */ /* 0x0007e80000100a00 */
[----:B------:R3:W-:Y:S04]  /*56e60*/  LDGSTS.E [R26+-0x3ea00], desc[UR60][R30.64], P3 ;  /* 0xc16000001e1a7fae */ /* 0x0007e8000992187c */
[----:B------:R4:W-:Y:S01]  /*56e70*/  LDGSTS.E [R25+-0x3e600], desc[UR60][R28.64], P3 ;  /* 0xc1a000001c197fae */ /* 0x0009e2000992187c */
[----:B--2---:R-:W-:-:S03]  /*56e80*/  IMAD.WIDE R8, R6, 0x4, R12 ;  /* 0x0000000406087825 */ /* 0x004fc600078e020c */
[----:B------:R-:W2:Y:S04]  /*56e90*/  LDL.LU.64 R12, [R1+0x7b8] ;  /* 0x0007b800010c7983 */ /* 0x000ea80000300a00 */
[----:B------:R4:W-:Y:S04]  /*56ea0*/  STL.64 [R1+0x3c8], R28 ;  /* 0x0003c81c01007387 */ /* 0x0009e80000100a00 */
[----:B------:R4:W-:Y:S04]  /*56eb0*/  STL.64 [R1+0x3a8], R8 ;  /* 0x0003a80801007387 */ /* 0x0009e80000100a00 */
[----:B------:R-:W2:Y:S04]  /*56ec0*/  LDL.LU.64 R154, [R1+0x7c8] ;  /* 0x0007c800019a7983 */ /* 0x000ea80000300a00 */
[----:B------:R4:W-:Y:S01]  /*56ed0*/  LDGSTS.E [R24+-0x3e200], desc[UR60][R8.64], P3 ;  /* 0xc1e0000008187fae */ /* 0x0009e2000992187c */
[----:B-1----:R-:W-:-:S03]  /*56ee0*/  IMAD.WIDE R32, R6, 0x4, R10 ;  /* 0x0000000406207825 */ /* 0x002fc600078e020a */
[----:B------:R-:W2:Y:S04]  /*56ef0*/  LDL.LU.64 R10, [R1+0x7d8] ;  /* 0x0007d800010a7983 */ /* 0x000ea80000300a00 */
[----:B------:R-:W2:Y:S01]  /*56f00*/  LDL.LU.64 R156, [R1+0x7e8] ;  /* 0x0007e800019c7983 */ /* 0x000ea20000300a00 */
[----:B---3--:R-:W-:-:S03]  /*56f10*/  IMAD.WIDE R30, R6, 0x4, R238 ;  /* 0x00000004061e7825 */ /* 0x008fc600078e02ee */
[----:B------:R1:W-:Y:S04]  /*56f20*/  STL.64 [R1+0x388], R32 ;  /* 0x0003882001007387 */ /* 0x0003e80000100a00 */
[----:B------:R-:W3:Y:S01]  /*56f30*/  LDL.LU.64 R238, [R1+0x7f8] ;  /* 0x0007f80001ee7983 */ /* 0x000ee20000300a00 */
[----:B----4-:R-:W-:-:S03]  /*56f40*/  IMAD.WIDE R28, R6, 0x4, R232 ;  /* 0x00000004061c7825 */ /* 0x010fc600078e02e8 */
[----:B------:R4:W-:Y:S04]  /*56f50*/  STL.64 [R1+0x368], R30 ;  /* 0x0003681e01007387 */ /* 0x0009e80000100a00 */
[----:B------:R-:W3:Y:S04]  /*56f60*/  LDL.LU.64 R232, [R1+0x808] ;  /* 0x0008080001e87983 */ /* 0x000ee80000300a00 */
[----:B------:R1:W-:Y:S01]  /*56f70*/  LDGSTS.E [R27+-0x3de00], desc[UR60][R32.64], P3 ;  /* 0xc2200000201b7fae */ /* 0x0003e2000992187c */
[----:B------:R-:W-:-:S03]  /*56f80*/  IMAD.WIDE R8, R6, 0x4, R244 ;  /* 0x0000000406087825 */ /* 0x000fc600078e02f4 */
[----:B------:R2:W-:Y:S04]  /*56f90*/  STL.64 [R1+0x348], R28 ;  /* 0x0003481c01007387 */ /* 0x0005e80000100a00 */
[----:B------:R4:W-:Y:S04]  /*56fa0*/  LDGSTS.E [R26+-0x3da00], desc[UR60][R30.64], P3 ;  /* 0xc26000001e1a7fae */ /* 0x0009e8000992187c */
[----:B------:R2:W-:Y:S04]  /*56fb0*/  STL.64 [R1+0x328], R8 ;  /* 0x0003280801007387 */ /* 0x0005e80000100a00 */
[----:B------:R2:W-:Y:S04]  /*56fc0*/  LDGSTS.E [R25+-0x3d600], desc[UR60][R28.64], P3 ;  /* 0xc2a000001c197fae */ /* 0x0005e8000992187c */
[----:B------:R2:W-:Y:S01]  /*56fd0*/  LDGSTS.E [R24+-0x3d200], desc[UR60][R8.64], P3 ;  /* 0xc2e0000008187fae */ /* 0x0005e2000992187c */
[----:B-1----:R-:W-:-:S03]  /*56fe0*/  IMAD.WIDE R32, R6, 0x4, R250 ;  /* 0x0000000406207825 */ /* 0x002fc600078e02fa */
[----:B------:R-:W3:Y:S04]  /*56ff0*/  LDL.LU.64 R250, [R1+0x818] ;  /* 0x0008180001fa7983 */ /* 0x000ee80000300a00 */
[----:B------:R-:W3:Y:S01]  /*57000*/  LDL.LU.64 R244, [R1+0x828] ;  /* 0x0008280001f47983 */ /* 0x000ee20000300a00 */
[----:B----4-:R-:W-:-:S03]  /*57010*/  IMAD.WIDE R30, R6, 0x4, R162 ;  /* 0x00000004061e7825 */ /* 0x010fc600078e02a2 */
[----:B------:R1:W-:Y:S04]  /*57020*/  STL.64 [R1+0x308], R32 ;  /* 0x0003082001007387 */ /* 0x0003e80000100a00 */
[----:B------:R-:W4:Y:S04]  /*57030*/  LDL.LU.64 R162, [R1+0x838] ;  /* 0x0008380001a27983 */ /* 0x000f280000300a00 */
[----:B------:R1:W-:Y:S04]  /*57040*/  STL.64 [R1+0x2e8], R30 ;  /* 0x0002e81e01007387 */ /* 0x0003e80000100a00 */
[----:B------:R1:W-:Y:S04]  /*57050*/  LDGSTS.E [R27+-0x3ce00], desc[UR60][R32.64], P3 ;  /* 0xc3200000201b7fae */ /* 0x0003e8000992187c */
[----:B------:R1:W-:Y:S01]  /*57060*/  LDGSTS.E [R26+-0x3ca00], desc[UR60][R30.64], P3 ;  /* 0xc36000001e1a7fae */ /* 0x0003e2000992187c */
[----:B--2---:R-:W-:-:S03]  /*57070*/  IMAD.WIDE R28, R6, 0x4, R12 ;  /* 0x00000004061c7825 */ /* 0x004fc600078e020c */
[----:B------:R-:W2:Y:S01]  /*57080*/  LDL.LU.64 R12, [R1+0x848] ;  /* 0x00084800010c7983 */ /* 0x000ea20000300a00 */
[----:B------:R-:W-:-:S03]  /*57090*/  IMAD.WIDE R8, R6, 0x4, R154 ;  /* 0x0000000406087825 */ /* 0x000fc600078e029a */
[----:B------:R3:W-:Y:S04]  /*570a0*/  STL.64 [R1+0x2c8], R28 ;  /* 0x0002c81c01007387 */ /* 0x0007e80000100a00 */
[----:B------:R3:W-:Y:S04]  /*570b0*/  LDGSTS.E [R25+-0x3c600], desc[UR60][R28.64], P3 ;  /* 0xc3a000001c197fae */ /* 0x0007e8000992187c */
[----:B------:R3:W-:Y:S04]  /*570c0*/  STL.64 [R1+0x2a8], R8 ;  /* 0x0002a80801007387 */ /* 0x0007e80000100a00 */
[----:B------:R3:W-:Y:S01]  /*570d0*/  LDGSTS.E [R24+-0x3c200], desc[UR60][R8.64], P3 ;  /* 0xc3e0000008187fae */ /* 0x0007e2000992187c */
[----:B-1----:R-:W-:-:S04]  /*570e0*/  IMAD.WIDE R32, R6, 0x4, R10 ;  /* 0x0000000406207825 */ /* 0x002fc800078e020a */
[----:B------:R-:W-:-:S04]  /*570f0*/  IMAD.WIDE R30, R6, 0x4, R156 ;  /* 0x00000004061e7825 */ /* 0x000fc800078e029c */
[C---:B---3--:R-:W-:Y:S01]  /*57100*/  IMAD.WIDE R28, R6.reuse, 0x4, R238 ;  /* 0x00000004061c7825 */ /* 0x048fe200078e02ee */
[----:B------:R-:W3:Y:S04]  /*57110*/  LDL.LU.64 R10, [R1+0x858] ;  /* 0x00085800010a7983 */ /* 0x000ee80000300a00 */
[----:B------:R1:W-:Y:S01]  /*57120*/  STL.64 [R1+0x288], R32 ;  /* 0x0002882001007387 */ /* 0x0003e20000100a00 */
[----:B------:R-:W-:-:S03]  /*57130*/  IMAD.WIDE R8, R6, 0x4, R232 ;  /* 0x0000000406087825 */ /* 0x000fc600078e02e8 */
[----:B------:R1:W-:Y:S04]  /*57140*/  STL.64 [R1+0x268], R30 ;  /* 0x0002681e01007387 */ /* 0x0003e80000100a00 */
[----:B------:R-:W3:Y:S04]  /*57150*/  LDL.LU.64 R156, [R1+0x868] ;  /* 0x00086800019c7983 */ /* 0x000ee80000300a00 */
[----:B------:R4:W-:Y:S04]  /*57160*/  STL.64 [R1+0x248], R28 ;  /* 0x0002481c01007387 */ /* 0x0009e80000100a00 */
[----:B------:R-:W3:Y:S04]  /*57170*/  LDL.LU.64 R238, [R1+0x878] ;  /* 0x0008780001ee7983 */ /* 0x000ee80000300a00 */
[----:B------:R2:W-:Y:S04]  /*57180*/  STL.64 [R1+0x228], R8 ;  /* 0x0002280801007387 */ /* 0x0005e80000100a00 */
[----:B------:R-:W3:Y:S04]  /*57190*/  LDL.LU.64 R232, [R1+0x888] ;  /* 0x0008880001e87983 */ /* 0x000ee80000300a00 */
[----:B------:R1:W-:Y:S04]  /*571a0*/  LDGSTS.E [R27+-0x3be00], desc[UR60][R32.64], P3 ;  /* 0xc4200000201b7fae */ /* 0x0003e8000992187c */
[----:B------:R1:W-:Y:S04]  /*571b0*/  LDGSTS.E [R26+-0x3ba00], desc[UR60][R30.64], P3 ;  /* 0xc46000001e1a7fae */ /* 0x0003e8000992187c */
[----:B------:R4:W-:Y:S04]  /*571c0*/  LDGSTS.E [R25+-0x3b600], desc[UR60][R28.64], P3 ;  /* 0xc4a000001c197fae */ /* 0x0009e8000992187c */
[----:B------:R2:W-:Y:S01]  /*571d0*/  LDGSTS.E [R24+-0x3b200], desc[UR60][R8.64], P3 ;  /* 0xc4e0000008187fae */ /* 0x0005e2000992187c */
[----:B-1----:R-:W-:-:S04]  /*571e0*/  IMAD.WIDE R32, R6, 0x4, R250 ;  /* 0x0000000406207825 */ /* 0x002fc800078e02fa */
[----:B------:R-:W-:-:S04]  /*571f0*/  IMAD.WIDE R30, R6, 0x4, R244 ;  /* 0x00000004061e7825 */ /* 0x000fc800078e02f4 */
[C---:B----4-:R-:W-:Y:S01]  /*57200*/  IMAD.WIDE R28, R6.reuse, 0x4, R162 ;  /* 0x00000004061c7825 */ /* 0x050fe200078e02a2 */
[----:B------:R-:W4:Y:S04]  /*57210*/  LDL.LU.64 R250, [R1+0x898] ;  /* 0x0008980001fa7983 */ /* 0x000f280000300a00 */
[----:B------:R3:W-:Y:S04]  /*57220*/  STL.64 [R1+0x208], R32 ;  /* 0x0002082001007387 */ /* 0x0007e80000100a00 */
[----:B------:R1:W-:Y:S04]  /*57230*/  STL.64 [R1+0x1e8], R30 ;  /* 0x0001e81e01007387 */ /* 0x0003e80000100a00 */
[----:B------:R-:W4:Y:S04]  /*57240*/  LDL.LU.64 R160, [R1+0x8a8] ;  /* 0x0008a80001a07983 */ /* 0x000f280000300a00 */
[----:B------:R1:W-:Y:S04]  /*57250*/  STL.64 [R1+0x1c8], R28 ;  /* 0x0001c81c01007387 */ /* 0x0003e80000100a00 */
[----:B------:R3:W-:Y:S04]  /*57260*/  LDGSTS.E [R27+-0x3ae00], desc[UR60][R32.64], P3 ;  /* 0xc5200000201b7fae */ /* 0x0007e8000992187c */
[----:B------:R1:W-:Y:S01]  /*57270*/  LDGSTS.E [R26+-0x3aa00], desc[UR60][R30.64], P3 ;  /* 0xc56000001e1a7fae */ /* 0x0003e2000992187c */
[----:B--2---:R-:W-:-:S03]  /*57280*/  IMAD.WIDE R8, R6, 0x4, R12 ;  /* 0x0000000406087825 */ /* 0x004fc600078e020c */
[----:B------:R2:W-:Y:S04]  /*57290*/  LDGSTS.E [R25+-0x3a600], desc[UR60][R28.64], P3 ;  /* 0xc5a000001c197fae */ /* 0x0005e8000992187c */
[----:B------:R-:W4:Y:S04]  /*572a0*/  LDL.LU.64 R12, [R1+0x8b8] ;  /* 0x0008b800010c7983 */ /* 0x000f280000300a00 */
[----:B------:R2:W-:Y:S04]  /*572b0*/  STL.64 [R1+0x1a8], R8 ;  /* 0x0001a80801007387 */ /* 0x0005e80000100a00 */
[----:B------:R-:W4:Y:S04]  /*572c0*/  LDL.LU.64 R154, [R1+0x8c8] ;  /* 0x0008c800019a7983 */ /* 0x000f280000300a00 */
[----:B------:R-:W4:Y:S04]  /*572d0*/  LDL.LU.64 R244, [R1+0x8d8] ;  /* 0x0008d80001f47983 */ /* 0x000f280000300a00 */
[----:B------:R-:W4:Y:S04]  /*572e0*/  LDL.LU.64 R162, [R1+0x8e8] ;  /* 0x0008e80001a27983 */ /* 0x000f280000300a00 */
[----:B------:R2:W-:Y:S01]  /*572f0*/  LDGSTS.E [R24+-0x3a200], desc[UR60][R8.64], P3 ;  /* 0xc5e0000008187fae */ /* 0x0005e2000992187c */
[----:B---3--:R-:W-:-:S03]  /*57300*/  IMAD.WIDE R32, R6, 0x4, R10 ;  /* 0x0000000406207825 */ /* 0x008fc600078e020a */
[----:B------:R-:W3:Y:S01]  /*57310*/  LDL.LU.64 R10, [R1+0x8f8] ;  /* 0x0008f800010a7983 */ /* 0x000ee20000300a00 */
[----:B-1----:R-:W-:-:S04]  /*57320*/  IMAD.WIDE R30, R6, 0x4, R156 ;  /* 0x00000004061e7825 */ /* 0x002fc800078e029c */
[----:B--2---:R-:W-:-:S04]  /*57330*/  IMAD.WIDE R28, R6, 0x4, R238 ;  /* 0x00000004061c7825 */ /* 0x004fc800078e02ee */
[C---:B------:R-:W-:Y:S01]  /*57340*/  IMAD.WIDE R8, R6.reuse, 0x4, R232 ;  /* 0x0000000406087825 */ /* 0x040fe200078e02e8 */
[----:B------:R4:W-:Y:S04]  /*57350*/  STL.64 [R1+0x188], R32 ;  /* 0x0001882001007387 */ /* 0x0009e80000100a00 */
[----:B------:R1:W-:Y:S04]  /*57360*/  STL.64 [R1+0x168], R30 ;  /* 0x0001681e01007387 */ /* 0x0003e80000100a00 */
[----:B------:R2:W-:Y:S04]  /*57370*/  STL.64 [R1+0x148], R28 ;  /* 0x0001481c01007387 */ /* 0x0005e80000100a00 */
[----:B------:R4:W-:Y:S04]  /*57380*/  LDGSTS.E [R27+-0x39e00], desc[UR60][R32.64], P3 ;  /* 0xc6200000201b7fae */ /* 0x0009e8000992187c */
[----:B------:R2:W-:Y:S04]  /*57390*/  STL.64 [R1+0x128], R8 ;  /* 0x0001280801007387 */ /* 0x0005e80000100a00 */
[----:B------:R-:W3:Y:S04]  /*573a0*/  LDL.LU.64 R232, [R1+0x908] ;  /* 0x0009080001e87983 */ /* 0x000ee80000300a00 */
[----:B------:R-:W3:Y:S04]  /*573b0*/  LDL.LU.64 R156, [R1+0x918] ;  /* 0x00091800019c7983 */ /* 0x000ee80000300a00 */
[----:B------:R1:W-:Y:S04]  /*573c0*/  LDGSTS.E [R26+-0x39a00], desc[UR60][R30.64], P3 ;  /* 0xc66000001e1a7fae */ /* 0x0003e8000992187c */
[----:B------:R-:W3:Y:S04]  /*573d0*/  LDL.LU.64 R238, [R1+0x928] ;  /* 0x0009280001ee7983 */ /* 0x000ee80000300a00 */
[----:B------:R2:W-:Y:S04]  /*573e0*/  LDGSTS.E [R25+-0x39600], desc[UR60][R28.64], P3 ;  /* 0xc6a000001c197fae */ /* 0x0005e8000992187c */
[----:B------:R2:W-:Y:S01]  /*573f0*/  LDGSTS.E [R24+-0x39200], desc[UR60][R8.64], P3 ;  /* 0xc6e0000008187fae */ /* 0x0005e2000992187c */
[----:B----4-:R-:W-:-:S03]  /*57400*/  IMAD.WIDE R32, R6, 0x4, R250 ;  /* 0x0000000406207825 */ /* 0x010fc600078e02fa */
[----:B------:R-:W4:Y:S04]  /*57410*/  LDL.LU.64 R250, [R1+0x938] ;  /* 0x0009380001fa7983 */ /* 0x000f280000300a00 */
[----:B------:R2:W-:Y:S01]  /*57420*/  STL.64 [R1+0x108], R32 ;  /* 0x0001082001007387 */ /* 0x0005e20000100a00 */
[----:B-1----:R-:W-:-:S03]  /*57430*/  IMAD.WIDE R30, R6, 0x4, R160 ;  /* 0x00000004061e7825 */ /* 0x002fc600078e02a0 */
[----:B------:R1:W-:Y:S01]  /*57440*/  LDGSTS.E [R27+-0x38e00], desc[UR60][R32.64], P3 ;  /* 0xc7200000201b7fae */ /* 0x0003e2000992187c */
[----:B--2---:R-:W-:-:S04]  /*57450*/  IMAD.WIDE R28, R6, 0x4, R12 ;  /* 0x00000004061c7825 */ /* 0x004fc800078e020c */
[C---:B------:R-:W-:Y:S01]  /*57460*/  IMAD.WIDE R8, R6.reuse, 0x4, R154 ;  /* 0x0000000406087825 */ /* 0x040fe200078e029a */
[----:B------:R-:W2:Y:S04]  /*57470*/  LDL.LU.64 R12, [R1+0x948] ;  /* 0x00094800010c7983 */ /* 0x000ea80000300a00 */
[----:B------:R1:W-:Y:S04]  /*57480*/  STL.64 [R1+0xe8], R30 ;  /* 0x0000e81e01007387 */ /* 0x0003e80000100a00 */
[----:B------:R1:W-:Y:S04]  /*57490*/  LDGSTS.E [R26+-0x38a00], desc[UR60][R30.64], P3 ;  /* 0xc76000001e1a7fae */ /* 0x0003e8000992187c */
[----:B------:R3:W-:Y:S01]  /*574a0*/  STL.64 [R1+0xc8], R28 ;  /* 0x0000c81c01007387 */ /* 0x0007e20000100a00 */
[----:B-1----:R-:W-:-:S03]  /*574b0*/  IMAD.WIDE R32, R6, 0x4, R244 ;  /* 0x0000000406207825 */ /* 0x002fc600078e02f4 */
[----:B------:R1:W-:Y:S04]  /*574c0*/  STL.64 [R1+0xa8], R8 ;  /* 0x0000a80801007387 */ /* 0x0003e80000100a00 */
[----:B------:R-:W2:Y:S04]  /*574d0*/  LDL.LU.64 R244, [R1+0x958] ;  /* 0x0009580001f47983 */ /* 0x000ea80000300a00 */
[----:B------:R-:W-:Y:S04]  /*574e0*/  STL.64 [R1+0x88], R32 ;  /* 0x0000882001007387 */ /* 0x000fe80000100a00 */
[----:B------:R3:W-:Y:S04]  /*574f0*/  LDGSTS.E [R25+-0x38600], desc[UR60][R28.64], P3 ;  /* 0xc7a000001c197fae */ /* 0x0007e8000992187c */
[----:B------:R1:W-:Y:S04]  /*57500*/  LDGSTS.E [R24+-0x38200], desc[UR60][R8.64], P3 ;  /* 0xc7e0000008187fae */ /* 0x0003e8000992187c */
[----:B------:R-:W-:Y:S01]  /*57510*/  LDGSTS.E [R27+-0x1fe00], desc[UR60][R32.64], P3 ;  /* 0xe0200000201b7fae */ /* 0x000fe2000992187c */
[----:B------:R-:W-:-:S03]  /*57520*/  IMAD.WIDE R30, R6, 0x4, R162 ;  /* 0x00000004061e7825 */ /* 0x000fc600078e02a2 */
[----:B------:R-:W2:Y:S04]  /*57530*/  LDL.LU.64 R162, [R1+0x968] ;  /* 0x0009680001a27983 */ /* 0x000ea80000300a00 */
[----:B------:R-:W-:Y:S04]  /*57540*/  STL.64 [R1+0x68], R30 ;  /* 0x0000681e01007387 */ /* 0x000fe80000100a00 */
[----:B------:R-:W-:Y:S01]  /*57550*/  LDGSTS.E [R26+-0x1fa00], desc[UR60][R30.64], P3 ;  /* 0xe06000001e1a7fae */ /* 0x000fe2000992187c */
[----:B---3--:R-:W-:-:S03]  /*57560*/  IMAD.WIDE R28, R6, 0x4, R10 ;  /* 0x00000004061c7825 */ /* 0x008fc600078e020a */
[----:B------:R-:W3:Y:S04]  /*57570*/  LDL.LU.64 R10, [R1+0x978] ;  /* 0x00097800010a7983 */ /* 0x000ee80000300a00 */
[----:B------:R-:W-:Y:S04]  /*57580*/  STL.64 [R1+0x48], R28 ;  /* 0x0000481c01007387 */ /* 0x000fe80000100a00 */
[----:B------:R-:W-:Y:S01]  /*57590*/  LDGSTS.E [R25+-0x1f600], desc[UR60][R28.64], P3 ;  /* 0xe0a000001c197fae */ /* 0x000fe2000992187c */
[----:B-1----:R-:W-:-:S03]  /*575a0*/  IMAD.WIDE R8, R6, 0x4, R232 ;  /* 0x0000000406087825 */ /* 0x002fc600078e02e8 */
[----:B------:R-:W3:Y:S04]  /*575b0*/  LDL.LU.64 R232, [R1+0x988] ;  /* 0x0009880001e87983 */ /* 0x000ee80000300a00 */
[----:B------:R1:W-:Y:S04]  /*575c0*/  STL.64 [R1+0x28], R8 ;  /* 0x0000280801007387 */ /* 0x0003e80000100a00 */
[----:B------:R1:W-:Y:S01]  /*575d0*/  LDGSTS.E [R24+-0x1f200], desc[UR60][R8.64], P3 ;  /* 0xe0e0000008187fae */ /* 0x0003e2000992187c */
[----:B------:R-:W-:-:S04]  /*575e0*/  IMAD.WIDE R246, R6, 0x4, R238 ;  /* 0x0000000406f67825 */ /* 0x000fc800078e02ee */
[----:B-1----:R-:W-:-:S05]  /*575f0*/  IMAD.WIDE R8, R6, 0x4, R156 ;  /* 0x0000000406087825 */ /* 0x002fca00078e029c */
[----:B------:R-:W-:Y:S04]  /*57600*/  STL.64 [R1+0x8], R8 ;  /* 0x0000080801007387 */ /* 0x000fe80000100a00 */
[----:B------:R-:W-:Y:S04]  /*57610*/  LDGSTS.E [R27+-0x1ee00], desc[UR60][R8.64], P3 ;  /* 0xe1200000081b7fae */ /* 0x000fe8000992187c */
[----:B------:R-:W-:Y:S01]  /*57620*/  LDGSTS.E [R26+-0x1ea00], desc[UR60][R246.64], P3 ;  /* 0xe1600000f61a7fae */ /* 0x000fe2000992187c */
[----:B----4-:R-:W-:-:S03]  /*57630*/  IMAD.WIDE R238, R6, 0x4, R250 ;  /* 0x0000000406ee7825 */ /* 0x010fc600078e02fa */
[----:B------:R-:W4:Y:S04]  /*57640*/  LDL.LU.64 R250, [R1+0x998] ;  /* 0x0009980001fa7983 */ /* 0x000f280000300a00 */
[----:B------:R-:W-:Y:S01]  /*57650*/  LDGSTS.E [R25+-0x1e600], desc[UR60][R238.64], P3 ;  /* 0xe1a00000ee197fae */ /* 0x000fe2000992187c */
[----:B--2---:R-:W-:-:S03]  /*57660*/  IMAD.WIDE R230, R6, 0x4, R12 ;  /* 0x0000000406e67825 */ /* 0x004fc600078e020c */
[----:B------:R-:W2:Y:S04]  /*57670*/  LDL.LU.64 R12, [R1+0x9a8] ;  /* 0x0009a800010c7983 */ /* 0x000ea80000300a00 */
[----:B------:R-:W2:Y:S04]  /*57680*/  LDL.LU.64 R154, [R1+0x9b8] ;  /* 0x0009b800019a7983 */ /* 0x000ea80000300a00 */
[----:B------:R-:W2:Y:S04]  /*57690*/  LDL.LU.64 R156, [R1+0x9c8] ;  /* 0x0009c800019c7983 */ /* 0x000ea80000300a00 */
[----:B------:R-:W-:Y:S04]  /*576a0*/  STL.64 [R1+0x4b00], R246 ;  /* 0x004b00f601007387 */ /* 0x000fe80000100a00 */
[----:B------:R-:W-:Y:S04]  /*576b0*/  STL.64 [R1+0x4b08], R238 ;  /* 0x004b08ee01007387 */ /* 0x000fe80000100a00 */
[----:B------:R-:W-:Y:S01]  /*576c0*/  STL.64 [R1+0x4b10], R230 ;  /* 0x004b10e601007387 */ /* 0x000fe20000100a00 */
[----:B------:R-:W-:-:S03]  /*576d0*/  IMAD.WIDE R70, R6, 0x4, R244 ;  /* 0x0000000406467825 */ /* 0x000fc600078e02f4 */
[----:B------:R-:W-:Y:S04]  /*576e0*/  LDGSTS.E [R24+-0x1e200], desc[UR60][R230.64], P3 ;  /* 0xe1e00000e6187fae */ /* 0x000fe8000992187c */
[----:B------:R-:W2:Y:S04]  /*576f0*/  LDL.LU.64 R244, [R1+0x9d8] ;  /* 0x0009d80001f47983 */ /* 0x000ea80000300a00 */
[----:B------:R-:W-:Y:S01]  /*57700*/  LDGSTS.E [R27+-0x1de00], desc[UR60][R70.64], P3 ;  /* 0xe2200000461b7fae */ /* 0x000fe2000992187c */
[----:B------:R-:W-:-:S05]  /*57710*/  IMAD.WIDE R68, R6, 0x4, R162 ;  /* 0x0000000406447825 */ /* 0x000fca00078e02a2 */
[----:B------:R-:W-:Y:S01]  /*57720*/  LDGSTS.E [R26+-0x1da00], desc[UR60][R68.64], P3 ;  /* 0xe2600000441a7fae */ /* 0x000fe2000992187c */
[----:B---3--:R-:W-:-:S03]  /*57730*/  IMAD.WIDE R66, R6, 0x4, R10 ;  /* 0x0000000406427825 */ /* 0x008fc600078e020a */
[----:B------:R-:W3:Y:S04]  /*57740*/  LDL.LU.64 R10, [R1+0x9e8] ;  /* 0x0009e800010a7983 */ /* 0x000ee80000300a00 */
[----:B------:R-:W3:Y:S04]  /*57750*/  LDL.LU.64 R162, [R1+0x9f8] ;  /* 0x0009f80001a27983 */ /* 0x000ee80000300a00 */
[----:B------:R-:W-:Y:S01]  /*57760*/  LDGSTS.E [R25+-0x1d600], desc[UR60][R66.64], P3 ;  /* 0xe2a0000042197fae */ /* 0x000fe2000992187c */
[----:B------:R-:W-:-:S03]  /*57770*/  IMAD.WIDE R64, R6, 0x4, R232 ;  /* 0x0000000406407825 */ /* 0x000fc600078e02e8 */
[----:B------:R-:W3:Y:S04]  /*57780*/  LDL.LU.64 R232, [R1+0xa08] ;  /* 0x000a080001e87983 */ /* 0x000ee80000300a00 */
[----:B------:R1:W-:Y:S04]  /*57790*/  STL.64 [R1+0x4b20], R70 ;  /* 0x004b204601007387 */ /* 0x0003e80000100a00 */
[----:B------:R1:W-:Y:S04]  /*577a0*/  STL.64 [R1+0x4b30], R68 ;  /* 0x004b304401007387 */ /* 0x0003e80000100a00 */
[----:B------:R-:W-:Y:S01]  /*577b0*/  LDGSTS.E [R24+-0x1d200], desc[UR60][R64.64], P3 ;  /* 0xe2e0000040187fae */ /* 0x000fe2000992187c */
[----:B----4-:R-:W-:-:S03]  /*577c0*/  IMAD.WIDE R62, R6, 0x4, R250 ;  /* 0x00000004063e7825 */ /* 0x010fc600078e02fa */
[----:B------:R-:W4:Y:S04]  /*577d0*/  LDL.LU.64 R250, [R1+0xa18] ;  /* 0x000a180001fa7983 */ /* 0x000f280000300a00 */
[----:B------:R-:W-:Y:S01]  /*577e0*/  LDGSTS.E [R27+-0x1ce00], desc[UR60][R62.64], P3 ;  /* 0xe32000003e1b7fae */ /* 0x000fe2000992187c */
[----:B--2---:R-:W-:-:S03]  /*577f0*/  IMAD.WIDE R60, R6, 0x4, R12 ;  /* 0x00000004063c7825 */ /* 0x004fc600078e020c */
[----:B------:R-:W2:Y:S01]  /*57800*/  LDL.LU.64 R12, [R1+0xa28] ;  /* 0x000a2800010c7983 */ /* 0x000ea20000300a00 */
[----:B------:R-:W-:-:S03]  /*57810*/  IMAD.WIDE R58, R6, 0x4, R154 ;  /* 0x00000004063a7825 */ /* 0x000fc600078e029a */
[----:B------:R-:W2:Y:S01]  /*57820*/  LDL.LU.64 R154, [R1+0xa38] ;  /* 0x000a3800019a7983 */ /* 0x000ea20000300a00 */
[----:B------:R-:W-:-:S04]  /*57830*/  IMAD.WIDE R56, R6, 0x4, R156 ;  /* 0x0000000406387825 */ /* 0x000fc800078e029c */
[C---:B------:R-:W-:Y:S01]  /*57840*/  IMAD.WIDE R54, R6.reuse, 0x4, R244 ;  /* 0x0000000406367825 */ /* 0x040fe200078e02f4 */
[----:B------:R-:W2:Y:S04]  /*57850*/  LDL.LU.64 R156, [R1+0xa48] ;  /* 0x000a4800019c7983 */ /* 0x000ea80000300a00 */
[----:B------:R-:W2:Y:S04]  /*57860*/  LDL.LU.64 R244, [R1+0xa58] ;  /* 0x000a580001f47983 */ /* 0x000ea80000300a00 */
[----:B------:R-:W-:Y:S04]  /*57870*/  LDGSTS.E [R26+-0x1ca00], desc[UR60][R60.64], P3 ;  /* 0xe36000003c1a7fae */ /* 0x000fe8000992187c */
[----:B------:R-:W-:Y:S04]  /*57880*/  LDGSTS.E [R25+-0x1c600], desc[UR60][R58.64], P3 ;  /* 0xe3a000003a197fae */ /* 0x000fe8000992187c */
[----:B------:R-:W-:Y:S04]  /*57890*/  LDGSTS.E [R24+-0x1c200], desc[UR60][R56.64], P3 ;  /* 0xe3e0000038187fae */ /* 0x000fe8000992187c */
[----:B------:R-:W-:Y:S01]  /*578a0*/  LDGSTS.E [R27+-0x1be00], desc[UR60][R54.64], P3 ;  /* 0xe4200000361b7fae */ /* 0x000fe2000992187c */
[----:B---3--:R-:W-:-:S03]  /*578b0*/  IMAD.WIDE R52, R6, 0x4, R10 ;  /* 0x0000000406347825 */ /* 0x008fc600078e020a */
[----:B------:R-:W3:Y:S01]  /*578c0*/  LDL.LU.64 R10, [R1+0xa68] ;  /* 0x000a6800010a7983 */ /* 0x000ee20000300a00 */
[----:B------:R-:W-:-:S03]  /*578d0*/  IMAD.WIDE R50, R6, 0x4, R162 ;  /* 0x0000000406327825 */ /* 0x000fc600078e02a2 */
[----:B------:R-:W3:Y:S04]  /*578e0*/  LDL.LU.64 R162, [R1+0xa78] ;  /* 0x000a780001a27983 */ /* 0x000ee80000300a00 */
[----:B------:R-:W-:Y:S04]  /*578f0*/  LDGSTS.E [R26+-0x1ba00], desc[UR60][R52.64], P3 ;  /* 0xe4600000341a7fae */ /* 0x000fe8000992187c */
[----:B------:R-:W-:Y:S01]  /*57900*/  LDGSTS.E [R25+-0x1b600], desc[UR60][R50.64], P3 ;  /* 0xe4a0000032197fae */ /* 0x000fe2000992187c */
[----:B------:R-:W-:-:S03]  /*57910*/  IMAD.WIDE R48, R6, 0x4, R232 ;  /* 0x0000000406307825 */ /* 0x000fc600078e02e8 */
[----:B------:R-:W3:Y:S04]  /*57920*/  LDL.LU.64 R232, [R1+0xa88] ;  /* 0x000a880001e87983 */ /* 0x000ee80000300a00 */
        /* <DEDUP_REMOVED lines=17> */
[----:B------:R-:W1:Y:S01]  /*57a40*/  LDL.LU.64 R10, [R1+0xae8] ;  /* 0x000ae800010a7983 */ /* 0x000e620000300a00 */
[----:B------:R-:W-:-:S03]  /*57a50*/  IMAD.WIDE R34, R6, 0x4, R162 ;  /* 0x0000000406227825 */ /* 0x000fc600078e02a2 */
[----:B------:R-:W3:Y:S04]  /*57a60*/  LDL.LU.64 R162, [R1+0xaf8] ;  /* 0x000af80001a27983 */ /* 0x000ee80000300a00 */
[----:B------:R2:W-:Y:S04]  /*57a70*/  LDGSTS.E [R26+-0x19a00], desc[UR60][R36.64], P3 ;  /* 0xe6600000241a7fae */ /* 0x0005e8000992187c */
[----:B------:R-:W-:Y:S01]  /*57a80*/  LDGSTS.E [R25+-0x19600], desc[UR60][R34.64], P3 ;  /* 0xe6a0000022197fae */ /* 0x000fe2000992187c */
[----:B------:R-:W-:-:S03]  /*57a90*/  IMAD.WIDE R32, R6, 0x4, R232 ;  /* 0x0000000406207825 */ /* 0x000fc600078e02e8 */
[----:B------:R-:W3:Y:S04]  /*57aa0*/  LDL.LU.64 R232, [R1+0xb08] ;  /* 0x000b080001e87983 */ /* 0x000ee80000300a00 */
[----:B------:R2:W-:Y:S01]  /*57ab0*/  LDGSTS.E [R24+-0x19200], desc[UR60][R32.64], P3 ;  /* 0xe6e0000020187fae */ /* 0x0005e2000992187c */
[----:B----4-:R-:W-:-:S03]  /*57ac0*/  IMAD.WIDE R30, R6, 0x4, R250 ;  /* 0x00000004061e7825 */ /* 0x010fc600078e02fa */
[----:B------:R-:W4:Y:S01]  /*57ad0*/  LDL.LU.64 R250, [R1+0xb18] ;  /* 0x000b180001fa7983 */ /* 0x000f220000300a00 */
[----:B--2---:R-:W-:-:S03]  /*57ae0*/  IMAD.WIDE R28, R6, 0x4, R12 ;  /* 0x00000004061c7825 */ /* 0x004fc600078e020c */
[----:B------:R-:W2:Y:S01]  /*57af0*/  LDL.LU.64 R12, [R1+0xb28] ;  /* 0x000b2800010c7983 */ /* 0x000ea20000300a00 */
[----:B------:R-:W-:-:S03]  /*57b00*/  IMAD.WIDE R26, R6, 0x4, R154 ;  /* 0x00000004061a7825 */ /* 0x000fc600078e029a */
[----:B------:R-:W2:Y:S01]  /*57b10*/  LDL.LU.64 R154, [R1+0xb38] ;  /* 0x000b3800019a7983 */ /* 0x000ea20000300a00 */
[----:B------:R-:W-:-:S03]  /*57b20*/  IMAD.WIDE R24, R6, 0x4, R156 ;  /* 0x0000000406187825 */ /* 0x000fc600078e029c */
[----:B------:R-:W2:Y:S01]  /*57b30*/  LDL.LU.64 R156, [R1+0xb48] ;  /* 0x000b4800019c7983 */ /* 0x000ea20000300a00 */
[----:B------:R-:W-:-:S03]  /*57b40*/  IMAD.WIDE R72, R6, 0x4, R244 ;  /* 0x0000000406487825 */ /* 0x000fc600078e02f4 */
[----:B------:R-:W2:Y:S01]  /*57b50*/  LDL.LU.64 R244, [R1+0xb58] ;  /* 0x000b580001f47983 */ /* 0x000ea20000300a00 */
[C---:B------:R-:W-:Y:S02]  /*57b60*/  VIADD R83, R4.reuse, 0x200000 ;  /* 0x0020000004537836 */ /* 0x040fe40000000000 */
[C---:B------:R-:W-:Y:S01]  /*57b70*/  VIADD R82, R4.reuse, 0x200000 ;  /* 0x0020000004527836 */ /* 0x040fe20000000000 */
[C---:B------:R-:W-:Y:S01]  /*57b80*/  IADD3 R81, R4.reuse, 0x200000, RZ ;  /* 0x0020000004517810 */ /* 0x040fe20007ffe0ff */
[----:B------:R-:W-:Y:S01]  /*57b90*/  VIADD R80, R4, 0x200000 ;  /* 0x0020000004507836 */ /* 0x000fe20000000000 */
[----:B------:R3:W-:Y:S04]  /*57ba0*/  LDGSTS.E [R83+-0x18e00], desc[UR60][R30.64], P3 ;  /* 0xe72000001e537fae */ /* 0x0007e8000992187c */
[----:B------:R3:W-:Y:S04]  /*57bb0*/  LDGSTS.E [R82+-0x18a00], desc[UR60][R28.64], P3 ;  /* 0xe76000001c527fae */ /* 0x0007e8000992187c */
[----:B------:R-:W-:Y:S04]  /*57bc0*/  LDGSTS.E [R81+-0x18600], desc[UR60][R26.64], P3 ;  /* 0xe7a000001a517fae */ /* 0x000fe8000992187c */
[----:B------:R-:W-:Y:S01]  /*57bd0*/  LDGSTS.E [R80+-0x18200], desc[UR60][R24.64], P3 ;  /* 0xe7e0000018507fae */ /* 0x000fe2000992187c */
[----:B-1----:R-:W-:-:S03]  /*57be0*/  IMAD.WIDE R70, R6, 0x4, R10 ;  /* 0x0000000406467825 */ /* 0x002fc600078e020a */
[----:B------:R-:W2:Y:S04]  /*57bf0*/  LDL.LU.64 R10, [R1+0xb68] ;  /* 0x000b6800010a7983 */ /* 0x000ea80000300a00 */
[----:B------:R4:W-:Y:S01]  /*57c00*/  STL.64 [R1+0x480], R72 ;  /* 0x0004804801007387 */ /* 0x0009e20000100a00 */
[----:B---3--:R-:W-:-:S03]  /*57c10*/  IMAD.WIDE R68, R6, 0x4, R162 ;  /* 0x0000000406447825 */ /* 0x008fc600078e02a2 */
[----:B------:R-:W3:Y:S04]  /*57c20*/  LDL.LU.64 R162, [R1+0xb78] ;  /* 0x000b780001a27983 */ /* 0x000ee80000300a00 */
[----:B------:R2:W-:Y:S01]  /*57c30*/  STL.64 [R1+0x460], R70 ;  /* 0x0004604601007387 */ /* 0x0005e20000100a00 */
[----:B------:R-:W-:-:S03]  /*57c40*/  IMAD.WIDE R8, R6, 0x4, R232 ;  /* 0x0000000406087825 */ /* 0x000fc600078e02e8 */
[----:B------:R1:W-:Y:S04]  /*57c50*/  STL.64 [R1+0x440], R68 ;  /* 0x0004404401007387 */ /* 0x0003e80000100a00 */
[----:B------:R-:W3:Y:S01]  /*57c60*/  LDL.LU.64 R232, [R1+0xb88] ;  /* 0x000b880001e87983 */ /* 0x000ee20000300a00 */
[C---:B------:R-:W-:Y:S01]  /*57c70*/  VIADD R83, R3.reuse, 0x200000 ;  /* 0x0020000003537836 */ /* 0x040fe20000000000 */
[----:B------:R-:W-:Y:S02]  /*57c80*/  IADD3 R82, R3, 0x200000, RZ ;  /* 0x0020000003527810 */ /* 0x000fe40007ffe0ff */
[----:B------:R1:W-:Y:S04]  /*57c90*/  STL.64 [R1+0x420], R8 ;  /* 0x0004200801007387 */ /* 0x0003e80000100a00 */
[----:B------:R4:W-:Y:S04]  /*57ca0*/  LDGSTS.E [R83+-0x3fd80], desc[UR60][R72.64], P3 ;  /* 0xc028000048537fae */ /* 0x0009e8000992187c */
[----:B------:R2:W-:Y:S01]  /*57cb0*/  LDGSTS.E [R82+-0x3f980], desc[UR60][R70.64], P3 ;  /* 0xc068000046527fae */ /* 0x0005e2000992187c */
[----:B----4-:R-:W-:-:S03]  /*57cc0*/  IMAD.WIDE R72, R6, 0x4, R250 ;  /* 0x0000000406487825 */ /* 0x010fc600078e02fa */
[----:B------:R-:W4:Y:S01]  /*57cd0*/  LDL.LU.64 R250, [R1+0xb98] ;  /* 0x000b980001fa7983 */ /* 0x000f220000300a00 */
[----:B--2---:R-:W-:-:S03]  /*57ce0*/  IMAD.WIDE R70, R6, 0x4, R12 ;  /* 0x0000000406467825 */ /* 0x004fc600078e020c */
[----:B------:R-:W2:Y:S01]  /*57cf0*/  LDL.LU.64 R12, [R1+0xba8] ;  /* 0x000ba800010c7983 */ /* 0x000ea20000300a00 */
[C---:B------:R-:W-:Y:S02]  /*57d00*/  VIADD R81, R3.reuse, 0x200000 ;  /* 0x0020000003517836 */ /* 0x040fe40000000000 */
[----:B------:R-:W-:Y:S01]  /*57d10*/  VIADD R80, R3, 0x200000 ;  /* 0x0020000003507836 */ /* 0x000fe20000000000 */
[----:B------:R1:W-:Y:S04]  /*57d20*/  STL.64 [R1+0x400], R72 ;  /* 0x0004004801007387 */ /* 0x0003e80000100a00 */
[----:B------:R1:W-:Y:S04]  /*57d30*/  LDGSTS.E [R81+-0x3f580], desc[UR60][R68.64], P3 ;  /* 0xc0a8000044517fae */ /* 0x0003e8000992187c */
[----:B------:R1:W-:Y:S04]  /*57d40*/  LDGSTS.E [R80+-0x3f180], desc[UR60][R8.64], P3 ;  /* 0xc0e8000008507fae */ /* 0x0003e8000992187c */
[----:B------:R1:W-:Y:S04]  /*57d50*/  LDGSTS.E [R83+-0x3ed80], desc[UR60][R72.64], P3 ;  /* 0xc128000048537fae */ /* 0x0003e8000992187c */
[----:B------:R1:W-:Y:S02]  /*57d60*/  LDGSTS.E [R82+-0x3e980], desc[UR60][R70.64], P3 ;  /* 0xc168000046527fae */ /* 0x0003e4000992187c */
[----:B-1----:R-:W-:-:S02]  /*57d70*/  IMAD.WIDE R68, R6, 0x4, R154 ;  /* 0x0000000406447825 */ /* 0x002fc400078e029a */
[----:B------:R-:W2:Y:S04]  /*57d80*/  LDL.LU.64 R154, [R1+0xbb8] ;  /* 0x000bb800019a7983 */ /* 0x000ea80000300a00 */
[----:B------:R1:W-:Y:S01]  /*57d90*/  STL.64 [R1+0x3e0], R70 ;  /* 0x0003e04601007387 */ /* 0x0003e20000100a00 */
[----:B------:R-:W-:-:S03]  /*57da0*/  IMAD.WIDE R8, R6, 0x4, R156 ;  /* 0x0000000406087825 */ /* 0x000fc600078e029c */
[----:B------:R3:W-:Y:S04]  /*57db0*/  STL.64 [R1+0x3c0], R68 ;  /* 0x0003c04401007387 */ /* 0x0007e80000100a00 */
[----:B------:R-:W2:Y:S04]  /*57dc0*/  LDL.LU.64 R156, [R1+0xbc8] ;  /* 0x000bc800019c7983 */ /* 0x000ea80000300a00 */
[----:B------:R3:W-:Y:S01]  /*57dd0*/  STL.64 [R1+0x3a0], R8 ;  /* 0x0003a00801007387 */ /* 0x0007e20000100a00 */
[----:B------:R-:W-:-:S03]  /*57de0*/  IMAD.WIDE R72, R6, 0x4, R244 ;  /* 0x0000000406487825 */ /* 0x000fc600078e02f4 */
[----:B------:R3:W-:Y:S04]  /*57df0*/  LDGSTS.E [R81+-0x3e580], desc[UR60][R68.64], P3 ;  /* 0xc1a8000044517fae */ /* 0x0007e8000992187c */
[----:B------:R-:W2:Y:S04]  /*57e00*/  LDL.LU.64 R244, [R1+0xbd8] ;  /* 0x000bd80001f47983 */ /* 0x000ea80000300a00 */
[----:B------:R3:W-:Y:S04]  /*57e10*/  LDGSTS.E [R80+-0x3e180], desc[UR60][R8.64], P3 ;  /* 0xc1e8000008507fae */ /* 0x0007e8000992187c */
[----:B------:R4:W-:Y:S01]  /*57e20*/  LDGSTS.E [R83+-0x3dd80], desc[UR60][R72.64], P3 ;  /* 0xc228000048537fae */ /* 0x0009e2000992187c */
[----:B-1----:R-:W-:-:S03]  /*57e30*/  IMAD.WIDE R70, R6, 0x4, R10 ;  /* 0x0000000406467825 */ /* 0x002fc600078e020a */
[----:B------:R-:W2:Y:S04]  /*57e40*/  LDL.LU.64 R10, [R1+0xbe8] ;  /* 0x000be800010a7983 */ /* 0x000ea80000300a00 */
[----:B------:R4:W-:Y:S04]  /*57e50*/  STL.64 [R1+0x380], R72 ;  /* 0x0003804801007387 */ /* 0x0009e80000100a00 */
[----:B------:R2:W-:Y:S01]  /*57e60*/  LDGSTS.E [R82+-0x3d980], desc[UR60][R70.64], P3 ;  /* 0xc268000046527fae */ /* 0x0005e2000992187c */
[----:B---3--:R-:W-:-:S03]  /*57e70*/  IMAD.WIDE R68, R6, 0x4, R162 ;  /* 0x0000000406447825 */ /* 0x008fc600078e02a2 */
[----:B------:R-:W3:Y:S04]  /*57e80*/  LDL.LU.64 R162, [R1+0xbf8] ;  /* 0x000bf80001a27983 */ /* 0x000ee80000300a00 */
[----:B------:R2:W-:Y:S01]  /*57e90*/  STL.64 [R1+0x360], R70 ;  /* 0x0003604601007387 */ /* 0x0005e20000100a00 */
[----:B------:R-:W-:-:S03]  /*57ea0*/  IMAD.WIDE R8, R6, 0x4, R232 ;  /* 0x0000000406087825 */ /* 0x000fc600078e02e8 */
[----:B------:R1:W-:Y:S04]  /*57eb0*/  STL.64 [R1+0x340], R68 ;  /* 0x0003404401007387 */ /* 0x0003e80000100a00 */
[----:B------:R-:W3:Y:S04]  /*57ec0*/  LDL.LU.64 R232, [R1+0xc08] ;  /* 0x000c080001e87983 */ /* 0x000ee80000300a00 */
[----:B------:R1:W-:Y:S04]  /*57ed0*/  STL.64 [R1+0x320], R8 ;  /* 0x0003200801007387 */ /* 0x0003e80000100a00 */
[----:B------:R1:W-:Y:S04]  /*57ee0*/  LDGSTS.E [R81+-0x3d580], desc[UR60][R68.64], P3 ;  /* 0xc2a8000044517fae */ /* 0x0003e8000992187c */
[----:B------:R1:W-:Y:S01]  /*57ef0*/  LDGSTS.E [R80+-0x3d180], desc[UR60][R8.64], P3 ;  /* 0xc2e8000008507fae */ /* 0x0003e2000992187c */
[----:B----4-:R-:W-:-:S03]  /*57f00*/  IMAD.WIDE R72, R6, 0x4, R250 ;  /* 0x0000000406487825 */ /* 0x010fc600078e02fa */
[----:B------:R-:W4:Y:S04]  /*57f10*/  LDL.LU.64 R250, [R1+0xc18] ;  /* 0x000c180001fa7983 */ /* 0x000f280000300a00 */
[----:B------:R1:W-:Y:S01]  /*57f20*/  LDGSTS.E [R83+-0x3cd80], desc[UR60][R72.64], P3 ;  /* 0xc328000048537fae */ /* 0x0003e2000992187c */
[----:B--2---:R-:W-:-:S03]  /*57f30*/  IMAD.WIDE R70, R6, 0x4, R12 ;  /* 0x0000000406467825 */ /* 0x004fc600078e020c */
[----:B------:R-:W2:Y:S04]  /*57f40*/  LDL.LU.64 R12, [R1+0xc28] ;  /* 0x000c2800010c7983 */ /* 0x000ea80000300a00 */
[----:B------:R1:W-:Y:S04]  /*57f50*/  STL.64 [R1+0x300], R72 ;  /* 0x0003004801007387 */ /* 0x0003e80000100a00 */
        /* <DEDUP_REMOVED lines=73> */
[----:B------:R-:W2:Y:S04]  /*583f0*/  LDL.LU.64 R160, [R1+0xd58] ;  /* 0x000d580001a07983 */ /* 0x000ea80000300a00 */
[----:B------:R3:W-:Y:S04]  /*58400*/  LDGSTS.E [R81+-0x38580], desc[UR60][R68.64], P3 ;  /* 0xc7a8000044517fae */ /* 0x0007e8000992187c */
[----:B------:R3:W-:Y:S04]  /*58410*/  LDGSTS.E [R80+-0x38180], desc[UR60][R8.64], P3 ;  /* 0xc7e8000008507fae */ /* 0x0007e8000992187c */
[----:B------:R-:W-:Y:S01]  /*58420*/  LDGSTS.E [R83+-0x1fd80], desc[UR60][R72.64], P3 ;  /* 0xe028000048537fae */ /* 0x000fe2000992187c */
[----:B-1----:R-:W-:-:S03]  /*58430*/  IMAD.WIDE R70, R6, 0x4, R10 ;  /* 0x0000000406467825 */ /* 0x002fc600078e020a */
[----:B------:R-:W2:Y:S04]  /*58440*/  LDL.LU.64 R10, [R1+0xd68] ;  /* 0x000d6800010a7983 */ /* 0x000ea80000300a00 */
[----:B------:R-:W-:Y:S04]  /*58450*/  STL.64 [R1+0x80], R72 ;  /* 0x0000804801007387 */ /* 0x000fe80000100a00 */
[----:B------:R-:W-:Y:S01]  /*58460*/  LDGSTS.E [R82+-0x1f980], desc[UR60][R70.64], P3 ;  /* 0xe068000046527fae */ /* 0x000fe2000992187c */
[----:B---3--:R-:W-:-:S03]  /*58470*/  IMAD.WIDE R68, R6, 0x4, R162 ;  /* 0x0000000406447825 */ /* 0x008fc600078e02a2 */
[----:B------:R-:W3:Y:S04]  /*58480*/  LDL.LU.64 R162, [R1+0xd78] ;  /* 0x000d780001a27983 */ /* 0x000ee80000300a00 */
[----:B------:R-:W-:Y:S01]  /*58490*/  STL.64 [R1+0x60], R70 ;  /* 0x0000604601007387 */ /* 0x000fe20000100a00 */
[----:B------:R-:W-:-:S03]  /*584a0*/  IMAD.WIDE R8, R6, 0x4, R232 ;  /* 0x0000000406087825 */ /* 0x000fc600078e02e8 */
[----:B------:R-:W-:Y:S04]  /*584b0*/  STL.64 [R1+0x40], R68 ;  /* 0x0000404401007387 */ /* 0x000fe80000100a00 */
[----:B------:R-:W3:Y:S04]  /*584c0*/  LDL.LU.64 R232, [R1+0xd88] ;  /* 0x000d880001e87983 */ /* 0x000ee80000300a00 */
[----:B------:R-:W-:Y:S04]  /*584d0*/  LDGSTS.E [R81+-0x1f580], desc[UR60][R68.64], P3 ;  /* 0xe0a8000044517fae */ /* 0x000fe8000992187c */
[----:B------:R4:W-:Y:S04]  /*584e0*/  STL.64 [R1+0x20], R8 ;  /* 0x0000200801007387 */ /* 0x0009e80000100a00 */
[----:B------:R4:W-:Y:S02]  /*584f0*/  LDGSTS.E [R80+-0x1f180], desc[UR60][R8.64], P3 ;  /* 0xe0e8000008507fae */ /* 0x0009e4000992187c */
[----:B----4-:R-:W-:-:S02]  /*58500*/  IMAD.WIDE R8, R6, 0x4, R250 ;  /* 0x0000000406087825 */ /* 0x010fc400078e02fa */
[----:B------:R-:W4:Y:S04]  /*58510*/  LDL.LU.64 R250, [R1+0xd98] ;  /* 0x000d980001fa7983 */ /* 0x000f280000300a00 */
[----:B------:R-:W-:Y:S01]  /*58520*/  LDGSTS.E [R83+-0x1ed80], desc[UR60][R8.64], P3 ;  /* 0xe128000008537fae */ /* 0x000fe2000992187c */
[----:B--2---:R-:W-:-:S03]  /*58530*/  IMAD.WIDE R244, R6, 0x4, R12 ;  /* 0x0000000406f47825 */ /* 0x004fc600078e020c */
[----:B------:R-:W2:Y:S04]  /*58540*/  LDL.LU.64 R12, [R1+0xda8] ;  /* 0x000da800010c7983 */ /* 0x000ea80000300a00 */
[----:B------:R1:W-:Y:S04]  /*58550*/  STL.64 [R1], R8 ;  /* 0x0000000801007387 */ /* 0x0003e80000100a00 */
[----:B------:R1:W-:Y:S01]  /*58560*/  LDGSTS.E [R82+-0x1e980], desc[UR60][R244.64], P3 ;  /* 0xe1680000f4527fae */ /* 0x0003e2000992187c */
[----:B------:R-:W-:-:S03]  /*58570*/  IMAD.WIDE R236, R6, 0x4, R154 ;  /* 0x0000000406ec7825 */ /* 0x000fc600078e029a */
[----:B------:R-:W2:Y:S04]  /*58580*/  LDL.LU.64 R154, [R1+0xdb8] ;  /* 0x000db800019a7983 */ /* 0x000ea80000300a00 */
[----:B------:R-:W-:Y:S01]  /*58590*/  LDGSTS.E [R81+-0x1e580], desc[UR60][R236.64], P3 ;  /* 0xe1a80000ec517fae */ /* 0x000fe2000992187c */
[----:B------:R-:W-:-:S03]  /*585a0*/  IMAD.WIDE R228, R6, 0x4, R156 ;  /* 0x0000000406e47825 */ /* 0x000fc600078e029c */
[----:B------:R-:W2:Y:S04]  /*585b0*/  LDL.LU.64 R156, [R1+0xdc8] ;  /* 0x000dc800019c7983 */ /* 0x000ea80000300a00 */
[----:B------:R1:W-:Y:S02]  /*585c0*/  LDGSTS.E [R80+-0x1e180], desc[UR60][R228.64], P3 ;  /* 0xe1e80000e4507fae */ /* 0x0003e4000992187c */
[----:B-1----:R-:W-:-:S04]  /*585d0*/  IMAD.WIDE R82, R6, 0x4, R10 ;  /* 0x0000000406527825 */ /* 0x002fc800078e020a */
[C---:B------:R-:W-:Y:S02]  /*585e0*/  IMAD.WIDE R80, R6.reuse, 0x4, R160 ;  /* 0x0000000406507825 */ /* 0x040fe400078e02a0 */
[----:B------:R-:W2:Y:S04]  /*585f0*/  LDL.LU.64 R160, [R1+0xdd8] ;  /* 0x000dd80001a07983 */ /* 0x000ea80000300a00 */
[----:B------:R-:W2:Y:S01]  /*58600*/  LDL.LU.64 R10, [R1+0xde8] ;  /* 0x000de800010a7983 */ /* 0x000ea20000300a00 */
[----:B---3--:R-:W-:-:S03]  /*58610*/  IMAD.WIDE R84, R6, 0x4, R162 ;  /* 0x0000000406547825 */ /* 0x008fc600078e02a2 */
[----:B------:R-:W3:Y:S01]  /*58620*/  LDL.LU.64 R162, [R1+0xdf8] ;  /* 0x000df80001a27983 */ /* 0x000ee20000300a00 */
[----:B------:R-:W-:Y:S01]  /*58630*/  IADD3 R91, R3, 0x200000, RZ ;  /* 0x00200000035b7810 */ /* 0x000fe20007ffe0ff */
[----:B------:R-:W-:-:S04]  /*58640*/  IMAD.WIDE R86, R6, 0x4, R232 ;  /* 0x0000000406567825 */ /* 0x000fc800078e02e8 */
[C---:B------:R-:W-:Y:S01]  /*58650*/  VIADD R90, R3.reuse, 0x200000 ;  /* 0x00200000035a7836 */ /* 0x040fe20000000000 */
[----:B------:R-:W3:Y:S01]  /*58660*/  LDL.LU.64 R232, [R1+0xe08] ;  /* 0x000e080001e87983 */ /* 0x000ee20000300a00 */
[C---:B------:R-:W-:Y:S01]  /*58670*/  VIADD R89, R3.reuse, 0x200000 ;  /* 0x0020000003597836 */ /* 0x040fe20000000000 */
[----:B------:R-:W-:Y:S02]  /*58680*/  IADD3 R88, R3, 0x200000, RZ ;  /* 0x0020000003587810 */ /* 0x000fe40007ffe0ff */
[----:B------:R-:W-:Y:S04]  /*58690*/  LDGSTS.E [R91+-0x1dd80], desc[UR60][R80.64], P3 ;  /* 0xe2280000505b7fae */ /* 0x000fe8000992187c */
[----:B------:R-:W-:Y:S04]  /*586a0*/  LDGSTS.E [R90+-0x1d980], desc[UR60][R82.64], P3 ;  /* 0xe2680000525a7fae */ /* 0x000fe8000992187c */
[----:B------:R-:W-:Y:S04]  /*586b0*/  LDGSTS.E [R89+-0x1d580], desc[UR60][R84.64], P3 ;  /* 0xe2a8000054597fae */ /* 0x000fe8000992187c */
[----:B------:R4:W-:Y:S02]  /*586c0*/  LDGSTS.E [R88+-0x1d180], desc[UR60][R86.64], P3 ;  /* 0xe2e8000056587fae */ /* 0x0009e4000992187c */
[----:B----4-:R-:W-:-:S02]  /*586d0*/  IMAD.WIDE R88, R6, 0x4, R250 ;  /* 0x0000000406587825 */ /* 0x010fc400078e02fa */
[----:B------:R-:W4:Y:S02]  /*586e0*/  LDL.LU.64 R250, [R1+0xe18] ;  /* 0x000e180001fa7983 */ /* 0x000f240000300a00 */
[C---:B--2---:R-:W-:Y:S02]  /*586f0*/  IMAD.WIDE R90, R6.reuse, 0x4, R12 ;  /* 0x00000004065a7825 */ /* 0x044fe400078e020c */
[----:B------:R-:W2:Y:S02]  /*58700*/  LDL.LU.64 R12, [R1+0xe28] ;  /* 0x000e2800010c7983 */ /* 0x000ea40000300a00 */
[C---:B------:R-:W-:Y:S02]  /*58710*/  VIADD R99, R3.reuse, 0x200000 ;  /* 0x0020000003637836 */ /* 0x040fe40000000000 */
[C---:B------:R-:W-:Y:S01]  /*58720*/  VIADD R98, R3.reuse, 0x200000 ;  /* 0x0020000003627836 */ /* 0x040fe20000000000 */
[C---:B------:R-:W-:Y:S01]  /*58730*/  IADD3 R97, R3.reuse, 0x200000, RZ ;  /* 0x0020000003617810 */ /* 0x040fe20007ffe0ff */
[----:B------:R-:W-:Y:S01]  /*58740*/  VIADD R96, R3, 0x200000 ;  /* 0x0020000003607836 */ /* 0x000fe20000000000 */
[----:B------:R-:W-:Y:S04]  /*58750*/  LDGSTS.E [R99+-0x1cd80], desc[UR60][R88.64], P3 ;  /* 0xe328000058637fae */ /* 0x000fe8000992187c */
[----:B------:R-:W-:Y:S01]  /*58760*/  LDGSTS.E [R98+-0x1c980], desc[UR60][R90.64], P3 ;  /* 0xe36800005a627fae */ /* 0x000fe2000992187c */
[----:B------:R-:W-:-:S03]  /*58770*/  IMAD.WIDE R92, R6, 0x4, R154 ;  /* 0x00000004065c7825 */ /* 0x000fc600078e029a */
[----:B------:R-:W2:Y:S01]  /*58780*/  LDL.LU.64 R154, [R1+0xe38] ;  /* 0x000e3800019a7983 */ /* 0x000ea20000300a00 */
[----:B------:R-:W-:-:S03]  /*58790*/  IMAD.WIDE R94, R6, 0x4, R156 ;  /* 0x00000004065e7825 */ /* 0x000fc600078e029c */
[----:B------:R-:W2:Y:S04]  /*587a0*/  LDL.LU.64 R156, [R1+0xe48] ;  /* 0x000e4800019c7983 */ /* 0x000ea80000300a00 */
[----:B------:R-:W-:Y:S04]  /*587b0*/  LDGSTS.E [R97+-0x1c580], desc[UR60][R92.64], P3 ;  /* 0xe3a800005c617fae */ /* 0x000fe8000992187c */
[----:B------:R1:W-:Y:S01]  /*587c0*/  LDGSTS.E [R96+-0x1c180], desc[UR60][R94.64], P3 ;  /* 0xe3e800005e607fae */ /* 0x0003e2000992187c */
[C---:B------:R-:W-:Y:S01]  /*587d0*/  VIADD R107, R3.reuse, 0x200000 ;  /* 0x00200000036b7836 */ /* 0x040fe20000000000 */
[----:B------:R-:W-:Y:S01]  /*587e0*/  IADD3 R106, R3, 0x200000, RZ ;  /* 0x00200000036a7810 */ /* 0x000fe20007ffe0ff */
[----:B-1----:R-:W-:-:S04]  /*587f0*/  IMAD.WIDE R96, R6, 0x4, R160 ;  /* 0x0000000406607825 */ /* 0x002fc800078e02a0 */
[C---:B------:R-:W-:Y:S01]  /*58800*/  IMAD.WIDE R98, R6.reuse, 0x4, R10 ;  /* 0x0000000406627825 */ /* 0x040fe200078e020a */
[----:B------:R-:W2:Y:S04]  /*58810*/  LDL.LU.64 R160, [R1+0xe58] ;  /* 0x000e580001a07983 */ /* 0x000ea80000300a00 */
[----:B------:R-:W2:Y:S01]  /*58820*/  LDL.LU.64 R10, [R1+0xe68] ;  /* 0x000e6800010a7983 */ /* 0x000ea20000300a00 */
[----:B---3--:R-:W-:-:S04]  /*58830*/  IMAD.WIDE R100, R6, 0x4, R162 ;  /* 0x0000000406647825 */ /* 0x008fc800078e02a2 */
[C---:B------:R-:W-:Y:S01]  /*58840*/  VIADD R105, R3.reuse, 0x200000 ;  /* 0x0020000003697836 */ /* 0x040fe20000000000 */
[----:B------:R-:W3:Y:S01]  /*58850*/  LDL.LU.64 R162, [R1+0xe78] ;  /* 0x000e780001a27983 */ /* 0x000ee20000300a00 */
[----:B------:R-:W-:Y:S02]  /*58860*/  VIADD R104, R3, 0x200000 ;  /* 0x0020000003687836 */ /* 0x000fe40000000000 */
[C---:B------:R-:W-:Y:S01]  /*58870*/  IMAD.WIDE R102, R6.reuse, 0x4, R232 ;  /* 0x0000000406667825 */ /* 0x040fe200078e02e8 */
[----:B------:R-:W-:Y:S04]  /*58880*/  LDGSTS.E [R107+-0x1bd80], desc[UR60][R96.64], P3 ;  /* 0xe4280000606b7fae */ /* 0x000fe8000992187c */
[----:B------:R-:W3:Y:S04]  /*58890*/  LDL.LU.64 R232, [R1+0xe88] ;  /* 0x000e880001e87983 */ /* 0x000ee80000300a00 */
[----:B------:R-:W-:Y:S04]  /*588a0*/  LDGSTS.E [R106+-0x1b980], desc[UR60][R98.64], P3 ;  /* 0xe4680000626a7fae */ /* 0x000fe8000992187c */
[----:B------:R-:W-:Y:S04]  /*588b0*/  LDGSTS.E [R105+-0x1b580], desc[UR60][R100.64], P3 ;  /* 0xe4a8000064697fae */ /* 0x000fe8000992187c */
[----:B------:R4:W-:Y:S02]  /*588c0*/  LDGSTS.E [R104+-0x1b180], desc[UR60][R102.64], P3 ;  /* 0xe4e8000066687fae */ /* 0x0009e4000992187c */
[----:B----4-:R-:W-:-:S02]  /*588d0*/  IMAD.WIDE R104, R6, 0x4, R250 ;  /* 0x0000000406687825 */ /* 0x010fc400078e02fa */
[----:B------:R-:W4:Y:S02]  /*588e0*/  LDL.LU.64 R250, [R1+0xe98] ;  /* 0x000e980001fa7983 */ /* 0x000f240000300a00 */
[C---:B--2---:R-:W-:Y:S02]  /*588f0*/  IMAD.WIDE R106, R6.reuse, 0x4, R12 ;  /* 0x00000004066a7825 */ /* 0x044fe400078e020c */
[----:B------:R-:W2:Y:S01]  /*58900*/  LDL.LU.64 R12, [R1+0xea8] ;  /* 0x000ea800010c7983 */ /* 0x000ea20000300a00 */
[C---:B------:R-:W-:Y:S01]  /*58910*/  IADD3 R115, R3.reuse, 0x200000, RZ ;  /* 0x0020000003737810 */ /* 0x040fe20007ffe0ff */
[C---:B------:R-:W-:Y:S02]  /*58920*/  VIADD R114, R3.reuse, 0x200000 ;  /* 0x0020000003727836 */ /* 0x040fe40000000000 */
[C---:B------:R-:W-:Y:S01]  /*58930*/  VIADD R113, R3.reuse, 0x200000 ;  /* 0x0020000003717836 */ /* 0x040fe20000000000 */
[----:B------:R-:W-:Y:S01]  /*58940*/  IADD3 R112, R3, 0x200000, RZ ;  /* 0x0020000003707810 */ /* 0x000fe20007ffe0ff */
        /* <DEDUP_REMOVED lines=8> */
[C---:B------:R-:W-:Y:S02]  /*589d0*/  VIADD R123, R3.reuse, 0x200000 ;  /* 0x00200000037b7836 */ /* 0x040fe40000000000 */
[----:B------:R-:W-:-:S02]  /*589e0*/  VIADD R122, R3, 0x200000 ;  /* 0x00200000037a7836 */ /* 0x000fc40000000000 */
[----:B-1----:R-:W-:-:S04]  /*589f0*/  IMAD.WIDE R112, R6, 0x4, R160 ;  /* 0x0000000406707825 */ /* 0x002fc800078e02a0 */
[C---:B------:R-:W-:Y:S01]  /*58a00*/  IMAD.WIDE R114, R6.reuse, 0x4, R10 ;  /* 0x0000000406727825 */ /* 0x040fe200078e020a */
[----:B------:R-:W2:Y:S04]  /*58a10*/  LDL.LU.64 R160, [R1+0xed8] ;  /* 0x000ed80001a07983 */ /* 0x000ea80000300a00 */
[----:B------:R-:W2:Y:S01]  /*58a20*/  LDL.LU.64 R10, [R1+0xee8] ;  /* 0x000ee800010a7983 */ /* 0x000ea20000300a00 */
[----:B---3--:R-:W-:Y:S01]  /*58a30*/  IMAD.WIDE R116, R6, 0x4, R162 ;  /* 0x0000000406747825 */ /* 0x008fe200078e02a2 */
[C---:B------:R-:W-:Y:S02]  /*58a40*/  IADD3 R121, R3.reuse, 0x200000, RZ ;  /* 0x0020000003797810 */ /* 0x040fe40007ffe0ff */
[----:B------:R-:W3:Y:S01]  /*58a50*/  LDL.LU.64 R162, [R1+0xef8] ;  /* 0x000ef80001a27983 */ /* 0x000ee20000300a00 */
[----:B------:R-:W-:-:S02]  /*58a60*/  VIADD R120, R3, 0x200000 ;  /* 0x0020000003787836 */ /* 0x000fc40000000000 */
        /* <DEDUP_REMOVED lines=9> */
[----:B------:R-:W2:Y:S02]  /*58b00*/  LDL.LU.64 R12, [R1+0xf28] ;  /* 0x000f2800010c7983 */ /* 0x000ea40000300a00 */
[C---:B------:R-:W-:Y:S02]  /*58b10*/  IMAD.WIDE R124, R6.reuse, 0x4, R154 ;  /* 0x00000004067c7825 */ /* 0x040fe400078e029a */
[----:B------:R-:W2:Y:S02]  /*58b20*/  LDL.LU.64 R154, [R1+0xf38] ;  /* 0x000f3800019a7983 */ /* 0x000ea40000300a00 */
[----:B------:R-:W-:-:S02]  /*58b30*/  IMAD.WIDE R126, R6, 0x4, R156 ;  /* 0x00000004067e7825 */ /* 0x000fc400078e029c */
[----:B------:R-:W2:Y:S02]  /*58b40*/  LDL.LU.64 R156, [R1+0xf48] ;  /* 0x000f4800019c7983 */ /* 0x000ea40000300a00 */
[C---:B------:R-:W-:Y:S01]  /*58b50*/  VIADD R131, R3.reuse, 0x200000 ;  /* 0x0020000003837836 */ /* 0x040fe20000000000 */
[C---:B------:R-:W-:Y:S01]  /*58b60*/  IADD3 R130, R3.reuse, 0x200000, RZ ;  /* 0x0020000003827810 */ /* 0x040fe20007ffe0ff */
[C---:B------:R-:W-:Y:S02]  /*58b70*/  VIADD R129, R3.reuse, 0x200000 ;  /* 0x0020000003817836 */ /* 0x040fe40000000000 */
[----:B------:R-:W-:Y:S01]  /*58b80*/  VIADD R128, R3, 0x200000 ;  /* 0x0020000003807836 */ /* 0x000fe20000000000 */
[----:B------:R1:W-:Y:S04]  /*58b90*/  LDGSTS.E [R131+-0x18d80], desc[UR60][R120.64], P3 ;  /* 0xe728000078837fae */ /* 0x0003e8000992187c */
[----:B------:R1:W-:Y:S04]  /*58ba0*/  LDGSTS.E [R130+-0x18980], desc[UR60][R122.64], P3 ;  /* 0xe76800007a827fae */ /* 0x0003e8000992187c */
[----:B------:R-:W-:Y:S04]  /*58bb0*/  LDGSTS.E [R129+-0x18580], desc[UR60][R124.64], P3 ;  /* 0xe7a800007c817fae */ /* 0x000fe8000992187c */
[----:B------:R-:W-:Y:S01]  /*58bc0*/  LDGSTS.E [R128+-0x18180], desc[UR60][R126.64], P3 ;  /* 0xe7e800007e807fae */ /* 0x000fe2000992187c */
[----:B------:R-:W-:-:S04]  /*58bd0*/  IMAD.WIDE R72, R6, 0x4, R160 ;  /* 0x0000000406487825 */ /* 0x000fc800078e02a0 */
[C---:B------:R-:W-:Y:S01]  /*58be0*/  IMAD.WIDE R70, R6.reuse, 0x4, R10 ;  /* 0x0000000406467825 */ /* 0x040fe200078e020a */
[----:B------:R-:W2:Y:S04]  /*58bf0*/  LDL.LU.64 R160, [R1+0xf58] ;  /* 0x000f580001a07983 */ /* 0x000ea80000300a00 */
        /* <DEDUP_REMOVED lines=8> */
[C---:B-1----:R-:W-:Y:S01]  /*58c80*/  IADD3 R131, R2.reuse, 0x200000, RZ ;  /* 0x0020000002837810 */ /* 0x042fe20007ffe0ff */
[----:B------:R-:W-:Y:S02]  /*58c90*/  VIADD R130, R2, 0x200000 ;  /* 0x0020000002827836 */ /* 0x000fe40000000000 */
[----:B------:R1:W-:Y:S04]  /*58ca0*/  STL.64 [R1+0x418], R8 ;  /* 0x0004180801007387 */ /* 0x0003e80000100a00 */
[----:B------:R4:W-:Y:S04]  /*58cb0*/  LDGSTS.E [R131+-0x3fd00], desc[UR60][R72.64], P3 ;  /* 0xc030000048837fae */ /* 0x0009e8000992187c */
[----:B------:R2:W-:Y:S01]  /*58cc0*/  LDGSTS.E [R130+-0x3f900], desc[UR60][R70.64], P3 ;  /* 0xc070000046827fae */ /* 0x0005e2000992187c */
[----:B----4-:R-:W-:-:S03]  /*58cd0*/  IMAD.WIDE R72, R6, 0x4, R250 ;  /* 0x0000000406487825 */ /* 0x010fc600078e02fa */
[----:B------:R-:W4:Y:S01]  /*58ce0*/  LDL.LU.64 R250, [R1+0xf98] ;  /* 0x000f980001fa7983 */ /* 0x000f220000300a00 */
[----:B--2---:R-:W-:-:S03]  /*58cf0*/  IMAD.WIDE R70, R6, 0x4, R12 ;  /* 0x0000000406467825 */ /* 0x004fc600078e020c */
[----:B------:R-:W2:Y:S01]  /*58d00*/  LDL.LU.64 R12, [R1+0xfa8] ;  /* 0x000fa800010c7983 */ /* 0x000ea20000300a00 */
[C---:B------:R-:W-:Y:S01]  /*58d10*/  VIADD R129, R2.reuse, 0x200000 ;  /* 0x0020000002817836 */ /* 0x040fe20000000000 */
[----:B------:R-:W-:Y:S02]  /*58d20*/  IADD3 R128, R2, 0x200000, RZ ;  /* 0x0020000002807810 */ /* 0x000fe40007ffe0ff */
        /* <DEDUP_REMOVED lines=11> */
[----:B------:R3:W-:Y:S04]  /*58de0*/  STL.64 [R1+0x398], R8 ;  /* 0x0003980801007387 */ /* 0x0007e80000100a00 */
[----:B------:R3:W-:Y:S04]  /*58df0*/  LDGSTS.E [R129+-0x3e500], desc[UR60][R68.64], P3 ;  /* 0xc1b0000044817fae */ /* 0x0007e8000992187c */
[----:B------:R3:W-:Y:S01]  /*58e00*/  LDGSTS.E [R128+-0x3e100], desc[UR60][R8.64], P3 ;  /* 0xc1f0000008807fae */ /* 0x0007e2000992187c */
[----:B------:R-:W-:-:S04]  /*58e10*/  IMAD.WIDE R72, R6, 0x4, R160 ;  /* 0x0000000406487825 */ /* 0x000fc800078e02a0 */
[C---:B-1----:R-:W-:Y:S01]  /*58e20*/  IMAD.WIDE R70, R6.reuse, 0x4, R10 ;  /* 0x0000000406467825 */ /* 0x042fe200078e020a */
[----:B------:R-:W2:Y:S04]  /*58e30*/  LDL.LU.64 R160, [R1+0xfd8] ;  /* 0x000fd80001a07983 */ /* 0x000ea80000300a00 */
[----:B------:R-:W2:Y:S04]  /*58e40*/  LDL.LU.64 R10, [R1+0xfe8] ;  /* 0x000fe800010a7983 */ /* 0x000ea80000300a00 */
[----:B------:R4:W-:Y:S01]  /*58e50*/  STL.64 [R1+0x378], R72 ;  /* 0x0003784801007387 */ /* 0x0009e20000100a00 */
[----:B---3--:R-:W-:-:S03]  /*58e60*/  IMAD.WIDE R68, R6, 0x4, R162 ;  /* 0x0000000406447825 */ /* 0x008fc600078e02a2 */
[----:B------:R4:W-:Y:S04]  /*58e70*/  LDGSTS.E [R131+-0x3dd00], desc[UR60][R72.64], P3 ;  /* 0xc230000048837fae */ /* 0x0009e8000992187c */
[----:B------:R-:W3:Y:S04]  /*58e80*/  LDL.LU.64 R162, [R1+0xff8] ;  /* 0x000ff80001a27983 */ /* 0x000ee80000300a00 */
[----:B------:R2:W-:Y:S01]  /*58e90*/  STL.64 [R1+0x358], R70 ;  /* 0x0003584601007387 */ /* 0x0005e20000100a00 */
[----:B------:R-:W-:-:S03]  /*58ea0*/  IMAD.WIDE R8, R6, 0x4, R232 ;  /* 0x0000000406087825 */ /* 0x000fc600078e02e8 */
[----:B------:R1:W-:Y:S04]  /*58eb0*/  STL.64 [R1+0x338], R68 ;  /* 0x0003384401007387 */ /* 0x0003e80000100a00 */
[----:B------:R-:W3:Y:S04]  /*58ec0*/  LDL.LU.64 R232, [R1+0x1008] ;  /* 0x0010080001e87983 */ /* 0x000ee80000300a00 */
[----:B------:R2:W-:Y:S04]  /*58ed0*/  LDGSTS.E [R130+-0x3d900], desc[UR60][R70.64], P3 ;  /* 0xc270000046827fae */ /* 0x0005e8000992187c */
        /* <DEDUP_REMOVED lines=75> */
[----:B------:R-:W4:Y:S02]  /*59390*/  LDL.LU.64 R154, [R1+0x1138] ;  /* 0x00113800019a7983 */ /* 0x000f240000300a00 */
[C---:B------:R-:W-:Y:S02]  /*593a0*/  IMAD.WIDE R8, R6.reuse, 0x4, R156 ;  /* 0x0000000406087825 */ /* 0x040fe400078e029c */
[----:B------:R1:W-:Y:S04]  /*593b0*/  STL.64 [R1+0xd8], R70 ;  /* 0x0000d84601007387 */ /* 0x0003e80000100a00 */
[----:B------:R3:W-:Y:S04]  /*593c0*/  STL.64 [R1+0xb8], R68 ;  /* 0x0000b84401007387 */ /* 0x0007e80000100a00 */
[----:B------:R-:W4:Y:S04]  /*593d0*/  LDL.LU.64 R156, [R1+0x1148] ;  /* 0x00114800019c7983 */ /* 0x000f280000300a00 */
[----:B------:R3:W-:Y:S04]  /*593e0*/  STL.64 [R1+0x98], R8 ;  /* 0x0000980801007387 */ /* 0x0007e80000100a00 */
[----:B------:R-:W4:Y:S04]  /*593f0*/  LDL.LU.64 R158, [R1+0x1158] ;  /* 0x00115800019e7983 */ /* 0x000f280000300a00 */
[----:B------:R3:W-:Y:S04]  /*59400*/  LDGSTS.E [R129+-0x38500], desc[UR60][R68.64], P3 ;  /* 0xc7b0000044817fae */ /* 0x0007e8000992187c */
[----:B------:R3:W-:Y:S01]  /*59410*/  LDGSTS.E [R128+-0x38100], desc[UR60][R8.64], P3 ;  /* 0xc7f0000008807fae */ /* 0x0007e2000992187c */
[----:B------:R-:W-:-:S04]  /*59420*/  IMAD.WIDE R72, R6, 0x4, R160 ;  /* 0x0000000406487825 */ /* 0x000fc800078e02a0 */
[C---:B-1----:R-:W-:Y:S02]  /*59430*/  IMAD.WIDE R70, R6.reuse, 0x4, R10 ;  /* 0x0000000406467825 */ /* 0x042fe400078e020a */
[----:B------:R-:W4:Y:S02]  /*59440*/  LDL.LU.64 R10, [R1+0x1168] ;  /* 0x00116800010a7983 */ /* 0x000f240000300a00 */
[C---:B---3--:R-:W-:Y:S02]  /*59450*/  IMAD.WIDE R68, R6.reuse, 0x4, R162 ;  /* 0x0000000406447825 */ /* 0x048fe400078e02a2 */
[----:B------:R-:W-:Y:S04]  /*59460*/  STL.64 [R1+0x78], R72 ;  /* 0x0000784801007387 */ /* 0x000fe80000100a00 */
[----:B------:R-:W3:Y:S04]  /*59470*/  LDL.LU.64 R160, [R1+0x1178] ;  /* 0x0011780001a07983 */ /* 0x000ee80000300a00 */
[----:B------:R-:W-:Y:S04]  /*59480*/  STL.64 [R1+0x58], R70 ;  /* 0x0000584601007387 */ /* 0x000fe80000100a00 */
[----:B------:R-:W-:Y:S01]  /*59490*/  STL.64 [R1+0x38], R68 ;  /* 0x0000384401007387 */ /* 0x000fe20000100a00 */
[----:B------:R-:W-:-:S03]  /*594a0*/  IMAD.WIDE R8, R6, 0x4, R232 ;  /* 0x0000000406087825 */ /* 0x000fc600078e02e8 */
[----:B------:R-:W3:Y:S01]  /*594b0*/  LDL.LU.64 R162, [R1+0x1188] ;  /* 0x0011880001a27983 */ /* 0x000ee20000300a00 */
[----:B------:R-:W-:-:S03]  /*594c0*/  VIADD R133, R2, 0x200000 ;  /* 0x0020000002857836 */ /* 0x000fc60000000000 */
[----:B------:R-:W-:Y:S04]  /*594d0*/  LDGSTS.E [R131+-0x1fd00], desc[UR60][R72.64], P3 ;  /* 0xe030000048837fae */ /* 0x000fe8000992187c */
[----:B------:R1:W-:Y:S04]  /*594e0*/  STL.64 [R1+0x18], R8 ;  /* 0x0000180801007387 */ /* 0x0003e80000100a00 */
[----:B------:R-:W3:Y:S01]  /*594f0*/  LDL.LU.64 R232, [R1+0x1198] ;  /* 0x0011980001e87983 */ /* 0x000ee20000300a00 */
[----:B------:R-:W-:-:S03]  /*59500*/  VIADD R132, R2, 0x200000 ;  /* 0x0020000002847836 */ /* 0x000fc60000000000 */
[----:B------:R-:W-:Y:S04]  /*59510*/  LDGSTS.E [R130+-0x1f900], desc[UR60][R70.64], P3 ;  /* 0xe070000046827fae */ /* 0x000fe8000992187c */
[----:B------:R-:W-:Y:S04]  /*59520*/  LDGSTS.E [R129+-0x1f500], desc[UR60][R68.64], P3 ;  /* 0xe0b0000044817fae */ /* 0x000fe8000992187c */
[----:B------:R1:W-:Y:S01]  /*59530*/  LDGSTS.E [R128+-0x1f100], desc[UR60][R8.64], P3 ;  /* 0xe0f0000008807fae */ /* 0x0003e2000992187c */
[----:B--2---:R-:W-:-:S03]  /*59540*/  IMAD.WIDE R242, R6, 0x4, R12 ;  /* 0x0000000406f27825 */ /* 0x004fc600078e020c */
[----:B------:R-:W2:Y:S01]  /*59550*/  LDL.LU.64 R12, [R1+0x11a8] ;  /* 0x0011a800010c7983 */ /* 0x000ea20000300a00 */
[----:B----4-:R-:W-:-:S05]  /*59560*/  IMAD.WIDE R250, R6, 0x4, R250 ;  /* 0x0000000406fa7825 */ /* 0x010fca00078e02fa */
[----:B------:R-:W-:Y:S04]  /*59570*/  LDGSTS.E [R133+-0x1ed00], desc[UR60][R250.64], P3 ;  /* 0xe1300000fa857fae */ /* 0x000fe8000992187c */
[----:B------:R4:W-:Y:S01]  /*59580*/  LDGSTS.E [R132+-0x1e900], desc[UR60][R242.64], P3 ;  /* 0xe1700000f2847fae */ /* 0x0009e2000992187c */
[----:B------:R-:W-:Y:S01]  /*59590*/  IADD3 R141, R2, 0x200000, RZ ;  /* 0x00200000028d7810 */ /* 0x000fe20007ffe0ff */
[C---:B------:R-:W-:Y:S02]  /*595a0*/  IMAD.WIDE R234, R6.reuse, 0x4, R154 ;  /* 0x0000000406ea7825 */ /* 0x040fe400078e029a */
[----:B------:R-:W2:Y:S04]  /*595b0*/  LDL.LU.64 R154, [R1+0x11b8] ;  /* 0x0011b800019a7983 */ /* 0x000ea80000300a00 */
[----:B------:R-:W-:Y:S01]  /*595c0*/  LDGSTS.E [R131+-0x1e500], desc[UR60][R234.64], P3 ;  /* 0xe1b00000ea837fae */ /* 0x000fe2000992187c */
[----:B-1----:R-:W-:-:S03]  /*595d0*/  IMAD.WIDE R128, R6, 0x4, R156 ;  /* 0x0000000406807825 */ /* 0x002fc600078e029c */
[----:B------:R-:W2:Y:S04]  /*595e0*/  LDL.LU.64 R156, [R1+0x11c8] ;  /* 0x0011c800019c7983 */ /* 0x000ea80000300a00 */
[----:B------:R-:W2:Y:S04]  /*595f0*/  LDL.LU.64 R150, [R1+0x11d8] ;  /* 0x0011d80001967983 */ /* 0x000ea80000300a00 */
[----:B------:R1:W-:Y:S01]  /*59600*/  LDGSTS.E [R130+-0x1e100], desc[UR60][R128.64], P3 ;  /* 0xe1f0000080827fae */ /* 0x0003e2000992187c */
[C---:B------:R-:W-:Y:S02]  /*59610*/  VIADD R140, R2.reuse, 0x200000 ;  /* 0x00200000028c7836 */ /* 0x040fe40000000000 */
[C---:B------:R-:W-:Y:S01]  /*59620*/  VIADD R139, R2.reuse, 0x200000 ;  /* 0x00200000028b7836 */ /* 0x040fe20000000000 */
[----:B------:R-:W-:Y:S01]  /*59630*/  IADD3 R138, R2, 0x200000, RZ ;  /* 0x00200000028a7810 */ /* 0x000fe20007ffe0ff */
[----:B----4-:R-:W-:-:S02]  /*59640*/  IMAD.WIDE R132, R6, 0x4, R10 ;  /* 0x0000000406847825 */ /* 0x010fc400078e020a */
[----:B------:R-:W4:Y:S02]  /*59650*/  LDL.LU.64 R10, [R1+0x11e8] ;  /* 0x0011e800010a7983 */ /* 0x000f240000300a00 */
[----:B-1----:R-:W-:-:S04]  /*59660*/  IMAD.WIDE R130, R6, 0x4, R158 ;  /* 0x0000000406827825 */ /* 0x002fc800078e029e */
[C---:B---3--:R-:W-:Y:S01]  /*59670*/  IMAD.WIDE R134, R6.reuse, 0x4, R160 ;  /* 0x0000000406867825 */ /* 0x048fe200078e02a0 */
[----:B------:R-:W3:Y:S03]  /*59680*/  LDL.LU.64 R152, [R1+0x11f8] ;  /* 0x0011f80001987983 */ /* 0x000ee60000300a00 */
[C---:B------:R-:W-:Y:S02]  /*59690*/  IMAD.WIDE R136, R6.reuse, 0x4, R162 ;  /* 0x0000000406887825 */ /* 0x040fe400078e02a2 */
[----:B------:R-:W3:Y:S04]  /*596a0*/  LDL.LU.64 R162, [R1+0x1208] ;  /* 0x0012080001a27983 */ /* 0x000ee80000300a00 */
[----:B------:R-:W-:Y:S04]  /*596b0*/  LDGSTS.E [R141+-0x1dd00], desc[UR60][R130.64], P3 ;  /* 0xe2300000828d7fae */ /* 0x000fe8000992187c */
[----:B------:R-:W-:Y:S04]  /*596c0*/  LDGSTS.E [R140+-0x1d900], desc[UR60][R132.64], P3 ;  /* 0xe2700000848c7fae */ /* 0x000fe8000992187c */
[----:B------:R-:W-:Y:S04]  /*596d0*/  LDGSTS.E [R139+-0x1d500], desc[UR60][R134.64], P3 ;  /* 0xe2b00000868b7fae */ /* 0x000fe8000992187c */
[----:B------:R1:W-:Y:S02]  /*596e0*/  LDGSTS.E [R138+-0x1d100], desc[UR60][R136.64], P3 ;  /* 0xe2f00000888a7fae */ /* 0x0003e4000992187c */
[----:B-1----:R-:W-:-:S02]  /*596f0*/  IMAD.WIDE R138, R6, 0x4, R232 ;  /* 0x00000004068a7825 */ /* 0x002fc400078e02e8 */
[----:B------:R-:W3:Y:S02]  /*59700*/  LDL.LU.64 R232, [R1+0x1238] ;  /* 0x0012380001e87983 */ /* 0x000ee40000300a00 */
[----:B--2---:R-:W-:Y:S02]  /*59710*/  IMAD.WIDE R140, R6, 0x4, R12 ;  /* 0x00000004068c7825 */ /* 0x004fe400078e020c */
[----:B------:R-:W2:Y:S04]  /*59720*/  LDL.LU.64 R12, [R1+0x1248] ;  /* 0x00124800010c7983 */ /* 0x000ea80000300a00 */
[----:B------:R-:W2:Y:S04]  /*59730*/  LDL.LU.64 R158, [R1+0x1260] ;  /* 0x00126000019e7983 */ /* 0x000ea80000300a00 */
[----:B------:R-:W2:Y:S01]  /*59740*/  LDL.LU.64 R160, [R1+0x1270] ;  /* 0x0012700001a07983 */ /* 0x000ea20000300a00 */
[----:B------:R-:W-:-:S02]  /*59750*/  VIADD R149, R2, 0x200000 ;  /* 0x0020000002957836 */ /* 0x000fc40000000000 */
[C---:B------:R-:W-:Y:S01]  /*59760*/  VIADD R148, R2.reuse, 0x200000 ;  /* 0x0020000002947836 */ /* 0x040fe20000000000 */
[----:B------:R-:W2:Y:S04]  /*59770*/  LDL.LU.64 R8, [R1+0x1290] ;  /* 0x0012900001087983 */ /* 0x000ea80000300a00 */
[----:B------:R-:W-:Y:S01]  /*59780*/  LDGSTS.E [R149+-0x1cd00], desc[UR60][R138.64], P3 ;  /* 0xe33000008a957fae */ /* 0x000fe2000992187c */
[----:B------:R-:W-:-:S03]  /*59790*/  IADD3 R147, R2, 0x200000, RZ ;  /* 0x0020000002937810 */ /* 0x000fc60007ffe0ff */
[----:B------:R4:W-:Y:S01]  /*597a0*/  LDGSTS.E [R148+-0x1c900], desc[UR60][R140.64], P3 ;  /* 0xe37000008c947fae */ /* 0x0009e2000992187c */
[----:B------:R-:W-:Y:S02]  /*597b0*/  VIADD R146, R2, 0x200000 ;  /* 0x0020000002927836 */ /* 0x000fe40000000000 */
[----:B------:R-:W-:-:S04]  /*597c0*/  IMAD.WIDE R142, R6, 0x4, R154 ;  /* 0x00000004068e7825 */ /* 0x000fc800078e029a */
[----:B------:R-:W-:Y:S01]  /*597d0*/  IMAD.WIDE R144, R6, 0x4, R156 ;  /* 0x0000000406907825 */ /* 0x000fe200078e029c */
[----:B------:R-:W-:Y:S03]  /*597e0*/  LDGSTS.E [R147+-0x1c500], desc[UR60][R142.64], P3 ;  /* 0xe3b000008e937fae */ /* 0x000fe6000992187c */
[C---:B------:R-:W-:Y:S01]  /*597f0*/  VIADD R157, R2.reuse, 0x200000 ;  /* 0x00200000029d7836 */ /* 0x040fe20000000000 */
[C---:B------:R-:W-:Y:S01]  /*59800*/  IADD3 R156, R2.reuse, 0x200000, RZ ;  /* 0x00200000029c7810 */ /* 0x040fe20007ffe0ff */
[----:B------:R1:W-:Y:S01]  /*59810*/  LDGSTS.E [R146+-0x1c100], desc[UR60][R144.64], P3 ;  /* 0xe3f0000090927fae */ /* 0x0003e2000992187c */
[C---:B------:R-:W-:Y:S02]  /*59820*/  VIADD R155, R2.reuse, 0x200000 ;  /* 0x00200000029b7836 */ /* 0x040fe40000000000 */
[----:B------:R-:W-:Y:S02]  /*59830*/  VIADD R154, R2, 0x200000 ;  /* 0x00200000029a7836 */ /* 0x000fe40000000000 */
[----:B----4-:R-:W-:-:S02]  /*59840*/  IMAD.WIDE R148, R6, 0x4, R10 ;  /* 0x0000000406947825 */ /* 0x010fc400078e020a */
[----:B------:R-:W4:Y:S02]  /*59850*/  LDL.LU.64 R10, [R1+0x12a0] ;  /* 0x0012a000010a7983 */ /* 0x000f240000300a00 */
[C---:B-1----:R-:W-:Y:S02]  /*59860*/  IMAD.WIDE R146, R6.reuse, 0x4, R150 ;  /* 0x0000000406927825 */ /* 0x042fe400078e0296 */
[----:B------:R-:W4:Y:S02]  /*59870*/  LDL.LU.64 R166, [R1+0x12b0] ;  /* 0x0012b00001a67983 */ /* 0x000f240000300a00 */
[C---:B---3--:R-:W-:Y:S02]  /*59880*/  IMAD.WIDE R150, R6.reuse, 0x4, R152 ;  /* 0x0000000406967825 */ /* 0x048fe400078e0298 */
[----:B------:R-:W3:Y:S02]  /*59890*/  LDL.LU.64 R248, [R1+0x12c8] ;  /* 0x0012c80001f87983 */ /* 0x000ee40000300a00 */
[----:B------:R-:W-:-:S02]  /*598a0*/  IMAD.WIDE R152, R6, 0x4, R162 ;  /* 0x0000000406987825 */ /* 0x000fc400078e02a2 */
[----:B------:R-:W-:Y:S04]  /*598b0*/  LDGSTS.E [R157+-0x1bd00], desc[UR60][R146.64], P3 ;  /* 0xe4300000929d7fae */ /* 0x000fe8000992187c */
[----:B------:R-:W-:Y:S04]  /*598c0*/  LDGSTS.E [R156+-0x1b900], desc[UR60][R148.64], P3 ;  /* 0xe4700000949c7fae */ /* 0x000fe8000992187c */
[----:B------:R-:W-:Y:S04]  /*598d0*/  LDGSTS.E [R155+-0x1b500], desc[UR60][R150.64], P3 ;  /* 0xe4b00000969b7fae */ /* 0x000fe8000992187c */
[----:B------:R1:W-:Y:S02]  /*598e0*/  LDGSTS.E [R154+-0x1b100], desc[UR60][R152.64], P3 ;  /* 0xe4f00000989a7fae */ /* 0x0003e4000992187c */
[----:B-1----:R-:W-:-:S02]  /*598f0*/  IMAD.WIDE R154, R6, 0x4, R232 ;  /* 0x00000004069a7825 */ /* 0x002fc400078e02e8 */
[----:B------:R-:W3:Y:S02]  /*59900*/  LDL.LU.64 R232, [R1+0x12d8] ;  /* 0x0012d80001e87983 */ /* 0x000ee40000300a00 */
[----:B--2---:R-:W-:Y:S02]  /*59910*/  IMAD.WIDE R156, R6, 0x4, R12 ;  /* 0x00000004069c7825 */ /* 0x004fe400078e020c */
[----:B------:R-:W2:Y:S01]  /*59920*/  LDL.LU.64 R12, [R1+0x12f8] ;  /* 0x0012f800010c7983 */ /* 0x000ea20000300a00 */
[C---:B------:R-:W-:Y:S01]  /*59930*/  IADD3 R165, R2.reuse, 0x200000, RZ ;  /* 0x0020000002a57810 */ /* 0x040fe20007ffe0ff */
[C---:B------:R-:W-:Y:S02]  /*59940*/  VIADD R164, R2.reuse, 0x200000 ;  /* 0x0020000002a47836 */ /* 0x040fe40000000000 */
[----:B------:R-:W2:Y:S01]  /*59950*/  LDL.LU.64 R174, [R1+0x1308] ;  /* 0x0013080001ae7983 */ /* 0x000ea20000300a00 */
[----:B------:R-:W-:Y:S02]  /*59960*/  VIADD R163, R2, 0x200000 ;  /* 0x0020000002a37836 */ /* 0x000fe40000000000 */
[----:B------:R-:W-:Y:S01]  /*59970*/  IMAD.WIDE R158, R6, 0x4, R158 ;  /* 0x00000004069e7825 */ /* 0x000fe200078e029e */
[----:B------:R-:W2:Y:S01]  /*59980*/  LDL.LU.64 R240, [R1+0x1318] ;  /* 0x0013180001f07983 */ /* 0x000ea20000300a00 */
[----:B------:R-:W-:-:S02]  /*59990*/  IADD3 R162, R2, 0x200000, RZ ;  /* 0x0020000002a27810 */ /* 0x000fc40007ffe0ff */
[----:B------:R-:W-:Y:S01]  /*599a0*/  IMAD.WIDE R160, R6, 0x4, R160 ;  /* 0x0000000406a07825 */ /* 0x000fe200078e02a0 */
[----:B------:R-:W-:Y:S04]  /*599b0*/  LDGSTS.E [R165+-0x1ad00], desc[UR60][R154.64], P3 ;  /* 0xe53000009aa57fae */ /* 0x000fe8000992187c */
[----:B------:R-:W-:Y:S04]  /*599c0*/  LDGSTS.E [R164+-0x1a900], desc[UR60][R156.64], P3 ;  /* 0xe57000009ca47fae */ /* 0x000fe8000992187c */
[----:B------:R-:W-:Y:S04]  /*599d0*/  LDGSTS.E [R163+-0x1a500], desc[UR60][R158.64], P3 ;  /* 0xe5b000009ea37fae */ /* 0x000fe8000992187c */
[----:B------:R1:W-:Y:S01]  /*599e0*/  LDGSTS.E [R162+-0x1a100], desc[UR60][R160.64], P3 ;  /* 0xe5f00000a0a27fae */ /* 0x0003e2000992187c */
[----:B------:R-:W-:-:S02]  /*599f0*/  VIADD R173, R2, 0x200000 ;  /* 0x0020000002ad7836 */ /* 0x000fc40000000000 */
[----:B------:R-:W-:Y:S02]  /*59a00*/  VIADD R172, R2, 0x200000 ;  /* 0x0020000002ac7836 */ /* 0x000fe40000000000 */
[----:B-1----:R-:W-:Y:S02]  /*59a10*/  IMAD.WIDE R162, R6, 0x4, R8 ;  /* 0x0000000406a27825 */ /* 0x002fe400078e0208 */
[----:B------:R-:W2:Y:S01]  /*59a20*/  LDL.LU.64 R8, [R1+0x1328] ;  /* 0x0013280001087983 */ /* 0x000ea20000300a00 */
[C---:B------:R-:W-:Y:S01]  /*59a30*/  IADD3 R171, R2.reuse, 0x200000, RZ ;  /* 0x0020000002ab7810 */ /* 0x040fe20007ffe0ff */
[----:B------:R-:W-:Y:S02]  /*59a40*/  VIADD R170, R2, 0x200000 ;  /* 0x0020000002aa7836 */ /* 0x000fe40000000000 */
[----:B------:R-:W-:Y:S01]  /*59a50*/  LDGSTS.E [R173+-0x19d00], desc[UR60][R162.64], P3 ;  /* 0xe6300000a2ad7fae */ /* 0x000fe2000992187c */
[----:B----4-:R-:W-:-:S03]  /*59a60*/  IMAD.WIDE R164, R6, 0x4, R10 ;  /* 0x0000000406a47825 */ /* 0x010fc600078e020a */
[----:B------:R-:W4:Y:S04]  /*59a70*/  LDL.LU.64 R10, [R1+0x1338] ;  /* 0x00133800010a7983 */ /* 0x000f280000300a00 */
[----:B------:R-:W4:Y:S01]  /*59a80*/  LDL.LU.64 R184, [R1+0x1348] ;  /* 0x0013480001b87983 */ /* 0x000f220000300a00 */
[----:B---3--:R-:W-:-:S04]  /*59a90*/  IMAD.WIDE R168, R6, 0x4, R248 ;  /* 0x0000000406a87825 */ /* 0x008fc800078e02f8 */
[C---:B------:R-:W-:Y:S01]  /*59aa0*/  IMAD.WIDE R166, R6.reuse, 0x4, R166 ;  /* 0x0000000406a67825 */ /* 0x040fe200078e02a6 */
[----:B------:R-:W3:Y:S04]  /*59ab0*/  LDL.LU.64 R248, [R1+0x1358] ;  /* 0x0013580001f87983 */ /* 0x000ee80000300a00 */
[----:B------:R-:W-:Y:S04]  /*59ac0*/  LDGSTS.E [R172+-0x19900], desc[UR60][R164.64], P3 ;  /* 0xe6700000a4ac7fae */ /* 0x000fe8000992187c */
[----:B------:R-:W-:Y:S04]  /*59ad0*/  LDGSTS.E [R171+-0x19500], desc[UR60][R166.64], P3 ;  /* 0xe6b00000a6ab7fae */ /* 0x000fe8000992187c */
[----:B------:R1:W-:Y:S02]  /*59ae0*/  LDGSTS.E [R170+-0x19100], desc[UR60][R168.64], P3 ;  /* 0xe6f00000a8aa7fae */ /* 0x0003e4000992187c */
[----:B-1----:R-:W-:-:S02]  /*59af0*/  IMAD.WIDE R170, R6, 0x4, R232 ;  /* 0x0000000406aa7825 */ /* 0x002fc400078e02e8 */
[----:B------:R-:W3:Y:S02]  /*59b00*/  LDL.LU.64 R232, [R1+0x1368] ;  /* 0x0013680001e87983 */ /* 0x000ee40000300a00 */
[C---:B--2---:R-:W-:Y:S02]  /*59b10*/  IMAD.WIDE R172, R6.reuse, 0x4, R12 ;  /* 0x0000000406ac7825 */ /* 0x044fe400078e020c */
[----:B------:R-:W2:Y:S04]  /*59b20*/  LDL.LU.64 R12, [R1+0x1378] ;  /* 0x00137800010c7983 */ /* 0x000ea80000300a00 */
[----:B------:R-:W2:Y:S01]  /*59b30*/  LDL.LU.64 R182, [R1+0x1388] ;  /* 0x0013880001b67983 */ /* 0x000ea20000300a00 */
[----:B------:R-:W-:-:S03]  /*59b40*/  IMAD.WIDE R176, R6, 0x4, R240 ;  /* 0x0000000406b07825 */ /* 0x000fc600078e02f0 */
[----:B------:R-:W2:Y:S01]  /*59b50*/  LDL.LU.64 R240, [R1+0x1398] ;  /* 0x0013980001f07983 */ /* 0x000ea20000300a00 */
[C---:B------:R-:W-:Y:S01]  /*59b60*/  VIADD R181, R2.reuse, 0x200000 ;  /* 0x0020000002b57836 */ /* 0x040fe20000000000 */
[C---:B------:R-:W-:Y:S01]  /*59b70*/  IADD3 R180, R2.reuse, 0x200000, RZ ;  /* 0x0020000002b47810 */ /* 0x040fe20007ffe0ff */
[----:B------:R-:W-:Y:S02]  /*59b80*/  VIADD R179, R2, 0x200000 ;  /* 0x0020000002b37836 */ /* 0x000fe40000000000 */
[----:B------:R-:W-:-:S04]  /*59b90*/  IMAD.WIDE R174, R6, 0x4, R174 ;  /* 0x0000000406ae7825 */ /* 0x000fc800078e02ae */
[----:B------:R-:W-:Y:S01]  /*59ba0*/  VIADD R178, R2, 0x200000 ;  /* 0x0020000002b27836 */ /* 0x000fe20000000000 */
[----:B------:R1:W-:Y:S04]  /*59bb0*/  LDGSTS.E [R181+-0x18d00], desc[UR60][R170.64], P3 ;  /* 0xe7300000aab57fae */ /* 0x0003e8000992187c */
[----:B------:R3:W-:Y:S04]  /*59bc0*/  LDGSTS.E [R180+-0x18900], desc[UR60][R172.64], P3 ;  /* 0xe7700000acb47fae */ /* 0x0007e8000992187c */
[----:B------:R-:W-:Y:S04]  /*59bd0*/  LDGSTS.E [R179+-0x18500], desc[UR60][R174.64], P3 ;  /* 0xe7b00000aeb37fae */ /* 0x000fe8000992187c */
[----:B------:R-:W-:Y:S01]  /*59be0*/  LDGSTS.E [R178+-0x18100], desc[UR60][R176.64], P3 ;  /* 0xe7f00000b0b27fae */ /* 0x000fe2000992187c */
[----:B------:R-:W-:-:S03]  /*59bf0*/  IMAD.WIDE R74, R6, 0x4, R8 ;  /* 0x00000004064a7825 */ /* 0x000fc600078e0208 */
[----:B------:R-:W2:Y:S01]  /*59c00*/  LDL.LU.64 R8, [R1+0x13a8] ;  /* 0x0013a80001087983 */ /* 0x000ea20000300a00 */
[----:B-1----:R-:W-:Y:S01]  /*59c10*/  IADD3 R181, R0, 0x200000, RZ ;  /* 0x0020000000b57810 */ /* 0x002fe20007ffe0ff */
[----:B----4-:R-:W-:-:S04]  /*59c20*/  IMAD.WIDE R72, R6, 0x4, R10 ;  /* 0x0000000406487825 */ /* 0x010fc800078e020a */
[C---:B------:R-:W-:Y:S01]  /*59c30*/  IMAD.WIDE R70, R6.reuse, 0x4, R184 ;  /* 0x0000000406467825 */ /* 0x040fe200078e02b8 */
[----:B------:R-:W4:Y:S04]  /*59c40*/  LDL.LU.64 R10, [R1+0x13b8] ;  /* 0x0013b800010a7983 */ /* 0x000f280000300a00 */
[----:B------:R1:W-:Y:S04]  /*59c50*/  STL.64 [R1+0x470], R74 ;  /* 0x0004704a01007387 */ /* 0x0003e80000100a00 */
[----:B------:R-:W4:Y:S04]  /*59c60*/  LDL.LU.64 R184, [R1+0x13c8] ;  /* 0x0013c80001b87983 */ /* 0x000f280000300a00 */
[----:B------:R2:W-:Y:S01]  /*59c70*/  STL.64 [R1+0x450], R72 ;  /* 0x0004504801007387 */ /* 0x0005e20000100a00 */
[----:B---3--:R-:W-:-:S03]  /*59c80*/  IMAD.WIDE R68, R6, 0x4, R248 ;  /* 0x0000000406447825 */ /* 0x008fc600078e02f8 */
[----:B------:R3:W-:Y:S04]  /*59c90*/  STL.64 [R1+0x430], R70 ;  /* 0x0004304601007387 */ /* 0x0007e80000100a00 */
[----:B------:R-:W4:Y:S01]  /*59ca0*/  LDL.LU.64 R248, [R1+0x13d8] ;  /* 0x0013d80001f87983 */ /* 0x000f220000300a00 */
[----:B------:R-:W-:-:S03]  /*59cb0*/  VIADD R180, R0, 0x200000 ;  /* 0x0020000000b47836 */ /* 0x000fc60000000000 */
[----:B------:R1:W-:Y:S04]  /*59cc0*/  LDGSTS.E [R181+-0x3fc80], desc[UR60][R74.64], P3 ;  /* 0xc03800004ab57fae */ /* 0x0003e8000992187c */
[----:B------:R3:W-:Y:S04]  /*59cd0*/  STL.64 [R1+0x410], R68 ;  /* 0x0004104401007387 */ /* 0x0007e80000100a00 */
[----:B------:R2:W-:Y:S01]  /*59ce0*/  LDGSTS.E [R180+-0x3f880], desc[UR60][R72.64], P3 ;  /* 0xc078000048b47fae */ /* 0x0005e2000992187c */
[----:B-1----:R-:W-:-:S03]  /*59cf0*/  IMAD.WIDE R74, R6, 0x4, R232 ;  /* 0x00000004064a7825 */ /* 0x002fc600078e02e8 */
        /* <DEDUP_REMOVED lines=9> */
[----:B------:R4:W-:Y:S01]  /*59d90*/  LDGSTS.E [R180+-0x3e880], desc[UR60][R72.64], P3 ;  /* 0xc178000048b47fae */ /* 0x0009e2000992187c */
[----:B---3--:R-:W-:-:S03]  /*59da0*/  IMAD.WIDE R70, R6, 0x4, R182 ;  /* 0x0000000406467825 */ /* 0x008fc600078e02b6 */
[----:B------:R-:W3:Y:S04]  /*59db0*/  LDL.LU.64 R182, [R1+0x1408] ;  /* 0x0014080001b67983 */ /* 0x000ee80000300a00 */
[----:B------:R4:W-:Y:S01]  /*59dc0*/  STL.64 [R1+0x3d0], R72 ;  /* 0x0003d04801007387 */ /* 0x0009e20000100a00 */
[----:B-1----:R-:W-:-:S03]  /*59dd0*/  IMAD.WIDE R68, R6, 0x4, R240 ;  /* 0x0000000406447825 */ /* 0x002fc600078e02f0 */
[----:B------:R1:W-:Y:S04]  /*59de0*/  STL.64 [R1+0x3b0], R70 ;  /* 0x0003b04601007387 */ /* 0x0003e80000100a00 */
[----:B------:R-:W3:Y:S01]  /*59df0*/  LDL.LU.64 R240, [R1+0x1418] ;  /* 0x0014180001f07983 */ /* 0x000ee20000300a00 */
[----:B------:R-:W-:-:S03]  /*59e00*/  IMAD.WIDE R74, R6, 0x4, R8 ;  /* 0x00000004064a7825 */ /* 0x000fc600078e0208 */
[----:B------:R1:W-:Y:S04]  /*59e10*/  STL.64 [R1+0x390], R68 ;  /* 0x0003904401007387 */ /* 0x0003e80000100a00 */
[----:B------:R1:W-:Y:S04]  /*59e20*/  LDGSTS.E [R179+-0x3e480], desc[UR60][R70.64], P3 ;  /* 0xc1b8000046b37fae */ /* 0x0003e8000992187c */
[----:B------:R-:W3:Y:S04]  /*59e30*/  LDL.LU.64 R8, [R1+0x1428] ;  /* 0x0014280001087983 */ /* 0x000ee80000300a00 */
[----:B------:R1:W-:Y:S04]  /*59e40*/  LDGSTS.E [R178+-0x3e080], desc[UR60][R68.64], P3 ;  /* 0xc1f8000044b27fae */ /* 0x0003e8000992187c */
[----:B------:R1:W-:Y:S01]  /*59e50*/  LDGSTS.E [R181+-0x3dc80], desc[UR60][R74.64], P3 ;  /* 0xc23800004ab57fae */ /* 0x0003e2000992187c */
[----:B----4-:R-:W-:-:S04]  /*59e60*/  IMAD.WIDE R72, R6, 0x4, R10 ;  /* 0x0000000406487825 */ /* 0x010fc800078e020a */
[C---:B-1----:R-:W-:Y:S01]  /*59e70*/  IMAD.WIDE R70, R6.reuse, 0x4, R184 ;  /* 0x0000000406467825 */ /* 0x042fe200078e02b8 */
[----:B------:R-:W4:Y:S04]  /*59e80*/  LDL.LU.64 R10, [R1+0x1438] ;  /* 0x00143800010a7983 */ /* 0x000f280000300a00 */
[----:B------:R1:W-:Y:S04]  /*59e90*/  STL.64 [R1+0x370], R74 ;  /* 0x0003704a01007387 */ /* 0x0003e80000100a00 */
[----:B------:R-:W4:Y:S04]  /*59ea0*/  LDL.LU.64 R184, [R1+0x1448] ;  /* 0x0014480001b87983 */ /* 0x000f280000300a00 */
[----:B------:R2:W-:Y:S01]  /*59eb0*/  STL.64 [R1+0x350], R72 ;  /* 0x0003504801007387 */ /* 0x0005e20000100a00 */
[----:B------:R-:W-:-:S03]  /*59ec0*/  IMAD.WIDE R68, R6, 0x4, R248 ;  /* 0x0000000406447825 */ /* 0x000fc600078e02f8 */
[----:B------:R3:W-:Y:S04]  /*59ed0*/  STL.64 [R1+0x330], R70 ;  /* 0x0003304601007387 */ /* 0x0007e80000100a00 */
[----:B------:R-:W4:Y:S04]  /*59ee0*/  LDL.LU.64 R248, [R1+0x1458] ;  /* 0x0014580001f87983 */ /* 0x000f280000300a00 */
[----:B------:R2:W-:Y:S04]  /*59ef0*/  LDGSTS.E [R180+-0x3d880], desc[UR60][R72.64], P3 ;  /* 0xc278000048b47fae */ /* 0x0005e8000992187c */
[----:B------:R3:W-:Y:S04]  /*59f00*/  STL.64 [R1+0x310], R68 ;  /* 0x0003104401007387 */ /* 0x0007e80000100a00 */
[----:B------:R3:W-:Y:S04]  /*59f10*/  LDGSTS.E [R179+-0x3d480], desc[UR60][R70.64], P3 ;  /* 0xc2b8000046b37fae */ /* 0x0007e8000992187c */
[----:B------:R3:W-:Y:S01]  /*59f20*/  LDGSTS.E [R178+-0x3d080], desc[UR60][R68.64], P3 ;  /* 0xc2f8000044b27fae */ /* 0x0007e2000992187c */
[----:B-1----:R-:W-:-:S03]  /*59f30*/  IMAD.WIDE R74, R6, 0x4, R232 ;  /* 0x00000004064a7825 */ /* 0x002fc600078e02e8 */
[----:B------:R-:W4:Y:S04]  /*59f40*/  LDL.LU.64 R232, [R1+0x1468] ;  /* 0x0014680001e87983 */ /* 0x000f280000300a00 */
[----:B------:R1:W-:Y:S01]  /*59f50*/  LDGSTS.E [R181+-0x3cc80], desc[UR60][R74.64], P3 ;  /* 0xc33800004ab57fae */ /* 0x0003e2000992187c */
[----:B--2---:R-:W-:-:S03]  /*59f60*/  IMAD.WIDE R72, R6, 0x4, R12 ;  /* 0x0000000406487825 */ /* 0x004fc600078e020c */
[----:B------:R-:W2:Y:S04]  /*59f70*/  LDL.LU.64 R12, [R1+0x1478] ;  /* 0x00147800010c7983 */ /* 0x000ea80000300a00 */
[----:B------:R1:W-:Y:S04]  /*59f80*/  STL.64 [R1+0x2f0], R74 ;  /* 0x0002f04a01007387 */ /* 0x0003e80000100a00 */
[----:B------:R4:W-:Y:S04]  /*59f90*/  STL.64 [R1+0x2d0], R72 ;  /* 0x0002d04801007387 */ /* 0x0009e80000100a00 */
[----:B------:R4:W-:Y:S01]  /*59fa0*/  LDGSTS.E [R180+-0x3c880], desc[UR60][R72.64], P3 ;  /* 0xc378000048b47fae */ /* 0x0009e2000992187c */
[----:B---3--:R-:W-:-:S03]  /*59fb0*/  IMAD.WIDE R70, R6, 0x4, R182 ;  /* 0x0000000406467825 */ /* 0x008fc600078e02b6 */
[----:B------:R-:W3:Y:S01]  /*59fc0*/  LDL.LU.64 R182, [R1+0x1488] ;  /* 0x0014880001b67983 */ /* 0x000ee20000300a00 */
[----:B------:R-:W-:-:S03]  /*59fd0*/  IMAD.WIDE R68, R6, 0x4, R240 ;  /* 0x0000000406447825 */ /* 0x000fc600078e02f0 */
[----:B------:R4:W-:Y:S01]  /*59fe0*/  STL.64 [R1+0x2b0], R70 ;  /* 0x0002b04601007387 */ /* 0x0009e20000100a00 */
[----:B-1----:R-:W-:-:S03]  /*59ff0*/  IMAD.WIDE R74, R6, 0x4, R8 ;  /* 0x00000004064a7825 */ /* 0x002fc600078e0208 */
[----:B------:R1:W-:Y:S04]  /*5a000*/  LDGSTS.E [R179+-0x3c480], desc[UR60][R70.64], P3 ;  /* 0xc3b8000046b37fae */ /* 0x0003e8000992187c */
[----:B------:R1:W-:Y:S04]  /*5a010*/  STL.64 [R1+0x290], R68 ;  /* 0x0002904401007387 */ /* 0x0003e80000100a00 */
[----:B------:R-:W3:Y:S04]  /*5a020*/  LDL.LU.64 R240, [R1+0x1498] ;  /* 0x0014980001f07983 */ /* 0x000ee80000300a00 */
[----:B------:R-:W3:Y:S04]  /*5a030*/  LDL.LU.64 R8, [R1+0x14a8] ;  /* 0x0014a80001087983 */ /* 0x000ee80000300a00 */
[----:B------:R1:W-:Y:S04]  /*5a040*/  LDGSTS.E [R178+-0x3c080], desc[UR60][R68.64], P3 ;  /* 0xc3f8000044b27fae */ /* 0x0003e8000992187c */
[----:B------:R1:W-:Y:S01]  /*5a050*/  LDGSTS.E [R181+-0x3bc80], desc[UR60][R74.64], P3 ;  /* 0xc43800004ab57fae */ /* 0x0003e2000992187c */
[----:B----4-:R-:W-:-:S04]  /*5a060*/  IMAD.WIDE R72, R6, 0x4, R10 ;  /* 0x0000000406487825 */ /* 0x010fc800078e020a */
[C---:B-1----:R-:W-:Y:S01]  /*5a070*/  IMAD.WIDE R70, R6.reuse, 0x4, R184 ;  /* 0x0000000406467825 */ /* 0x042fe200078e02b8 */
[----:B------:R-:W4:Y:S04]  /*5a080*/  LDL.LU.64 R10, [R1+0x14b8] ;  /* 0x0014b800010a7983 */ /* 0x000f280000300a00 */
[----:B------:R1:W-:Y:S01]  /*5a090*/  STL.64 [R1+0x270], R74 ;  /* 0x0002704a01007387 */ /* 0x0003e20000100a00 */
[----:B------:R-:W-:-:S03]  /*5a0a0*/  IMAD.WIDE R68, R6, 0x4, R248 ;  /* 0x0000000406447825 */ /* 0x000fc600078e02f8 */
[----:B------:R2:W-:Y:S04]  /*5a0b0*/  STL.64 [R1+0x250], R72 ;  /* 0x0002504801007387 */ /* 0x0005e80000100a00 */
[----:B------:R-:W4:Y:S04]  /*5a0c0*/  LDL.LU.64 R188, [R1+0x1560] ;  /* 0x0015600001bc7983 */ /* 0x000f280000300a00 */
[----:B------:R3:W-:Y:S04]  /*5a0d0*/  STL.64 [R1+0x230], R70 ;  /* 0x0002304601007387 */ /* 0x0007e80000100a00 */
[----:B------:R3:W-:Y:S04]  /*5a0e0*/  STL.64 [R1+0x210], R68 ;  /* 0x0002104401007387 */ /* 0x0007e80000100a00 */
[----:B------:R-:W4:Y:S04]  /*5a0f0*/  LDL.LU.64 R186, [R1+0x1570] ;  /* 0x0015700001ba7983 */ /* 0x000f280000300a00 */
[----:B------:R-:W4:Y:S04]  /*5a100*/  LDL.LU.64 R248, [R1+0x1580] ;  /* 0x0015800001f87983 */ /* 0x000f280000300a00 */
[----:B------:R2:W-:Y:S04]  /*5a110*/  LDGSTS.E [R180+-0x3b880], desc[UR60][R72.64], P3 ;  /* 0xc478000048b47fae */ /* 0x0005e8000992187c */
[----:B------:R3:W-:Y:S04]  /*5a120*/  LDGSTS.E [R179+-0x3b480], desc[UR60][R70.64], P3 ;  /* 0xc4b8000046b37fae */ /* 0x0007e8000992187c */
[----:B------:R3:W-:Y:S01]  /*5a130*/  LDGSTS.E [R178+-0x3b080], desc[UR60][R68.64], P3 ;  /* 0xc4f8000044b27fae */ /* 0x0007e2000992187c */
[----:B-1----:R-:W-:-:S03]  /*5a140*/  IMAD.WIDE R74, R6, 0x4, R232 ;  /* 0x00000004064a7825 */ /* 0x002fc600078e02e8 */
[----:B------:R-:W4:Y:S04]  /*5a150*/  LDL.LU.64 R232, [R1+0x1590] ;  /* 0x0015900001e87983 */ /* 0x000f280000300a00 */
[----:B------:R-:W-:Y:S04]  /*5a160*/  STL.64 [R1+0x1f0], R74 ;  /* 0x0001f04a01007387 */ /* 0x000fe80000100a00 */
[----:B------:R-:W-:Y:S01]  /*5a170*/  LDGSTS.E [R181+-0x3ac80], desc[UR60][R74.64], P3 ;  /* 0xc53800004ab57fae */ /* 0x000fe2000992187c */
[----:B--2---:R-:W-:-:S03]  /*5a180*/  IMAD.WIDE R72, R6, 0x4, R12 ;  /* 0x0000000406487825 */ /* 0x004fc600078e020c */
[----:B------:R-:W2:Y:S04]  /*5a190*/  LDL.LU.64 R12, [R1+0x15a0] ;  /* 0x0015a000010c7983 */ /* 0x000ea80000300a00 */
[----:B------:R4:W-:Y:S04]  /*5a1a0*/  STL.64 [R1+0x1d0], R72 ;  /* 0x0001d04801007387 */ /* 0x0009e80000100a00 */
[----:B------:R4:W-:Y:S01]  /*5a1b0*/  LDGSTS.E [R180+-0x3a880], desc[UR60][R72.64], P3 ;  /* 0xc578000048b47fae */ /* 0x0009e2000992187c */
[----:B---3--:R-:W-:-:S04]  /*5a1c0*/  IMAD.WIDE R70, R6, 0x4, R182 ;  /* 0x0000000406467825 */ /* 0x008fc800078e02b6 */
[C---:B------:R-:W-:Y:S01]  /*5a1d0*/  IMAD.WIDE R68, R6.reuse, 0x4, R240 ;  /* 0x0000000406447825 */ /* 0x040fe200078e02f0 */
[----:B------:R1:W-:Y:S03]  /*5a1e0*/  STL.64 [R1+0x1b0], R70 ;  /* 0x0001b04601007387 */ /* 0x0003e60000100a00 */
[C---:B------:R-:W-:Y:S01]  /*5a1f0*/  IMAD.WIDE R8, R6.reuse, 0x4, R8 ;  /* 0x0000000406087825 */ /* 0x040fe200078e0208 */
[----:B------:R1:W-:Y:S04]  /*5a200*/  LDGSTS.E [R179+-0x3a480], desc[UR60][R70.64], P3 ;  /* 0xc5b8000046b37fae */ /* 0x0003e8000992187c */
[----:B------:R3:W-:Y:S04]  /*5a210*/  STL.64 [R1+0x190], R68 ;  /* 0x0001904401007387 */ /* 0x0007e80000100a00 */
[----:B------:R-:W2:Y:S04]  /*5a220*/  LDL.LU.64 R184, [R1+0x15b0] ;  /* 0x0015b00001b87983 */ /* 0x000ea80000300a00 */
[----:B------:R-:W2:Y:S04]  /*5a230*/  LDL.LU.64 R182, [R1+0x15c8] ;  /* 0x0015c80001b67983 */ /* 0x000ea80000300a00 */
[----:B------:R-:W2:Y:S04]  /*5a240*/  LDL.LU.64 R240, [R1+0x15d8] ;  /* 0x0015d80001f07983 */ /* 0x000ea80000300a00 */
[----:B------:R3:W-:Y:S04]  /*5a250*/  STL.64 [R1+0x170], R8 ;  /* 0x0001700801007387 */ /* 0x0007e80000100a00 */
[----:B------:R3:W-:Y:S04]  /*5a260*/  LDGSTS.E [R178+-0x3a080], desc[UR60][R68.64], P3 ;  /* 0xc5f8000044b27fae */ /* 0x0007e8000992187c */
[----:B------:R-:W-:Y:S01]  /*5a270*/  LDGSTS.E [R181+-0x39c80], desc[UR60][R8.64], P3 ;  /* 0xc638000008b57fae */ /* 0x000fe2000992187c */
[----:B----4-:R-:W-:-:S03]  /*5a280*/  IMAD.WIDE R72, R6, 0x4, R10 ;  /* 0x0000000406487825 */ /* 0x010fc600078e020a */
[----:B------:R-:W4:Y:S01]  /*5a290*/  LDL.LU.64 R10, [R1+0x15e8] ;  /* 0x0015e800010a7983 */ /* 0x000f220000300a00 */
[----:B-1----:R-:W-:-:S03]  /*5a2a0*/  IMAD.WIDE R70, R6, 0x4, R188 ;  /* 0x0000000406467825 */ /* 0x002fc600078e02bc */
[----:B------:R1:W-:Y:S01]  /*5a2b0*/  STL.64 [R1+0x150], R72 ;  /* 0x0001504801007387 */ /* 0x0003e20000100a00 */
[----:B---3--:R-:W-:-:S04]  /*5a2c0*/  IMAD.WIDE R68, R6, 0x4, R186 ;  /* 0x0000000406447825 */ /* 0x008fc800078e02ba */
[C---:B------:R-:W-:Y:S01]  /*5a2d0*/  IMAD.WIDE R74, R6.reuse, 0x4, R248 ;  /* 0x00000004064a7825 */ /* 0x040fe200078e02f8 */
[----:B------:R1:W-:Y:S04]  /*5a2e0*/  LDGSTS.E [R180+-0x39880], desc[UR60][R72.64], P3 ;  /* 0xc678000048b47fae */ /* 0x0003e8000992187c */
[----:B------:R2:W-:Y:S04]  /*5a2f0*/  STL.64 [R1+0x130], R70 ;  /* 0x0001304601007387 */ /* 0x0005e80000100a00 */
[----:B------:R-:W3:Y:S04]  /*5a300*/  LDL.LU.64 R8, [R1+0x15f8] ;  /* 0x0015f80001087983 */ /* 0x000ee80000300a00 */
[----:B------:R2:W-:Y:S04]  /*5a310*/  STL.64 [R1+0x110], R68 ;  /* 0x0001104401007387 */ /* 0x0005e80000100a00 */
[----:B------:R-:W3:Y:S04]  /*5a320*/  LDL.LU.64 R248, [R1+0x1608] ;  /* 0x0016080001f87983 */ /* 0x000ee80000300a00 */
[----:B------:R2:W-:Y:S04]  /*5a330*/  LDGSTS.E [R179+-0x39480], desc[UR60][R70.64], P3 ;  /* 0xc6b8000046b37fae */ /* 0x0005e8000992187c */
[----:B------:R-:W-:Y:S04]  /*5a340*/  STL.64 [R1+0xf0], R74 ;  /* 0x0000f04a01007387 */ /* 0x000fe80000100a00 */
[----:B------:R2:W-:Y:S04]  /*5a350*/  LDGSTS.E [R178+-0x39080], desc[UR60][R68.64], P3 ;  /* 0xc6f8000044b27fae */ /* 0x0005e8000992187c */
[----:B------:R-:W-:Y:S01]  /*5a360*/  LDGSTS.E [R181+-0x38c80], desc[UR60][R74.64], P3 ;  /* 0xc73800004ab57fae */ /* 0x000fe2000992187c */
[----:B-1----:R-:W-:-:S03]  /*5a370*/  IMAD.WIDE R72, R6, 0x4, R232 ;  /* 0x0000000406487825 */ /* 0x002fc600078e02e8 */
[----:B------:R-:W3:Y:S04]  /*5a380*/  LDL.LU.64 R232, [R1+0x1618] ;  /* 0x0016180001e87983 */ /* 0x000ee80000300a00 */
[----:B------:R1:W-:Y:S01]  /*5a390*/  LDGSTS.E [R180+-0x38880], desc[UR60][R72.64], P3 ;  /* 0xc778000048b47fae */ /* 0x0003e2000992187c */
[----:B--2---:R-:W-:-:S03]  /*5a3a0*/  IMAD.WIDE R70, R6, 0x4, R12 ;  /* 0x0000000406467825 */ /* 0x004fc600078e020c */
[----:B------:R-:W2:Y:S04]  /*5a3b0*/  LDL.LU.64 R12, [R1+0x1628] ;  /* 0x00162800010c7983 */ /* 0x000ea80000300a00 */
[----:B------:R1:W-:Y:S04]  /*5a3c0*/  STL.64 [R1+0xd0], R72 ;  /* 0x0000d04801007387 */ /* 0x0003e80000100a00 */
[----:B------:R1:W-:Y:S04]  /*5a3d0*/  STL.64 [R1+0xb0], R70 ;  /* 0x0000b04601007387 */ /* 0x0003e80000100a00 */
[----:B------:R-:W2:Y:S04]  /*5a3e0*/  LDL.LU.64 R188, [R1+0x1638] ;  /* 0x0016380001bc7983 */ /* 0x000ea80000300a00 */
[----:B------:R1:W-:Y:S01]  /*5a3f0*/  LDGSTS.E [R179+-0x38480], desc[UR60][R70.64], P3 ;  /* 0xc7b8000046b37fae */ /* 0x0003e2000992187c */
[----:B------:R-:W-:-:S04]  /*5a400*/  IMAD.WIDE R68, R6, 0x4, R184 ;  /* 0x0000000406447825 */ /* 0x000fc800078e02b8 */
[----:B-1----:R-:W-:-:S04]  /*5a410*/  IMAD.WIDE R72, R6, 0x4, R182 ;  /* 0x0000000406487825 */ /* 0x002fc800078e02b6 */
[C---:B------:R-:W-:Y:S01]  /*5a420*/  IMAD.WIDE R70, R6.reuse, 0x4, R240 ;  /* 0x0000000406467825 */ /* 0x040fe200078e02f0 */
[----:B------:R4:W-:Y:S04]  /*5a430*/  STL.64 [R1+0x90], R68 ;  /* 0x0000904401007387 */ /* 0x0009e80000100a00 */
[----:B------:R4:W-:Y:S04]  /*5a440*/  LDGSTS.E [R178+-0x38080], desc[UR60][R68.64], P3 ;  /* 0xc7f8000044b27fae */ /* 0x0009e8000992187c */
[----:B------:R-:W2:Y:S04]  /*5a450*/  LDL.LU.64 R196, [R1+0x1648] ;  /* 0x0016480001c47983 */ /* 0x000ea80000300a00 */
[----:B------:R-:W-:Y:S04]  /*5a460*/  STL.64 [R1+0x70], R72 ;  /* 0x0000704801007387 */ /* 0x000fe80000100a00 */
[----:B------:R-:W-:Y:S04]  /*5a470*/  LDGSTS.E [R181+-0x1fc80], desc[UR60][R72.64], P3 ;  /* 0xe038000048b57fae */ /* 0x000fe8000992187c */
[----:B------:R-:W-:Y:S01]  /*5a480*/  LDGSTS.E [R180+-0x1f880], desc[UR60][R70.64], P3 ;  /* 0xe078000046b47fae */ /* 0x000fe2000992187c */
[----:B----4-:R-:W-:-:S03]  /*5a490*/  IMAD.WIDE R68, R6, 0x4, R10 ;  /* 0x0000000406447825 */ /* 0x010fc600078e020a */
[----:B------:R-:W4:Y:S04]  /*5a4a0*/  LDL.LU.64 R10, [R1+0x1658] ;  /* 0x00165800010a7983 */ /* 0x000f280000300a00 */
[----:B------:R-:W-:Y:S04]  /*5a4b0*/  STL.64 [R1+0x50], R70 ;  /* 0x0000504601007387 */ /* 0x000fe80000100a00 */
[----:B------:R-:W-:Y:S01]  /*5a4c0*/  STL.64 [R1+0x30], R68 ;  /* 0x0000304401007387 */ /* 0x000fe20000100a00 */
[----:B---3--:R-:W-:-:S03]  /*5a4d0*/  IMAD.WIDE R8, R6, 0x4, R8 ;  /* 0x0000000406087825 */ /* 0x008fc600078e0208 */
[----:B------:R-:W3:Y:S04]  /*5a4e0*/  LDL.LU.64 R184, [R1+0x1668] ;  /* 0x0016680001b87983 */ /* 0x000ee80000300a00 */
[----:B------:R-:W3:Y:S04]  /*5a4f0*/  LDL.LU.64 R186, [R1+0x1678] ;  /* 0x0016780001ba7983 */ /* 0x000ee80000300a00 */
[----:B------:R-:W-:Y:S04]  /*5a500*/  LDGSTS.E [R179+-0x1f480], desc[UR60][R68.64], P3 ;  /* 0xe0b8000044b37fae */ /* 0x000fe8000992187c */
[----:B------:R1:W-:Y:S04]  /*5a510*/  STL.64 [R1+0x10], R8 ;  /* 0x0000100801007387 */ /* 0x0003e80000100a00 */
[----:B------:R2:W-:Y:S04]  /*5a520*/  LDGSTS.E [R178+-0x1f080], desc[UR60][R8.64], P3 ;  /* 0xe0f8000008b27fae */ /* 0x0005e8000992187c */
[----:B------:R-:W3:Y:S01]  /*5a530*/  LDL.LU.64 R192, [R1+0x1688] ;  /* 0x0016880001c07983 */ /* 0x000ee20000300a00 */
[----:B------:R-:W-:-:S03]  /*5a540*/  IMAD.WIDE R240, R6, 0x4, R232 ;  /* 0x0000000406f07825 */ /* 0x000fc600078e02e8 */
[----:B-1----:R-:W3:Y:S01]  /*5a550*/  LDL.LU.64 R8, [R1+0x1698] ;  /* 0x0016980001087983 */ /* 0x002ee20000300a00 */
[----:B--2---:R-:W-:-:S03]  /*5a560*/  IMAD.WIDE R232, R6, 0x4, R12 ;  /* 0x0000000406e87825 */ /* 0x004fc600078e020c */
[----:B------:R-:W2:Y:S01]  /*5a570*/  LDL.LU.64 R12, [R1+0x16a8] ;  /* 0x0016a800010c7983 */ /* 0x000ea20000300a00 */
[----:B------:R-:W-:Y:S02]  /*5a580*/  VIADD R183, R0, 0x200000 ;  /* 0x0020000000b77836 */ /* 0x000fe40000000000 */
[----:B------:R-:W-:-:S04]  /*5a590*/  IMAD.WIDE R248, R6, 0x4, R248 ;  /* 0x0000000406f87825 */ /* 0x000fc800078e02f8 */
[----:B------:R-:W-:Y:S01]  /*5a5a0*/  VIADD R182, R0, 0x200000 ;  /* 0x0020000000b67836 */ /* 0x000fe20000000000 */
[----:B------:R-:W2:Y:S01]  /*5a5b0*/  LDL.LU.64 R194, [R1+0x16b8] ;  /* 0x0016b80001c27983 */ /* 0x000ea20000300a00 */
[----:B------:R-:W-:-:S03]  /*5a5c0*/  IMAD.WIDE R178, R6, 0x4, R188 ;  /* 0x0000000406b27825 */ /* 0x000fc600078e02bc */
[----:B------:R-:W-:Y:S04]  /*5a5d0*/  LDGSTS.E [R183+-0x1ec80], desc[UR60][R248.64], P3 ;  /* 0xe1380000f8b77fae */ /* 0x000fe8000992187c */
[----:B------:R-:W2:Y:S04]  /*5a5e0*/  LDL.LU.64 R212, [R1+0x16c8] ;  /* 0x0016c80001d47983 */ /* 0x000ea80000300a00 */
[----:B------:R-:W-:Y:S04]  /*5a5f0*/  LDGSTS.E [R182+-0x1e880], desc[UR60][R240.64], P3 ;  /* 0xe1780000f0b67fae */ /* 0x000fe8000992187c */
[----:B------:R-:W2:Y:S04]  /*5a600*/  LDL.LU.64 R202, [R1+0x16d8] ;  /* 0x0016d80001ca7983 */ /* 0x000ea80000300a00 */
[----:B------:R-:W2:Y:S04]  /*5a610*/  LDL.LU.64 R200, [R1+0x16e8] ;  /* 0x0016e80001c87983 */ /* 0x000ea80000300a00 */
[----:B------:R-:W-:Y:S04]  /*5a620*/  LDGSTS.E [R181+-0x1e480], desc[UR60][R232.64], P3 ;  /* 0xe1b80000e8b57fae */ /* 0x000fe8000992187c */
[----:B------:R1:W-:Y:S01]  /*5a630*/  LDGSTS.E [R180+-0x1e080], desc[UR60][R178.64], P3 ;  /* 0xe1f80000b2b47fae */ /* 0x0003e2000992187c */
[C---:B------:R-:W-:Y:S01]  /*5a640*/  IADD3 R191, R0.reuse, 0x200000, RZ ;  /* 0x0020000000bf7810 */ /* 0x040fe20007ffe0ff */
[----:B------:R-:W-:-:S02]  /*5a650*/  VIADD R190, R0, 0x200000 ;  /* 0x0020000000be7836 */ /* 0x000fc40000000000 */
[C---:B------:R-:W-:Y:S01]  /*5a660*/  VIADD R189, R0.reuse, 0x200000 ;  /* 0x0020000000bd7836 */ /* 0x040fe20000000000 */
[----:B------:R-:W-:Y:S01]  /*5a670*/  IADD3 R188, R0, 0x200000, RZ ;  /* 0x0020000000bc7810 */ /* 0x000fe20007ffe0ff */
[----:B-1----:R-:W-:-:S05]  /*5a680*/  IMAD.WIDE R180, R6, 0x4, R196 ;  /* 0x0000000406b47825 */ /* 0x002fca00078e02c4 */
[----:B------:R-:W-:Y:S01]  /*5a690*/  LDGSTS.E [R191+-0x1dc80], desc[UR60][R180.64], P3 ;  /* 0xe2380000b4bf7fae */ /* 0x000fe2000992187c */
[----:B----4-:R-:W-:-:S03]  /*5a6a0*/  IMAD.WIDE R182, R6, 0x4, R10 ;  /* 0x0000000406b67825 */ /* 0x010fc600078e020a */
[----:B------:R-:W4:Y:S04]  /*5a6b0*/  LDL.LU.64 R10, [R1+0x16f8] ;  /* 0x0016f800010a7983 */ /* 0x000f280000300a00 */
[----:B------:R1:W-:Y:S01]  /*5a6c0*/  LDGSTS.E [R190+-0x1d880], desc[UR60][R182.64], P3 ;  /* 0xe2780000b6be7fae */ /* 0x0003e2000992187c */
[----:B---3--:R-:W-:-:S04]  /*5a6d0*/  IMAD.WIDE R184, R6, 0x4, R184 ;  /* 0x0000000406b87825 */ /* 0x008fc800078e02b8 */
[C---:B------:R-:W-:Y:S01]  /*5a6e0*/  IMAD.WIDE R186, R6.reuse, 0x4, R186 ;  /* 0x0000000406ba7825 */ /* 0x040fe200078e02ba */
[----:B------:R-:W3:Y:S04]  /*5a6f0*/  LDL.LU.64 R210, [R1+0x1708] ;  /* 0x0017080001d27983 */ /* 0x000ee80000300a00 */
[----:B------:R-:W3:Y:S04]  /*5a700*/  LDL.LU.64 R208, [R1+0x1718] ;  /* 0x0017180001d07983 */ /* 0x000ee80000300a00 */
[----:B------:R-:W-:Y:S04]  /*5a710*/  LDGSTS.E [R189+-0x1d480], desc[UR60][R184.64], P3 ;  /* 0xe2b80000b8bd7fae */ /* 0x000fe8000992187c */
[----:B------:R1:W-:Y:S02]  /*5a720*/  LDGSTS.E [R188+-0x1d080], desc[UR60][R186.64], P3 ;  /* 0xe2f80000babc7fae */ /* 0x0003e4000992187c */
[----:B-1----:R-:W-:-:S04]  /*5a730*/  IMAD.WIDE R190, R6, 0x4, R8 ;  /* 0x0000000406be7825 */ /* 0x002fc800078e0208 */
[C---:B------:R-:W-:Y:S01]  /*5a740*/  IMAD.WIDE R188, R6.reuse, 0x4, R192 ;  /* 0x0000000406bc7825 */ /* 0x040fe200078e02c0 */
[----:B------:R-:W3:Y:S03]  /*5a750*/  LDL.LU.64 R8, [R1+0x1728] ;  /* 0x0017280001087983 */ /* 0x000ee60000300a00 */
[----:B--2---:R-:W-:Y:S02]  /*5a760*/  IMAD.WIDE R192, R6, 0x4, R12 ;  /* 0x0000000406c07825 */ /* 0x004fe400078e020c */
[----:B------:R-:W2:Y:S04]  /*5a770*/  LDL.LU.64 R12, [R1+0x1738] ;  /* 0x00173800010c7983 */ /* 0x000ea80000300a00 */
[----:B------:R-:W2:Y:S01]  /*5a780*/  LDL.LU.64 R76, [R1+0x1748] ;  /* 0x00174800014c7983 */ /* 0x000ea20000300a00 */
[----:B------:R-:W-:-:S02]  /*5a790*/  VIADD R199, R0, 0x200000 ;  /* 0x0020000000c77836 */ /* 0x000fc40000000000 */
[C---:B------:R-:W-:Y:S01]  /*5a7a0*/  VIADD R198, R0.reuse, 0x200000 ;  /* 0x0020000000c67836 */ /* 0x040fe20000000000 */
[C---:B------:R-:W-:Y:S01]  /*5a7b0*/  IADD3 R197, R0.reuse, 0x200000, RZ ;  /* 0x0020000000c57810 */ /* 0x040fe20007ffe0ff */
[----:B------:R-:W-:Y:S02]  /*5a7c0*/  VIADD R196, R0, 0x200000 ;  /* 0x0020000000c47836 */ /* 0x000fe40000000000 */
[----:B------:R-:W-:Y:S01]  /*5a7d0*/  IMAD.WIDE R194, R6, 0x4, R194 ;  /* 0x0000000406c27825 */ /* 0x000fe200078e02c2 */
[----:B------:R-:W-:Y:S04]  /*5a7e0*/  LDGSTS.E [R199+-0x1cc80], desc[UR60][R188.64], P3 ;  /* 0xe3380000bcc77fae */ /* 0x000fe8000992187c */
[----:B------:R1:W-:Y:S04]  /*5a7f0*/  LDGSTS.E [R198+-0x1c880], desc[UR60][R190.64], P3 ;  /* 0xe3780000bec67fae */ /* 0x0003e8000992187c */
[----:B------:R-:W2:Y:S04]  /*5a800*/  LDL.LU.64 R220, [R1+0x1758] ;  /* 0x0017580001dc7983 */ /* 0x000ea80000300a00 */
[----:B------:R-:W2:Y:S04]  /*5a810*/  LDL.LU.64 R216, [R1+0x1768] ;  /* 0x0017680001d87983 */ /* 0x000ea80000300a00 */
[----:B------:R-:W2:Y:S04]  /*5a820*/  LDL.LU.64 R218, [R1+0x1778] ;  /* 0x0017780001da7983 */ /* 0x000ea80000300a00 */
[----:B------:R-:W-:Y:S04]  /*5a830*/  LDGSTS.E [R197+-0x1c480], desc[UR60][R192.64], P3 ;  /* 0xe3b80000c0c57fae */ /* 0x000fe8000992187c */
[----:B------:R1:W-:Y:S01]  /*5a840*/  LDGSTS.E [R196+-0x1c080], desc[UR60][R194.64], P3 ;  /* 0xe3f80000c2c47fae */ /* 0x0003e2000992187c */
[----:B------:R-:W-:-:S02]  /*5a850*/  VIADD R207, R0, 0x200000 ;  /* 0x0020000000cf7836 */ /* 0x000fc40000000000 */
[----:B-1----:R-:W-:Y:S01]  /*5a860*/  IMAD.WIDE R198, R6, 0x4, R202 ;  /* 0x0000000406c67825 */ /* 0x002fe200078e02ca */
[----:B------:R-:W-:-:S03]  /*5a870*/  IADD3 R206, R0, 0x200000, RZ ;  /* 0x0020000000ce7810 */ /* 0x000fc60007ffe0ff */
[----:B------:R-:W-:Y:S02]  /*5a880*/  VIADD R205, R0, 0x200000 ;  /* 0x0020000000cd7836 */ /* 0x000fe40000000000 */
[----:B------:R-:W-:-:S04]  /*5a890*/  IMAD.WIDE R200, R6, 0x4, R200 ;  /* 0x0000000406c87825 */ /* 0x000fc800078e02c8 */
[----:B------:R-:W-:-:S04]  /*5a8a0*/  IMAD.WIDE R196, R6, 0x4, R212 ;  /* 0x0000000406c47825 */ /* 0x000fc800078e02d4 */
[----:B------:R-:W-:Y:S01]  /*5a8b0*/  VIADD R204, R0, 0x200000 ;  /* 0x0020000000cc7836 */ /* 0x000fe20000000000 */
[----:B------:R-:W-:Y:S04]  /*5a8c0*/  LDGSTS.E [R207+-0x1bc80], desc[UR60][R196.64], P3 ;  /* 0xe4380000c4cf7fae */ /* 0x000fe8000992187c */
[----:B------:R-:W-:Y:S04]  /*5a8d0*/  LDGSTS.E [R206+-0x1b880], desc[UR60][R198.64], P3 ;  /* 0xe4780000c6ce7fae */ /* 0x000fe8000992187c */
[----:B------:R-:W-:Y:S01]  /*5a8e0*/  LDGSTS.E [R205+-0x1b480], desc[UR60][R200.64], P3 ;  /* 0xe4b80000c8cd7fae */ /* 0x000fe2000992187c */
[----:B----4-:R-:W-:-:S03]  /*5a8f0*/  IMAD.WIDE R202, R6, 0x4, R10 ;  /* 0x0000000406ca7825 */ /* 0x010fc600078e020a */
[----:B------:R-:W4:Y:S04]  /*5a900*/  LDL.LU.64 R10, [R1+0x1788] ;  /* 0x00178800010a7983 */ /* 0x000f280000300a00 */
[----:B------:R-:W4:Y:S04]  /*5a910*/  LDL.LU.64 R74, [R1+0x1798] ;  /* 0x00179800014a7983 */ /* 0x000f280000300a00 */
[----:B------:R-:W4:Y:S04]  /*5a920*/  LDL.LU.64 R78, [R1+0x17a8] ;  /* 0x0017a800014e7983 */ /* 0x000f280000300a00 */
[----:B------:R3:W-:Y:S02]  /*5a930*/  LDGSTS.E [R204+-0x1b080], desc[UR60][R202.64], P3 ;  /* 0xe4f80000cacc7fae */ /* 0x0007e4000992187c */
[----:B---3--:R-:W-:Y:S01]  /*5a940*/  IMAD.WIDE R204, R6, 0x4, R210 ;  /* 0x0000000406cc7825 */ /* 0x008fe200078e02d2 */
[----:B------:R-:W-:-:S03]  /*5a950*/  IADD3 R215, R0, 0x200000, RZ ;  /* 0x0020000000d77810 */ /* 0x000fc60007ffe0ff */
[----:B------:R-:W-:Y:S02]  /*5a960*/  VIADD R214, R0, 0x200000 ;  /* 0x0020000000d67836 */ /* 0x000fe40000000000 */
[----:B------:R-:W-:-:S04]  /*5a970*/  IMAD.WIDE R206, R6, 0x4, R208 ;  /* 0x0000000406ce7825 */ /* 0x000fc800078e02d0 */
[----:B------:R-:W-:Y:S02]  /*5a980*/  VIADD R213, R0, 0x200000 ;  /* 0x0020000000d57836 */ /* 0x000fe40000000000 */
[----:B------:R-:W-:Y:S01]  /*5a990*/  IMAD.WIDE R208, R6, 0x4, R8 ;  /* 0x0000000406d07825 */ /* 0x000fe200078e0208 */
[C---:B------:R-:W-:Y:S01]  /*5a9a0*/  IADD3 R212, R0.reuse, 0x200000, RZ ;  /* 0x0020000000d47810 */ /* 0x040fe20007ffe0ff */
[----:B------:R-:W-:Y:S04]  /*5a9b0*/  LDGSTS.E [R215+-0x1ac80], desc[UR60][R204.64], P3 ;  /* 0xe5380000ccd77fae */ /* 0x000fe8000992187c */
[----:B------:R-:W-:Y:S04]  /*5a9c0*/  LDGSTS.E [R214+-0x1a880], desc[UR60][R206.64], P3 ;  /* 0xe5780000ced67fae */ /* 0x000fe8000992187c */
[----:B------:R-:W-:Y:S01]  /*5a9d0*/  LDGSTS.E [R213+-0x1a480], desc[UR60][R208.64], P3 ;  /* 0xe5b80000d0d57fae */ /* 0x000fe2000992187c */
[----:B------:R-:W-:-:S02]  /*5a9e0*/  VIADD R226, R0, 0x200000 ;  /* 0x0020000000e27836 */ /* 0x000fc40000000000 */
[C---:B------:R-:W-:Y:S01]  /*5a9f0*/  VIADD R225, R0.reuse, 0x200000 ;  /* 0x0020000000e17836 */ /* 0x040fe20000000000 */
[C---:B------:R-:W-:Y:S01]  /*5aa00*/  IADD3 R224, R0.reuse, 0x200000, RZ ;  /* 0x0020000000e07810 */ /* 0x040fe20007ffe0ff */
[C---:B------:R-:W-:Y:S02]  /*5aa10*/  VIADD R223, R0.reuse, 0x200000 ;  /* 0x0020000000df7836 */ /* 0x040fe40000000000 */
[C---:B------:R-:W-:Y:S01]  /*5aa20*/  VIADD R222, R0.reuse, 0x200000 ;  /* 0x0020000000de7836 */ /* 0x040fe20000000000 */
[----:B------:R-:W1:Y:S01]  /*5aa30*/  LDC R9, c[0x0][0x230] ;  /* 0x00008c00ff097b82 */ /* 0x000e620000000800 */
[----:B------:R-:W-:-:S07]  /*5aa40*/  VIADD R252, R0, 0x200000 ;  /* 0x0020000000fc7836 */ /* 0x000fce0000000000 */
[----:B------:R-:W3:Y:S01]  /*5aa50*/  LDC R8, c[0x0][0x230] ;  /* 0x00008c00ff087b82 */ /* 0x000ee20000000800 */
[C---:B--2---:R-:W-:Y:S02]  /*5aa60*/  IMAD.WIDE R210, R6.reuse, 0x4, R12 ;  /* 0x0000000406d27825 */ /* 0x044fe400078e020c */
[----:B------:R-:W2:Y:S04]  /*5aa70*/  LDL.LU.64 R12, [R1+0x17c0] ;  /* 0x0017c000010c7983 */ /* 0x000ea80000300a00 */
[----:B------:R1:W-:Y:S02]  /*5aa80*/  LDGSTS.E [R212+-0x1a080], desc[UR60][R210.64], P3 ;  /* 0xe5f80000d2d47fae */ /* 0x0003e4000992187c */
[C---:B-1----:R-:W-:Y:S02]  /*5aa90*/  IMAD.WIDE R212, R6.reuse, 0x4, R76 ;  /* 0x0000000406d47825 */ /* 0x042fe400078e024c */
[----:B------:R-:W3:Y:S04]  /*5aaa0*/  LDL.LU.64 R76, [R1+0x28f0] ;  /* 0x0028f000014c7983 */ /* 0x000ee80000300a00 */
[----:B------:R-:W3:Y:S04]  /*5aab0*/  LDL.LU.64 R72, [R1+0x28e8] ;  /* 0x0028e80001487983 */ /* 0x000ee80000300a00 */
[----:B------:R-:W3:Y:S04]  /*5aac0*/  LDL.LU.64 R230, [R1+0x28e0] ;  /* 0x0028e00001e67983 */ /* 0x000ee80000300a00 */
[----:B------:R-:W3:Y:S01]  /*5aad0*/  LDL.LU.64 R238, [R1+0x28d8] ;  /* 0x0028d80001ee7983 */ /* 0x000ee20000300a00 */
[----:B------:R-:W-:-:S04]  /*5aae0*/  IMAD.WIDE R214, R6, 0x4, R220 ;  /* 0x0000000406d67825 */ /* 0x000fc800078e02dc */
[----:B------:R-:W-:-:S04]  /*5aaf0*/  IMAD.WIDE R216, R6, 0x4, R216 ;  /* 0x0000000406d87825 */ /* 0x000fc800078e02d8 */
[C---:B------:R-:W-:Y:S01]  /*5ab00*/  IMAD.WIDE R218, R6.reuse, 0x4, R218 ;  /* 0x0000000406da7825 */ /* 0x040fe200078e02da */
[----:B------:R-:W-:Y:S04]  /*5ab10*/  LDGSTS.E [R226+-0x19c80], desc[UR60][R212.64], P3 ;  /* 0xe6380000d4e27fae */ /* 0x000fe8000992187c */
[----:B------:R-:W-:Y:S04]  /*5ab20*/  LDGSTS.E [R225+-0x19880], desc[UR60][R214.64], P3 ;  /* 0xe6780000d6e17fae */ /* 0x000fe8000992187c */
[----:B------:R1:W-:Y:S04]  /*5ab30*/  LDGSTS.E [R224+-0x19480], desc[UR60][R216.64], P3 ;  /* 0xe6b80000d8e07fae */ /* 0x0003e8000992187c */
[----:B------:R-:W-:Y:S01]  /*5ab40*/  LDGSTS.E [R223+-0x19080], desc[UR60][R218.64], P3 ;  /* 0xe6f80000dadf7fae */ /* 0x000fe2000992187c */
[----:B----4-:R-:W-:Y:S01]  /*5ab50*/  IMAD.WIDE R220, R6, 0x4, R10 ;  /* 0x0000000406dc7825 */ /* 0x010fe200078e020a */
[----:B------:R-:W-:-:S03]  /*5ab60*/  IADD3 R11, R0, 0x200000, RZ ;  /* 0x00200000000b7810 */ /* 0x000fc60007ffe0ff */
[----:B------:R-:W-:Y:S02]  /*5ab70*/  VIADD R10, R0, 0x200000 ;  /* 0x00200000000a7836 */ /* 0x000fe40000000000 */
[C---:B-1----:R-:W-:Y:S01]  /*5ab80*/  IMAD.WIDE R224, R6.reuse, 0x4, R78 ;  /* 0x0000000406e07825 */ /* 0x042fe200078e024e */
[----:B------:R1:W-:Y:S04]  /*5ab90*/  LDGSTS.E [R222+-0x18c80], desc[UR60][R220.64], P3 ;  /* 0xe7380000dcde7fae */ /* 0x0003e8000992187c */
[----:B------:R-:W4:Y:S04]  /*5aba0*/  LDL.LU.64 R78, [R1+0x28d0] ;  /* 0x0028d000014e7983 */ /* 0x000f280000300a00 */
[----:B------:R-:W4:Y:S01]  /*5abb0*/  LDL.LU.64 R246, [R1+0x28c8] ;  /* 0x0028c80001f67983 */ /* 0x000f220000300a00 */
[----:B-1----:R-:W-:-:S05]  /*5abc0*/  IMAD.WIDE R222, R6, 0x4, R74 ;  /* 0x0000000406de7825 */ /* 0x002fca00078e024a */
[----:B------:R-:W-:Y:S04]  /*5abd0*/  LDGSTS.E [R11+-0x18880], desc[UR60][R222.64], P3 ;  /* 0xe7780000de0b7fae */ /* 0x000fe8000992187c */
[----:B------:R-:W-:Y:S04]  /*5abe0*/  LDGSTS.E [R10+-0x18480], desc[UR60][R224.64], P3 ;  /* 0xe7b80000e00a7fae */ /* 0x000fe8000992187c */
[----:B------:R-:W4:Y:S01]  /*5abf0*/  LDL.LU.64 R10, [R1+0x28c0] ;  /* 0x0028c000010a7983 */ /* 0x000f220000300a00 */
[----:B--2---:R-:W-:-:S03]  /*5ac00*/  IMAD.WIDE R226, R6, 0x4, R12 ;  /* 0x0000000406e27825 */ /* 0x004fc600078e020c */
[----:B------:R-:W2:Y:S04]  /*5ac10*/  LDL.LU.64 R12, [R1+0x28b8] ;  /* 0x0028b800010c7983 */ /* 0x000ea80000300a00 */
[----:B------:R1:W-:Y:S04]  /*5ac20*/  LDGSTS.E [R252+-0x18080], desc[UR60][R226.64], P3 ;  /* 0xe7f80000e2fc7fae */ /* 0x0003e8000992187c */
[----:B------:R-:W0:Y:S01]  /*5ac30*/  LDGDEPBAR ;  /* 0x00000000000079af */ /* 0x000e220000000000 */
[----:B------:R-:W-:Y:S01]  /*5ac40*/  BAR.SYNC.DEFER_BLOCKING 0x0 ;  /* 0x0000000000007b1d */ /* 0x000fe20000010000 */
[----:B------:R-:W-:-:S04]  /*5ac50*/  IADD3 R9, R9, -0x181, RZ ;  /* 0xfffffe7f09097810 */ /* 0x000fc80007ffe0ff */
[----:B------:R-:W-:Y:S02]  /*5ac60*/  ISETP.GE.U32.AND P1, PT, R9, 0x7ffffe00, PT ;  /* 0x7ffffe000900780c */ /* 0x000fe40003f26070 */
[----:B------:R-:W-:Y:S01]  /*5ac70*/  IADD3 R74, R23, 0x100000, RZ ;  /* 0x00100000174a7810 */ /* 0x000fe20007ffe0ff */
[----:B---3--:R-:W-:-:S04]  /*5ac80*/  IMAD.WIDE R76, R5, 0x4, R76 ;  /* 0x00000004054c7825 */ /* 0x008fc800078e024c */
[----:B------:R-:W-:-:S04]  /*5ac90*/  IMAD.WIDE R72, R5, 0x4, R72 ;  /* 0x0000000405487825 */ /* 0x000fc800078e0248 */
[----:B------:R-:W-:-:S04]  /*5aca0*/  IMAD.WIDE R70, R5, 0x4, R230 ;  /* 0x0000000405467825 */ /* 0x000fc800078e02e6 */
[----:B------:R-:W-:-:S04]  /*5acb0*/  IMAD.WIDE R68, R5, 0x4, R238 ;  /* 0x0000000405447825 */ /* 0x000fc800078e02ee */
[----:B------:R-:W-:Y:S01]  /*5acc0*/  VIADD R15, R15, 0xfffffe7e ;  /* 0xfffffe7e0f0f7836 */ /* 0x000fe20000000000 */
[----:B------:R-:W-:Y:S04]  /*5acd0*/  STL.64 [R1+0x1e00], R76 ;  /* 0x001e004c01007387 */ /* 0x000fe80000100a00 */
[----:B------:R3:W-:Y:S04]  /*5ace0*/  STL.64 [R1+0x1e08], R72 ;  /* 0x001e084801007387 */ /* 0x0007e80000100a00 */
[----:B------:R3:W-:Y:S04]  /*5acf0*/  STL.64 [R1+0x1e10], R70 ;  /* 0x001e104601007387 */ /* 0x0007e80000100a00 */
[----:B------:R4:W-:Y:S01]  /*5ad00*/  STL.64 [R1+0x1e18], R68 ;  /* 0x001e184401007387 */ /* 0x0009e20000100a00 */
[C---:B------:R-:W-:Y:S01]  /*5ad10*/  IADD3 R6, R23.reuse, 0x100000, RZ ;  /* 0x0010000017067810 */ /* 0x040fe20007ffe0ff */
[----:B-1----:R-:W-:Y:S01]  /*5ad20*/  VIADD R252, R23, 0x100000 ;  /* 0x0010000017fc7836 */ /* 0x002fe20000000000 */
[----:B------:R-:W1:Y:S01]  /*5ad30*/  LDC R9, c[0x0][0x230] ;  /* 0x00008c00ff097b82 */ /* 0x000e620000000800 */
[----:B------:R-:W-:Y:S01]  /*5ad40*/  @!PT LDS RZ, [RZ] ;  /* 0x00000000fffff984 */ /* 0x000fe20000000800 */
[----:B------:R-:W-:Y:S01]  /*5ad50*/  @!PT LDS RZ, [RZ] ;  /* 0x00000000fffff984 */ /* 0x000fe20000000800 */
[----:B------:R-:W-:Y:S01]  /*5ad60*/  @!PT LDS RZ, [RZ] ;  /* 0x00000000fffff984 */ /* 0x000fe20000000800 */
[----:B------:R-:W-:Y:S04]  /*5ad70*/  LDGSTS.E [R74+-0x40000], desc[UR60][R76.64], !P1 ;  /* 0xc00000004c4a7fae */ /* 0x000fe8000c92187c */
[----:B------:R-:W-:Y:S01]  /*5ad80*/  LDGSTS.E [R17+-0x3c000], desc[UR60][R72.64], !P1 ;  /* 0xc400000048117fae */ /* 0x000fe2000c92187c */
[----:B------:R-:W-:-:S03]  /*5ad90*/  ISETP.GE.U32.AND P2, PT, R15, 0x7ffffdff, PT ;  /* 0x7ffffdff0f00780c */ /* 0x000fc60003f46070 */
[----:B------:R3:W-:Y:S04]  /*5ada0*/  LDGSTS.E [R6+-0x38000], desc[UR60][R70.64], !P1 ;  /* 0xc800000046067fae */ /* 0x0007e8000c92187c */
[----:B------:R4:W-:Y:S04]  /*5adb0*/  LDGSTS.E [R252+-0x34000], desc[UR60][R68.64], !P1 ;  /* 0xcc00000044fc7fae */ /* 0x0009e8000c92187c */
[----:B------:R-:W2:Y:S04]  /*5adc0*/  LDL.LU.64 R74, [R1+0x28b0] ;  /* 0x0028b000014a7983 */ /* 0x000ea80000300a00 */
[----:B---3--:R-:W3:Y:S04]  /*5add0*/  LDL.LU.64 R72, [R1+0x28a8] ;  /* 0x0028a80001487983 */ /* 0x008ee80000300a00 */
[----:B------:R-:W3:Y:S04]  /*5ade0*/  LDL.LU.64 R238, [R1+0x28a0] ;  /* 0x0028a00001ee7983 */ /* 0x000ee80000300a00 */
[----:B------:R-:W3:Y:S01]  /*5adf0*/  LDL.LU.64 R76, [R1+0x2898] ;  /* 0x00289800014c7983 */ /* 0x000ee20000300a00 */
[----:B------:R-:W-:Y:S01]  /*5ae00*/  VIADD R70, R23, 0x100000 ;  /* 0x0010000017467836 */ /* 0x000fe20000000000 */
[----:B------:R-:W-:Y:S01]  /*5ae10*/  IADD3 R15, R8, -0x183, RZ ;  /* 0xfffffe7d080f7810 */ /* 0x000fe20007ffe0ff */
[----:B----4-:R-:W-:-:S04]  /*5ae20*/  IMAD.WIDE R78, R5, 0x4, R78 ;  /* 0x00000004054e7825 */ /* 0x010fc800078e024e */
[----:B------:R-:W-:Y:S01]  /*5ae30*/  IMAD.WIDE R68, R5, 0x4, R246 ;  /* 0x0000000405447825 */ /* 0x000fe200078e02f6 */
[----:B------:R-:W-:Y:S01]  /*5ae40*/  IADD3 R8, R23, 0x100000, RZ ;  /* 0x0010000017087810 */ /* 0x000fe20007ffe0ff */
[----:B------:R-:W4:Y:S01]  /*5ae50*/  LDC R6, c[0x0][0x230] ;  /* 0x00008c00ff067b82 */ /* 0x000f220000000800 */
[----:B------:R1:W-:Y:S04]  /*5ae60*/  STL.64 [R1+0x1e20], R78 ;  /* 0x001e204e01007387 */ /* 0x0003e80000100a00 */
[----:B------:R-:W-:Y:S04]  /*5ae70*/  STL.64 [R1+0x1e28], R68 ;  /* 0x001e284401007387 */ /* 0x000fe80000100a00 */
[----:B------:R-:W-:Y:S04]  /*5ae80*/  LDGSTS.E [R70+-0x3fffc], desc[UR60][R78.64], !P2 ;  /* 0xc00040004e467fae */ /* 0x000fe8000d12187c */
[----:B------:R-:W-:Y:S01]  /*5ae90*/  LDGSTS.E [R17+-0x3bffc], desc[UR60][R68.64], !P2 ;  /* 0xc400400044117fae */ /* 0x000fe2000d12187c */
[----:B------:R-:W-:-:S05]  /*5aea0*/  IMAD.WIDE R10, R5, 0x4, R10 ;  /* 0x00000004050a7825 */ /* 0x000fca00078e020a */
[----:B------:R4:W-:Y:S04]  /*5aeb0*/  STL.64 [R1+0x1e30], R10 ;  /* 0x001e300a01007387 */ /* 0x0009e80000100a00 */
[----:B-1----:R-:W3:Y:S04]  /*5aec0*/  LDL.LU.64 R78, [R1+0x2890] ;  /* 0x00289000014e7983 */ /* 0x002ee80000300a00 */
[----:B------:R1:W-:Y:S01]  /*5aed0*/  LDGSTS.E [R8+-0x37ffc], desc[UR60][R10.64], !P2 ;  /* 0xc80040000a087fae */ /* 0x0003e2000d12187c */
[----:B--2---:R-:W-:Y:S01]  /*5aee0*/  IMAD.WIDE R12, R5, 0x4, R12 ;  /* 0x00000004050c7825 */ /* 0x004fe200078e020c */
[----:B------:R-:W-:Y:S01]  /*5aef0*/  ISETP.GE.U32.AND P1, PT, R15, 0x7ffffdfe, PT ;  /* 0x7ffffdfe0f00780c */ /* 0x000fe20003f26070 */
[----:B-1----:R-:W1:Y:S03]  /*5af00*/  LDC R8, c[0x0][0x230] ;  /* 0x00008c00ff087b82 */ /* 0x002e660000000800 */
[----:B------:R2:W-:Y:S04]  /*5af10*/  STL.64 [R1+0x1e38], R12 ;  /* 0x001e380c01007387 */ /* 0x0005e80000100a00 */
[----:B------:R-:W3:Y:S04]  /*5af20*/  LDL.LU.64 R230, [R1+0x2888] ;  /* 0x0028880001e67983 */ /* 0x000ee80000300a00 */
[----:B------:R-:W3:Y:S04]  /*5af30*/  LDL.LU.64 R246, [R1+0x2880] ;  /* 0x0028800001f67983 */ /* 0x000ee80000300a00 */
[----:B----4-:R-:W4:Y:S01]  /*5af40*/  LDL.LU.64 R10, [R1+0x2878] ;  /* 0x00287800010a7983 */ /* 0x010f220000300a00 */
[----:B------:R-:W-:-:S03]  /*5af50*/  IADD3 R15, R23, 0x100000, RZ ;  /* 0x00100000170f7810 */ /* 0x000fc60007ffe0ff */
[----:B------:R2:W-:Y:S02]  /*5af60*/  LDGSTS.E [R252+-0x33ffc], desc[UR60][R12.64], !P2 ;  /* 0xcc0040000cfc7fae */ /* 0x0005e4000d12187c */
[----:B--2---:R-:W-:Y:S02]  /*5af70*/  VIADD R12, R9, 0xfffffe7c ;  /* 0xfffffe7c090c7836 */ /* 0x004fe40000000000 */
[----:B------:R-:W-:-:S03]  /*5af80*/  VIADD R13, R23, 0x100000 ;  /* 0x00100000170d7836 */ /* 0x000fc60000000000 */
[----:B------:R-:W-:Y:S01]  /*5af90*/  ISETP.GE.U32.AND P2, PT, R12, 0x7ffffdfd, PT ;  /* 0x7ffffdfd0c00780c */ /* 0x000fe20003f46070 */
[----:B------:R-:W-:-:S04]  /*5afa0*/  IMAD.WIDE R74, R5, 0x4, R74 ;  /* 0x00000004054a7825 */ /* 0x000fc800078e024a */
[----:B---3--:R-:W-:-:S04]  /*5afb0*/  IMAD.WIDE R72, R5, 0x4, R72 ;  /* 0x0000000405487825 */ /* 0x008fc800078e0248 */
[----:B------:R-:W-:-:S04]  /*5afc0*/  IMAD.WIDE R70, R5, 0x4, R238 ;  /* 0x0000000405467825 */ /* 0x000fc800078e02ee */
[----:B------:R-:W-:Y:S01]  /*5afd0*/  IMAD.WIDE R68, R5, 0x4, R76 ;  /* 0x0000000405447825 */ /* 0x000fe200078e024c */
[----:B------:R2:W-:Y:S04]  /*5afe0*/  STL.64 [R1+0x1e40], R74 ;  /* 0x001e404a01007387 */ /* 0x0005e80000100a00 */
[----:B------:R3:W-:Y:S04]  /*5aff0*/  STL.64 [R1+0x1e48], R72 ;  /* 0x001e484801007387 */ /* 0x0007e80000100a00 */
[----:B------:R-:W-:Y:S04]  /*5b000*/  LDGSTS.E [R15+-0x3fff8], desc[UR60][R74.64], !P1 ;  /* 0xc00080004a0f7fae */ /* 0x000fe8000c92187c */
[----:B------:R1:W-:Y:S04]  /*5b010*/  STL.64 [R1+0x1e50], R70 ;  /* 0x001e504601007387 */ /* 0x0003e80000100a00 */
[----:B------:R3:W-:Y:S04]  /*5b020*/  LDGSTS.E [R13+-0x3bff8], desc[UR60][R72.64], !P1 ;  /* 0xc4008000480d7fae */ /* 0x0007e8000c92187c */
[----:B--2---:R-:W2:Y:S04]  /*5b030*/  LDL.LU.64 R74, [R1+0x2870] ;  /* 0x00287000014a7983 */ /* 0x004ea80000300a00 */
[----:B------:R1:W-:Y:S04]  /*5b040*/  STL.64 [R1+0x1e58], R68 ;  /* 0x001e584401007387 */ /* 0x0003e80000100a00 */
[----:B------:R-:W2:Y:S04]  /*5b050*/  LDL.LU.64 R238, [R1+0x2868] ;  /* 0x0028680001ee7983 */ /* 0x000ea80000300a00 */
[----:B------:R-:W2:Y:S04]  /*5b060*/  LDL.LU.64 R12, [R1+0x2860] ;  /* 0x00286000010c7983 */ /* 0x000ea80000300a00 */
[----:B------:R-:W2:Y:S01]  /*5b070*/  LDL.LU.64 R76, [R1+0x2858] ;  /* 0x00285800014c7983 */ /* 0x000ea20000300a00 */
[----:B------:R-:W-:-:S02]  /*5b080*/  IADD3 R9, R23, 0x100000, RZ ;  /* 0x0010000017097810 */ /* 0x000fc40007ffe0ff */
[----:B---3--:R-:W-:-:S03]  /*5b090*/  IADD3 R72, R23, 0x100000, RZ ;  /* 0x0010000017487810 */ /* 0x008fc60007ffe0ff */
[----:B------:R1:W-:Y:S04]  /*5b0a0*/  LDGSTS.E [R9+-0x37ff8], desc[UR60][R70.64], !P1 ;  /* 0xc800800046097fae */ /* 0x0003e8000c92187c */
[----:B------:R3:W-:Y:S01]  /*5b0b0*/  LDGSTS.E [R252+-0x33ff8], desc[UR60][R68.64], !P1 ;  /* 0xcc00800044fc7fae */ /* 0x0007e2000c92187c */
[----:B------:R-:W-:-:S04]  /*5b0c0*/  IMAD.WIDE R78, R5, 0x4, R78 ;  /* 0x00000004054e7825 */ /* 0x000fc800078e024e */
[----:B----4-:R-:W-:-:S04]  /*5b0d0*/  IMAD.WIDE R10, R5, 0x4, R10 ;  /* 0x00000004050a7825 */ /* 0x010fc800078e020a */
[----:B-1----:R-:W-:-:S04]  /*5b0e0*/  IMAD.WIDE R70, R5, 0x4, R230 ;  /* 0x0000000405467825 */ /* 0x002fc800078e02e6 */
[----:B---3--:R-:W-:Y:S01]  /*5b0f0*/  IMAD.WIDE R68, R5, 0x4, R246 ;  /* 0x0000000405447825 */ /* 0x008fe200078e02f6 */
[----:B------:R1:W-:Y:S04]  /*5b100*/  STL.64 [R1+0x1e60], R78 ;  /* 0x001e604e01007387 */ /* 0x0003e80000100a00 */
[----:B------:R-:W-:Y:S04]  /*5b110*/  STL.64 [R1+0x1e68], R70 ;  /* 0x001e684601007387 */ /* 0x000fe80000100a00 */
[----:B------:R-:W-:Y:S04]  /*5b120*/  LDGSTS.E [R72+-0x3fff4], desc[UR60][R78.64], !P2 ;  /* 0xc000c0004e487fae */ /* 0x000fe8000d12187c */
[----:B------:R-:W-:Y:S01]  /*5b130*/  STL.64 [R1+0x1e70], R68 ;  /* 0x001e704401007387 */ /* 0x000fe20000100a00 */
[----:B------:R-:W-:-:S03]  /*5b140*/  VIADD R15, R6, 0xfffffe5f ;  /* 0xfffffe5f060f7836 */ /* 0x000fc60000000000 */
[----:B------:R-:W-:Y:S01]  /*5b150*/  LDGSTS.E [R17+-0x3bff4], desc[UR60][R70.64], !P2 ;  /* 0xc400c00046117fae */ /* 0x000fe2000d12187c */
[----:B------:R-:W3:Y:S03]  /*5b160*/  LDC R9, c[0x0][0x230] ;  /* 0x00008c00ff097b82 */ /* 0x000ee60000000800 */
[----:B-1----:R-:W4:Y:S04]  /*5b170*/  LDL.LU.64 R78, [R1+0x2850] ;  /* 0x00285000014e7983 */ /* 0x002f280000300a00 */
[----:B------:R1:W-:Y:S04]  /*5b180*/  STL.64 [R1+0x1e78], R10 ;  /* 0x001e780a01007387 */ /* 0x0003e80000100a00 */
[----:B------:R-:W4:Y:S04]  /*5b190*/  LDL.LU.64 R72, [R1+0x2848] ;  /* 0x0028480001487983 */ /* 0x000f280000300a00 */
[----:B------:R-:W4:Y:S04]  /*5b1a0*/  LDL.LU.64 R230, [R1+0x2840] ;  /* 0x0028400001e67983 */ /* 0x000f280000300a00 */
[----:B------:R-:W4:Y:S01]  /*5b1b0*/  LDL.LU.64 R246, [R1+0x2838] ;  /* 0x0028380001f67983 */ /* 0x000f220000300a00 */
[----:B------:R-:W-:Y:S01]  /*5b1c0*/  ISETP.GE.U32.AND P1, PT, R15, 0x7ffffde0, PT ;  /* 0x7ffffde00f00780c */ /* 0x000fe20003f26070 */
[----:B------:R-:W-:-:S02]  /*5b1d0*/  VIADD R6, R23, 0x100000 ;  /* 0x0010000017067836 */ /* 0x000fc40000000000 */
[----:B------:R-:W-:-:S03]  /*5b1e0*/  VIADD R15, R23, 0x100000 ;  /* 0x00100000170f7836 */ /* 0x000fc60000000000 */
[----:B------:R1:W-:Y:S04]  /*5b1f0*/  LDGSTS.E [R6+-0x37ff4], desc[UR60][R68.64], !P2 ;  /* 0xc800c00044067fae */ /* 0x0003e8000d12187c */
[----:B------:R1:W-:Y:S02]  /*5b200*/  LDGSTS.E [R252+-0x33ff4], desc[UR60][R10.64], !P2 ;  /* 0xcc00c0000afc7fae */ /* 0x0003e4000d12187c */
[----:B-1----:R-:W1:Y:S01]  /*5b210*/  LDC R6, c[0x0][0x230] ;  /* 0x00008c00ff067b82 */ /* 0x002e620000000800 */
[----:B------:R-:W-:Y:S02]  /*5b220*/  IADD3 R10, R8, -0x1a2, RZ ;  /* 0xfffffe5e080a7810 */ /* 0x000fe40007ffe0ff */
[C---:B------:R-:W-:Y:S01]  /*5b230*/  IADD3 R11, R23.reuse, 0x100000, RZ ;  /* 0x00100000170b7810 */ /* 0x040fe20007ffe0ff */
[----:B------:R-:W-:-:S02]  /*5b240*/  VIADD R8, R23, 0x100000 ;  /* 0x0010000017087836 */ /* 0x000fc40000000000 */
[----:B--2---:R-:W-:-:S04]  /*5b250*/  IMAD.WIDE R74, R5, 0x4, R74 ;  /* 0x00000004054a7825 */ /* 0x004fc800078e024a */
[----:B------:R-:W-:-:S04]  /*5b260*/  IMAD.WIDE R70, R5, 0x4, R238 ;  /* 0x0000000405467825 */ /* 0x000fc800078e02ee */
[----:B------:R-:W-:-:S04]  /*5b270*/  IMAD.WIDE R12, R5, 0x4, R12 ;  /* 0x00000004050c7825 */ /* 0x000fc800078e020c */
[----:B------:R-:W-:Y:S01]  /*5b280*/  IMAD.WIDE R68, R5, 0x4, R76 ;  /* 0x0000000405447825 */ /* 0x000fe200078e024c */
[----:B------:R-:W-:Y:S04]  /*5b290*/  STL.64 [R1+0x2268], R74 ;  /* 0x0022684a01007387 */ /* 0x000fe80000100a00 */
[----:B------:R-:W-:Y:S04]  /*5b2a0*/  STL.64 [R1+0x2270], R70 ;  /* 0x0022704601007387 */ /* 0x000fe80000100a00 */
[----:B------:R2:W-:Y:S04]  /*5b2b0*/  STL.64 [R1+0x22f8], R12 ;  /* 0x0022f80c01007387 */ /* 0x0005e80000100a00 */
[----:B------:R-:W4:Y:S04]  /*5b2c0*/  LDL.LU.64 R76, [R1+0x2830] ;  /* 0x00283000014c7983 */ /* 0x000f280000300a00 */
[----:B------:R3:W-:Y:S04]  /*5b2d0*/  LDGSTS.E [R15+-0x30000], desc[UR60][R74.64], !P1 ;  /* 0xd00000004a0f7fae */ /* 0x0007e8000c92187c */
[----:B------:R1:W-:Y:S04]  /*5b2e0*/  STL.64 [R1+0x2300], R68 ;  /* 0x0023004401007387 */ /* 0x0003e80000100a00 */
[----:B------:R-:W-:Y:S04]  /*5b2f0*/  LDGSTS.E [R11+-0x2c000], desc[UR60][R70.64], !P1 ;  /* 0xd4000000460b7fae */ /* 0x000fe8000c92187c */
[----:B------:R-:W4:Y:S01]  /*5b300*/  LDL.LU.64 R238, [R1+0x2828] ;  /* 0x0028280001ee7983 */ /* 0x000f220000300a00 */
[----:B------:R-:W-:-:S03]  /*5b310*/  ISETP.GE.U32.AND P2, PT, R10, 0x7ffffddf, PT ;  /* 0x7ffffddf0a00780c */ /* 0x000fc60003f46070 */
[----:B------:R1:W-:Y:S04]  /*5b320*/  LDGSTS.E [R8+-0x28000], desc[UR60][R12.64], !P1 ;  /* 0xd80000000c087fae */ /* 0x0003e8000c92187c */
[----:B------:R4:W-:Y:S04]  /*5b330*/  LDGSTS.E [R252+-0x24000], desc[UR60][R68.64], !P1 ;  /* 0xdc00000044fc7fae */ /* 0x0009e8000c92187c */
[----:B------:R-:W4:Y:S04]  /*5b340*/  LDL.LU.64 R10, [R1+0x2820] ;  /* 0x00282000010a7983 */ /* 0x000f280000300a00 */
[----:B--2---:R-:W2:Y:S01]  /*5b350*/  LDL.LU.64 R12, [R1+0x2818] ;  /* 0x00281800010c7983 */ /* 0x004ea20000300a00 */
[----:B---3--:R-:W-:Y:S01]  /*5b360*/  VIADD R74, R23, 0x100000 ;  /* 0x00100000174a7836 */ /* 0x008fe20000000000 */
[----:B------:R-:W-:-:S02]  /*5b370*/  IADD3 R15, R9, -0x1a3, RZ ;  /* 0xfffffe5d090f7810 */ /* 0x000fc40007ffe0ff */
[----:B------:R-:W-:Y:S01]  /*5b380*/  IADD3 R9, R23, 0x100000, RZ ;  /* 0x0010000017097810 */ /* 0x000fe20007ffe0ff */
[----:B-1----:R-:W1:Y:S01]  /*5b390*/  LDC R8, c[0x0][0x230] ;  /* 0x00008c00ff087b82 */ /* 0x002e620000000800 */
[----:B------:R-:W-:Y:S01]  /*5b3a0*/  ISETP.GE.U32.AND P1, PT, R15, 0x7ffffdde, PT ;  /* 0x7ffffdde0f00780c */ /* 0x000fe20003f26070 */
[----:B----4-:R-:W-:-:S04]  /*5b3b0*/  IMAD.WIDE R78, R5, 0x4, R78 ;  /* 0x00000004054e7825 */ /* 0x010fc800078e024e */
[----:B------:R-:W-:-:S04]  /*5b3c0*/  IMAD.WIDE R72, R5, 0x4, R72 ;  /* 0x0000000405487825 */ /* 0x000fc800078e0248 */
[----:B------:R-:W-:-:S04]  /*5b3d0*/  IMAD.WIDE R70, R5, 0x4, R230 ;  /* 0x0000000405467825 */ /* 0x000fc800078e02e6 */
[----:B------:R-:W-:Y:S01]  /*5b3e0*/  IMAD.WIDE R68, R5, 0x4, R246 ;  /* 0x0000000405447825 */ /* 0x000fe200078e02f6 */
[----:B------:R-:W-:Y:S04]  /*5b3f0*/  STL.64 [R1+0x2308], R78 ;  /* 0x0023084e01007387 */ /* 0x000fe80000100a00 */
[----:B------:R3:W-:Y:S04]  /*5b400*/  STL.64 [R1+0x2340], R72 ;  /* 0x0023404801007387 */ /* 0x0007e80000100a00 */
[----:B------:R-:W-:Y:S04]  /*5b410*/  LDGSTS.E [R74+-0x2fffc], desc[UR60][R78.64], !P2 ;  /* 0xd00040004e4a7fae */ /* 0x000fe8000d12187c */
[----:B------:R4:W-:Y:S04]  /*5b420*/  STL.64 [R1+0x2398], R70 ;  /* 0x0023984601007387 */ /* 0x0009e80000100a00 */
[----:B------:R-:W-:Y:S04]  /*5b430*/  LDGSTS.E [R17+-0x2bffc], desc[UR60][R72.64], !P2 ;  /* 0xd400400048117fae */ /* 0x000fe8000d12187c */
[----:B------:R4:W-:Y:S04]  /*5b440*/  LDGSTS.E [R9+-0x27ffc], desc[UR60][R70.64], !P2 ;  /* 0xd800400046097fae */ /* 0x0009e8000d12187c */
[----:B------:R1:W-:Y:S04]  /*5b450*/  LDGSTS.E [R252+-0x23ffc], desc[UR60][R68.64], !P2 ;  /* 0xdc00400044fc7fae */ /* 0x0003e8000d12187c */
[----:B------:R-:W2:Y:S04]  /*5b460*/  LDL.LU.64 R74, [R1+0x2810] ;  /* 0x00281000014a7983 */ /* 0x000ea80000300a00 */
[----:B------:R1:W-:Y:S04]  /*5b470*/  STL.64 [R1+0x23a0], R68 ;  /* 0x0023a04401007387 */ /* 0x0003e80000100a00 */
[----:B---3--:R-:W3:Y:S04]  /*5b480*/  LDL.LU.64 R72, [R1+0x2808] ;  /* 0x0028080001487983 */ /* 0x008ee80000300a00 */
[----:B------:R-:W3:Y:S04]  /*5b490*/  LDL.LU.64 R246, [R1+0x2800] ;  /* 0x0028000001f67983 */ /* 0x000ee80000300a00 */
[----:B------:R-:W3:Y:S01]  /*5b4a0*/  LDL.LU.64 R78, [R1+0x27f8] ;  /* 0x0027f800014e7983 */ /* 0x000ee20000300a00 */
[----:B----4-:R-:W-:Y:S01]  /*5b4b0*/  IADD3 R70, R23, 0x100000, RZ ;  /* 0x0010000017467810 */ /* 0x010fe20007ffe0ff */
[----:B------:R-:W-:-:S02]  /*5b4c0*/  VIADD R15, R6, 0xfffffe5c ;  /* 0xfffffe5c060f7836 */ /* 0x000fc40000000000 */
[----:B------:R-:W-:Y:S01]  /*5b4d0*/  VIADD R6, R23, 0x100000 ;  /* 0x0010000017067836 */ /* 0x000fe20000000000 */
[----:B------:R-:W4:Y:S01]  /*5b4e0*/  LDC R9, c[0x0][0x230] ;  /* 0x00008c00ff097b82 */ /* 0x000f220000000800 */
[----:B------:R-:W-:-:S04]  /*5b4f0*/  IMAD.WIDE R76, R5, 0x4, R76 ;  /* 0x00000004054c7825 */ /* 0x000fc800078e024c */
[C---:B-1----:R-:W-:Y:S01]  /*5b500*/  IMAD.WIDE R68, R5.reuse, 0x4, R238 ;  /* 0x0000000405447825 */ /* 0x042fe200078e02ee */
[----:B------:R1:W-:Y:S04]  /*5b510*/  STL.64 [R1+0x23a8], R76 ;  /* 0x0023a84c01007387 */ /* 0x0003e80000100a00 */
[----:B------:R-:W-:Y:S04]  /*5b520*/  LDGSTS.E [R70+-0x2fff8], desc[UR60][R76.64], !P1 ;  /* 0xd00080004c467fae */ /* 0x000fe8000c92187c */
[----:B------:R-:W-:Y:S04]  /*5b530*/  STL.64 [R1+0x23b0], R68 ;  /* 0x0023b04401007387 */ /* 0x000fe80000100a00 */
[----:B------:R-:W-:Y:S01]  /*5b540*/  LDGSTS.E [R17+-0x2bff8], desc[UR60][R68.64], !P1 ;  /* 0xd400800044117fae */ /* 0x000fe2000c92187c */
[----:B------:R-:W-:-:S04]  /*5b550*/  IMAD.WIDE R10, R5, 0x4, R10 ;  /* 0x00000004050a7825 */ /* 0x000fc800078e020a */
[----:B--2---:R-:W-:Y:S01]  /*5b560*/  IMAD.WIDE R12, R5, 0x4, R12 ;  /* 0x00000004050c7825 */ /* 0x004fe200078e020c */
[----:B------:R2:W-:Y:S04]  /*5b570*/  STL.64 [R1+0x23b8], R10 ;  /* 0x0023b80a01007387 */ /* 0x0005e80000100a00 */
[----:B-1----:R-:W4:Y:S04]  /*5b580*/  LDL.LU.64 R76, [R1+0x27f0] ;  /* 0x0027f000014c7983 */ /* 0x002f280000300a00 */
[----:B------:R1:W-:Y:S04]  /*5b590*/  STL.64 [R1+0x23c0], R12 ;  /* 0x0023c00c01007387 */ /* 0x0003e80000100a00 */
[----:B------:R-:W4:Y:S04]  /*5b5a0*/  LDL.LU.64 R230, [R1+0x27e8] ;  /* 0x0027e80001e67983 */ /* 0x000f280000300a00 */
[----:B------:R-:W4:Y:S04]  /*5b5b0*/  LDL.LU.64 R238, [R1+0x27e0] ;  /* 0x0027e00001ee7983 */ /* 0x000f280000300a00 */
[----:B------:R1:W-:Y:S01]  /*5b5c0*/  LDGSTS.E [R6+-0x27ff8], desc[UR60][R10.64], !P1 ;  /* 0xd80080000a067fae */ /* 0x0003e2000c92187c */
[----:B------:R-:W-:-:S03]  /*5b5d0*/  ISETP.GE.U32.AND P2, PT, R15, 0x7ffffddd, PT ;  /* 0x7ffffddd0f00780c */ /* 0x000fc60003f46070 */
[----:B--2---:R-:W2:Y:S01]  /*5b5e0*/  LDL.LU.64 R10, [R1+0x27d8] ;  /* 0x0027d800010a7983 */ /* 0x004ea20000300a00 */
[----:B------:R-:W-:-:S03]  /*5b5f0*/  VIADD R15, R23, 0x100000 ;  /* 0x00100000170f7836 */ /* 0x000fc60000000000 */
[----:B------:R1:W-:Y:S02]  /*5b600*/  LDGSTS.E [R252+-0x23ff8], desc[UR60][R12.64], !P1 ;  /* 0xdc0080000cfc7fae */ /* 0x0003e4000c92187c */
[----:B-1----:R-:W1:Y:S01]  /*5b610*/  LDC R6, c[0x0][0x230] ;  /* 0x00008c00ff067b82 */ /* 0x002e620000000800 */
[----:B------:R-:W-:Y:S02]  /*5b620*/  IADD3 R12, R8, -0x1c1, RZ ;  /* 0xfffffe3f080c7810 */ /* 0x000fe40007ffe0ff */
[----:B------:R-:W-:Y:S02]  /*5b630*/  IADD3 R13, R23, 0x100000, RZ ;  /* 0x00100000170d7810 */ /* 0x000fe40007ffe0ff */
        /* <DEDUP_REMOVED lines=16> */
[----:B-1----:R-:W-:-:S03]  /*5b740*/  VIADD R72, R23, 0x100000 ;  /* 0x0010000017487836 */ /* 0x002fc60000000000 */
[----:B------:R1:W-:Y:S04]  /*5b750*/  LDGSTS.E [R8+-0x27ff4], desc[UR60][R70.64], !P2 ;  /* 0xd800c00046087fae */ /* 0x0003e8000d12187c */
[----:B------:R1:W-:Y:S01]  /*5b760*/  LDGSTS.E [R252+-0x23ff4], desc[UR60][R68.64], !P2 ;  /* 0xdc00c00044fc7fae */ /* 0x0003e2000d12187c */
[----:B----4-:R-:W-:-:S04]  /*5b770*/  IMAD.WIDE R76, R5, 0x4, R76 ;  /* 0x00000004054c7825 */ /* 0x010fc800078e024c */
[----:B-1----:R-:W-:-:S04]  /*5b780*/  IMAD.WIDE R70, R5, 0x4, R230 ;  /* 0x0000000405467825 */ /* 0x002fc800078e02e6 */
[----:B------:R-:W-:-:S04]  /*5b790*/  IMAD.WIDE R68, R5, 0x4, R238 ;  /* 0x0000000405447825 */ /* 0x000fc800078e02ee */
[----:B--2---:R-:W-:Y:S01]  /*5b7a0*/  IMAD.WIDE R10, R5, 0x4, R10 ;  /* 0x00000004050a7825 */ /* 0x004fe200078e020a */
[----:B------:R1:W-:Y:S04]  /*5b7b0*/  STL.64 [R1+0x3140], R76 ;  /* 0x0031404c01007387 */ /* 0x0003e80000100a00 */
[----:B------:R-:W-:Y:S04]  /*5b7c0*/  STL.64 [R1+0x3148], R70 ;  /* 0x0031484601007387 */ /* 0x000fe80000100a00 */
[----:B------:R-:W-:Y:S04]  /*5b7d0*/  LDGSTS.E [R72+-0x20000], desc[UR60][R76.64], !P1 ;  /* 0xe00000004c487fae */ /* 0x000fe8000c92187c */
[----:B------:R-:W-:Y:S01]  /*5b7e0*/  STL.64 [R1+0x3150], R68 ;  /* 0x0031504401007387 */ /* 0x000fe20000100a00 */
[----:B------:R-:W-:-:S03]  /*5b7f0*/  IADD3 R15, R9, -0x1c2, RZ ;  /* 0xfffffe3e090f7810 */ /* 0x000fc60007ffe0ff */
[----:B------:R-:W-:Y:S01]  /*5b800*/  LDGSTS.E [R17+-0x1c000], desc[UR60][R70.64], !P1 ;  /* 0xe400000046117fae */ /* 0x000fe2000c92187c */
[----:B------:R-:W2:Y:S03]  /*5b810*/  LDC R8, c[0x0][0x230] ;  /* 0x00008c00ff087b82 */ /* 0x000ea60000000800 */
[----:B-1----:R-:W4:Y:S04]  /*5b820*/  LDL.LU.64 R76, [R1+0x27b0] ;  /* 0x0027b000014c7983 */ /* 0x002f280000300a00 */
[----:B------:R1:W-:Y:S04]  /*5b830*/  STL.64 [R1+0x3158], R10 ;  /* 0x0031580a01007387 */ /* 0x0003e80000100a00 */
[----:B------:R-:W2:Y:S04]  /*5b840*/  LDL.LU.64 R72, [R1+0x27a8] ;  /* 0x0027a80001487983 */ /* 0x000ea80000300a00 */
[----:B------:R-:W2:Y:S04]  /*5b850*/  LDL.LU.64 R230, [R1+0x27a0] ;  /* 0x0027a00001e67983 */ /* 0x000ea80000300a00 */
[----:B------:R-:W2:Y:S01]  /*5b860*/  LDL.LU.64 R238, [R1+0x2798] ;  /* 0x0027980001ee7983 */ /* 0x000ea20000300a00 */
[----:B------:R-:W-:-:S02]  /*5b870*/  ISETP.GE.U32.AND P2, PT, R15, 0x7ffffdbf, PT ;  /* 0x7ffffdbf0f00780c */ /* 0x000fc40003f46070 */
[C---:B------:R-:W-:Y:S02]  /*5b880*/  IADD3 R9, R23.reuse, 0x100000, RZ ;  /* 0x0010000017097810 */ /* 0x040fe40007ffe0ff */
[----:B------:R-:W-:-:S03]  /*5b890*/  IADD3 R15, R23, 0x100000, RZ ;  /* 0x00100000170f7810 */ /* 0x000fc60007ffe0ff */
[----:B------:R1:W-:Y:S04]  /*5b8a0*/  LDGSTS.E [R9+-0x18000], desc[UR60][R68.64], !P1 ;  /* 0xe800000044097fae */ /* 0x0003e8000c92187c */
[----:B------:R1:W-:Y:S02]  /*5b8b0*/  LDGSTS.E [R252+-0x14000], desc[UR60][R10.64], !P1 ;  /* 0xec0000000afc7fae */ /* 0x0003e4000c92187c */
[----:B-1----:R-:W1:Y:S01]  /*5b8c0*/  LDC R9, c[0x0][0x230] ;  /* 0x00008c00ff097b82 */ /* 0x002e620000000800 */
[----:B------:R-:W-:Y:S02]  /*5b8d0*/  VIADD R10, R6, 0xfffffe3d ;  /* 0xfffffe3d060a7836 */ /* 0x000fe40000000000 */
[C---:B------:R-:W-:Y:S01]  /*5b8e0*/  VIADD R11, R23.reuse, 0x100000 ;  /* 0x00100000170b7836 */ /* 0x040fe20000000000 */
[----:B------:R-:W-:-:S02]  /*5b8f0*/  IADD3 R6, R23, 0x100000, RZ ;  /* 0x0010000017067810 */ /* 0x000fc40007ffe0ff */
[----:B------:R-:W-:Y:S01]  /*5b900*/  ISETP.GE.U32.AND P1, PT, R10, 0x7ffffdbe, PT ;  /* 0x7ffffdbe0a00780c */ /* 0x000fe20003f26070 */
[----:B---3--:R-:W-:-:S04]  /*5b910*/  IMAD.WIDE R74, R5, 0x4, R74 ;  /* 0x00000004054a7825 */ /* 0x008fc800078e024a */
[----:B------:R-:W-:-:S04]  /*5b920*/  IMAD.WIDE R70, R5, 0x4, R246 ;  /* 0x0000000405467825 */ /* 0x000fc800078e02f6 */
[----:B------:R-:W-:-:S04]  /*5b930*/  IMAD.WIDE R12, R5, 0x4, R12 ;  /* 0x00000004050c7825 */ /* 0x000fc800078e020c */
[----:B------:R-:W-:Y:S01]  /*5b940*/  IMAD.WIDE R68, R5, 0x4, R78 ;  /* 0x0000000405447825 */ /* 0x000fe200078e024e */
[----:B------:R-:W-:Y:S04]  /*5b950*/  STL.64 [R1+0x3160], R74 ;  /* 0x0031604a01007387 */ /* 0x000fe80000100a00 */
[----:B------:R-:W-:Y:S04]  /*5b960*/  STL.64 [R1+0x3168], R70 ;  /* 0x0031684601007387 */ /* 0x000fe80000100a00 */
[----:B------:R3:W-:Y:S04]  /*5b970*/  STL.64 [R1+0x3170], R12 ;  /* 0x0031700c01007387 */ /* 0x0007e80000100a00 */
[----:B------:R-:W2:Y:S04]  /*5b980*/  LDL.LU.64 R78, [R1+0x2790] ;  /* 0x00279000014e7983 */ /* 0x000ea80000300a00 */
[----:B------:R1:W-:Y:S04]  /*5b990*/  LDGSTS.E [R15+-0x1fffc], desc[UR60][R74.64], !P2 ;  /* 0xe00040004a0f7fae */ /* 0x0003e8000d12187c */
[----:B------:R2:W-:Y:S04]  /*5b9a0*/  STL.64 [R1+0x3178], R68 ;  /* 0x0031784401007387 */ /* 0x0005e80000100a00 */
[----:B------:R2:W-:Y:S04]  /*5b9b0*/  LDGSTS.E [R11+-0x1bffc], desc[UR60][R70.64], !P2 ;  /* 0xe4004000460b7fae */ /* 0x0005e8000d12187c */
[----:B------:R-:W2:Y:S04]  /*5b9c0*/  LDL.LU.64 R246, [R1+0x2788] ;  /* 0x0027880001f67983 */ /* 0x000ea80000300a00 */
[----:B------:R-:W-:Y:S04]  /*5b9d0*/  LDGSTS.E [R6+-0x17ffc], desc[UR60][R12.64], !P2 ;  /* 0xe80040000c067fae */ /* 0x000fe8000d12187c */
[----:B------:R2:W-:Y:S04]  /*5b9e0*/  LDGSTS.E [R252+-0x13ffc], desc[UR60][R68.64], !P2 ;  /* 0xec00400044fc7fae */ /* 0x0005e8000d12187c */
[----:B------:R-:W2:Y:S04]  /*5b9f0*/  LDL.LU.64 R10, [R1+0x2780] ;  /* 0x00278000010a7983 */ /* 0x000ea80000300a00 */
[----:B---3--:R-:W3:Y:S01]  /*5ba00*/  LDL.LU.64 R12, [R1+0x2778] ;  /* 0x00277800010c7983 */ /* 0x008ee20000300a00 */
[----:B-1----:R-:W-:Y:S01]  /*5ba10*/  IADD3 R74, R23, 0x100000, RZ ;  /* 0x00100000174a7810 */ /* 0x002fe20007ffe0ff */
[----:B----4-:R-:W-:-:S04]  /*5ba20*/  IMAD.WIDE R76, R5, 0x4, R76 ;  /* 0x00000004054c7825 */ /* 0x010fc800078e024c */
[----:B--2---:R-:W-:-:S04]  /*5ba30*/  IMAD.WIDE R72, R5, 0x4, R72 ;  /* 0x0000000405487825 */ /* 0x004fc800078e0248 */
[----:B------:R-:W-:-:S04]  /*5ba40*/  IMAD.WIDE R70, R5, 0x4, R230 ;  /* 0x0000000405467825 */ /* 0x000fc800078e02e6 */
[----:B------:R-:W-:-:S04]  /*5ba50*/  IMAD.WIDE R68, R5, 0x4, R238 ;  /* 0x0000000405447825 */ /* 0x000fc800078e02ee */
[----:B------:R-:W-:Y:S01]  /*5ba60*/  VIADD R15, R8, 0xfffffe3c ;  /* 0xfffffe3c080f7836 */ /* 0x000fe20000000000 */
[----:B------:R-:W-:Y:S04]  /*5ba70*/  STL.64 [R1+0x3180], R76 ;  /* 0x0031804c01007387 */ /* 0x000fe80000100a00 */
[----:B------:R1:W-:Y:S04]  /*5ba80*/  STL.64 [R1+0x3188], R72 ;  /* 0x0031884801007387 */ /* 0x0003e80000100a00 */
[----:B------:R-:W-:Y:S04]  /*5ba90*/  LDGSTS.E [R74+-0x1fff8], desc[UR60][R76.64], !P1 ;  /* 0xe00080004c4a7fae */ /* 0x000fe8000c92187c */
[----:B------:R2:W-:Y:S04]  /*5baa0*/  STL.64 [R1+0x3190], R70 ;  /* 0x0031904601007387 */ /* 0x0005e80000100a00 */
[----:B------:R-:W-:Y:S01]  /*5bab0*/  LDGSTS.E [R17+-0x1bff8], desc[UR60][R72.64], !P1 ;  /* 0xe400800048117fae */ /* 0x000fe2000c92187c */
[----:B------:R-:W4:Y:S03]  /*5bac0*/  LDC R6, c[0x0][0x230] ;  /* 0x00008c00ff067b82 */ /* 0x000f260000000800 */
[----:B------:R-:W4:Y:S04]  /*5bad0*/  LDL.LU.64 R74, [R1+0x2770] ;  /* 0x00277000014a7983 */ /* 0x000f280000300a00 */
[----:B------:R2:W-:Y:S04]  /*5bae0*/  STL.64 [R1+0x3198], R68 ;  /* 0x0031984401007387 */ /* 0x0005e80000100a00 */
[----:B-1----:R-:W4:Y:S04]  /*5baf0*/  LDL.LU.64 R72, [R1+0x2768] ;  /* 0x0027680001487983 */ /* 0x002f280000300a00 */
[----:B------:R-:W4:Y:S04]  /*5bb00*/  LDL.LU.64 R230, [R1+0x2760] ;  /* 0x0027600001e67983 */ /* 0x000f280000300a00 */
[----:B------:R-:W4:Y:S01]  /*5bb10*/  LDL.LU.64 R76, [R1+0x2758] ;  /* 0x00275800014c7983 */ /* 0x000f220000300a00 */
[----:B------:R-:W-:Y:S01]  /*5bb20*/  VIADD R8, R23, 0x100000 ;  /* 0x0010000017087836 */ /* 0x000fe20000000000 */
[----:B------:R-:W-:-:S04]  /*5bb30*/  ISETP.GE.U32.AND P2, PT, R15, 0x7ffffdbd, PT ;  /* 0x7ffffdbd0f00780c */ /* 0x000fc80003f46070 */
[----:B------:R2:W-:Y:S04]  /*5bb40*/  LDGSTS.E [R8+-0x17ff8], desc[UR60][R70.64], !P1 ;  /* 0xe800800046087fae */ /* 0x0005e8000c92187c */
[----:B------:R1:W-:Y:S01]  /*5bb50*/  LDGSTS.E [R252+-0x13ff8], desc[UR60][R68.64], !P1 ;  /* 0xec00800044fc7fae */ /* 0x0003e2000c92187c */
[----:B------:R-:W-:Y:S02]  /*5bb60*/  IADD3 R15, R9, -0x1e1, RZ ;  /* 0xfffffe1f090f7810 */ /* 0x000fe40007ffe0ff */
[C---:B------:R-:W-:Y:S01]  /*5bb70*/  IADD3 R9, R23.reuse, 0x100000, RZ ;  /* 0x0010000017097810 */ /* 0x040fe20007ffe0ff */
[----:B--2---:R-:W-:Y:S01]  /*5bb80*/  VIADD R70, R23, 0x100000 ;  /* 0x0010000017467836 */ /* 0x004fe20000000000 */
[----:B------:R-:W2:Y:S01]  /*5bb90*/  LDC R8, c[0x0][0x230] ;  /* 0x00008c00ff087b82 */ /* 0x000ea20000000800 */
[----:B------:R-:W-:-:S04]  /*5bba0*/  IMAD.WIDE R78, R5, 0x4, R78 ;  /* 0x00000004054e7825 */ /* 0x000fc800078e024e */
[C---:B-1----:R-:W-:Y:S01]  /*5bbb0*/  IMAD.WIDE R68, R5.reuse, 0x4, R246 ;  /* 0x0000000405447825 */ /* 0x042fe200078e02f6 */
[----:B------:R1:W-:Y:S04]  /*5bbc0*/  STL.64 [R1+0x31a0], R78 ;  /* 0x0031a04e01007387 */ /* 0x0003e80000100a00 */
[----:B------:R-:W-:Y:S04]  /*5bbd0*/  LDGSTS.E [R70+-0x1fff4], desc[UR60][R78.64], !P2 ;  /* 0xe000c0004e467fae */ /* 0x000fe8000d12187c */
[----:B------:R-:W-:Y:S04]  /*5bbe0*/  STL.64 [R1+0x31a8], R68 ;  /* 0x0031a84401007387 */ /* 0x000fe80000100a00 */
[----:B------:R-:W-:Y:S01]  /*5bbf0*/  LDGSTS.E [R17+-0x1bff4], desc[UR60][R68.64], !P2 ;  /* 0xe400c00044117fae */ /* 0x000fe2000d12187c */
[----:B------:R-:W-:-:S04]  /*5bc00*/  IMAD.WIDE R10, R5, 0x4, R10 ;  /* 0x00000004050a7825 */ /* 0x000fc800078e020a */
[----:B---3--:R-:W-:Y:S01]  /*5bc10*/  IMAD.WIDE R12, R5, 0x4, R12 ;  /* 0x00000004050c7825 */ /* 0x008fe200078e020c */
[----:B------:R3:W-:Y:S04]  /*5bc20*/  STL.64 [R1+0x31b0], R10 ;  /* 0x0031b00a01007387 */ /* 0x0007e80000100a00 */
[----:B-1----:R-:W2:Y:S04]  /*5bc30*/  LDL.LU.64 R78, [R1+0x2750] ;  /* 0x00275000014e7983 */ /* 0x002ea80000300a00 */
[----:B------:R4:W-:Y:S04]  /*5bc40*/  STL.64 [R1+0x31b8], R12 ;  /* 0x0031b80c01007387 */ /* 0x0009e80000100a00 */
[----:B------:R-:W2:Y:S04]  /*5bc50*/  LDL.LU.64 R238, [R1+0x2748] ;  /* 0x0027480001ee7983 */ /* 0x000ea80000300a00 */
[----:B------:R-:W2:Y:S04]  /*5bc60*/  LDL.LU.64 R246, [R1+0x2740] ;  /* 0x0027400001f67983 */ /* 0x000ea80000300a00 */
[----:B------:R1:W-:Y:S01]  /*5bc70*/  LDGSTS.E [R9+-0x17ff4], desc[UR60][R10.64], !P2 ;  /* 0xe800c0000a097fae */ /* 0x0003e2000d12187c */
[----:B------:R-:W-:-:S03]  /*5bc80*/  ISETP.GE.U32.AND P1, PT, R15, 0x7ffffda0, PT ;  /* 0x7ffffda00f00780c */ /* 0x000fc60003f26070 */
[----:B---3--:R-:W3:Y:S01]  /*5bc90*/  LDL.LU.64 R10, [R1+0x2738] ;  /* 0x00273800010a7983 */ /* 0x008ee20000300a00 */
[----:B------:R-:W-:-:S03]  /*5bca0*/  IADD3 R15, R23, 0x100000, RZ ;  /* 0x00100000170f7810 */ /* 0x000fc60007ffe0ff */
[----:B------:R4:W-:Y:S01]  /*5bcb0*/  LDGSTS.E [R252+-0x13ff4], desc[UR60][R12.64], !P2 ;  /* 0xec00c0000cfc7fae */ /* 0x0009e2000d12187c */
[----:B-1----:R-:W1:Y:S01]  /*5bcc0*/  LDC R9, c[0x0][0x230] ;  /* 0x00008c00ff097b82 */ /* 0x002e620000000800 */
[----:B----4-:R-:W-:Y:S02]  /*5bcd0*/  VIADD R12, R6, 0xfffffe1e ;  /* 0xfffffe1e060c7836 */ /* 0x010fe40000000000 */
[----:B------:R-:W-:-:S03]  /*5bce0*/  VIADD R13, R23, 0x100000 ;  /* 0x00100000170d7836 */ /* 0x000fc60000000000 */
[----:B------:R-:W-:Y:S01]  /*5bcf0*/  ISETP.GE.U32.AND P2, PT, R12, 0x7ffffd9f, PT ;  /* 0x7ffffd9f0c00780c */ /* 0x000fe20003f46070 */
[----:B------:R-:W-:-:S04]  /*5bd00*/  IMAD.WIDE R74, R5, 0x4, R74 ;  /* 0x00000004054a7825 */ /* 0x000fc800078e024a */
[----:B------:R-:W-:-:S04]  /*5bd10*/  IMAD.WIDE R72, R5, 0x4, R72 ;  /* 0x0000000405487825 */ /* 0x000fc800078e0248 */
[----:B------:R-:W-:-:S04]  /*5bd20*/  IMAD.WIDE R70, R5, 0x4, R230 ;  /* 0x0000000405467825 */ /* 0x000fc800078e02e6 */
[----:B------:R-:W-:Y:S01]  /*5bd30*/  IMAD.WIDE R68, R5, 0x4, R76 ;  /* 0x0000000405447825 */ /* 0x000fe200078e024c */
[----:B------:R4:W-:Y:S04]  /*5bd40*/  STL.64 [R1+0x3540], R74 ;  /* 0x0035404a01007387 */ /* 0x0009e80000100a00 */
[----:B------:R1:W-:Y:S04]  /*5bd50*/  STL.64 [R1+0x3548], R72 ;  /* 0x0035484801007387 */ /* 0x0003e80000100a00 */
[----:B------:R-:W-:Y:S04]  /*5bd60*/  LDGSTS.E [R15+-0x10000], desc[UR60][R74.64], !P1 ;  /* 0xf00000004a0f7fae */ /* 0x000fe8000c92187c */
[----:B------:R2:W-:Y:S04]  /*5bd70*/  STL.64 [R1+0x3550], R70 ;  /* 0x0035504601007387 */ /* 0x0005e80000100a00 */
[----:B------:R1:W-:Y:S04]  /*5bd80*/  LDGSTS.E [R13+-0xc000], desc[UR60][R72.64], !P1 ;  /* 0xf4000000480d7fae */ /* 0x0003e8000c92187c */
[----:B----4-:R-:W4:Y:S04]  /*5bd90*/  LDL.LU.64 R74, [R1+0x2730] ;  /* 0x00273000014a7983 */ /* 0x010f280000300a00 */
[----:B------:R2:W-:Y:S04]  /*5bda0*/  STL.64 [R1+0x3558], R68 ;  /* 0x0035584401007387 */ /* 0x0005e80000100a00 */
[----:B------:R-:W4:Y:S04]  /*5bdb0*/  LDL.LU.64 R230, [R1+0x2728] ;  /* 0x0027280001e67983 */ /* 0x000f280000300a00 */
[----:B------:R-:W4:Y:S04]  /*5bdc0*/  LDL.LU.64 R12, [R1+0x2720] ;  /* 0x00272000010c7983 */ /* 0x000f280000300a00 */
[----:B------:R-:W4:Y:S01]  /*5bdd0*/  LDL.LU.64 R76, [R1+0x2718] ;  /* 0x00271800014c7983 */ /* 0x000f220000300a00 */
[----:B------:R-:W-:-:S02]  /*5bde0*/  IADD3 R6, R23, 0x100000, RZ ;  /* 0x0010000017067810 */ /* 0x000fc40007ffe0ff */
[----:B-1----:R-:W-:-:S03]  /*5bdf0*/  IADD3 R72, R23, 0x100000, RZ ;  /* 0x0010000017487810 */ /* 0x002fc60007ffe0ff */
[----:B------:R1:W-:Y:S04]  /*5be00*/  LDGSTS.E [R6+-0x8000], desc[UR60][R70.64], !P1 ;  /* 0xf800000046067fae */ /* 0x0003e8000c92187c */
[----:B------:R1:W-:Y:S01]  /*5be10*/  LDGSTS.E [R252+-0x4000], desc[UR60][R68.64], !P1 ;  /* 0xfc00000044fc7fae */ /* 0x0003e2000c92187c */
[----:B--2---:R-:W-:-:S04]  /*5be20*/  IMAD.WIDE R78, R5, 0x4, R78 ;  /* 0x00000004054e7825 */ /* 0x004fc800078e024e */
[----:B-1----:R-:W-:-:S04]  /*5be30*/  IMAD.WIDE R70, R5, 0x4, R238 ;  /* 0x0000000405467825 */ /* 0x002fc800078e02ee */
[----:B------:R-:W-:-:S04]  /*5be40*/  IMAD.WIDE R68, R5, 0x4, R246 ;  /* 0x0000000405447825 */ /* 0x000fc800078e02f6 */
[----:B---3--:R-:W-:Y:S01]  /*5be50*/  IMAD.WIDE R10, R5, 0x4, R10 ;  /* 0x00000004050a7825 */ /* 0x008fe200078e020a */
[----:B------:R1:W-:Y:S04]  /*5be60*/  STL.64 [R1+0x3560], R78 ;  /* 0x0035604e01007387 */ /* 0x0003e80000100a00 */
[----:B------:R2:W-:Y:S04]  /*5be70*/  STL.64 [R1+0x3568], R70 ;  /* 0x0035684601007387 */ /* 0x0005e80000100a00 */
[----:B------:R-:W-:Y:S04]  /*5be80*/  LDGSTS.E [R72+-0xfffc], desc[UR60][R78.64], !P2 ;  /* 0xf00040004e487fae */ /* 0x000fe8000d12187c */
[----:B------:R3:W-:Y:S01]  /*5be90*/  STL.64 [R1+0x3570], R68 ;  /* 0x0035704401007387 */ /* 0x0007e20000100a00 */
[----:B------:R-:W-:-:S03]  /*5bea0*/  VIADD R15, R8, 0xfffffe1d ;  /* 0xfffffe1d080f7836 */ /* 0x000fc60000000000 */
[----:B------:R2:W-:Y:S01]  /*5beb0*/  LDGSTS.E [R17+-0xbffc], desc[UR60][R70.64], !P2 ;  /* 0xf400400046117fae */ /* 0x0005e2000d12187c */
[----:B------:R-:W3:Y:S03]  /*5bec0*/  LDC R6, c[0x0][0x230] ;  /* 0x00008c00ff067b82 */ /* 0x000ee60000000800 */
[----:B-1----:R-:W3:Y:S04]  /*5bed0*/  LDL.LU.64 R78, [R1+0x2710] ;  /* 0x00271000014e7983 */ /* 0x002ee80000300a00 */
[----:B------:R1:W-:Y:S04]  /*5bee0*/  STL.64 [R1+0x3578], R10 ;  /* 0x0035780a01007387 */ /* 0x0003e80000100a00 */
[----:B------:R-:W3:Y:S04]  /*5bef0*/  LDL.LU.64 R72, [R1+0x2708] ;  /* 0x0027080001487983 */ /* 0x000ee80000300a00 */
[----:B------:R-:W3:Y:S04]  /*5bf00*/  LDL.LU.64 R238, [R1+0x2700] ;  /* 0x0027000001ee7983 */ /* 0x000ee80000300a00 */
[----:B------:R-:W3:Y:S01]  /*5bf10*/  LDL.LU.64 R246, [R1+0x26f8] ;  /* 0x0026f80001f67983 */ /* 0x000ee20000300a00 */
[----:B------:R-:W-:Y:S01]  /*5bf20*/  ISETP.GE.U32.AND P1, PT, R15, 0x7ffffd9e, PT ;  /* 0x7ffffd9e0f00780c */ /* 0x000fe20003f26070 */
[----:B------:R-:W-:-:S02]  /*5bf30*/  VIADD R8, R23, 0x100000 ;  /* 0x0010000017087836 */ /* 0x000fc40000000000 */
[----:B------:R-:W-:-:S03]  /*5bf40*/  VIADD R15, R23, 0x100000 ;  /* 0x00100000170f7836 */ /* 0x000fc60000000000 */
[----:B------:R3:W-:Y:S04]  /*5bf50*/  LDGSTS.E [R8+-0x7ffc], desc[UR60][R68.64], !P2 ;  /* 0xf800400044087fae */ /* 0x0007e8000d12187c */
[----:B------:R1:W-:Y:S01]  /*5bf60*/  LDGSTS.E [R252+-0x3ffc], desc[UR60][R10.64], !P2 ;  /* 0xfc0040000afc7fae */ /* 0x0003e2000d12187c */
[----:B----4-:R-:W-:-:S04]  /*5bf70*/  IMAD.WIDE R74, R5, 0x4, R74 ;  /* 0x00000004054a7825 */ /* 0x010fc800078e024a */
[----:B--2---:R-:W-:-:S04]  /*5bf80*/  IMAD.WIDE R70, R5, 0x4, R230 ;  /* 0x0000000405467825 */ /* 0x004fc800078e02e6 */
[----:B------:R-:W-:-:S04]  /*5bf90*/  IMAD.WIDE R12, R5, 0x4, R12 ;  /* 0x00000004050c7825 */ /* 0x000fc800078e020c */
[----:B---3--:R-:W-:Y:S01]  /*5bfa0*/  IMAD.WIDE R68, R5, 0x4, R76 ;  /* 0x0000000405447825 */ /* 0x008fe200078e024c */
[----:B-1----:R-:W-:Y:S02]  /*5bfb0*/  IADD3 R10, R9, -0x1e4, RZ ;  /* 0xfffffe1c090a7810 */ /* 0x002fe40007ffe0ff */
[C---:B------:R-:W-:Y:S01]  /*5bfc0*/  IADD3 R11, R23.reuse, 0x100000, RZ ;  /* 0x00100000170b7810 */ /* 0x040fe20007ffe0ff */
[----:B------:R1:W-:Y:S04]  /*5bfd0*/  STL.64 [R1+0x3580], R74 ;  /* 0x0035804a01007387 */ /* 0x0003e80000100a00 */
[----:B------:R-:W-:Y:S01]  /*5bfe0*/  STL.64 [R1+0x3588], R70 ;  /* 0x0035884601007387 */ /* 0x000fe20000100a00 */
[----:B------:R-:W-:-:S03]  /*5bff0*/  VIADD R9, R23, 0x100000 ;  /* 0x0010000017097836 */ /* 0x000fc60000000000 */
[----:B------:R-:W-:Y:S04]  /*5c000*/  LDGSTS.E [R15+-0xfff8], desc[UR60][R74.64], !P1 ;  /* 0xf00080004a0f7fae */ /* 0x000fe8000c92187c */
[----:B------:R2:W-:Y:S04]  /*5c010*/  STL.64 [R1+0x3590], R12 ;  /* 0x0035900c01007387 */ /* 0x0005e80000100a00 */
[----:B------:R-:W-:Y:S01]  /*5c020*/  LDGSTS.E [R11+-0xbff8], desc[UR60][R70.64], !P1 ;  /* 0xf4008000460b7fae */ /* 0x000fe2000c92187c */
[----:B------:R-:W-:-:S03]  /*5c030*/  ISETP.GE.U32.AND P2, PT, R10, 0x7ffffd9d, PT ;  /* 0x7ffffd9d0a00780c */ /* 0x000fc60003f46070 */
[----:B------:R3:W-:Y:S04]  /*5c040*/  LDGSTS.E [R9+-0x7ff8], desc[UR60][R12.64], !P1 ;  /* 0xf80080000c097fae */ /* 0x0007e8000c92187c */
[----:B------:R4:W-:Y:S01]  /*5c050*/  LDGSTS.E [R252+-0x3ff8], desc[UR60][R68.64], !P1 ;  /* 0xfc00800044fc7fae */ /* 0x0009e2000c92187c */
[----:B------:R-:W-:Y:S01]  /*5c060*/  IADD3 R6, R6, -0x185, RZ ;  /* 0xfffffe7b06067810 */ /* 0x000fe20007ffe0ff */
[----:B------:R-:W4:Y:S02]  /*5c070*/  LDC R8, c[0x0][0x230] ;  /* 0x00008c00ff087b82 */ /* 0x000f240000000800 */
[----:B-1----:R-:W4:Y:S04]  /*5c080*/  LDL.LU.64 R74, [R1+0x26f0] ;  /* 0x0026f000014a7983 */ /* 0x002f280000300a00 */
[----:B------:R4:W-:Y:S04]  /*5c090*/  STL.64 [R1+0x3598], R68 ;  /* 0x0035984401007387 */ /* 0x0009e80000100a00 */
[----:B------:R-:W4:Y:S04]  /*5c0a0*/  LDL.LU.64 R76, [R1+0x26e8] ;  /* 0x0026e800014c7983 */ /* 0x000f280000300a00 */
[----:B------:R-:W4:Y:S04]  /*5c0b0*/  LDL.LU.64 R10, [R1+0x26e0] ;  /* 0x0026e000010a7983 */ /* 0x000f280000300a00 */
[----:B--2---:R-:W2:Y:S01]  /*5c0c0*/  LDL.LU.64 R12, [R1+0x26d8] ;  /* 0x0026d800010c7983 */ /* 0x004ea20000300a00 */
[----:B------:R-:W-:Y:S01]  /*5c0d0*/  VIADD R23, R23, 0x100000 ;  /* 0x0010000017177836 */ /* 0x000fe20000000000 */
[----:B------:R-:W-:Y:S01]  /*5c0e0*/  ISETP.GE.U32.AND P1, PT, R6, 0x7ffffdfc, PT ;  /* 0x7ffffdfc0600780c */ /* 0x000fe20003f26070 */
[----:B---3--:R-:W1:Y:S08]  /*5c0f0*/  LDC R9, c[0x0][0x230] ;  /* 0x00008c00ff097b82 */ /* 0x008e700000000800 */
[----:B------:R-:W3:Y:S01]  /*5c100*/  LDC R6, c[0x0][0x230] ;  /* 0x00008c00ff067b82 */ /* 0x000ee20000000800 */
[----:B------:R-:W-:-:S04]  /*5c110*/  IMAD.WIDE R78, R5, 0x4, R78 ;  /* 0x00000004054e7825 */ /* 0x000fc800078e024e */
[----:B------:R-:W-:-:S04]  /*5c120*/  IMAD.WIDE R72, R5, 0x4, R72 ;  /* 0x0000000405487825 */ /* 0x000fc800078e0248 */
[----:B------:R-:W-:-:S04]  /*5c130*/  IMAD.WIDE R70, R5, 0x4, R238 ;  /* 0x0000000405467825 */ /* 0x000fc800078e02ee */
[----:B----4-:R-:W-:Y:S01]  /*5c140*/  IMAD.WIDE R68, R5, 0x4, R246 ;  /* 0x0000000405447825 */ /* 0x010fe200078e02f6 */
[----:B------:R4:W-:Y:S04]  /*5c150*/  STL.64 [R1+0x35a0], R78 ;  /* 0x0035a04e01007387 */ /* 0x0009e80000100a00 */
[----:B------:R1:W-:Y:S04]  /*5c160*/  STL.64 [R1+0x35a8], R72 ;  /* 0x0035a84801007387 */ /* 0x0003e80000100a00 */
[----:B------:R3:W-:Y:S04]  /*5c170*/  LDGSTS.E [R17+-0xfff4], desc[UR60][R78.64], !P2 ;  /* 0xf000c0004e117fae */ /* 0x0007e8000d12187c */
[----:B------:R3:W-:Y:S04]  /*5c180*/  STL.64 [R1+0x35b0], R70 ;  /* 0x0035b04601007387 */ /* 0x0007e80000100a00 */
[----:B------:R3:W-:Y:S04]  /*5c190*/  LDGSTS.E [R15+-0xbff4], desc[UR60][R72.64], !P2 ;  /* 0xf400c000480f7fae */ /* 0x0007e8000d12187c */
[----:B------:R-:W-:Y:S04]  /*5c1a0*/  LDGSTS.E [R23+-0x7ff4], desc[UR60][R70.64], !P2 ;  /* 0xf800c00046177fae */ /* 0x000fe8000d12187c */
[----:B------:R3:W-:Y:S04]  /*5c1b0*/  LDGSTS.E [R252+-0x3ff4], desc[UR60][R68.64], !P2 ;  /* 0xfc00c00044fc7fae */ /* 0x0007e8000d12187c */
[----:B----4-:R-:W4:Y:S04]  /*5c1c0*/  LDL.LU.64 R78, [R1+0x26d0] ;  /* 0x0026d000014e7983 */ /* 0x010f280000300a00 */
[----:B------:R3:W-:Y:S04]  /*5c1d0*/  STL.64 [R1+0x35b8], R68 ;  /* 0x0035b84401007387 */ /* 0x0007e80000100a00 */
[----:B-1----:R-:W4:Y:S04]  /*5c1e0*/  LDL.LU.64 R72, [R1+0x26c8] ;  /* 0x0026c80001487983 */ /* 0x002f280000300a00 */
[----:B------:R-:W4:Y:S04]  /*5c1f0*/  LDL.LU.64 R230, [R1+0x26c0] ;  /* 0x0026c00001e67983 */ /* 0x000f280000300a00 */
[----:B------:R-:W4:Y:S01]  /*5c200*/  LDL.LU.64 R238, [R1+0x26b8] ;  /* 0x0026b80001ee7983 */ /* 0x000f220000300a00 */
[C---:B---3--:R-:W-:Y:S01]  /*5c210*/  VIADD R17, R22.reuse, 0x100000 ;  /* 0x0010000016117836 */ /* 0x048fe20000000000 */
[C---:B------:R-:W-:Y:S01]  /*5c220*/  IADD3 R15, R22.reuse, 0x100000, RZ ;  /* 0x00100000160f7810 */ /* 0x040fe20007ffe0ff */
[----:B------:R-:W-:-:S02]  /*5c230*/  VIADD R252, R22, 0x100000 ;  /* 0x0010000016fc7836 */ /* 0x000fc40000000000 */
[----:B------:R-:W-:-:S04]  /*5c240*/  IMAD.WIDE R70, R5, 0x4, R74 ;  /* 0x0000000405467825 */ /* 0x000fc800078e024a */
[----:B------:R-:W-:-:S04]  /*5c250*/  IMAD.WIDE R68, R5, 0x4, R76 ;  /* 0x0000000405447825 */ /* 0x000fc800078e024c */
[----:B------:R-:W-:-:S04]  /*5c260*/  IMAD.WIDE R10, R5, 0x4, R10 ;  /* 0x00000004050a7825 */ /* 0x000fc800078e020a */
[----:B--2---:R-:W-:Y:S01]  /*5c270*/  IMAD.WIDE R12, R5, 0x4, R12 ;  /* 0x00000004050c7825 */ /* 0x004fe200078e020c */
[----:B------:R-:W-:Y:S04]  /*5c280*/  STL.64 [R1+0x1e80], R70 ;  /* 0x001e804601007387 */ /* 0x000fe80000100a00 */
[----:B------:R-:W-:Y:S04]  /*5c290*/  STL.64 [R1+0x1e88], R68 ;  /* 0x001e884401007387 */ /* 0x000fe80000100a00 */
[----:B------:R1:W-:Y:S04]  /*5c2a0*/  STL.64 [R1+0x1e90], R10 ;  /* 0x001e900a01007387 */ /* 0x0003e80000100a00 */
[----:B------:R-:W2:Y:S04]  /*5c2b0*/  LDL.LU.64 R74, [R1+0x26b0] ;  /* 0x0026b000014a7983 */ /* 0x000ea80000300a00 */
[----:B------:R3:W-:Y:S04]  /*5c2c0*/  STL.64 [R1+0x1e98], R12 ;  /* 0x001e980c01007387 */ /* 0x0007e80000100a00 */
[----:B------:R-:W-:Y:S04]  /*5c2d0*/  LDGSTS.E [R17+-0x40000], desc[UR60][R70.64], !P1 ;  /* 0xc000000046117fae */ /* 0x000fe8000c92187c */
[----:B------:R-:W2:Y:S04]  /*5c2e0*/  LDL.LU.64 R246, [R1+0x26a8] ;  /* 0x0026a80001f67983 */ /* 0x000ea80000300a00 */
[----:B------:R-:W-:Y:S04]  /*5c2f0*/  LDGSTS.E [R15+-0x3c000], desc[UR60][R68.64], !P1 ;  /* 0xc4000000440f7fae */ /* 0x000fe8000c92187c */
[----:B------:R-:W2:Y:S04]  /*5c300*/  LDL.LU.64 R76, [R1+0x26a0] ;  /* 0x0026a000014c7983 */ /* 0x000ea80000300a00 */
[----:B------:R-:W-:Y:S04]  /*5c310*/  LDGSTS.E [R252+-0x38000], desc[UR60][R10.64], !P1 ;  /* 0xc80000000afc7fae */ /* 0x000fe8000c92187c */
[----:B-1----:R-:W2:Y:S01]  /*5c320*/  LDL.LU.64 R10, [R1+0x2698] ;  /* 0x00269800010a7983 */ /* 0x002ea20000300a00 */
[----:B------:R-:W-:-:S02]  /*5c330*/  IADD3 R8, R8, -0x186, RZ ;  /* 0xfffffe7a08087810 */ /* 0x000fc40007ffe0ff */
[----:B------:R-:W-:Y:S02]  /*5c340*/  IADD3 R23, R22, 0x100000, RZ ;  /* 0x0010000016177810 */ /* 0x000fe40007ffe0ff */
[----:B------:R-:W-:-:S03]  /*5c350*/  ISETP.GE.U32.AND P2, PT, R8, 0x7ffffdfb, PT ;  /* 0x7ffffdfb0800780c */ /* 0x000fc60003f46070 */
[----:B------:R3:W-:Y:S01]  /*5c360*/  LDGSTS.E [R23+-0x34000], desc[UR60][R12.64], !P1 ;  /* 0xcc0000000c177fae */ /* 0x0007e2000c92187c */
[----:B------:R-:W-:Y:S01]  /*5c370*/  VIADD R9, R9, 0xfffffe79 ;  /* 0xfffffe7909097836 */ /* 0x000fe20000000000 */
[----:B------:R-:W-:Y:S01]  /*5c380*/  IADD3 R6, R6, -0x188, RZ ;  /* 0xfffffe7806067810 */ /* 0x000fe20007ffe0ff */
[----:B------:R-:W1:Y:S01]  /*5c390*/  LDC R8, c[0x0][0x230] ;  /* 0x00008c00ff087b82 */ /* 0x000e620000000800 */
[C---:B---3--:R-:W-:Y:S01]  /*5c3a0*/  IADD3 R13, R22.reuse, 0x100000, RZ ;  /* 0x00100000160d7810 */ /* 0x048fe20007ffe0ff */
[----:B------:R-:W-:Y:S02]  /*5c3b0*/  VIADD R12, R22, 0x100000 ;  /* 0x00100000160c7836 */ /* 0x000fe40000000000 */
[----:B----4-:R-:W-:-:S04]  /*5c3c0*/  IMAD.WIDE R78, R5, 0x4, R78 ;  /* 0x00000004054e7825 */ /* 0x010fc800078e024e */
[----:B------:R-:W-:-:S04]  /*5c3d0*/  IMAD.WIDE R72, R5, 0x4, R72 ;  /* 0x0000000405487825 */ /* 0x000fc800078e0248 */
[----:B------:R-:W-:-:S04]  /*5c3e0*/  IMAD.WIDE R70, R5, 0x4, R230 ;  /* 0x0000000405467825 */ /* 0x000fc800078e02e6 */
[----:B------:R-:W-:Y:S01]  /*5c3f0*/  IMAD.WIDE R68, R5, 0x4, R238 ;  /* 0x0000000405447825 */ /* 0x000fe200078e02ee */
[----:B------:R-:W-:Y:S04]  /*5c400*/  STL.64 [R1+0x1ea0], R78 ;  /* 0x001ea04e01007387 */ /* 0x000fe80000100a00 */
[----:B------:R3:W-:Y:S04]  /*5c410*/  STL.64 [R1+0x1ea8], R72 ;  /* 0x001ea84801007387 */ /* 0x0007e80000100a00 */
[----:B------:R-:W-:Y:S04]  /*5c420*/  LDGSTS.E [R13+-0x3fffc], desc[UR60][R78.64], !P2 ;  /* 0xc00040004e0d7fae */ /* 0x000fe8000d12187c */
[----:B------:R-:W-:Y:S04]  /*5c430*/  LDGSTS.E [R12+-0x3bffc], desc[UR60][R72.64], !P2 ;  /* 0xc4004000480c7fae */ /* 0x000fe8000d12187c */
[----:B------:R4:W-:Y:S01]  /*5c440*/  STL.64 [R1+0x1eb0], R70 ;  /* 0x001eb04601007387 */ /* 0x0009e20000100a00 */
[----:B------:R-:W-:-:S03]  /*5c450*/  ISETP.GE.U32.AND P1, PT, R9, 0x7ffffdfa, PT ;  /* 0x7ffffdfa0900780c */ /* 0x000fc60003f26070 */
[----:B------:R4:W-:Y:S04]  /*5c460*/  LDGSTS.E [R252+-0x37ffc], desc[UR60][R70.64], !P2 ;  /* 0xc800400046fc7fae */ /* 0x0009e8000d12187c */
[----:B------:R1:W-:Y:S01]  /*5c470*/  LDGSTS.E [R23+-0x33ffc], desc[UR60][R68.64], !P2 ;  /* 0xcc00400044177fae */ /* 0x0003e2000d12187c */
[----:B--2---:R-:W-:-:S03]  /*5c480*/  IMAD.WIDE R74, R5, 0x4, R74 ;  /* 0x00000004054a7825 */ /* 0x004fc600078e024a */
[----:B---3--:R-:W2:Y:S04]  /*5c490*/  LDL.LU.64 R72, [R1+0x2690] ;  /* 0x0026900001487983 */ /* 0x008ea80000300a00 */
[----:B------:R1:W-:Y:S04]  /*5c4a0*/  STL.64 [R1+0x1eb8], R68 ;  /* 0x001eb84401007387 */ /* 0x0003e80000100a00 */
[----:B------:R-:W3:Y:S04]  /*5c4b0*/  LDL.LU.64 R230, [R1+0x2688] ;  /* 0x0026880001e67983 */ /* 0x000ee80000300a00 */
[----:B------:R-:W3:Y:S04]  /*5c4c0*/  LDL.LU.64 R12, [R1+0x2680] ;  /* 0x00268000010c7983 */ /* 0x000ee80000300a00 */
[----:B------:R-:W3:Y:S01]  /*5c4d0*/  LDL.LU.64 R78, [R1+0x2678] ;  /* 0x00267800014e7983 */ /* 0x000ee20000300a00 */
[----:B----4-:R-:W-:-:S03]  /*5c4e0*/  IMAD.WIDE R70, R5, 0x4, R246 ;  /* 0x0000000405467825 */ /* 0x010fc600078e02f6 */
[----:B------:R4:W-:Y:S04]  /*5c4f0*/  STL.64 [R1+0x1ec0], R74 ;  /* 0x001ec04a01007387 */ /* 0x0009e80000100a00 */
[----:B------:R-:W-:Y:S04]  /*5c500*/  LDGSTS.E [R17+-0x3fff8], desc[UR60][R74.64], !P1 ;  /* 0xc00080004a117fae */ /* 0x000fe8000c92187c */
[----:B------:R-:W-:Y:S01]  /*5c510*/  STL.64 [R1+0x1ec8], R70 ;  /* 0x001ec84601007387 */ /* 0x000fe20000100a00 */
[----:B------:R-:W-:-:S04]  /*5c520*/  IMAD.WIDE R10, R5, 0x4, R10 ;  /* 0x00000004050a7825 */ /* 0x000fc800078e020a */
[----:B-1----:R-:W-:Y:S01]  /*5c530*/  IMAD.WIDE R68, R5, 0x4, R76 ;  /* 0x0000000405447825 */ /* 0x002fe200078e024c */
[----:B------:R-:W-:Y:S01]  /*5c540*/  ISETP.GE.U32.AND P2, PT, R6, 0x7ffffdf9, PT ;  /* 0x7ffffdf90600780c */ /* 0x000fe20003f46070 */
[----:B------:R-:W-:Y:S04]  /*5c550*/  LDGSTS.E [R15+-0x3bff8], desc[UR60][R70.64], !P1 ;  /* 0xc4008000460f7fae */ /* 0x000fe8000c92187c */
[----:B------:R-:W-:Y:S04]  /*5c560*/  STL.64 [R1+0x1ed0], R68 ;  /* 0x001ed04401007387 */ /* 0x000fe80000100a00 */
[----:B------:R-:W3:Y:S04]  /*5c570*/  LDL.LU.64 R76, [R1+0x2670] ;  /* 0x00267000014c7983 */ /* 0x000ee80000300a00 */
[----:B------:R1:W-:Y:S04]  /*5c580*/  STL.64 [R1+0x1ed8], R10 ;  /* 0x001ed80a01007387 */ /* 0x0003e80000100a00 */
[----:B----4-:R-:W4:Y:S04]  /*5c590*/  LDL.LU.64 R74, [R1+0x2668] ;  /* 0x00266800014a7983 */ /* 0x010f280000300a00 */
[----:B------:R-:W4:Y:S04]  /*5c5a0*/  LDL.LU.64 R238, [R1+0x2660] ;  /* 0x0026600001ee7983 */ /* 0x000f280000300a00 */
[----:B------:R-:W4:Y:S04]  /*5c5b0*/  LDL.LU.64 R246, [R1+0x2658] ;  /* 0x0026580001f67983 */ /* 0x000f280000300a00 */
[----:B------:R-:W-:Y:S04]  /*5c5c0*/  LDGSTS.E [R252+-0x37ff8], desc[UR60][R68.64], !P1 ;  /* 0xc800800044fc7fae */ /* 0x000fe8000c92187c */
[----:B------:R1:W-:Y:S01]  /*5c5d0*/  LDGSTS.E [R23+-0x33ff8], desc[UR60][R10.64], !P1 ;  /* 0xcc0080000a177fae */ /* 0x0003e2000c92187c */
[----:B------:R-:W-:Y:S01]  /*5c5e0*/  VIADD R8, R8, 0xfffffe5b ;  /* 0xfffffe5b08087836 */ /* 0x000fe20000000000 */
[----:B------:R-:W4:Y:S08]  /*5c5f0*/  LDC R9, c[0x0][0x230] ;  /* 0x00008c00ff097b82 */ /* 0x000f300000000800 */
[----:B------:R-:W4:Y:S01]  /*5c600*/  LDC R6, c[0x0][0x230] ;  /* 0x00008c00ff067b82 */ /* 0x000f220000000800 */
[C---:B-1----:R-:W-:Y:S01]  /*5c610*/  IADD3 R11, R22.reuse, 0x100000, RZ ;  /* 0x00100000160b7810 */ /* 0x042fe20007ffe0ff */
[----:B------:R-:W-:Y:S01]  /*5c620*/  VIADD R10, R22, 0x100000 ;  /* 0x00100000160a7836 */ /* 0x000fe20000000000 */
[----:B------:R-:W-:-:S05]  /*5c630*/  ISETP.GE.U32.AND P1, PT, R8, 0x7ffffddc, PT ;  /* 0x7ffffddc0800780c */ /* 0x000fca0003f26070 */
[----:B------:R-:W1:Y:S01]  /*5c640*/  LDC R8, c[0x0][0x230] ;  /* 0x00008c00ff087b82 */ /* 0x000e620000000800 */
[----:B--2---:R-:W-:-:S04]  /*5c650*/  IMAD.WIDE R72, R5, 0x4, R72 ;  /* 0x0000000405487825 */ /* 0x004fc800078e0248 */
[----:B---3--:R-:W-:-:S04]  /*5c660*/  IMAD.WIDE R70, R5, 0x4, R230 ;  /* 0x0000000405467825 */ /* 0x008fc800078e02e6 */
[----:B------:R-:W-:-:S04]  /*5c670*/  IMAD.WIDE R12, R5, 0x4, R12 ;  /* 0x00000004050c7825 */ /* 0x000fc800078e020c */
[C---:B------:R-:W-:Y:S01]  /*5c680*/  IMAD.WIDE R68, R5.reuse, 0x4, R78 ;  /* 0x0000000405447825 */ /* 0x040fe200078e024e */
[----:B------:R2:W-:Y:S04]  /*5c690*/  STL.64 [R1+0x1ee0], R72 ;  /* 0x001ee04801007387 */ /* 0x0005e80000100a00 */
[----:B------:R-:W-:Y:S04]  /*5c6a0*/  STL.64 [R1+0x1ee8], R70 ;  /* 0x001ee84601007387 */ /* 0x000fe80000100a00 */
[----:B------:R-:W-:Y:S04]  /*5c6b0*/  LDGSTS.E [R11+-0x3fff4], desc[UR60][R72.64], !P2 ;  /* 0xc000c000480b7fae */ /* 0x000fe8000d12187c */
[----:B------:R3:W-:Y:S04]  /*5c6c0*/  STL.64 [R1+0x1ef0], R12 ;  /* 0x001ef00c01007387 */ /* 0x0007e80000100a00 */
[----:B------:R1:W-:Y:S04]  /*5c6d0*/  LDGSTS.E [R10+-0x3bff4], desc[UR60][R70.64], !P2 ;  /* 0xc400c000460a7fae */ /* 0x0003e8000d12187c */
[----:B------:R-:W-:Y:S04]  /*5c6e0*/  LDGSTS.E [R252+-0x37ff4], desc[UR60][R12.64], !P2 ;  /* 0xc800c0000cfc7fae */ /* 0x000fe8000d12187c */
[----:B------:R1:W-:Y:S04]  /*5c6f0*/  LDGSTS.E [R23+-0x33ff4], desc[UR60][R68.64], !P2 ;  /* 0xcc00c00044177fae */ /* 0x0003e8000d12187c */
[----:B--2---:R-:W2:Y:S04]  /*5c700*/  LDL.LU.64 R72, [R1+0x2650] ;  /* 0x0026500001487983 */ /* 0x004ea80000300a00 */
[----:B------:R1:W-:Y:S04]  /*5c710*/  STL.64 [R1+0x1ef8], R68 ;  /* 0x001ef84401007387 */ /* 0x0003e80000100a00 */
[----:B------:R-:W2:Y:S04]  /*5c720*/  LDL.LU.64 R78, [R1+0x2648] ;  /* 0x00264800014e7983 */ /* 0x000ea80000300a00 */
[----:B------:R-:W2:Y:S04]  /*5c730*/  LDL.LU.64 R10, [R1+0x2640] ;  /* 0x00264000010a7983 */ /* 0x000ea80000300a00 */
[----:B---3--:R-:W3:Y:S01]  /*5c740*/  LDL.LU.64 R12, [R1+0x2588] ;  /* 0x00258800010c7983 */ /* 0x008ee20000300a00 */
[----:B------:R-:W-:-:S04]  /*5c750*/  IMAD.WIDE R76, R5, 0x4, R76 ;  /* 0x00000004054c7825 */ /* 0x000fc800078e024c */
[----:B----4-:R-:W-:-:S04]  /*5c760*/  IMAD.WIDE R74, R5, 0x4, R74 ;  /* 0x00000004054a7825 */ /* 0x010fc800078e024a */
[C---:B-1----:R-:W-:Y:S01]  /*5c770*/  IMAD.WIDE R70, R5.reuse, 0x4, R238 ;  /* 0x0000000405467825 */ /* 0x042fe200078e02ee */
[----:B------:R1:W-:Y:S04]  /*5c780*/  STL.64 [R1+0x2468], R76 ;  /* 0x0024684c01007387 */ /* 0x0003e80000100a00 */
[----:B------:R4:W-:Y:S01]  /*5c790*/  STL.64 [R1+0x2470], R74 ;  /* 0x0024704a01007387 */ /* 0x0009e20000100a00 */
[----:B------:R-:W-:-:S03]  /*5c7a0*/  IMAD.WIDE R68, R5, 0x4, R246 ;  /* 0x0000000405447825 */ /* 0x000fc600078e02f6 */
[----:B------:R-:W-:Y:S04]  /*5c7b0*/  LDGSTS.E [R17+-0x30000], desc[UR60][R76.64], !P1 ;  /* 0xd00000004c117fae */ /* 0x000fe8000c92187c */
[----:B------:R2:W-:Y:S04]  /*5c7c0*/  STL.64 [R1+0x2478], R70 ;  /* 0x0024784601007387 */ /* 0x0005e80000100a00 */
[----:B------:R-:W-:Y:S01]  /*5c7d0*/  LDGSTS.E [R15+-0x2c000], desc[UR60][R74.64], !P1 ;  /* 0xd40000004a0f7fae */ /* 0x000fe2000c92187c */
[----:B------:R-:W-:-:S03]  /*5c7e0*/  IADD3 R9, R9, -0x1a6, RZ ;  /* 0xfffffe5a09097810 */ /* 0x000fc60007ffe0ff */
[----:B------:R2:W-:Y:S04]  /*5c7f0*/  LDGSTS.E [R252+-0x28000], desc[UR60][R70.64], !P1 ;  /* 0xd800000046fc7fae */ /* 0x0005e8000c92187c */
[----:B------:R2:W-:Y:S04]  /*5c800*/  LDGSTS.E [R23+-0x24000], desc[UR60][R68.64], !P1 ;  /* 0xdc00000044177fae */ /* 0x0005e8000c92187c */
[----:B-1----:R-:W3:Y:S04]  /*5c810*/  LDL.LU.64 R76, [R1+0x25a8] ;  /* 0x0025a800014c7983 */ /* 0x002ee80000300a00 */
[----:B------:R1:W-:Y:S04]  /*5c820*/  STL.64 [R1+0x2480], R68 ;  /* 0x0024804401007387 */ /* 0x0003e80000100a00 */
[----:B----4-:R-:W4:Y:S04]  /*5c830*/  LDL.LU.64 R74, [R1+0x25b0] ;  /* 0x0025b000014a7983 */ /* 0x010f280000300a00 */
[----:B------:R-:W4:Y:S04]  /*5c840*/  LDL.LU.64 R230, [R1+0x25c0] ;  /* 0x0025c00001e67983 */ /* 0x000f280000300a00 */
[----:B------:R-:W4:Y:S01]  /*5c850*/  LDL.LU.64 R238, [R1+0x25d0] ;  /* 0x0025d00001ee7983 */ /* 0x000f220000300a00 */
[----:B------:R-:W-:Y:S01]  /*5c860*/  ISETP.GE.U32.AND P2, PT, R9, 0x7ffffddb, PT ;  /* 0x7ffffddb0900780c */ /* 0x000fe20003f46070 */
[----:B------:R-:W-:Y:S01]  /*5c870*/  VIADD R6, R6, 0xfffffe59 ;  /* 0xfffffe5906067836 */ /* 0x000fe20000000000 */
[----:B------:R-:W-:Y:S01]  /*5c880*/  IADD3 R8, R8, -0x1a8, RZ ;  /* 0xfffffe5808087810 */ /* 0x000fe20007ffe0ff */
[----:B------:R-:W4:Y:S03]  /*5c890*/  LDC R9, c[0x0][0x230] ;  /* 0x00008c00ff097b82 */ /* 0x000f260000000800 */
[----:B------:R-:W-:-:S05]  /*5c8a0*/  ISETP.GE.U32.AND P1, PT, R6, 0x7ffffdda, PT ;  /* 0x7ffffdda0600780c */ /* 0x000fca0003f26070 */
[----:B------:R-:W4:Y:S01]  /*5c8b0*/  LDC R6, c[0x0][0x230] ;  /* 0x00008c00ff067b82 */ /* 0x000f220000000800 */
[----:B--2---:R-:W-:-:S04]  /*5c8c0*/  IMAD.WIDE R70, R5, 0x4, R72 ;  /* 0x0000000405467825 */ /* 0x004fc800078e0248 */
[----:B-1----:R-:W-:-:S04]  /*5c8d0*/  IMAD.WIDE R68, R5, 0x4, R78 ;  /* 0x0000000405447825 */ /* 0x002fc800078e024e */
[----:B------:R-:W-:-:S04]  /*5c8e0*/  IMAD.WIDE R10, R5, 0x4, R10 ;  /* 0x00000004050a7825 */ /* 0x000fc800078e020a */
[C---:B---3--:R-:W-:Y:S01]  /*5c8f0*/  IMAD.WIDE R12, R5.reuse, 0x4, R12 ;  /* 0x00000004050c7825 */ /* 0x048fe200078e020c */
        /* <DEDUP_REMOVED lines=10> */
[----:B------:R3:W-:Y:S04]  /*5c9a0*/  LDGSTS.E [R23+-0x23ffc], desc[UR60][R12.64], !P2 ;  /* 0xdc0040000c177fae */ /* 0x0007e8000d12187c */
[----:B-1----:R-:W2:Y:S01]  /*5c9b0*/  LDL.LU.64 R10, [R1+0x2600] ;  /* 0x00260000010a7983 */ /* 0x002ea20000300a00 */
[----:B------:R-:W-:-:S04]  /*5c9c0*/  IMAD.WIDE R76, R5, 0x4, R76 ;  /* 0x00000004054c7825 */ /* 0x000fc800078e024c */
[C---:B---3--:R-:W-:Y:S02]  /*5c9d0*/  VIADD R13, R22.reuse, 0x100000 ;  /* 0x00100000160d7836 */ /* 0x048fe40000000000 */
[----:B----4-:R-:W-:Y:S01]  /*5c9e0*/  IMAD.WIDE R74, R5, 0x4, R74 ;  /* 0x00000004054a7825 */ /* 0x010fe200078e024a */
[----:B------:R-:W-:-:S03]  /*5c9f0*/  IADD3 R12, R22, 0x100000, RZ ;  /* 0x00100000160c7810 */ /* 0x000fc60007ffe0ff */
        /* <DEDUP_REMOVED lines=10> */
[----:B------:R-:W-:Y:S01]  /*5caa0*/  VIADD R9, R9, 0xfffffe3b ;  /* 0xfffffe3b09097836 */ /* 0x000fe20000000000 */
[----:B------:R-:W-:Y:S01]  /*5cab0*/  IADD3 R6, R6, -0x1c6, RZ ;  /* 0xfffffe3a06067810 */ /* 0x000fe20007ffe0ff */
[----:B------:R-:W4:Y:S01]  /*5cac0*/  LDC R8, c[0x0][0x230] ;  /* 0x00008c00ff087b82 */ /* 0x000f220000000800 */
[----:B-1----:R-:W4:Y:S04]  /*5cad0*/  LDL.LU.64 R74, [R1+0x2638] ;  /* 0x00263800014a7983 */ /* 0x002f280000300a00 */
[----:B------:R4:W-:Y:S04]  /*5cae0*/  STL.64 [R1+0x25d0], R68 ;  /* 0x0025d04401007387 */ /* 0x0009e80000100a00 */
[----:B------:R-:W4:Y:S04]  /*5caf0*/  LDL.LU.64 R230, [R1+0x2630] ;  /* 0x0026300001e67983 */ /* 0x000f280000300a00 */
[----:B------:R-:W4:Y:S04]  /*5cb00*/  LDL.LU.64 R12, [R1+0x2628] ;  /* 0x00262800010c7983 */ /* 0x000f280000300a00 */
[----:B------:R-:W4:Y:S01]  /*5cb10*/  LDL.LU.64 R76, [R1+0x2620] ;  /* 0x00262000014c7983 */ /* 0x000f220000300a00 */
[----:B------:R-:W-:-:S02]  /*5cb20*/  ISETP.GE.U32.AND P1, PT, R9, 0x7ffffdbc, PT ;  /* 0x7ffffdbc0900780c */ /* 0x000fc40003f26070 */
[----:B------:R-:W1:Y:S01]  /*5cb30*/  LDC R9, c[0x0][0x230] ;  /* 0x00008c00ff097b82 */ /* 0x000e620000000800 */
[----:B--2---:R-:W-:-:S04]  /*5cb40*/  IMAD.WIDE R72, R5, 0x4, R72 ;  /* 0x0000000405487825 */ /* 0x004fc800078e0248 */
[----:B---3--:R-:W-:-:S04]  /*5cb50*/  IMAD.WIDE R70, R5, 0x4, R246 ;  /* 0x0000000405467825 */ /* 0x008fc800078e02f6 */
[C---:B----4-:R-:W-:Y:S01]  /*5cb60*/  IMAD.WIDE R68, R5.reuse, 0x4, R78 ;  /* 0x0000000405447825 */ /* 0x050fe200078e024e */
[----:B------:R2:W-:Y:S04]  /*5cb70*/  STL.64 [R1+0x25d8], R72 ;  /* 0x0025d84801007387 */ /* 0x0005e80000100a00 */
[----:B------:R3:W-:Y:S04]  /*5cb80*/  STL.64 [R1+0x25e0], R70 ;  /* 0x0025e04601007387 */ /* 0x0007e80000100a00 */
[----:B------:R-:W-:Y:S04]  /*5cb90*/  LDGSTS.E [R17+-0x2fff4], desc[UR60][R72.64], !P2 ;  /* 0xd000c00048117fae */ /* 0x000fe8000d12187c */
[----:B------:R-:W-:Y:S04]  /*5cba0*/  STL.64 [R1+0x25e8], R68 ;  /* 0x0025e84401007387 */ /* 0x000fe80000100a00 */
[----:B------:R-:W4:Y:S04]  /*5cbb0*/  LDL.LU.64 R78, [R1+0x2618] ;  /* 0x00261800014e7983 */ /* 0x000f280000300a00 */
[----:B------:R3:W-:Y:S04]  /*5cbc0*/  LDGSTS.E [R15+-0x2bff4], desc[UR60][R70.64], !P2 ;  /* 0xd400c000460f7fae */ /* 0x0007e8000d12187c */
[----:B------:R-:W-:Y:S01]  /*5cbd0*/  LDGSTS.E [R252+-0x27ff4], desc[UR60][R68.64], !P2 ;  /* 0xd800c00044fc7fae */ /* 0x000fe2000d12187c */
[----:B------:R-:W-:-:S05]  /*5cbe0*/  IMAD.WIDE R10, R5, 0x4, R10 ;  /* 0x00000004050a7825 */ /* 0x000fca00078e020a */
[----:B------:R1:W-:Y:S04]  /*5cbf0*/  STL.64 [R1+0x2600], R10 ;  /* 0x0026000a01007387 */ /* 0x0003e80000100a00 */
[----:B--2---:R-:W2:Y:S04]  /*5cc00*/  LDL.LU.64 R72, [R1+0x2610] ;  /* 0x0026100001487983 */ /* 0x004ea80000300a00 */
[----:B------:R-:W2:Y:S04]  /*5cc10*/  LDL.LU.64 R238, [R1+0x2608] ;  /* 0x0026080001ee7983 */ /* 0x000ea80000300a00 */
[----:B------:R-:W2:Y:S04]  /*5cc20*/  LDL.LU.64 R246, [R1+0x25f8] ;  /* 0x0025f80001f67983 */ /* 0x000ea80000300a00 */
[----:B------:R1:W-:Y:S01]  /*5cc30*/  LDGSTS.E [R23+-0x23ff4], desc[UR60][R10.64], !P2 ;  /* 0xdc00c0000a177fae */ /* 0x0003e2000d12187c */
[----:B------:R-:W-:-:S04]  /*5cc40*/  IMAD.WIDE R74, R5, 0x4, R74 ;  /* 0x00000004054a7825 */ /* 0x000fc800078e024a */
[----:B---3--:R-:W-:-:S04]  /*5cc50*/  IMAD.WIDE R70, R5, 0x4, R230 ;  /* 0x0000000405467825 */ /* 0x008fc800078e02e6 */
[----:B-1----:R-:W-:Y:S02]  /*5cc60*/  VIADD R11, R22, 0x100000 ;  /* 0x00100000160b7836 */ /* 0x002fe40000000000 */
[----:B------:R-:W-:-:S04]  /*5cc70*/  IMAD.WIDE R12, R5, 0x4, R12 ;  /* 0x00000004050c7825 */ /* 0x000fc800078e020c */
[----:B------:R-:W-:Y:S01]  /*5cc80*/  IMAD.WIDE R68, R5, 0x4, R76 ;  /* 0x0000000405447825 */ /* 0x000fe200078e024c */
[----:B------:R-:W-:Y:S01]  /*5cc90*/  IADD3 R10, R22, 0x100000, RZ ;  /* 0x00100000160a7810 */ /* 0x000fe20007ffe0ff */
[----:B------:R1:W-:Y:S04]  /*5cca0*/  STL.64 [R1+0x31c0], R74 ;  /* 0x0031c04a01007387 */ /* 0x0003e80000100a00 */
[----:B------:R-:W-:Y:S04]  /*5ccb0*/  STL.64 [R1+0x31c8], R70 ;  /* 0x0031c84601007387 */ /* 0x000fe80000100a00 */
[----:B------:R-:W-:Y:S04]  /*5ccc0*/  LDGSTS.E [R11+-0x20000], desc[UR60][R74.64], !P1 ;  /* 0xe00000004a0b7fae */ /* 0x000fe8000c92187c */
[----:B------:R3:W-:Y:S04]  /*5ccd0*/  STL.64 [R1+0x31d0], R12 ;  /* 0x0031d00c01007387 */ /* 0x0007e80000100a00 */
[----:B------:R2:W-:Y:S04]  /*5cce0*/  LDGSTS.E [R10+-0x1c000], desc[UR60][R70.64], !P1 ;  /* 0xe4000000460a7fae */ /* 0x0005e8000c92187c */
[----:B------:R-:W-:Y:S01]  /*5ccf0*/  LDGSTS.E [R252+-0x18000], desc[UR60][R12.64], !P1 ;  /* 0xe80000000cfc7fae */ /* 0x000fe2000c92187c */
[----:B------:R-:W-:-:S03]  /*5cd00*/  ISETP.GE.U32.AND P2, PT, R6, 0x7ffffdbb, PT ;  /* 0x7ffffdbb0600780c */ /* 0x000fc60003f46070 */
[----:B------:R2:W-:Y:S01]  /*5cd10*/  LDGSTS.E [R23+-0x14000], desc[UR60][R68.64], !P1 ;  /* 0xec00000044177fae */ /* 0x0005e2000c92187c */
[----:B------:R-:W-:Y:S01]  /*5cd20*/  VIADD R8, R8, 0xfffffe39 ;  /* 0xfffffe3908087836 */ /* 0x000fe20000000000 */
[----:B------:R-:W-:Y:S01]  /*5cd30*/  IADD3 R9, R9, -0x1c8, RZ ;  /* 0xfffffe3809097810 */ /* 0x000fe20007ffe0ff */
[----:B------:R-:W2:Y:S01]  /*5cd40*/  LDC R6, c[0x0][0x230] ;  /* 0x00008c00ff067b82 */ /* 0x000ea20000000800 */
[----:B-1----:R-:W2:Y:S04]  /*5cd50*/  LDL.LU.64 R74, [R1+0x25f0] ;  /* 0x0025f000014a7983 */ /* 0x002ea80000300a00 */
[----:B------:R1:W-:Y:S04]  /*5cd60*/  STL.64 [R1+0x31d8], R68 ;  /* 0x0031d84401007387 */ /* 0x0003e80000100a00 */
[----:B------:R-:W2:Y:S04]  /*5cd70*/  LDL.LU.64 R76, [R1+0x25c8] ;  /* 0x0025c800014c7983 */ /* 0x000ea80000300a00 */
[----:B------:R-:W2:Y:S04]  /*5cd80*/  LDL.LU.64 R10, [R1+0x25b8] ;  /* 0x0025b800010a7983 */ /* 0x000ea80000300a00 */
[----:B---3--:R-:W3:Y:S01]  /*5cd90*/  LDL.LU.64 R12, [R1+0x25a0] ;  /* 0x0025a000010c7983 */ /* 0x008ee20000300a00 */
[----:B------:R-:W-:-:S02]  /*5cda0*/  ISETP.GE.U32.AND P1, PT, R8, 0x7ffffdba, PT ;  /* 0x7ffffdba0800780c */ /* 0x000fc40003f26070 */
[----:B------:R-:W3:Y:S01]  /*5cdb0*/  LDC R8, c[0x0][0x230] ;  /* 0x00008c00ff087b82 */ /* 0x000ee20000000800 */
[----:B----4-:R-:W-:-:S05]  /*5cdc0*/  IMAD.WIDE R78, R5, 0x4, R78 ;  /* 0x00000004054e7825 */ /* 0x010fca00078e024e */
[----:B------:R4:W-:Y:S04]  /*5cdd0*/  STL.64 [R1+0x31e0], R78 ;  /* 0x0031e04e01007387 */ /* 0x0009e80000100a00 */
[----:B------:R-:W-:Y:S01]  /*5cde0*/  LDGSTS.E [R17+-0x1fffc], desc[UR60][R78.64], !P2 ;  /* 0xe00040004e117fae */ /* 0x000fe2000d12187c */
[----:B--2---:R-:W-:-:S04]  /*5cdf0*/  IMAD.WIDE R72, R5, 0x4, R72 ;  /* 0x0000000405487825 */ /* 0x004fc800078e0248 */
[----:B------:R-:W-:-:S04]  /*5ce00*/  IMAD.WIDE R70, R5, 0x4, R238 ;  /* 0x0000000405467825 */ /* 0x000fc800078e02ee */
[C---:B-1----:R-:W-:Y:S01]  /*5ce10*/  IMAD.WIDE R68, R5.reuse, 0x4, R246 ;  /* 0x0000000405447825 */ /* 0x042fe200078e02f6 */
[----:B------:R-:W-:Y:S04]  /*5ce20*/  STL.64 [R1+0x31e8], R72 ;  /* 0x0031e84801007387 */ /* 0x000fe80000100a00 */
[----:B------:R1:W-:Y:S04]  /*5ce30*/  STL.64 [R1+0x31f0], R70 ;  /* 0x0031f04601007387 */ /* 0x0003e80000100a00 */
[----:B------:R-:W2:Y:S04]  /*5ce40*/  LDL.LU.64 R230, [R1+0x2598] ;  /* 0x0025980001e67983 */ /* 0x000ea80000300a00 */
[----:B------:R1:W-:Y:S04]  /*5ce50*/  STL.64 [R1+0x31f8], R68 ;  /* 0x0031f84401007387 */ /* 0x0003e80000100a00 */
[----:B----4-:R-:W4:Y:S04]  /*5ce60*/  LDL.LU.64 R78, [R1+0x2590] ;  /* 0x00259000014e7983 */ /* 0x010f280000300a00 */
[----:B------:R-:W4:Y:S04]  /*5ce70*/  LDL.LU.64 R238, [R1+0x2580] ;  /* 0x0025800001ee7983 */ /* 0x000f280000300a00 */
[----:B------:R-:W4:Y:S04]  /*5ce80*/  LDL.LU.64 R246, [R1+0x2578] ;  /* 0x0025780001f67983 */ /* 0x000f280000300a00 */
[----:B------:R-:W-:Y:S04]  /*5ce90*/  LDGSTS.E [R15+-0x1bffc], desc[UR60][R72.64], !P2 ;  /* 0xe4004000480f7fae */ /* 0x000fe8000d12187c */
[----:B------:R1:W-:Y:S04]  /*5cea0*/  LDGSTS.E [R252+-0x17ffc], desc[UR60][R70.64], !P2 ;  /* 0xe800400046fc7fae */ /* 0x0003e8000d12187c */
[----:B------:R1:W-:Y:S02]  /*5ceb0*/  LDGSTS.E [R23+-0x13ffc], desc[UR60][R68.64], !P2 ;  /* 0xec00400044177fae */ /* 0x0003e4000d12187c */
[----:B-1----:R-:W-:-:S04]  /*5cec0*/  IMAD.WIDE R70, R5, 0x4, R74 ;  /* 0x0000000405467825 */ /* 0x002fc800078e024a */
[----:B------:R-:W-:-:S04]  /*5ced0*/  IMAD.WIDE R68, R5, 0x4, R76 ;  /* 0x0000000405447825 */ /* 0x000fc800078e024c */
[----:B------:R-:W-:-:S04]  /*5cee0*/  IMAD.WIDE R10, R5, 0x4, R10 ;  /* 0x00000004050a7825 */ /* 0x000fc800078e020a */
[----:B---3--:R-:W-:Y:S01]  /*5cef0*/  IMAD.WIDE R12, R5, 0x4, R12 ;  /* 0x00000004050c7825 */ /* 0x008fe200078e020c */
[----:B------:R-:W-:Y:S04]  /*5cf00*/  STL.64 [R1+0x3200], R70 ;  /* 0x0032004601007387 */ /* 0x000fe80000100a00 */
[----:B------:R-:W-:Y:S04]  /*5cf10*/  STL.64 [R1+0x3208], R68 ;  /* 0x0032084401007387 */ /* 0x000fe80000100a00 */
[----:B------:R1:W-:Y:S04]  /*5cf20*/  STL.64 [R1+0x3210], R10 ;  /* 0x0032100a01007387 */ /* 0x0003e80000100a00 */
[----:B------:R-:W3:Y:S04]  /*5cf30*/  LDL.LU.64 R72, [R1+0x2570] ;  /* 0x0025700001487983 */ /* 0x000ee80000300a00 */
[----:B------:R1:W-:Y:S04]  /*5cf40*/  STL.64 [R1+0x3218], R12 ;  /* 0x0032180c01007387 */ /* 0x0003e80000100a00 */
[----:B------:R-:W-:Y:S04]  /*5cf50*/  LDGSTS.E [R17+-0x1fff8], desc[UR60][R70.64], !P1 ;  /* 0xe000800046117fae */ /* 0x000fe8000c92187c */
[----:B------:R-:W3:Y:S04]  /*5cf60*/  LDL.LU.64 R74, [R1+0x2568] ;  /* 0x00256800014a7983 */ /* 0x000ee80000300a00 */
[----:B------:R-:W-:Y:S04]  /*5cf70*/  LDGSTS.E [R15+-0x1bff8], desc[UR60][R68.64], !P1 ;  /* 0xe4008000440f7fae */ /* 0x000fe8000c92187c */
[----:B------:R-:W3:Y:S04]  /*5cf80*/  LDL.LU.64 R76, [R1+0x2560] ;  /* 0x00256000014c7983 */ /* 0x000ee80000300a00 */
[----:B------:R-:W-:Y:S01]  /*5cf90*/  LDGSTS.E [R252+-0x17ff8], desc[UR60][R10.64], !P1 ;  /* 0xe80080000afc7fae */ /* 0x000fe2000c92187c */
[----:B------:R-:W-:-:S03]  /*5cfa0*/  ISETP.GE.U32.AND P2, PT, R9, 0x7ffffdb9, PT ;  /* 0x7ffffdb90900780c */ /* 0x000fc60003f46070 */
[----:B------:R1:W-:Y:S01]  /*5cfb0*/  LDGSTS.E [R23+-0x13ff8], desc[UR60][R12.64], !P1 ;  /* 0xec0080000c177fae */ /* 0x0003e2000c92187c */
[----:B------:R-:W-:Y:S01]  /*5cfc0*/  VIADD R6, R6, 0xfffffe1b ;  /* 0xfffffe1b06067836 */ /* 0x000fe20000000000 */
[----:B------:R-:W-:Y:S01]  /*5cfd0*/  IADD3 R8, R8, -0x1e6, RZ ;  /* 0xfffffe1a08087810 */ /* 0x000fe20007ffe0ff */
[----:B------:R-:W3:Y:S01]  /*5cfe0*/  LDC R9, c[0x0][0x230] ;  /* 0x00008c00ff097b82 */ /* 0x000ee20000000800 */
[----:B-1----:R-:W3:Y:S01]  /*5cff0*/  LDL.LU.64 R10, [R1+0x2558] ;  /* 0x00255800010a7983 */ /* 0x002ee20000300a00 */
[C---:B------:R-:W-:Y:S01]  /*5d000*/  IADD3 R13, R22.reuse, 0x100000, RZ ;  /* 0x00100000160d7810 */ /* 0x040fe20007ffe0ff */
[----:B------:R-:W-:Y:S01]  /*5d010*/  VIADD R12, R22, 0x100000 ;  /* 0x00100000160c7836 */ /* 0x000fe20000000000 */
[----:B------:R-:W-:-:S04]  /*5d020*/  ISETP.GE.U32.AND P1, PT, R6, 0x7ffffd9c, PT ;  /* 0x7ffffd9c0600780c */ /* 0x000fc80003f26070 */
[----:B------:R-:W1:Y:S01]  /*5d030*/  LDC R6, c[0x0][0x230] ;  /* 0x00008c00ff067b82 */ /* 0x000e620000000800 */
[----:B--2---:R-:W-:-:S04]  /*5d040*/  IMAD.WIDE R230, R5, 0x4, R230 ;  /* 0x0000000405e67825 */ /* 0x004fc800078e02e6 */
[----:B----4-:R-:W-:-:S04]  /*5d050*/  IMAD.WIDE R78, R5, 0x4, R78 ;  /* 0x00000004054e7825 */ /* 0x010fc800078e024e */
[----:B------:R-:W-:-:S04]  /*5d060*/  IMAD.WIDE R70, R5, 0x4, R238 ;  /* 0x0000000405467825 */ /* 0x000fc800078e02ee */
[C---:B------:R-:W-:Y:S01]  /*5d070*/  IMAD.WIDE R68, R5.reuse, 0x4, R246 ;  /* 0x0000000405447825 */ /* 0x040fe200078e02f6 */
[----:B------:R-:W-:Y:S04]  /*5d080*/  STL.64 [R1+0x3220], R230 ;  /* 0x003220e601007387 */ /* 0x000fe80000100a00 */
[----:B------:R2:W-:Y:S04]  /*5d090*/  STL.64 [R1+0x3228], R78 ;  /* 0x0032284e01007387 */ /* 0x0005e80000100a00 */
[----:B------:R-:W-:Y:S04]  /*5d0a0*/  LDGSTS.E [R13+-0x1fff4], desc[UR60][R230.64], !P2 ;  /* 0xe000c000e60d7fae */ /* 0x000fe8000d12187c */
[----:B------:R-:W-:Y:S04]  /*5d0b0*/  LDGSTS.E [R12+-0x1bff4], desc[UR60][R78.64], !P2 ;  /* 0xe400c0004e0c7fae */ /* 0x000fe8000d12187c */
[----:B------:R4:W-:Y:S04]  /*5d0c0*/  STL.64 [R1+0x3230], R70 ;  /* 0x0032304601007387 */ /* 0x0009e80000100a00 */
[----:B------:R4:W-:Y:S04]  /*5d0d0*/  LDGSTS.E [R252+-0x17ff4], desc[UR60][R70.64], !P2 ;  /* 0xe800c00046fc7fae */ /* 0x0009e8000d12187c */
[----:B------:R1:W-:Y:S04]  /*5d0e0*/  LDGSTS.E [R23+-0x13ff4], desc[UR60][R68.64], !P2 ;  /* 0xec00c00044177fae */ /* 0x0003e8000d12187c */
[----:B--2---:R-:W2:Y:S04]  /*5d0f0*/  LDL.LU.64 R78, [R1+0x2550] ;  /* 0x00255000014e7983 */ /* 0x004ea80000300a00 */
[----:B------:R1:W-:Y:S04]  /*5d100*/  STL.64 [R1+0x3238], R68 ;  /* 0x0032384401007387 */ /* 0x0003e80000100a00 */
[----:B------:R-:W2:Y:S04]  /*5d110*/  LDL.LU.64 R230, [R1+0x2548] ;  /* 0x0025480001e67983 */ /* 0x000ea80000300a00 */
[----:B------:R-:W2:Y:S04]  /*5d120*/  LDL.LU.64 R12, [R1+0x2540] ;  /* 0x00254000010c7983 */ /* 0x000ea80000300a00 */
[----:B------:R-:W2:Y:S01]  /*5d130*/  LDL.LU.64 R238, [R1+0x2538] ;  /* 0x0025380001ee7983 */ /* 0x000ea20000300a00 */
[----:B---3--:R-:W-:-:S04]  /*5d140*/  IMAD.WIDE R72, R5, 0x4, R72 ;  /* 0x0000000405487825 */ /* 0x008fc800078e0248 */
[----:B----4-:R-:W-:-:S04]  /*5d150*/  IMAD.WIDE R70, R5, 0x4, R74 ;  /* 0x0000000405467825 */ /* 0x010fc800078e024a */
[C---:B-1----:R-:W-:Y:S01]  /*5d160*/  IMAD.WIDE R68, R5.reuse, 0x4, R76 ;  /* 0x0000000405447825 */ /* 0x042fe200078e024c */
[----:B------:R1:W-:Y:S04]  /*5d170*/  STL.64 [R1+0x35c0], R72 ;  /* 0x0035c04801007387 */ /* 0x0003e80000100a00 */
[----:B------:R-:W-:Y:S04]  /*5d180*/  STL.64 [R1+0x35c8], R70 ;  /* 0x0035c84601007387 */ /* 0x000fe80000100a00 */
[----:B------:R-:W-:Y:S04]  /*5d190*/  LDGSTS.E [R17+-0x10000], desc[UR60][R72.64], !P1 ;  /* 0xf000000048117fae */ /* 0x000fe8000c92187c */
[----:B------:R-:W-:Y:S04]  /*5d1a0*/  STL.64 [R1+0x35d0], R68 ;  /* 0x0035d04401007387 */ /* 0x000fe80000100a00 */
[----:B------:R-:W3:Y:S01]  /*5d1b0*/  LDL.LU.64 R74, [R1+0x2530] ;  /* 0x00253000014a7983 */ /* 0x000ee20000300a00 */
[----:B------:R-:W-:Y:S01]  /*5d1c0*/  IMAD.WIDE R10, R5, 0x4, R10 ;  /* 0x00000004050a7825 */ /* 0x000fe200078e020a */
[----:B------:R-:W-:-:S02]  /*5d1d0*/  ISETP.GE.U32.AND P2, PT, R8, 0x7ffffd9b, PT ;  /* 0x7ffffd9b0800780c */ /* 0x000fc40003f46070 */
[----:B------:R-:W-:Y:S04]  /*5d1e0*/  LDGSTS.E [R15+-0xc000], desc[UR60][R70.64], !P1 ;  /* 0xf4000000460f7fae */ /* 0x000fe8000c92187c */
[----:B------:R4:W-:Y:S04]  /*5d1f0*/  STL.64 [R1+0x35d8], R10 ;  /* 0x0035d80a01007387 */ /* 0x0009e80000100a00 */
[----:B-1----:R-:W3:Y:S04]  /*5d200*/  LDL.LU.64 R72, [R1+0x2520] ;  /* 0x0025200001487983 */ /* 0x002ee80000300a00 */
[----:B------:R-:W3:Y:S04]  /*5d210*/  LDL.LU.64 R246, [R1+0x2518] ;  /* 0x0025180001f67983 */ /* 0x000ee80000300a00 */
[----:B------:R-:W3:Y:S04]  /*5d220*/  LDL.LU.64 R76, [R1+0x2500] ;  /* 0x00250000014c7983 */ /* 0x000ee80000300a00 */
[----:B------:R-:W-:Y:S04]  /*5d230*/  LDGSTS.E [R252+-0x8000], desc[UR60][R68.64], !P1 ;  /* 0xf800000044fc7fae */ /* 0x000fe8000c92187c */
[----:B------:R4:W-:Y:S01]  /*5d240*/  LDGSTS.E [R23+-0x4000], desc[UR60][R10.64], !P1 ;  /* 0xfc0000000a177fae */ /* 0x0009e2000c92187c */
[----:B------:R-:W-:Y:S01]  /*5d250*/  VIADD R9, R9, 0xfffffe19 ;  /* 0xfffffe1909097836 */ /* 0x000fe20000000000 */
[----:B------:R-:W-:Y:S01]  /*5d260*/  IADD3 R6, R6, -0x1e8, RZ ;  /* 0xfffffe1806067810 */ /* 0x000fe20007ffe0ff */
[----:B------:R-:W1:Y:S01]  /*5d270*/  LDC R8, c[0x0][0x230] ;  /* 0x00008c00ff087b82 */ /* 0x000e620000000800 */
[C---:B----4-:R-:W-:Y:S01]  /*5d280*/  IADD3 R11, R22.reuse, 0x100000, RZ ;  /* 0x00100000160b7810 */ /* 0x050fe20007ffe0ff */
[----:B------:R-:W-:Y:S01]  /*5d290*/  VIADD R10, R22, 0x100000 ;  /* 0x00100000160a7836 */ /* 0x000fe20000000000 */
[----:B------:R-:W-:-:S05]  /*5d2a0*/  ISETP.GE.U32.AND P1, PT, R9, 0x7ffffd9a, PT ;  /* 0x7ffffd9a0900780c */ /* 0x000fca0003f26070 */
[----:B------:R-:W4:Y:S01]  /*5d2b0*/  LDC R9, c[0x0][0x230] ;  /* 0x00008c00ff097b82 */ /* 0x000f220000000800 */
[----:B--2---:R-:W-:-:S04]  /*5d2c0*/  IMAD.WIDE R78, R5, 0x4, R78 ;  /* 0x00000004054e7825 */ /* 0x004fc800078e024e */
[----:B------:R-:W-:-:S04]  /*5d2d0*/  IMAD.WIDE R70, R5, 0x4, R230 ;  /* 0x0000000405467825 */ /* 0x000fc800078e02e6 */
[----:B------:R-:W-:-:S04]  /*5d2e0*/  IMAD.WIDE R12, R5, 0x4, R12 ;  /* 0x00000004050c7825 */ /* 0x000fc800078e020c */
[C---:B------:R-:W-:Y:S01]  /*5d2f0*/  IMAD.WIDE R68, R5.reuse, 0x4, R238 ;  /* 0x0000000405447825 */ /* 0x040fe200078e02ee */
[----:B------:R2:W-:Y:S04]  /*5d300*/  STL.64 [R1+0x35e0], R78 ;  /* 0x0035e04e01007387 */ /* 0x0005e80000100a00 */
[----:B------:R-:W-:Y:S04]  /*5d310*/  STL.64 [R1+0x35e8], R70 ;  /* 0x0035e84601007387 */ /* 0x000fe80000100a00 */
[----:B------:R1:W-:Y:S04]  /*5d320*/  STL.64 [R1+0x35f0], R12 ;  /* 0x0035f00c01007387 */ /* 0x0003e80000100a00 */
[----:B------:R-:W-:Y:S04]  /*5d330*/  LDGSTS.E [R11+-0xfffc], desc[UR60][R78.64], !P2 ;  /* 0xf00040004e0b7fae */ /* 0x000fe8000d12187c */
[----:B------:R-:W4:Y:S04]  /*5d340*/  LDL.LU.64 R238, [R1+0x24f8] ;  /* 0x0024f80001ee7983 */ /* 0x000f280000300a00 */
[----:B------:R3:W-:Y:S04]  /*5d350*/  LDGSTS.E [R10+-0xbffc], desc[UR60][R70.64], !P2 ;  /* 0xf4004000460a7fae */ /* 0x0007e8000d12187c */
[----:B------:R3:W-:Y:S04]  /*5d360*/  STL.64 [R1+0x35f8], R68 ;  /* 0x0035f84401007387 */ /* 0x0007e80000100a00 */
[----:B------:R-:W-:Y:S04]  /*5d370*/  LDGSTS.E [R252+-0x7ffc], desc[UR60][R12.64], !P2 ;  /* 0xf80040000cfc7fae */ /* 0x000fe8000d12187c */
[----:B------:R3:W-:Y:S04]  /*5d380*/  LDGSTS.E [R23+-0x3ffc], desc[UR60][R68.64], !P2 ;  /* 0xfc00400044177fae */ /* 0x0007e8000d12187c */
[----:B------:R-:W4:Y:S04]  /*5d390*/  LDL.LU.64 R10, [R1+0x24f0] ;  /* 0x0024f000010a7983 */ /* 0x000f280000300a00 */
[----:B--2---:R-:W2:Y:S04]  /*5d3a0*/  LDL.LU.64 R78, [R1+0x24e8] ;  /* 0x0024e800014e7983 */ /* 0x004ea80000300a00 */
[----:B-1----:R-:W2:Y:S01]  /*5d3b0*/  LDL.LU.64 R12, [R1+0x24e0] ;  /* 0x0024e000010c7983 */ /* 0x002ea20000300a00 */
[----:B---3--:R-:W-:-:S05]  /*5d3c0*/  IMAD.WIDE R74, R5, 0x4, R74 ;  /* 0x00000004054a7825 */ /* 0x008fca00078e024a */
[----:B------:R-:W-:Y:S04]  /*5d3d0*/  STL.64 [R1+0x3600], R74 ;  /* 0x0036004a01007387 */ /* 0x000fe80000100a00 */
[----:B------:R-:W-:Y:S01]  /*5d3e0*/  LDGSTS.E [R17+-0xfff8], desc[UR60][R74.64], !P1 ;  /* 0xf00080004a117fae */ /* 0x000fe2000c92187c */
[----:B------:R-:W-:-:S04]  /*5d3f0*/  IMAD.WIDE R72, R5, 0x4, R72 ;  /* 0x0000000405487825 */ /* 0x000fc800078e0248 */
[----:B------:R-:W-:-:S04]  /*5d400*/  IMAD.WIDE R70, R5, 0x4, R246 ;  /* 0x0000000405467825 */ /* 0x000fc800078e02f6 */
[----:B------:R-:W-:Y:S01]  /*5d410*/  IMAD.WIDE R68, R5, 0x4, R76 ;  /* 0x0000000405447825 */ /* 0x000fe200078e024c */
[----:B------:R1:W-:Y:S04]  /*5d420*/  STL.64 [R1+0x3608], R72 ;  /* 0x0036084801007387 */ /* 0x0003e80000100a00 */
[----:B------:R3:W-:Y:S04]  /*5d430*/  STL.64 [R1+0x3610], R70 ;  /* 0x0036104601007387 */ /* 0x0007e80000100a00 */
[----:B------:R-:W2:Y:S04]  /*5d440*/  LDL.LU.64 R246, [R1+0x24d8] ;  /* 0x0024d80001f67983 */ /* 0x000ea80000300a00 */
[----:B------:R-:W-:Y:S04]  /*5d450*/  LDGSTS.E [R15+-0xbff8], desc[UR60][R72.64], !P1 ;  /* 0xf4008000480f7fae */ /* 0x000fe8000c92187c */
[----:B------:R2:W-:Y:S01]  /*5d460*/  STL.64 [R1+0x3618], R68 ;  /* 0x0036184401007387 */ /* 0x0005e20000100a00 */
[----:B------:R-:W-:-:S03]  /*5d470*/  ISETP.GE.U32.AND P2, PT, R6, 0x7ffffd99, PT ;  /* 0x7ffffd990600780c */ /* 0x000fc60003f46070 */
[----:B------:R3:W-:Y:S04]  /*5d480*/  LDGSTS.E [R252+-0x7ff8], desc[UR60][R70.64], !P1 ;  /* 0xf800800046fc7fae */ /* 0x0007e8000c92187c */
[----:B------:R2:W-:Y:S01]  /*5d490*/  LDGSTS.E [R23+-0x3ff8], desc[UR60][R68.64], !P1 ;  /* 0xfc00800044177fae */ /* 0x0005e2000c92187c */
[----:B------:R-:W-:Y:S01]  /*5d4a0*/  VIADD R8, R8, 0xfffffe77 ;  /* 0xfffffe7708087836 */ /* 0x000fe20000000000 */
[----:B------:R-:W-:Y:S01]  /*5d4b0*/  IADD3 R22, R22, 0x100000, RZ ;  /* 0x0010000016167810 */ /* 0x000fe20007ffe0ff */
[----:B------:R-:W2:Y:S01]  /*5d4c0*/  LDC R6, c[0x0][0x230] ;  /* 0x00008c00ff067b82 */ /* 0x000ea20000000800 */
[----:B-1----:R-:W2:Y:S04]  /*5d4d0*/  LDL.LU.64 R72, [R1+0x24d0] ;  /* 0x0024d00001487983 */ /* 0x002ea80000300a00 */
[----:B------:R-:W2:Y:S04]  /*5d4e0*/  LDL.LU.64 R74, [R1+0x24c8] ;  /* 0x0024c800014a7983 */ /* 0x000ea80000300a00 */
[----:B------:R-:W2:Y:S01]  /*5d4f0*/  LDL.LU.64 R76, [R1+0x24c0] ;  /* 0x0024c000014c7983 */ /* 0x000ea20000300a00 */
[----:B------:R-:W-:Y:S01]  /*5d500*/  ISETP.GE.U32.AND P1, PT, R8, 0x7ffffdf8, PT ;  /* 0x7ffffdf80800780c */ /* 0x000fe20003f26070 */
[----:B----4-:R-:W-:-:S04]  /*5d510*/  IMAD.WIDE R10, R5, 0x4, R10 ;  /* 0x00000004050a7825 */ /* 0x010fc800078e020a */
[----:B---3--:R-:W-:-:S04]  /*5d520*/  IMAD.WIDE R70, R5, 0x4, R238 ;  /* 0x0000000405467825 */ /* 0x008fc800078e02ee */
[----:B--2---:R-:W-:-:S04]  /*5d530*/  IMAD.WIDE R68, R5, 0x4, R78 ;  /* 0x0000000405447825 */ /* 0x004fc800078e024e */
[----:B------:R-:W-:Y:S01]  /*5d540*/  IMAD.WIDE R12, R5, 0x4, R12 ;  /* 0x00000004050c7825 */ /* 0x000fe200078e020c */
[C---:B------:R-:W-:Y:S01]  /*5d550*/  IADD3 R17, R21.reuse, 0x100000, RZ ;  /* 0x0010000015117810 */ /* 0x040fe20007ffe0ff */
[----:B------:R-:W1:Y:S01]  /*5d560*/  LDC R8, c[0x0][0x230] ;  /* 0x00008c00ff087b82 */ /* 0x000e620000000800 */
[----:B------:R-:W-:Y:S04]  /*5d570*/  STL.64 [R1+0x3620], R70 ;  /* 0x0036204601007387 */ /* 0x000fe80000100a00 */
[----:B------:R2:W-:Y:S04]  /*5d580*/  STL.64 [R1+0x3628], R10 ;  /* 0x0036280a01007387 */ /* 0x0005e80000100a00 */
[----:B------:R-:W-:Y:S04]  /*5d590*/  STL.64 [R1+0x3630], R68 ;  /* 0x0036304401007387 */ /* 0x000fe80000100a00 */
[----:B------:R-:W3:Y:S04]  /*5d5a0*/  LDL.LU.64 R78, [R1+0x24b8] ;  /* 0x0024b800014e7983 */ /* 0x000ee80000300a00 */
[----:B------:R4:W-:Y:S04]  /*5d5b0*/  LDGSTS.E [R15+-0xfff4], desc[UR60][R70.64], !P2 ;  /* 0xf000c000460f7fae */ /* 0x0009e8000d12187c */
[----:B------:R4:W-:Y:S04]  /*5d5c0*/  STL.64 [R1+0x3638], R12 ;  /* 0x0036380c01007387 */ /* 0x0009e80000100a00 */
[----:B------:R-:W-:Y:S04]  /*5d5d0*/  LDGSTS.E [R252+-0xbff4], desc[UR60][R10.64], !P2 ;  /* 0xf400c0000afc7fae */ /* 0x000fe8000d12187c */
[----:B------:R-:W3:Y:S04]  /*5d5e0*/  LDL.LU.64 R230, [R1+0x24b0] ;  /* 0x0024b00001e67983 */ /* 0x000ee80000300a00 */
[----:B------:R-:W-:Y:S04]  /*5d5f0*/  LDGSTS.E [R22+-0x7ff4], desc[UR60][R68.64], !P2 ;  /* 0xf800c00044167fae */ /* 0x000fe8000d12187c */
[----:B------:R1:W-:Y:S04]  /*5d600*/  LDGSTS.E [R23+-0x3ff4], desc[UR60][R12.64], !P2 ;  /* 0xfc00c0000c177fae */ /* 0x0003e8000d12187c */
[----:B--2---:R-:W2:Y:S04]  /*5d610*/  LDL.LU.64 R10, [R1+0x24a8] ;  /* 0x0024a800010a7983 */ /* 0x004ea80000300a00 */
[----:B------:R-:W2:Y:S01]  /*5d620*/  LDL.LU.64 R238, [R1+0x24a0] ;  /* 0x0024a00001ee7983 */ /* 0x000ea20000300a00 */
[----:B----4-:R-:W-:Y:S01]  /*5d630*/  IADD3 R15, R21, 0x100000, RZ ;  /* 0x00100000150f7810 */ /* 0x010fe20007ffe0ff */
[----:B-1----:R-:W-:-:S04]  /*5d640*/  IMAD.WIDE R22, R5, 0x4, R246 ;  /* 0x0000000405167825 */ /* 0x002fc800078e02f6 */
[----:B------:R-:W-:Y:S02]  /*5d650*/  VIADD R12, R9, 0xfffffe76 ;  /* 0xfffffe76090c7836 */ /* 0x000fe40000000000 */
[----:B------:R-:W-:Y:S01]  /*5d660*/  VIADD R13, R21, 0x100000 ;  /* 0x00100000150d7836 */ /* 0x000fe20000000000 */
[----:B------:R-:W-:Y:S01]  /*5d670*/  LDGSTS.E [R15+-0x40000], desc[UR60][R22.64], !P1 ;  /* 0xc0000000160f7fae */ /* 0x000fe2000c92187c */
[----:B------:R-:W-:-:S04]  /*5d680*/  IMAD.WIDE R72, R5, 0x4, R72 ;  /* 0x0000000405487825 */ /* 0x000fc800078e0248 */
[----:B------:R-:W-:-:S04]  /*5d690*/  IMAD.WIDE R70, R5, 0x4, R74 ;  /* 0x0000000405467825 */ /* 0x000fc800078e024a */
[----:B------:R-:W-:Y:S01]  /*5d6a0*/  IMAD.WIDE R68, R5, 0x4, R76 ;  /* 0x0000000405447825 */ /* 0x000fe200078e024c */
[----:B------:R1:W-:Y:S04]  /*5d6b0*/  STL.64 [R1+0x1f00], R72 ;  /* 0x001f004801007387 */ /* 0x0003e80000100a00 */
[----:B------:R4:W-:Y:S04]  /*5d6c0*/  STL.64 [R1+0x1f08], R70 ;  /* 0x001f084601007387 */ /* 0x0009e80000100a00 */
[----:B------:R-:W2:Y:S04]  /*5d6d0*/  LDL.LU.64 R74, [R1+0x2498] ;  /* 0x00249800014a7983 */ /* 0x000ea80000300a00 */
[----:B------:R2:W-:Y:S04]  /*5d6e0*/  STL.64 [R1+0x1f10], R68 ;  /* 0x001f104401007387 */ /* 0x0005e80000100a00 */
[----:B------:R1:W-:Y:S04]  /*5d6f0*/  LDGSTS.E [R13+-0x3c000], desc[UR60][R72.64], !P1 ;  /* 0xc4000000480d7fae */ /* 0x0003e8000c92187c */
[----:B------:R-:W2:Y:S01]  /*5d700*/  LDL.LU.64 R246, [R1+0x2490] ;  /* 0x0024900001f67983 */ /* 0x000ea20000300a00 */
[----:B------:R-:W-:-:S03]  /*5d710*/  ISETP.GE.U32.AND P2, PT, R12, 0x7ffffdf7, PT ;  /* 0x7ffffdf70c00780c */ /* 0x000fc60003f46070 */
[----:B------:R-:W2:Y:S04]  /*5d720*/  LDL.LU.64 R12, [R1+0x2488] ;  /* 0x00248800010c7983 */ /* 0x000ea80000300a00 */
[----:B------:R-:W2:Y:S01]  /*5d730*/  LDL.LU.64 R76, [R1+0x2450] ;  /* 0x00245000014c7983 */ /* 0x000ea20000300a00 */
[C---:B------:R-:W-:Y:S01]  /*5d740*/  IADD3 R9, R21.reuse, 0x100000, RZ ;  /* 0x0010000015097810 */ /* 0x040fe20007ffe0ff */
[C---:B------:R-:W-:Y:S02]  /*5d750*/  VIADD R252, R21.reuse, 0x100000 ;  /* 0x0010000015fc7836 */ /* 0x040fe40000000000 */
[C---:B-1----:R-:W-:Y:S02]  /*5d760*/  VIADD R72, R21.reuse, 0x100000 ;  /* 0x0010000015487836 */ /* 0x042fe40000000000 */
[----:B------:R1:W-:Y:S04]  /*5d770*/  LDGSTS.E [R9+-0x38000], desc[UR60][R70.64], !P1 ;  /* 0xc800000046097fae */ /* 0x0003e8000c92187c */
[----:B------:R2:W-:Y:S01]  /*5d780*/  LDGSTS.E [R252+-0x34000], desc[UR60][R68.64], !P1 ;  /* 0xcc00000044fc7fae */ /* 0x0005e2000c92187c */
[----:B------:R-:W-:Y:S01]  /*5d790*/  IADD3 R15, R6, -0x18b, RZ ;  /* 0xfffffe75060f7810 */ /* 0x000fe20007ffe0ff */
[----:B------:R-:W-:-:S03]  /*5d7a0*/  VIADD R6, R21, 0x100000 ;  /* 0x0010000015067836 */ /* 0x000fc60000000000 */
[----:B------:R-:W-:Y:S01]  /*5d7b0*/  ISETP.GE.U32.AND P1, PT, R15, 0x7ffffdf6, PT ;  /* 0x7ffffdf60f00780c */ /* 0x000fe20003f26070 */
[----:B-1----:R-:W1:Y:S01]  /*5d7c0*/  LDC R9, c[0x0][0x230] ;  /* 0x00008c00ff097b82 */ /* 0x002e620000000800 */
[----:B---3--:R-:W-:-:S04]  /*5d7d0*/  IMAD.WIDE R78, R5, 0x4, R78 ;  /* 0x00000004054e7825 */ /* 0x008fc800078e024e */
[C---:B----4-:R-:W-:Y:S01]  /*5d7e0*/  IMAD.WIDE R70, R5.reuse, 0x4, R230 ;  /* 0x0000000405467825 */ /* 0x050fe200078e02e6 */
[----:B------:R3:W-:Y:S04]  /*5d7f0*/  STL.64 [R1+0x1f18], R78 ;  /* 0x001f184e01007387 */ /* 0x0007e80000100a00 */
[----:B------:R-:W-:Y:S04]  /*5d800*/  LDGSTS.E [R72+-0x3fffc], desc[UR60][R78.64], !P2 ;  /* 0xc00040004e487fae */ /* 0x000fe8000d12187c */
[----:B------:R-:W-:Y:S04]  /*5d810*/  STL.64 [R1+0x1f20], R70 ;  /* 0x001f204601007387 */ /* 0x000fe80000100a00 */
[----:B------:R4:W-:Y:S01]  /*5d820*/  LDGSTS.E [R17+-0x3bffc], desc[UR60][R70.64], !P2 ;  /* 0xc400400046117fae */ /* 0x0009e2000d12187c */
[----:B--2---:R-:W-:-:S04]  /*5d830*/  IMAD.WIDE R10, R5, 0x4, R10 ;  /* 0x00000004050a7825 */ /* 0x004fc800078e020a */
[C---:B------:R-:W-:Y:S01]  /*5d840*/  IMAD.WIDE R68, R5.reuse, 0x4, R238 ;  /* 0x0000000405447825 */ /* 0x040fe200078e02ee */
[----:B------:R2:W-:Y:S04]  /*5d850*/  STL.64 [R1+0x1f28], R10 ;  /* 0x001f280a01007387 */ /* 0x0005e80000100a00 */
[----:B---3--:R-:W3:Y:S04]  /*5d860*/  LDL.LU.64 R78, [R1+0x2448] ;  /* 0x00244800014e7983 */ /* 0x008ee80000300a00 */
[----:B------:R1:W-:Y:S04]  /*5d870*/  STL.64 [R1+0x1f30], R68 ;  /* 0x001f304401007387 */ /* 0x0003e80000100a00 */
[----:B------:R-:W3:Y:S04]  /*5d880*/  LDL.LU.64 R230, [R1+0x2440] ;  /* 0x0024400001e67983 */ /* 0x000ee80000300a00 */
[----:B------:R-:W3:Y:S04]  /*5d890*/  LDL.LU.64 R238, [R1+0x2438] ;  /* 0x0024380001ee7983 */ /* 0x000ee80000300a00 */
[----:B------:R1:W-:Y:S04]  /*5d8a0*/  LDGSTS.E [R6+-0x37ffc], desc[UR60][R10.64], !P2 ;  /* 0xc80040000a067fae */ /* 0x0003e8000d12187c */
[----:B------:R1:W-:Y:S04]  /*5d8b0*/  LDGSTS.E [R252+-0x33ffc], desc[UR60][R68.64], !P2 ;  /* 0xcc00400044fc7fae */ /* 0x0003e8000d12187c */
[----:B--2---:R-:W2:Y:S01]  /*5d8c0*/  LDL.LU.64 R10, [R1+0x2428] ;  /* 0x00242800010a7983 */ /* 0x004ea20000300a00 */
[----:B------:R-:W-:-:S04]  /*5d8d0*/  IMAD.WIDE R74, R5, 0x4, R74 ;  /* 0x00000004054a7825 */ /* 0x000fc800078e024a */
[----:B----4-:R-:W-:Y:S01]  /*5d8e0*/  IMAD.WIDE R70, R5, 0x4, R246 ;  /* 0x0000000405467825 */ /* 0x010fe200078e02f6 */
[----:B------:R-:W-:-:S03]  /*5d8f0*/  IADD3 R15, R8, -0x18c, RZ ;  /* 0xfffffe74080f7810 */ /* 0x000fc60007ffe0ff */
[----:B------:R-:W-:Y:S01]  /*5d900*/  VIADD R8, R21, 0x100000 ;  /* 0x0010000015087836 */ /* 0x000fe20000000000 */
[----:B-1----:R-:W1:Y:S01]  /*5d910*/  LDC R6, c[0x0][0x230] ;  /* 0x00008c00ff067b82 */ /* 0x002e620000000800 */
[----:B------:R4:W-:Y:S04]  /*5d920*/  STL.64 [R1+0x1f38], R74 ;  /* 0x001f384a01007387 */ /* 0x0009e80000100a00 */
[----:B------:R-:W-:Y:S04]  /*5d930*/  STL.64 [R1+0x1f40], R70 ;  /* 0x001f404601007387 */ /* 0x000fe80000100a00 */
[----:B------:R-:W-:Y:S04]  /*5d940*/  LDGSTS.E [R72+-0x3fff8], desc[UR60][R74.64], !P1 ;  /* 0xc00080004a487fae */ /* 0x000fe8000c92187c */
[----:B------:R-:W-:Y:S01]  /*5d950*/  LDGSTS.E [R17+-0x3bff8], desc[UR60][R70.64], !P1 ;  /* 0xc400800046117fae */ /* 0x000fe2000c92187c */
[----:B------:R-:W-:-:S04]  /*5d960*/  IMAD.WIDE R12, R5, 0x4, R12 ;  /* 0x00000004050c7825 */ /* 0x000fc800078e020c */
[----:B------:R-:W-:Y:S01]  /*5d970*/  IMAD.WIDE R68, R5, 0x4, R76 ;  /* 0x0000000405447825 */ /* 0x000fe200078e024c */
[----:B------:R4:W-:Y:S04]  /*5d980*/  STL.64 [R1+0x1f48], R12 ;  /* 0x001f480c01007387 */ /* 0x0009e80000100a00 */
[----:B------:R1:W-:Y:S01]  /*5d990*/  LDGSTS.E [R8+-0x37ff8], desc[UR60][R12.64], !P1 ;  /* 0xc80080000c087fae */ /* 0x0003e2000c92187c */
[----:B------:R-:W-:-:S03]  /*5d9a0*/  ISETP.GE.U32.AND P2, PT, R15, 0x7ffffdf5, PT ;  /* 0x7ffffdf50f00780c */ /* 0x000fc60003f46070 */
[----:B------:R3:W-:Y:S04]  /*5d9b0*/  LDGSTS.E [R252+-0x33ff8], desc[UR60][R68.64], !P1 ;  /* 0xcc00800044fc7fae */ /* 0x0007e8000c92187c */
[----:B----4-:R-:W4:Y:S04]  /*5d9c0*/  LDL.LU.64 R74, [R1+0x2420] ;  /* 0x00242000014a7983 */ /* 0x010f280000300a00 */
[----:B------:R3:W-:Y:S04]  /*5d9d0*/  STL.64 [R1+0x1f50], R68 ;  /* 0x001f504401007387 */ /* 0x0007e80000100a00 */
[----:B------:R-:W4:Y:S04]  /*5d9e0*/  LDL.LU.64 R246, [R1+0x2418] ;  /* 0x0024180001f67983 */ /* 0x000f280000300a00 */
[----:B------:R-:W4:Y:S04]  /*5d9f0*/  LDL.LU.64 R76, [R1+0x2410] ;  /* 0x00241000014c7983 */ /* 0x000f280000300a00 */
[----:B------:R-:W4:Y:S01]  /*5da00*/  LDL.LU.64 R12, [R1+0x2408] ;  /* 0x00240800010c7983 */ /* 0x000f220000300a00 */
[----:B------:R-:W-:Y:S01]  /*5da10*/  IADD3 R15, R9, -0x1a9, RZ ;  /* 0xfffffe57090f7810 */ /* 0x000fe20007ffe0ff */
[----:B------:R-:W-:Y:S01]  /*5da20*/  VIADD R9, R21, 0x100000 ;  /* 0x0010000015097836 */ /* 0x000fe20000000000 */
[----:B-1----:R-:W1:Y:S02]  /*5da30*/  LDC R8, c[0x0][0x230] ;  /* 0x00008c00ff087b82 */ /* 0x002e640000000800 */
[----:B------:R-:W-:Y:S01]  /*5da40*/  ISETP.GE.U32.AND P1, PT, R15, 0x7ffffdd8, PT ;  /* 0x7ffffdd80f00780c */ /* 0x000fe20003f26070 */
[----:B------:R-:W-:-:S02]  /*5da50*/  VIADD R15, R21, 0x100000 ;  /* 0x00100000150f7836 */ /* 0x000fc40000000000 */
[----:B---3--:R-:W-:-:S04]  /*5da60*/  IMAD.WIDE R78, R5, 0x4, R78 ;  /* 0x00000004054e7825 */ /* 0x008fc800078e024e */
[----:B------:R-:W-:-:S04]  /*5da70*/  IMAD.WIDE R70, R5, 0x4, R230 ;  /* 0x0000000405467825 */ /* 0x000fc800078e02e6 */
[C---:B------:R-:W-:Y:S01]  /*5da80*/  IMAD.WIDE R68, R5.reuse, 0x4, R238 ;  /* 0x0000000405447825 */ /* 0x040fe200078e02ee */
[----:B------:R3:W-:Y:S04]  /*5da90*/  STL.64 [R1+0x1f58], R78 ;  /* 0x001f584e01007387 */ /* 0x0007e80000100a00 */
[----:B------:R1:W-:Y:S04]  /*5daa0*/  STL.64 [R1+0x1f60], R70 ;  /* 0x001f604601007387 */ /* 0x0003e80000100a00 */
[----:B------:R-:W-:Y:S04]  /*5dab0*/  LDGSTS.E [R72+-0x3fff4], desc[UR60][R78.64], !P2 ;  /* 0xc000c0004e487fae */ /* 0x000fe8000d12187c */
[----:B------:R1:W-:Y:S04]  /*5dac0*/  STL.64 [R1+0x1f68], R68 ;  /* 0x001f684401007387 */ /* 0x0003e80000100a00 */
[----:B------:R-:W-:Y:S04]  /*5dad0*/  LDGSTS.E [R17+-0x3bff4], desc[UR60][R70.64], !P2 ;  /* 0xc400c00046117fae */ /* 0x000fe8000d12187c */
[----:B------:R1:W-:Y:S01]  /*5dae0*/  LDGSTS.E [R9+-0x37ff4], desc[UR60][R68.64], !P2 ;  /* 0xc800c00044097fae */ /* 0x0003e2000d12187c */
[----:B--2---:R-:W-:-:S03]  /*5daf0*/  IMAD.WIDE R10, R5, 0x4, R10 ;  /* 0x00000004050a7825 */ /* 0x004fc600078e020a */
[----:B---3--:R-:W2:Y:S04]  /*5db00*/  LDL.LU.64 R78, [R1+0x2400] ;  /* 0x00240000014e7983 */ /* 0x008ea80000300a00 */
[----:B------:R3:W-:Y:S04]  /*5db10*/  STL.64 [R1+0x1f70], R10 ;  /* 0x001f700a01007387 */ /* 0x0007e80000100a00 */
[----:B------:R-:W2:Y:S04]  /*5db20*/  LDL.LU.64 R72, [R1+0x23f8] ;  /* 0x0023f80001487983 */ /* 0x000ea80000300a00 */
[----:B------:R-:W2:Y:S04]  /*5db30*/  LDL.LU.64 R230, [R1+0x23f0] ;  /* 0x0023f00001e67983 */ /* 0x000ea80000300a00 */
[----:B------:R-:W2:Y:S04]  /*5db40*/  LDL.LU.64 R238, [R1+0x23e0] ;  /* 0x0023e00001ee7983 */ /* 0x000ea80000300a00 */
[----:B------:R3:W-:Y:S01]  /*5db50*/  LDGSTS.E [R252+-0x33ff4], desc[UR60][R10.64], !P2 ;  /* 0xcc00c0000afc7fae */ /* 0x0007e2000d12187c */
[----:B-1----:R-:W1:Y:S01]  /*5db60*/  LDC R9, c[0x0][0x230] ;  /* 0x00008c00ff097b82 */ /* 0x002e620000000800 */
[----:B----4-:R-:W-:-:S04]  /*5db70*/  IMAD.WIDE R74, R5, 0x4, R74 ;  /* 0x00000004054a7825 */ /* 0x010fc800078e024a */
[----:B------:R-:W-:-:S04]  /*5db80*/  IMAD.WIDE R70, R5, 0x4, R246 ;  /* 0x0000000405467825 */ /* 0x000fc800078e02f6 */
[----:B------:R-:W-:Y:S01]  /*5db90*/  IMAD.WIDE R68, R5, 0x4, R76 ;  /* 0x0000000405447825 */ /* 0x000fe200078e024c */
[----:B---3--:R-:W-:Y:S02]  /*5dba0*/  IADD3 R10, R6, -0x1aa, RZ ;  /* 0xfffffe56060a7810 */ /* 0x008fe40007ffe0ff */
[----:B------:R-:W-:Y:S01]  /*5dbb0*/  IADD3 R11, R21, 0x100000, RZ ;  /* 0x00100000150b7810 */ /* 0x000fe20007ffe0ff */
[----:B------:R3:W-:Y:S04]  /*5dbc0*/  STL.64 [R1+0x2518], R74 ;  /* 0x0025184a01007387 */ /* 0x0007e80000100a00 */
[----:B------:R-:W-:Y:S01]  /*5dbd0*/  STL.64 [R1+0x2520], R70 ;  /* 0x0025204601007387 */ /* 0x000fe20000100a00 */
[----:B------:R-:W-:-:S03]  /*5dbe0*/  IMAD.WIDE R12, R5, 0x4, R12 ;  /* 0x00000004050c7825 */ /* 0x000fc600078e020c */
[----:B------:R-:W-:Y:S04]  /*5dbf0*/  LDGSTS.E [R15+-0x30000], desc[UR60][R74.64], !P1 ;  /* 0xd00000004a0f7fae */ /* 0x000fe8000c92187c */
[----:B------:R-:W-:Y:S04]  /*5dc00*/  STL.64 [R1+0x2530], R68 ;  /* 0x0025304401007387 */ /* 0x000fe80000100a00 */
[----:B------:R-:W-:Y:S01]  /*5dc10*/  LDGSTS.E [R11+-0x2c000], desc[UR60][R70.64], !P1 ;  /* 0xd4000000460b7fae */ /* 0x000fe2000c92187c */
[----:B------:R-:W-:-:S03]  /*5dc20*/  ISETP.GE.U32.AND P2, PT, R10, 0x7ffffdd7, PT ;  /* 0x7ffffdd70a00780c */ /* 0x000fc60003f46070 */
[----:B---3--:R-:W3:Y:S04]  /*5dc30*/  LDL.LU.64 R74, [R1+0x23d8] ;  /* 0x0023d800014a7983 */ /* 0x008ee80000300a00 */
[----:B------:R4:W-:Y:S04]  /*5dc40*/  STL.64 [R1+0x2538], R12 ;  /* 0x0025380c01007387 */ /* 0x0009e80000100a00 */
[----:B------:R-:W3:Y:S04]  /*5dc50*/  LDL.LU.64 R246, [R1+0x23d0] ;  /* 0x0023d00001f67983 */ /* 0x000ee80000300a00 */
[----:B------:R-:W3:Y:S04]  /*5dc60*/  LDL.LU.64 R10, [R1+0x23c8] ;  /* 0x0023c800010a7983 */ /* 0x000ee80000300a00 */
[----:B------:R-:W3:Y:S01]  /*5dc70*/  LDL.LU.64 R76, [R1+0x2390] ;  /* 0x00239000014c7983 */ /* 0x000ee20000300a00 */
[----:B------:R-:W-:-:S05]  /*5dc80*/  VIADD R6, R21, 0x100000 ;  /* 0x0010000015067836 */ /* 0x000fca0000000000 */
[----:B------:R1:W-:Y:S04]  /*5dc90*/  LDGSTS.E [R6+-0x28000], desc[UR60][R68.64], !P1 ;  /* 0xd800000044067fae */ /* 0x0003e8000c92187c */
[----:B------:R4:W-:Y:S01]  /*5dca0*/  LDGSTS.E [R252+-0x24000], desc[UR60][R12.64], !P1 ;  /* 0xdc0000000cfc7fae */ /* 0x0009e2000c92187c */
[----:B-1----:R-:W1:Y:S01]  /*5dcb0*/  LDC R6, c[0x0][0x230] ;  /* 0x00008c00ff067b82 */ /* 0x002e620000000800 */
[----:B----4-:R-:W-:Y:S01]  /*5dcc0*/  IADD3 R12, R8, -0x1ab, RZ ;  /* 0xfffffe55080c7810 */ /* 0x010fe20007ffe0ff */
[----:B------:R-:W-:-:S03]  /*5dcd0*/  VIADD R13, R21, 0x100000 ;  /* 0x00100000150d7836 */ /* 0x000fc60000000000 */
[----:B------:R-:W-:Y:S02]  /*5dce0*/  ISETP.GE.U32.AND P1, PT, R12, 0x7ffffdd6, PT ;  /* 0x7ffffdd60c00780c */ /* 0x000fe40003f26070 */
[----:B------:R-:W-:Y:S01]  /*5dcf0*/  IADD3 R8, R21, 0x100000, RZ ;  /* 0x0010000015087810 */ /* 0x000fe20007ffe0ff */
[----:B--2---:R-:W-:-:S04]  /*5dd00*/  IMAD.WIDE R78, R5, 0x4, R78 ;  /* 0x00000004054e7825 */ /* 0x004fc800078e024e */
        /* <DEDUP_REMOVED lines=8> */
[----:B------:R1:W-:Y:S04]  /*5dd90*/  LDGSTS.E [R8+-0x27ffc], desc[UR60][R70.64], !P2 ;  /* 0xd800400046087fae */ /* 0x0003e8000d12187c */
[----:B------:R3:W-:Y:S04]  /*5dda0*/  LDGSTS.E [R252+-0x23ffc], desc[UR60][R68.64], !P2 ;  /* 0xdc00400044fc7fae */ /* 0x0007e8000d12187c */
[----:B--2---:R-:W2:Y:S04]  /*5ddb0*/  LDL.LU.64 R78, [R1+0x2388] ;  /* 0x00238800014e7983 */ /* 0x004ea80000300a00 */
[----:B------:R3:W-:Y:S04]  /*5ddc0*/  STL.64 [R1+0x2558], R68 ;  /* 0x0025584401007387 */ /* 0x0007e80000100a00 */
[----:B------:R-:W2:Y:S04]  /*5ddd0*/  LDL.LU.64 R230, [R1+0x2380] ;  /* 0x0023800001e67983 */ /* 0x000ea80000300a00 */
[----:B------:R-:W2:Y:S04]  /*5dde0*/  LDL.LU.64 R12, [R1+0x2378] ;  /* 0x00237800010c7983 */ /* 0x000ea80000300a00 */
[----:B------:R-:W2:Y:S01]  /*5ddf0*/  LDL.LU.64 R238, [R1+0x2370] ;  /* 0x0023700001ee7983 */ /* 0x000ea20000300a00 */
[----:B----4-:R-:W-:Y:S01]  /*5de00*/  IADD3 R72, R21, 0x100000, RZ ;  /* 0x0010000015487810 */ /* 0x010fe20007ffe0ff */
[----:B------:R-:W-:-:S02]  /*5de10*/  VIADD R15, R9, 0xfffffe54 ;  /* 0xfffffe54090f7836 */ /* 0x000fc40000000000 */
[----:B------:R-:W-:Y:S01]  /*5de20*/  VIADD R9, R21, 0x100000 ;  /* 0x0010000015097836 */ /* 0x000fe20000000000 */
[----:B-1----:R-:W1:Y:S01]  /*5de30*/  LDC R8, c[0x0][0x230] ;  /* 0x00008c00ff087b82 */ /* 0x002e620000000800 */
[----:B---3--:R-:W-:-:S04]  /*5de40*/  IMAD.WIDE R74, R5, 0x4, R74 ;  /* 0x00000004054a7825 */ /* 0x008fc800078e024a */
[----:B------:R-:W-:-:S04]  /*5de50*/  IMAD.WIDE R70, R5, 0x4, R246 ;  /* 0x0000000405467825 */ /* 0x000fc800078e02f6 */
[----:B------:R-:W-:-:S04]  /*5de60*/  IMAD.WIDE R10, R5, 0x4, R10 ;  /* 0x00000004050a7825 */ /* 0x000fc800078e020a */
[----:B------:R-:W-:Y:S01]  /*5de70*/  IMAD.WIDE R68, R5, 0x4, R76 ;  /* 0x0000000405447825 */ /* 0x000fe200078e024c */
[----:B------:R3:W-:Y:S04]  /*5de80*/  STL.64 [R1+0x2560], R74 ;  /* 0x0025604a01007387 */ /* 0x0007e80000100a00 */
[----:B------:R-:W-:Y:S04]  /*5de90*/  STL.64 [R1+0x2568], R70 ;  /* 0x0025684601007387 */ /* 0x000fe80000100a00 */
[----:B------:R-:W-:Y:S04]  /*5dea0*/  LDGSTS.E [R72+-0x2fff8], desc[UR60][R74.64], !P1 ;  /* 0xd00080004a487fae */ /* 0x000fe8000c92187c */
[----:B------:R4:W-:Y:S04]  /*5deb0*/  STL.64 [R1+0x2570], R10 ;  /* 0x0025700a01007387 */ /* 0x0009e80000100a00 */
[----:B------:R-:W-:Y:S04]  /*5dec0*/  LDGSTS.E [R17+-0x2bff8], desc[UR60][R70.64], !P1 ;  /* 0xd400800046117fae */ /* 0x000fe8000c92187c */
[----:B------:R1:W-:Y:S01]  /*5ded0*/  LDGSTS.E [R9+-0x27ff8], desc[UR60][R10.64], !P1 ;  /* 0xd80080000a097fae */ /* 0x0003e2000c92187c */
[----:B------:R-:W-:-:S03]  /*5dee0*/  ISETP.GE.U32.AND P2, PT, R15, 0x7ffffdd5, PT ;  /* 0x7ffffdd50f00780c */ /* 0x000fc60003f46070 */
[----:B------:R2:W-:Y:S04]  /*5def0*/  LDGSTS.E [R252+-0x23ff8], desc[UR60][R68.64], !P1 ;  /* 0xdc00800044fc7fae */ /* 0x0005e8000c92187c */
[----:B---3--:R-:W3:Y:S04]  /*5df00*/  LDL.LU.64 R74, [R1+0x2368] ;  /* 0x00236800014a7983 */ /* 0x008ee80000300a00 */
[----:B------:R2:W-:Y:S04]  /*5df10*/  STL.64 [R1+0x2578], R68 ;  /* 0x0025784401007387 */ /* 0x0005e80000100a00 */
[----:B------:R-:W3:Y:S04]  /*5df20*/  LDL.LU.64 R246, [R1+0x2360] ;  /* 0x0023600001f67983 */ /* 0x000ee80000300a00 */
[----:B------:R-:W3:Y:S04]  /*5df30*/  LDL.LU.64 R76, [R1+0x2358] ;  /* 0x00235800014c7983 */ /* 0x000ee80000300a00 */
[----:B----4-:R-:W4:Y:S01]  /*5df40*/  LDL.LU.64 R10, [R1+0x2350] ;  /* 0x00235000010a7983 */ /* 0x010f220000300a00 */
[----:B------:R-:W-:Y:S01]  /*5df50*/  IADD3 R15, R6, -0x1c9, RZ ;  /* 0xfffffe37060f7810 */ /* 0x000fe20007ffe0ff */
[----:B------:R-:W-:Y:S01]  /*5df60*/  VIADD R6, R21, 0x100000 ;  /* 0x0010000015067836 */ /* 0x000fe20000000000 */
[----:B-1----:R-:W1:Y:S02]  /*5df70*/  LDC R9, c[0x0][0x230] ;  /* 0x00008c00ff097b82 */ /* 0x002e640000000800 */
[----:B------:R-:W-:Y:S01]  /*5df80*/  ISETP.GE.U32.AND P1, PT, R15, 0x7ffffdb8, PT ;  /* 0x7ffffdb80f00780c */ /* 0x000fe20003f26070 */
[----:B--2---:R-:W-:-:S04]  /*5df90*/  IMAD.WIDE R78, R5, 0x4, R78 ;  /* 0x00000004054e7825 */ /* 0x004fc800078e024e */
[----:B------:R-:W-:-:S04]  /*5dfa0*/  IMAD.WIDE R70, R5, 0x4, R230 ;  /* 0x0000000405467825 */ /* 0x000fc800078e02e6 */
        /* <DEDUP_REMOVED lines=13> */
[----:B-1----:R-:W2:Y:S01]  /*5e080*/  LDL.LU.64 R12, [R1+0x2328] ;  /* 0x00232800010c7983 */ /* 0x002ea20000300a00 */
[----:B---3--:R-:W-:-:S04]  /*5e090*/  IMAD.WIDE R74, R5, 0x4, R74 ;  /* 0x00000004054a7825 */ /* 0x008fc800078e024a */
[----:B------:R-:W-:-:S04]  /*5e0a0*/  IMAD.WIDE R70, R5, 0x4, R246 ;  /* 0x0000000405467825 */ /* 0x000fc800078e02f6 */
[----:B------:R-:W-:-:S04]  /*5e0b0*/  IMAD.WIDE R68, R5, 0x4, R76 ;  /* 0x0000000405447825 */ /* 0x000fc800078e024c */
[----:B----4-:R-:W-:Y:S01]  /*5e0c0*/  IMAD.WIDE R10, R5, 0x4, R10 ;  /* 0x00000004050a7825 */ /* 0x010fe200078e020a */
[----:B------:R-:W-:Y:S01]  /*5e0d0*/  IADD3 R15, R8, -0x1ca, RZ ;  /* 0xfffffe36080f7810 */ /* 0x000fe20007ffe0ff */
[----:B------:R1:W-:Y:S04]  /*5e0e0*/  STL.64 [R1+0x3240], R74 ;  /* 0x0032404a01007387 */ /* 0x0003e80000100a00 */
[----:B------:R-:W-:Y:S04]  /*5e0f0*/  STL.64 [R1+0x3248], R70 ;  /* 0x0032484601007387 */ /* 0x000fe80000100a00 */
[----:B------:R-:W-:Y:S04]  /*5e100*/  LDGSTS.E [R72+-0x20000], desc[UR60][R74.64], !P1 ;  /* 0xe00000004a487fae */ /* 0x000fe8000c92187c */
[----:B------:R-:W-:Y:S01]  /*5e110*/  STL.64 [R1+0x3250], R68 ;  /* 0x0032504401007387 */ /* 0x000fe20000100a00 */
[----:B------:R-:W-:Y:S01]  /*5e120*/  ISETP.GE.U32.AND P2, PT, R15, 0x7ffffdb7, PT ;  /* 0x7ffffdb70f00780c */ /* 0x000fe20003f46070 */
[----:B------:R-:W-:-:S02]  /*5e130*/  VIADD R8, R21, 0x100000 ;  /* 0x0010000015087836 */ /* 0x000fc40000000000 */
[----:B------:R-:W-:Y:S01]  /*5e140*/  LDGSTS.E [R17+-0x1c000], desc[UR60][R70.64], !P1 ;  /* 0xe400000046117fae */ /* 0x000fe2000c92187c */
[----:B------:R-:W3:Y:S03]  /*5e150*/  LDC R6, c[0x0][0x230] ;  /* 0x00008c00ff067b82 */ /* 0x000ee60000000800 */
[----:B-1----:R-:W4:Y:S04]  /*5e160*/  LDL.LU.64 R74, [R1+0x2320] ;  /* 0x00232000014a7983 */ /* 0x002f280000300a00 */
[----:B------:R1:W-:Y:S04]  /*5e170*/  STL.64 [R1+0x3258], R10 ;  /* 0x0032580a01007387 */ /* 0x0003e80000100a00 */
[----:B------:R-:W4:Y:S04]  /*5e180*/  LDL.LU.64 R72, [R1+0x2318] ;  /* 0x0023180001487983 */ /* 0x000f280000300a00 */
[----:B------:R-:W4:Y:S04]  /*5e190*/  LDL.LU.64 R246, [R1+0x2310] ;  /* 0x0023100001f67983 */ /* 0x000f280000300a00 */
[----:B------:R-:W4:Y:S04]  /*5e1a0*/  LDL.LU.64 R76, [R1+0x22f0] ;  /* 0x0022f000014c7983 */ /* 0x000f280000300a00 */
[----:B------:R1:W-:Y:S01]  /*5e1b0*/  LDGSTS.E [R8+-0x18000], desc[UR60][R68.64], !P1 ;  /* 0xe800000044087fae */ /* 0x0003e2000c92187c */
[----:B------:R-:W-:-:S03]  /*5e1c0*/  VIADD R15, R21, 0x100000 ;  /* 0x00100000150f7836 */ /* 0x000fc60000000000 */
[----:B------:R1:W-:Y:S02]  /*5e1d0*/  LDGSTS.E [R252+-0x14000], desc[UR60][R10.64], !P1 ;  /* 0xec0000000afc7fae */ /* 0x0003e4000c92187c */
[----:B-1----:R-:W1:Y:S01]  /*5e1e0*/  LDC R8, c[0x0][0x230] ;  /* 0x00008c00ff087b82 */ /* 0x002e620000000800 */
[----:B------:R-:W-:Y:S02]  /*5e1f0*/  IADD3 R10, R9, -0x1cb, RZ ;  /* 0xfffffe35090a7810 */ /* 0x000fe40007ffe0ff */
[C---:B------:R-:W-:Y:S02]  /*5e200*/  IADD3 R11, R21.reuse, 0x100000, RZ ;  /* 0x00100000150b7810 */ /* 0x040fe40007ffe0ff */
[----:B------:R-:W-:Y:S01]  /*5e210*/  ISETP.GE.U32.AND P1, PT, R10, 0x7ffffdb6, PT ;  /* 0x7ffffdb60a00780c */ /* 0x000fe20003f26070 */
[----:B------:R-:W-:Y:S02]  /*5e220*/  VIADD R9, R21, 0x100000 ;  /* 0x0010000015097836 */ /* 0x000fe40000000000 */
[----:B--2---:R-:W-:-:S04]  /*5e230*/  IMAD.WIDE R78, R5, 0x4, R78 ;  /* 0x00000004054e7825 */ /* 0x004fc800078e024e */
[----:B------:R-:W-:-:S04]  /*5e240*/  IMAD.WIDE R70, R5, 0x4, R230 ;  /* 0x0000000405467825 */ /* 0x000fc800078e02e6 */
[----:B------:R-:W-:-:S04]  /*5e250*/  IMAD.WIDE R68, R5, 0x4, R238 ;  /* 0x0000000405447825 */ /* 0x000fc800078e02ee */
[C---:B------:R-:W-:Y:S01]  /*5e260*/  IMAD.WIDE R12, R5.reuse, 0x4, R12 ;  /* 0x00000004050c7825 */ /* 0x040fe200078e020c */
[----:B------:R2:W-:Y:S04]  /*5e270*/  STL.64 [R1+0x3260], R78 ;  /* 0x0032604e01007387 */ /* 0x0005e80000100a00 */
[----:B------:R-:W-:Y:S04]  /*5e280*/  STL.64 [R1+0x3268], R70 ;  /* 0x0032684601007387 */ /* 0x000fe80000100a00 */
[----:B------:R-:W-:Y:S04]  /*5e290*/  LDGSTS.E [R15+-0x1fffc], desc[UR60][R78.64], !P2 ;  /* 0xe00040004e0f7fae */ /* 0x000fe8000d12187c */
[----:B------:R-:W-:Y:S04]  /*5e2a0*/  STL.64 [R1+0x3270], R68 ;  /* 0x0032704401007387 */ /* 0x000fe80000100a00 */
[----:B------:R-:W-:Y:S04]  /*5e2b0*/  LDGSTS.E [R11+-0x1bffc], desc[UR60][R70.64], !P2 ;  /* 0xe4004000460b7fae */ /* 0x000fe8000d12187c */
[----:B------:R3:W-:Y:S04]  /*5e2c0*/  LDGSTS.E [R9+-0x17ffc], desc[UR60][R68.64], !P2 ;  /* 0xe800400044097fae */ /* 0x0007e8000d12187c */
[----:B------:R1:W-:Y:S04]  /*5e2d0*/  LDGSTS.E [R252+-0x13ffc], desc[UR60][R12.64], !P2 ;  /* 0xec0040000cfc7fae */ /* 0x0003e8000d12187c */
[----:B--2---:R-:W2:Y:S04]  /*5e2e0*/  LDL.LU.64 R78, [R1+0x22e8] ;  /* 0x0022e800014e7983 */ /* 0x004ea80000300a00 */
[----:B------:R1:W-:Y:S04]  /*5e2f0*/  STL.64 [R1+0x3278], R12 ;  /* 0x0032780c01007387 */ /* 0x0003e80000100a00 */
[----:B------:R-:W2:Y:S04]  /*5e300*/  LDL.LU.64 R230, [R1+0x22e0] ;  /* 0x0022e00001e67983 */ /* 0x000ea80000300a00 */
[----:B------:R-:W2:Y:S04]  /*5e310*/  LDL.LU.64 R10, [R1+0x22d8] ;  /* 0x0022d800010a7983 */ /* 0x000ea80000300a00 */
[----:B------:R-:W2:Y:S01]  /*5e320*/  LDL.LU.64 R238, [R1+0x22d0] ;  /* 0x0022d00001ee7983 */ /* 0x000ea20000300a00 */
[----:B---3--:R-:W3:Y:S01]  /*5e330*/  LDC R9, c[0x0][0x230] ;  /* 0x00008c00ff097b82 */ /* 0x008ee20000000800 */
[----:B-1----:R-:W-:Y:S01]  /*5e340*/  IADD3 R12, R6, -0x1cc, RZ ;  /* 0xfffffe34060c7810 */ /* 0x002fe20007ffe0ff */
[----:B----4-:R-:W-:-:S04]  /*5e350*/  IMAD.WIDE R74, R5, 0x4, R74 ;  /* 0x00000004054a7825 */ /* 0x010fc800078e024a */
[----:B------:R-:W-:-:S04]  /*5e360*/  IMAD.WIDE R72, R5, 0x4, R72 ;  /* 0x0000000405487825 */ /* 0x000fc800078e0248 */
[----:B------:R-:W-:-:S04]  /*5e370*/  IMAD.WIDE R70, R5, 0x4, R246 ;  /* 0x0000000405467825 */ /* 0x000fc800078e02f6 */
[----:B------:R-:W-:-:S04]  /*5e380*/  IMAD.WIDE R68, R5, 0x4, R76 ;  /* 0x0000000405447825 */ /* 0x000fc800078e024c */
[----:B------:R-:W-:Y:S01]  /*5e390*/  VIADD R13, R21, 0x100000 ;  /* 0x00100000150d7836 */ /* 0x000fe20000000000 */
[----:B------:R1:W-:Y:S04]  /*5e3a0*/  STL.64 [R1+0x3280], R74 ;  /* 0x0032804a01007387 */ /* 0x0003e80000100a00 */
[----:B------:R4:W-:Y:S04]  /*5e3b0*/  STL.64 [R1+0x3288], R72 ;  /* 0x0032884801007387 */ /* 0x0009e80000100a00 */
[----:B------:R-:W-:Y:S04]  /*5e3c0*/  LDGSTS.E [R15+-0x1fff8], desc[UR60][R74.64], !P1 ;  /* 0xe00080004a0f7fae */ /* 0x000fe8000c92187c */
[----:B------:R3:W-:Y:S04]  /*5e3d0*/  STL.64 [R1+0x3290], R70 ;  /* 0x0032904601007387 */ /* 0x0007e80000100a00 */
[----:B------:R4:W-:Y:S01]  /*5e3e0*/  LDGSTS.E [R13+-0x1bff8], desc[UR60][R72.64], !P1 ;  /* 0xe4008000480d7fae */ /* 0x0009e2000c92187c */
[----:B------:R-:W-:-:S03]  /*5e3f0*/  ISETP.GE.U32.AND P2, PT, R12, 0x7ffffdb5, PT ;  /* 0x7ffffdb50c00780c */ /* 0x000fc60003f46070 */
[----:B-1----:R-:W3:Y:S04]  /*5e400*/  LDL.LU.64 R74, [R1+0x22c8] ;  /* 0x0022c800014a7983 */ /* 0x002ee80000300a00 */
[----:B------:R1:W-:Y:S04]  /*5e410*/  STL.64 [R1+0x3298], R68 ;  /* 0x0032984401007387 */ /* 0x0003e80000100a00 */
[----:B------:R-:W3:Y:S04]  /*5e420*/  LDL.LU.64 R246, [R1+0x22c0] ;  /* 0x0022c00001f67983 */ /* 0x000ee80000300a00 */
[----:B------:R-:W3:Y:S04]  /*5e430*/  LDL.LU.64 R12, [R1+0x22b8] ;  /* 0x0022b800010c7983 */ /* 0x000ee80000300a00 */
[----:B------:R-:W3:Y:S01]  /*5e440*/  LDL.LU.64 R76, [R1+0x22b0] ;  /* 0x0022b000014c7983 */ /* 0x000ee20000300a00 */
[----:B------:R-:W-:-:S02]  /*5e450*/  IADD3 R6, R21, 0x100000, RZ ;  /* 0x0010000015067810 */ /* 0x000fc40007ffe0ff */
[----:B----4-:R-:W-:-:S03]  /*5e460*/  IADD3 R72, R21, 0x100000, RZ ;  /* 0x0010000015487810 */ /* 0x010fc60007ffe0ff */
[----:B------:R3:W-:Y:S04]  /*5e470*/  LDGSTS.E [R6+-0x17ff8], desc[UR60][R70.64], !P1 ;  /* 0xe800800046067fae */ /* 0x0007e8000c92187c */
[----:B------:R1:W-:Y:S01]  /*5e480*/  LDGSTS.E [R252+-0x13ff8], desc[UR60][R68.64], !P1 ;  /* 0xec00800044fc7fae */ /* 0x0003e2000c92187c */
[----:B------:R-:W-:Y:S02]  /*5e490*/  VIADD R15, R8, 0xfffffe17 ;  /* 0xfffffe17080f7836 */ /* 0x000fe40000000000 */
[----:B------:R-:W-:-:S03]  /*5e4a0*/  VIADD R8, R21, 0x100000 ;  /* 0x0010000015087836 */ /* 0x000fc60000000000 */
[----:B------:R-:W-:Y:S01]  /*5e4b0*/  ISETP.GE.U32.AND P1, PT, R15, 0x7ffffd98, PT ;  /* 0x7ffffd980f00780c */ /* 0x000fe20003f26070 */
[----:B--2---:R-:W-:-:S04]  /*5e4c0*/  IMAD.WIDE R78, R5, 0x4, R78 ;  /* 0x00000004054e7825 */ /* 0x004fc800078e024e */
[----:B---3--:R-:W-:-:S04]  /*5e4d0*/  IMAD.WIDE R70, R5, 0x4, R230 ;  /* 0x0000000405467825 */ /* 0x008fc800078e02e6 */
[----:B------:R-:W-:-:S04]  /*5e4e0*/  IMAD.WIDE R10, R5, 0x4, R10 ;  /* 0x00000004050a7825 */ /* 0x000fc800078e020a */
[----:B-1----:R-:W-:Y:S01]  /*5e4f0*/  IMAD.WIDE R68, R5, 0x4, R238 ;  /* 0x0000000405447825 */ /* 0x002fe200078e02ee */
[----:B------:R-:W1:Y:S01]  /*5e500*/  LDC R6, c[0x0][0x230] ;  /* 0x00008c00ff067b82 */ /* 0x000e620000000800 */
[----:B------:R2:W-:Y:S04]  /*5e510*/  STL.64 [R1+0x32a0], R78 ;  /* 0x0032a04e01007387 */ /* 0x0005e80000100a00 */
[----:B------:R-:W-:Y:S04]  /*5e520*/  STL.64 [R1+0x32a8], R70 ;  /* 0x0032a84601007387 */ /* 0x000fe80000100a00 */
[----:B------:R-:W-:Y:S04]  /*5e530*/  LDGSTS.E [R72+-0x1fff4], desc[UR60][R78.64], !P2 ;  /* 0xe000c0004e487fae */ /* 0x000fe8000d12187c */
[----:B------:R3:W-:Y:S04]  /*5e540*/  STL.64 [R1+0x32b0], R10 ;  /* 0x0032b00a01007387 */ /* 0x0007e80000100a00 */
[----:B------:R-:W-:Y:S04]  /*5e550*/  LDGSTS.E [R17+-0x1bff4], desc[UR60][R70.64], !P2 ;  /* 0xe400c00046117fae */ /* 0x000fe8000d12187c */
[----:B------:R4:W-:Y:S04]  /*5e560*/  LDGSTS.E [R8+-0x17ff4], desc[UR60][R10.64], !P2 ;  /* 0xe800c0000a087fae */ /* 0x0009e8000d12187c */
[----:B------:R1:W-:Y:S04]  /*5e570*/  LDGSTS.E [R252+-0x13ff4], desc[UR60][R68.64], !P2 ;  /* 0xec00c00044fc7fae */ /* 0x0003e8000d12187c */
[----:B--2---:R-:W2:Y:S04]  /*5e580*/  LDL.LU.64 R78, [R1+0x22a8] ;  /* 0x0022a800014e7983 */ /* 0x004ea80000300a00 */
[----:B------:R1:W-:Y:S04]  /*5e590*/  STL.64 [R1+0x32b8], R68 ;  /* 0x0032b84401007387 */ /* 0x0003e80000100a00 */
[----:B------:R-:W2:Y:S04]  /*5e5a0*/  LDL.LU.64 R230, [R1+0x22a0] ;  /* 0x0022a00001e67983 */ /* 0x000ea80000300a00 */
[----:B------:R-:W2:Y:S04]  /*5e5b0*/  LDL.LU.64 R238, [R1+0x2298] ;  /* 0x0022980001ee7983 */ /* 0x000ea80000300a00 */
[----:B---3--:R-:W3:Y:S01]  /*5e5c0*/  LDL.LU.64 R10, [R1+0x2290] ;  /* 0x00229000010a7983 */ /* 0x008ee20000300a00 */
[----:B------:R-:W-:Y:S01]  /*5e5d0*/  IADD3 R15, R9, -0x1ea, RZ ;  /* 0xfffffe16090f7810 */ /* 0x000fe20007ffe0ff */
[----:B------:R-:W-:Y:S01]  /*5e5e0*/  VIADD R9, R21, 0x100000 ;  /* 0x0010000015097836 */ /* 0x000fe20000000000 */
[----:B----4-:R-:W4:Y:S01]  /*5e5f0*/  LDC R8, c[0x0][0x230] ;  /* 0x00008c00ff087b82 */ /* 0x010f220000000800 */
[----:B------:R-:W-:-:S04]  /*5e600*/  IMAD.WIDE R74, R5, 0x4, R74 ;  /* 0x00000004054a7825 */ /* 0x000fc800078e024a */
[----:B------:R-:W-:-:S04]  /*5e610*/  IMAD.WIDE R70, R5, 0x4, R246 ;  /* 0x0000000405467825 */ /* 0x000fc800078e02f6 */
[----:B------:R-:W-:-:S04]  /*5e620*/  IMAD.WIDE R12, R5, 0x4, R12 ;  /* 0x00000004050c7825 */ /* 0x000fc800078e020c */
[----:B-1----:R-:W-:Y:S01]  /*5e630*/  IMAD.WIDE R68, R5, 0x4, R76 ;  /* 0x0000000405447825 */ /* 0x002fe200078e024c */
[----:B------:R-:W-:Y:S04]  /*5e640*/  STL.64 [R1+0x3640], R74 ;  /* 0x0036404a01007387 */ /* 0x000fe80000100a00 */
[----:B------:R-:W-:Y:S04]  /*5e650*/  STL.64 [R1+0x3648], R70 ;  /* 0x0036484601007387 */ /* 0x000fe80000100a00 */
[----:B------:R1:W-:Y:S04]  /*5e660*/  LDGSTS.E [R72+-0x10000], desc[UR60][R74.64], !P1 ;  /* 0xf00000004a487fae */ /* 0x0003e8000c92187c */
[----:B------:R1:W-:Y:S04]  /*5e670*/  STL.64 [R1+0x3650], R12 ;  /* 0x0036500c01007387 */ /* 0x0003e80000100a00 */
[----:B------:R-:W-:Y:S04]  /*5e680*/  LDGSTS.E [R17+-0xc000], desc[UR60][R70.64], !P1 ;  /* 0xf400000046117fae */ /* 0x000fe8000c92187c */
[----:B------:R4:W-:Y:S01]  /*5e690*/  LDGSTS.E [R9+-0x8000], desc[UR60][R12.64], !P1 ;  /* 0xf80000000c097fae */ /* 0x0009e2000c92187c */
[----:B------:R-:W-:-:S03]  /*5e6a0*/  ISETP.GE.U32.AND P2, PT, R15, 0x7ffffd97, PT ;  /* 0x7ffffd970f00780c */ /* 0x000fc60003f46070 */
[----:B------:R2:W-:Y:S04]  /*5e6b0*/  LDGSTS.E [R252+-0x4000], desc[UR60][R68.64], !P1 ;  /* 0xfc00000044fc7fae */ /* 0x0005e8000c92187c */
[----:B------:R-:W3:Y:S04]  /*5e6c0*/  LDL.LU.64 R72, [R1+0x2288] ;  /* 0x0022880001487983 */ /* 0x000ee80000300a00 */
[----:B------:R2:W-:Y:S04]  /*5e6d0*/  STL.64 [R1+0x3658], R68 ;  /* 0x0036584401007387 */ /* 0x0005e80000100a00 */
[----:B------:R-:W3:Y:S04]  /*5e6e0*/  LDL.LU.64 R246, [R1+0x2280] ;  /* 0x0022800001f67983 */ /* 0x000ee80000300a00 */
[----:B------:R-:W3:Y:S04]  /*5e6f0*/  LDL.LU.64 R76, [R1+0x2278] ;  /* 0x00227800014c7983 */ /* 0x000ee80000300a00 */
[----:B-1----:R-:W3:Y:S01]  /*5e700*/  LDL.LU.64 R12, [R1+0x2260] ;  /* 0x00226000010c7983 */ /* 0x002ee20000300a00 */
[----:B------:R-:W-:Y:S01]  /*5e710*/  VIADD R74, R21, 0x100000 ;  /* 0x00100000154a7836 */ /* 0x000fe20000000000 */
[----:B------:R-:W-:-:S02]  /*5e720*/  IADD3 R15, R6, -0x1eb, RZ ;  /* 0xfffffe15060f7810 */ /* 0x000fc40007ffe0ff */
[----:B------:R-:W-:Y:S01]  /*5e730*/  IADD3 R6, R21, 0x100000, RZ ;  /* 0x0010000015067810 */ /* 0x000fe20007ffe0ff */
[----:B----4-:R-:W1:Y:S01]  /*5e740*/  LDC R9, c[0x0][0x230] ;  /* 0x00008c00ff097b82 */ /* 0x010e620000000800 */
[----:B------:R-:W-:Y:S02]  /*5e750*/  ISETP.GE.U32.AND P1, PT, R15, 0x7ffffd96, PT ;  /* 0x7ffffd960f00780c */ /* 0x000fe40003f26070 */
[----:B------:R-:W-:Y:S01]  /*5e760*/  IADD3 R15, R21, 0x100000, RZ ;  /* 0x00100000150f7810 */ /* 0x000fe20007ffe0ff */
[----:B--2---:R-:W-:-:S04]  /*5e770*/  IMAD.WIDE R78, R5, 0x4, R78 ;  /* 0x00000004054e7825 */ /* 0x004fc800078e024e */
[----:B------:R-:W-:-:S04]  /*5e780*/  IMAD.WIDE R70, R5, 0x4, R230 ;  /* 0x0000000405467825 */ /* 0x000fc800078e02e6 */
[----:B------:R-:W-:-:S04]  /*5e790*/  IMAD.WIDE R68, R5, 0x4, R238 ;  /* 0x0000000405447825 */ /* 0x000fc800078e02ee */
[C---:B---3--:R-:W-:Y:S01]  /*5e7a0*/  IMAD.WIDE R10, R5.reuse, 0x4, R10 ;  /* 0x00000004050a7825 */ /* 0x048fe200078e020a */
        /* <DEDUP_REMOVED lines=12> */
[----:B------:R-:W-:-:S04]  /*5e870*/  IMAD.WIDE R72, R5, 0x4, R72 ;  /* 0x0000000405487825 */ /* 0x000fc800078e0248 */
[----:B---3--:R-:W-:-:S04]  /*5e880*/  IMAD.WIDE R70, R5, 0x4, R246 ;  /* 0x0000000405467825 */ /* 0x008fc800078e02f6 */
[----:B----4-:R-:W-:-:S04]  /*5e890*/  IMAD.WIDE R68, R5, 0x4, R76 ;  /* 0x0000000405447825 */ /* 0x010fc800078e024c */
[----:B------:R-:W-:-:S04]  /*5e8a0*/  IMAD.WIDE R12, R5, 0x4, R12 ;  /* 0x00000004050c7825 */ /* 0x000fc800078e020c */
[----:B-1----:R-:W-:Y:S02]  /*5e8b0*/  VIADD R10, R8, 0xfffffe14 ;  /* 0xfffffe14080a7836 */ /* 0x002fe40000000000 */
[----:B------:R-:W-:Y:S01]  /*5e8c0*/  VIADD R11, R21, 0x100000 ;  /* 0x00100000150b7836 */ /* 0x000fe20000000000 */
[----:B------:R1:W-:Y:S04]  /*5e8d0*/  STL.64 [R1+0x3680], R72 ;  /* 0x0036804801007387 */ /* 0x0003e80000100a00 */
[----:B------:R-:W-:Y:S04]  /*5e8e0*/  STL.64 [R1+0x3688], R70 ;  /* 0x0036884601007387 */ /* 0x000fe80000100a00 */
[----:B------:R3:W-:Y:S04]  /*5e8f0*/  LDGSTS.E [R15+-0xfff8], desc[UR60][R72.64], !P1 ;  /* 0xf0008000480f7fae */ /* 0x0007e8000c92187c */
[----:B------:R-:W-:Y:S04]  /*5e900*/  STL.64 [R1+0x3690], R68 ;  /* 0x0036904401007387 */ /* 0x000fe80000100a00 */
[----:B------:R-:W-:Y:S01]  /*5e910*/  LDGSTS.E [R11+-0xbff8], desc[UR60][R70.64], !P1 ;  /* 0xf4008000460b7fae */ /* 0x000fe2000c92187c */
[----:B------:R-:W-:Y:S01]  /*5e920*/  ISETP.GE.U32.AND P2, PT, R10, 0x7ffffd95, PT ;  /* 0x7ffffd950a00780c */ /* 0x000fe20003f46070 */
[----:B------:R-:W-:Y:S01]  /*5e930*/  VIADD R9, R9, 0xfffffe73 ;  /* 0xfffffe7309097836 */ /* 0x000fe20000000000 */
[----:B------:R-:W-:Y:S01]  /*5e940*/  IADD3 R17, R20, 0x100000, RZ ;  /* 0x0010000014117810 */ /* 0x000fe20007ffe0ff */
[----:B------:R-:W4:Y:S01]  /*5e950*/  LDC R6, c[0x0][0x230] ;  /* 0x00008c00ff067b82 */ /* 0x000f220000000800 */
[----:B-1----:R-:W4:Y:S04]  /*5e960*/  LDL.LU.64 R72, [R1+0x2238] ;  /* 0x0022380001487983 */ /* 0x002f280000300a00 */
[----:B------:R1:W-:Y:S04]  /*5e970*/  STL.64 [R1+0x3698], R12 ;  /* 0x0036980c01007387 */ /* 0x0003e80000100a00 */
[----:B------:R-:W4:Y:S04]  /*5e980*/  LDL.LU.64 R246, [R1+0x2230] ;  /* 0x0022300001f67983 */ /* 0x000f280000300a00 */
[----:B------:R-:W4:Y:S04]  /*5e990*/  LDL.LU.64 R10, [R1+0x2228] ;  /* 0x00222800010a7983 */ /* 0x000f280000300a00 */
[----:B------:R-:W4:Y:S01]  /*5e9a0*/  LDL.LU.64 R76, [R1+0x2220] ;  /* 0x00222000014c7983 */ /* 0x000f220000300a00 */
[----:B------:R-:W-:-:S05]  /*5e9b0*/  IADD3 R8, R21, 0x100000, RZ ;  /* 0x0010000015087810 */ /* 0x000fca0007ffe0ff */
[----:B------:R-:W-:Y:S04]  /*5e9c0*/  LDGSTS.E [R8+-0x7ff8], desc[UR60][R68.64], !P1 ;  /* 0xf800800044087fae */ /* 0x000fe8000c92187c */
[----:B------:R1:W-:Y:S01]  /*5e9d0*/  LDGSTS.E [R252+-0x3ff8], desc[UR60][R12.64], !P1 ;  /* 0xfc0080000cfc7fae */ /* 0x0003e2000c92187c */
[----:B---3--:R-:W-:Y:S02]  /*5e9e0*/  VIADD R15, R20, 0x100000 ;  /* 0x00100000140f7836 */ /* 0x008fe40000000000 */
[----:B--2---:R-:W-:Y:S01]  /*5e9f0*/  IMAD.WIDE R78, R5, 0x4, R78 ;  /* 0x00000004054e7825 */ /* 0x004fe200078e024e */
[----:B-1----:R-:W-:-:S03]  /*5ea00*/  IADD3 R13, R21, 0x100000, RZ ;  /* 0x00100000150d7810 */ /* 0x002fc60007ffe0ff */
[----:B------:R-:W-:-:S04]  /*5ea10*/  IMAD.WIDE R74, R5, 0x4, R74 ;  /* 0x00000004054a7825 */ /* 0x000fc800078e024a */
[----:B------:R-:W-:Y:S02]  /*5ea20*/  VIADD R12, R21, 0x100000 ;  /* 0x00100000150c7836 */ /* 0x000fe40000000000 */
[----:B------:R-:W-:-:S04]  /*5ea30*/  IMAD.WIDE R70, R5, 0x4, R230 ;  /* 0x0000000405467825 */ /* 0x000fc800078e02e6 */
[----:B------:R-:W-:Y:S01]  /*5ea40*/  IMAD.WIDE R68, R5, 0x4, R238 ;  /* 0x0000000405447825 */ /* 0x000fe200078e02ee */
[----:B------:R-:W-:Y:S04]  /*5ea50*/  STL.64 [R1+0x36a0], R78 ;  /* 0x0036a04e01007387 */ /* 0x000fe80000100a00 */
[----:B------:R1:W-:Y:S04]  /*5ea60*/  STL.64 [R1+0x36a8], R74 ;  /* 0x0036a84a01007387 */ /* 0x0003e80000100a00 */
[----:B------:R-:W-:Y:S04]  /*5ea70*/  LDGSTS.E [R13+-0xfff4], desc[UR60][R78.64], !P2 ;  /* 0xf000c0004e0d7fae */ /* 0x000fe8000d12187c */
[----:B------:R-:W-:Y:S04]  /*5ea80*/  LDGSTS.E [R12+-0xbff4], desc[UR60][R74.64], !P2 ;  /* 0xf400c0004a0c7fae */ /* 0x000fe8000d12187c */
[----:B------:R2:W-:Y:S01]  /*5ea90*/  STL.64 [R1+0x36b0], R70 ;  /* 0x0036b04601007387 */ /* 0x0005e20000100a00 */
[----:B----4-:R-:W-:Y:S01]  /*5eaa0*/  VIADD R6, R6, 0xfffffe72 ;  /* 0xfffffe7206067836 */ /* 0x010fe20000000000 */
[----:B------:R-:W3:Y:S02]  /*5eab0*/  LDC R8, c[0x0][0x230] ;  /* 0x00008c00ff087b82 */ /* 0x000ee40000000800 */
[----:B-1----:R-:W4:Y:S04]  /*5eac0*/  LDL.LU.64 R74, [R1+0x2218] ;  /* 0x00221800014a7983 */ /* 0x002f280000300a00 */
[----:B------:R1:W-:Y:S04]  /*5ead0*/  STL.64 [R1+0x36b8], R68 ;  /* 0x0036b84401007387 */ /* 0x0003e80000100a00 */
[----:B------:R-:W4:Y:S04]  /*5eae0*/  LDL.LU.64 R238, [R1+0x2210] ;  /* 0x0022100001ee7983 */ /* 0x000f280000300a00 */
[----:B------:R-:W4:Y:S04]  /*5eaf0*/  LDL.LU.64 R12, [R1+0x2208] ;  /* 0x00220800010c7983 */ /* 0x000f280000300a00 */
[----:B------:R-:W4:Y:S01]  /*5eb00*/  LDL.LU.64 R78, [R1+0x2200] ;  /* 0x00220000014e7983 */ /* 0x000f220000300a00 */
[----:B------:R-:W-:-:S02]  /*5eb10*/  ISETP.GE.U32.AND P1, PT, R9, 0x7ffffdf4, PT ;  /* 0x7ffffdf40900780c */ /* 0x000fc40003f26070 */
[----:B------:R-:W-:Y:S01]  /*5eb20*/  IADD3 R21, R21, 0x100000, RZ ;  /* 0x0010000015157810 */ /* 0x000fe20007ffe0ff */
[----:B------:R-:W4:Y:S04]  /*5eb30*/  LDC R9, c[0x0][0x230] ;  /* 0x00008c00ff097b82 */ /* 0x000f280000000800 */
[----:B------:R2:W-:Y:S04]  /*5eb40*/  LDGSTS.E [R21+-0x7ff4], desc[UR60][R70.64], !P2 ;  /* 0xf800c00046157fae */ /* 0x0005e8000d12187c */
[----:B------:R1:W-:Y:S01]  /*5eb50*/  LDGSTS.E [R252+-0x3ff4], desc[UR60][R68.64], !P2 ;  /* 0xfc00c00044fc7fae */ /* 0x0003e2000d12187c */
[----:B------:R-:W-:-:S04]  /*5eb60*/  IMAD.WIDE R72, R5, 0x4, R72 ;  /* 0x0000000405487825 */ /* 0x000fc800078e0248 */
[----:B------:R-:W-:-:S04]  /*5eb70*/  IMAD.WIDE R10, R5, 0x4, R10 ;  /* 0x00000004050a7825 */ /* 0x000fc800078e020a */
[----:B--2---:R-:W-:-:S04]  /*5eb80*/  IMAD.WIDE R70, R5, 0x4, R246 ;  /* 0x0000000405467825 */ /* 0x004fc800078e02f6 */
[----:B-1----:R-:W-:Y:S01]  /*5eb90*/  IMAD.WIDE R68, R5, 0x4, R76 ;  /* 0x0000000405447825 */ /* 0x002fe200078e024c */
[----:B------:R1:W-:Y:S04]  /*5eba0*/  STL.64 [R1+0x1f78], R72 ;  /* 0x001f784801007387 */ /* 0x0003e80000100a00 */
[----:B------:R-:W-:Y:S01]  /*5ebb0*/  STL.64 [R1+0x1f80], R70 ;  /* 0x001f804601007387 */ /* 0x000fe20000100a00 */
[----:B------:R-:W-:-:S03]  /*5ebc0*/  IADD3 R252, R20, 0x100000, RZ ;  /* 0x0010000014fc7810 */ /* 0x000fc60007ffe0ff */
[----:B------:R-:W-:Y:S04]  /*5ebd0*/  LDGSTS.E [R17+-0x40000], desc[UR60][R72.64], !P1 ;  /* 0xc000000048117fae */ /* 0x000fe8000c92187c */
[----:B------:R2:W-:Y:S04]  /*5ebe0*/  STL.64 [R1+0x1f88], R10 ;  /* 0x001f880a01007387 */ /* 0x0005e80000100a00 */
[----:B------:R4:W-:Y:S04]  /*5ebf0*/  LDGSTS.E [R15+-0x3c000], desc[UR60][R70.64], !P1 ;  /* 0xc4000000460f7fae */ /* 0x0009e8000c92187c */
[----:B------:R-:W-:Y:S04]  /*5ec00*/  LDGSTS.E [R252+-0x38000], desc[UR60][R10.64], !P1 ;  /* 0xc80000000afc7fae */ /* 0x000fe8000c92187c */
[----:B-1----:R-:W4:Y:S04]  /*5ec10*/  LDL.LU.64 R72, [R1+0x21f8] ;  /* 0x0021f80001487983 */ /* 0x002f280000300a00 */
[----:B------:R1:W-:Y:S04]  /*5ec20*/  STL.64 [R1+0x1f90], R68 ;  /* 0x001f904401007387 */ /* 0x0003e80000100a00 */
[----:B------:R-:W4:Y:S04]  /*5ec30*/  LDL.LU.64 R246, [R1+0x21f0] ;  /* 0x0021f00001f67983 */ /* 0x000f280000300a00 */
[----:B------:R-:W4:Y:S04]  /*5ec40*/  LDL.LU.64 R76, [R1+0x21e8] ;  /* 0x0021e800014c7983 */ /* 0x000f280000300a00 */
[----:B--2---:R-:W2:Y:S01]  /*5ec50*/  LDL.LU.64 R10, [R1+0x21e0] ;  /* 0x0021e000010a7983 */ /* 0x004ea20000300a00 */
[----:B------:R-:W-:Y:S01]  /*5ec60*/  ISETP.GE.U32.AND P2, PT, R6, 0x7ffffdf3, PT ;  /* 0x7ffffdf30600780c */ /* 0x000fe20003f46070 */
[----:B------:R-:W-:Y:S01]  /*5ec70*/  VIADD R21, R20, 0x100000 ;  /* 0x0010000014157836 */ /* 0x000fe20000000000 */
[----:B---3--:R-:W-:Y:S01]  /*5ec80*/  IADD3 R8, R8, -0x18f, RZ ;  /* 0xfffffe7108087810 */ /* 0x008fe20007ffe0ff */
[----:B----4-:R-:W-:-:S04]  /*5ec90*/  IMAD.WIDE R74, R5, 0x4, R74 ;  /* 0x00000004054a7825 */ /* 0x010fc800078e024a */
[----:B------:R-:W-:-:S04]  /*5eca0*/  IMAD.WIDE R70, R5, 0x4, R238 ;  /* 0x0000000405467825 */ /* 0x000fc800078e02ee */
[----:B------:R-:W-:Y:S01]  /*5ecb0*/  IMAD.WIDE R12, R5, 0x4, R12 ;  /* 0x00000004050c7825 */ /* 0x000fe200078e020c */
[----:B------:R1:W-:Y:S04]  /*5ecc0*/  LDGSTS.E [R21+-0x34000], desc[UR60][R68.64], !P1 ;  /* 0xcc00000044157fae */ /* 0x0003e8000c92187c */
[----:B------:R3:W-:Y:S04]  /*5ecd0*/  STL.64 [R1+0x1f98], R74 ;  /* 0x001f984a01007387 */ /* 0x0007e80000100a00 */
[----:B------:R-:W-:Y:S04]  /*5ece0*/  STL.64 [R1+0x1fa0], R70 ;  /* 0x001fa04601007387 */ /* 0x000fe80000100a00 */
[----:B------:R-:W-:Y:S04]  /*5ecf0*/  LDGSTS.E [R17+-0x3fffc], desc[UR60][R74.64], !P2 ;  /* 0xc00040004a117fae */ /* 0x000fe8000d12187c */
[----:B------:R4:W-:Y:S04]  /*5ed00*/  STL.64 [R1+0x1fa8], R12 ;  /* 0x001fa80c01007387 */ /* 0x0009e80000100a00 */
[----:B------:R4:W-:Y:S04]  /*5ed10*/  LDGSTS.E [R15+-0x3bffc], desc[UR60][R70.64], !P2 ;  /* 0xc4004000460f7fae */ /* 0x0009e8000d12187c */
[----:B------:R-:W-:Y:S01]  /*5ed20*/  LDGSTS.E [R252+-0x37ffc], desc[UR60][R12.64], !P2 ;  /* 0xc80040000cfc7fae */ /* 0x000fe2000d12187c */
[----:B------:R-:W-:Y:S01]  /*5ed30*/  VIADD R9, R9, 0xfffffe70 ;  /* 0xfffffe7009097836 */ /* 0x000fe20000000000 */
[----:B------:R-:W2:Y:S01]  /*5ed40*/  LDC R6, c[0x0][0x230] ;  /* 0x00008c00ff067b82 */ /* 0x000ea20000000800 */
[----:B-1----:R-:W-:Y:S01]  /*5ed50*/  IMAD.WIDE R68, R5, 0x4, R78 ;  /* 0x0000000405447825 */ /* 0x002fe200078e024e */
[----:B---3--:R-:W3:Y:S04]  /*5ed60*/  LDL.LU.64 R74, [R1+0x21d8] ;  /* 0x0021d800014a7983 */ /* 0x008ee80000300a00 */
[----:B------:R1:W-:Y:S04]  /*5ed70*/  STL.64 [R1+0x1fb0], R68 ;  /* 0x001fb04401007387 */ /* 0x0003e80000100a00 */
[----:B------:R-:W3:Y:S04]  /*5ed80*/  LDL.LU.64 R238, [R1+0x21d0] ;  /* 0x0021d00001ee7983 */ /* 0x000ee80000300a00 */
[----:B------:R-:W3:Y:S04]  /*5ed90*/  LDL.LU.64 R78, [R1+0x21c8] ;  /* 0x0021c800014e7983 */ /* 0x000ee80000300a00 */
[----:B----4-:R-:W4:Y:S01]  /*5eda0*/  LDL.LU.64 R12, [R1+0x21c0] ;  /* 0x0021c000010c7983 */ /* 0x010f220000300a00 */
[----:B------:R-:W-:-:S03]  /*5edb0*/  ISETP.GE.U32.AND P1, PT, R8, 0x7ffffdf2, PT ;  /* 0x7ffffdf20800780c */ /* 0x000fc60003f26070 */
[----:B------:R1:W-:Y:S01]  /*5edc0*/  LDGSTS.E [R21+-0x33ffc], desc[UR60][R68.64], !P2 ;  /* 0xcc00400044157fae */ /* 0x0003e2000d12187c */
[----:B------:R-:W4:Y:S01]  /*5edd0*/  LDC R8, c[0x0][0x230] ;  /* 0x00008c00ff087b82 */ /* 0x000f220000000800 */
[----:B------:R-:W-:-:S04]  /*5ede0*/  IMAD.WIDE R72, R5, 0x4, R72 ;  /* 0x0000000405487825 */ /* 0x000fc800078e0248 */
[----:B------:R-:W-:-:S04]  /*5edf0*/  IMAD.WIDE R70, R5, 0x4, R246 ;  /* 0x0000000405467825 */ /* 0x000fc800078e02f6 */
[----:B-1----:R-:W-:-:S04]  /*5ee00*/  IMAD.WIDE R68, R5, 0x4, R76 ;  /* 0x0000000405447825 */ /* 0x002fc800078e024c */
[----:B--2---:R-:W-:Y:S01]  /*5ee10*/  IMAD.WIDE R10, R5, 0x4, R10 ;  /* 0x00000004050a7825 */ /* 0x004fe200078e020a */
[----:B------:R1:W-:Y:S04]  /*5ee20*/  STL.64 [R1+0x1fb8], R72 ;  /* 0x001fb84801007387 */ /* 0x0003e80000100a00 */
[----:B------:R2:W-:Y:S04]  /*5ee30*/  STL.64 [R1+0x1fc0], R70 ;  /* 0x001fc04601007387 */ /* 0x0005e80000100a00 */
[----:B------:R-:W-:Y:S04]  /*5ee40*/  STL.64 [R1+0x1fc8], R68 ;  /* 0x001fc84401007387 */ /* 0x000fe80000100a00 */
[----:B------:R-:W4:Y:S04]  /*5ee50*/  LDL.LU.64 R76, [R1+0x21b8] ;  /* 0x0021b800014c7983 */ /* 0x000f280000300a00 */
[----:B------:R-:W-:Y:S04]  /*5ee60*/  LDGSTS.E [R17+-0x3fff8], desc[UR60][R72.64], !P1 ;  /* 0xc000800048117fae */ /* 0x000fe8000c92187c */
[----:B------:R2:W-:Y:S01]  /*5ee70*/  STL.64 [R1+0x1fd0], R10 ;  /* 0x001fd00a01007387 */ /* 0x0005e20000100a00 */
[----:B------:R-:W-:-:S03]  /*5ee80*/  ISETP.GE.U32.AND P2, PT, R9, 0x7ffffdf1, PT ;  /* 0x7ffffdf10900780c */ /* 0x000fc60003f46070 */
[----:B------:R2:W-:Y:S04]  /*5ee90*/  LDGSTS.E [R15+-0x3bff8], desc[UR60][R70.64], !P1 ;  /* 0xc4008000460f7fae */ /* 0x0005e8000c92187c */
[----:B------:R-:W-:Y:S04]  /*5eea0*/  LDGSTS.E [R252+-0x37ff8], desc[UR60][R68.64], !P1 ;  /* 0xc800800044fc7fae */ /* 0x000fe8000c92187c */
[----:B------:R2:W-:Y:S01]  /*5eeb0*/  LDGSTS.E [R21+-0x33ff8], desc[UR60][R10.64], !P1 ;  /* 0xcc0080000a157fae */ /* 0x0005e2000c92187c */
[----:B------:R-:W-:Y:S01]  /*5eec0*/  IADD3 R6, R6, -0x1ad, RZ ;  /* 0xfffffe5306067810 */ /* 0x000fe20007ffe0ff */
[----:B---3--:R-:W-:-:S02]  /*5eed0*/  IMAD.WIDE R74, R5, 0x4, R74 ;  /* 0x00000004054a7825 */ /* 0x008fc400078e024a */
[----:B-1----:R-:W3:Y:S04]  /*5eee0*/  LDL.LU.64 R72, [R1+0x21b0] ;  /* 0x0021b00001487983 */ /* 0x002ee80000300a00 */
[----:B------:R-:W3:Y:S04]  /*5eef0*/  LDL.LU.64 R230, [R1+0x21a8] ;  /* 0x0021a80001e67983 */ /* 0x000ee80000300a00 */
[----:B------:R-:W3:Y:S01]  /*5ef00*/  LDL.LU.64 R246, [R1+0x21a0] ;  /* 0x0021a00001f67983 */ /* 0x000ee20000300a00 */
[----:B--2---:R-:W-:-:S04]  /*5ef10*/  IMAD.WIDE R70, R5, 0x4, R238 ;  /* 0x0000000405467825 */ /* 0x004fc800078e02ee */
[----:B------:R-:W-:Y:S02]  /*5ef20*/  VIADD R11, R20, 0x100000 ;  /* 0x00100000140b7836 */ /* 0x000fe40000000000 */
[----:B------:R-:W-:-:S04]  /*5ef30*/  IMAD.WIDE R68, R5, 0x4, R78 ;  /* 0x0000000405447825 */ /* 0x000fc800078e024e */
[----:B----4-:R-:W-:Y:S01]  /*5ef40*/  IMAD.WIDE R12, R5, 0x4, R12 ;  /* 0x00000004050c7825 */ /* 0x010fe200078e020c */
[----:B------:R-:W-:Y:S01]  /*5ef50*/  IADD3 R10, R20, 0x100000, RZ ;  /* 0x00100000140a7810 */ /* 0x000fe20007ffe0ff */
[----:B------:R1:W-:Y:S04]  /*5ef60*/  STL.64 [R1+0x1fd8], R74 ;  /* 0x001fd84a01007387 */ /* 0x0003e80000100a00 */
[----:B------:R-:W-:Y:S04]  /*5ef70*/  STL.64 [R1+0x2010], R70 ;  /* 0x0020104601007387 */ /* 0x000fe80000100a00 */
[----:B------:R-:W-:Y:S04]  /*5ef80*/  LDGSTS.E [R11+-0x3fff4], desc[UR60][R74.64], !P2 ;  /* 0xc000c0004a0b7fae */ /* 0x000fe8000d12187c */
[----:B------:R-:W-:Y:S04]  /*5ef90*/  STL.64 [R1+0x2058], R68 ;  /* 0x0020584401007387 */ /* 0x000fe80000100a00 */
[----:B------:R-:W-:Y:S01]  /*5efa0*/  LDGSTS.E [R10+-0x3bff4], desc[UR60][R70.64], !P2 ;  /* 0xc400c000460a7fae */ /* 0x000fe2000d12187c */
[----:B------:R-:W-:-:S03]  /*5efb0*/  ISETP.GE.U32.AND P1, PT, R6, 0x7ffffdd4, PT ;  /* 0x7ffffdd40600780c */ /* 0x000fc60003f26070 */
[----:B------:R-:W-:Y:S04]  /*5efc0*/  LDGSTS.E [R252+-0x37ff4], desc[UR60][R68.64], !P2 ;  /* 0xc800c00044fc7fae */ /* 0x000fe8000d12187c */
[----:B------:R2:W-:Y:S01]  /*5efd0*/  LDGSTS.E [R21+-0x33ff4], desc[UR60][R12.64], !P2 ;  /* 0xcc00c0000c157fae */ /* 0x0005e2000d12187c */
[----:B------:R-:W-:Y:S01]  /*5efe0*/  VIADD R8, R8, 0xfffffe52 ;  /* 0xfffffe5208087836 */ /* 0x000fe20000000000 */
[----:B------:R-:W4:Y:S08]  /*5eff0*/  LDC R9, c[0x0][0x230] ;  /* 0x00008c00ff097b82 */ /* 0x000f300000000800 */
[----:B------:R-:W4:Y:S01]  /*5f000*/  LDC R6, c[0x0][0x230] ;  /* 0x00008c00ff067b82 */ /* 0x000f220000000800 */
[----:B-1----:R-:W4:Y:S04]  /*5f010*/  LDL.LU.64 R74, [R1+0x2198] ;  /* 0x00219800014a7983 */ /* 0x002f280000300a00 */
[----:B------:R2:W-:Y:S04]  /*5f020*/  STL.64 [R1+0x2060], R12 ;  /* 0x0020600c01007387 */ /* 0x0005e80000100a00 */
[----:B------:R-:W4:Y:S04]  /*5f030*/  LDL.LU.64 R238, [R1+0x2190] ;  /* 0x0021900001ee7983 */ /* 0x000f280000300a00 */
[----:B------:R-:W4:Y:S04]  /*5f040*/  LDL.LU.64 R10, [R1+0x2188] ;  /* 0x00218800010a7983 */ /* 0x000f280000300a00 */
[----:B------:R-:W4:Y:S01]  /*5f050*/  LDL.LU.64 R78, [R1+0x2180] ;  /* 0x00218000014e7983 */ /* 0x000f220000300a00 */
[----:B------:R-:W-:Y:S01]  /*5f060*/  IMAD.WIDE R76, R5, 0x4, R76 ;  /* 0x00000004054c7825 */ /* 0x000fe200078e024c */
[----:B--2---:R-:W-:-:S03]  /*5f070*/  IADD3 R13, R20, 0x100000, RZ ;  /* 0x00100000140d7810 */ /* 0x004fc60007ffe0ff */
[----:B------:R-:W-:Y:S01]  /*5f080*/  VIADD R12, R20, 0x100000 ;  /* 0x00100000140c7836 */ /* 0x000fe20000000000 */
[----:B------:R-:W-:Y:S04]  /*5f090*/  STL.64 [R1+0x2488], R76 ;  /* 0x0024884c01007387 */ /* 0x000fe80000100a00 */
[----:B------:R-:W-:Y:S01]  /*5f0a0*/  LDGSTS.E [R13+-0x30000], desc[UR60][R76.64], !P1 ;  /* 0xd00000004c0d7fae */ /* 0x000fe2000c92187c */
[----:B------:R-:W-:Y:S01]  /*5f0b0*/  ISETP.GE.U32.AND P2, PT, R8, 0x7ffffdd3, PT ;  /* 0x7ffffdd30800780c */ /* 0x000fe20003f46070 */
[----:B---3--:R-:W-:-:S04]  /*5f0c0*/  IMAD.WIDE R72, R5, 0x4, R72 ;  /* 0x0000000405487825 */ /* 0x008fc800078e0248 */
[----:B------:R-:W-:-:S04]  /*5f0d0*/  IMAD.WIDE R70, R5, 0x4, R230 ;  /* 0x0000000405467825 */ /* 0x000fc800078e02e6 */
[----:B------:R-:W-:Y:S01]  /*5f0e0*/  IMAD.WIDE R68, R5, 0x4, R246 ;  /* 0x0000000405447825 */ /* 0x000fe200078e02f6 */
[----:B----4-:R-:W-:-:S03]  /*5f0f0*/  IADD3 R9, R9, -0x1af, RZ ;  /* 0xfffffe5109097810 */ /* 0x010fc60007ffe0ff */
[----:B------:R-:W-:Y:S01]  /*5f100*/  VIADD R6, R6, 0xfffffe50 ;  /* 0xfffffe5006067836 */ /* 0x000fe20000000000 */
[----:B------:R1:W-:Y:S04]  /*5f110*/  STL.64 [R1+0x2490], R72 ;  /* 0x0024904801007387 */ /* 0x0003e80000100a00 */
[----:B------:R-:W-:Y:S04]  /*5f120*/  LDGSTS.E [R12+-0x2c000], desc[UR60][R72.64], !P1 ;  /* 0xd4000000480c7fae */ /* 0x000fe8000c92187c */
[----:B------:R2:W-:Y:S04]  /*5f130*/  STL.64 [R1+0x2498], R70 ;  /* 0x0024984601007387 */ /* 0x0005e80000100a00 */
[----:B------:R2:W-:Y:S04]  /*5f140*/  LDGSTS.E [R252+-0x28000], desc[UR60][R70.64], !P1 ;  /* 0xd800000046fc7fae */ /* 0x0005e8000c92187c */
[----:B------:R3:W-:Y:S01]  /*5f150*/  LDGSTS.E [R21+-0x24000], desc[UR60][R68.64], !P1 ;  /* 0xdc00000044157fae */ /* 0x0007e2000c92187c */
[----:B------:R-:W4:Y:S03]  /*5f160*/  LDC R8, c[0x0][0x230] ;  /* 0x00008c00ff087b82 */ /* 0x000f260000000800 */
[----:B-1----:R-:W4:Y:S04]  /*5f170*/  LDL.LU.64 R72, [R1+0x2178] ;  /* 0x0021780001487983 */ /* 0x002f280000300a00 */
[----:B------:R3:W-:Y:S04]  /*5f180*/  STL.64 [R1+0x24a0], R68 ;  /* 0x0024a04401007387 */ /* 0x0007e80000100a00 */
[----:B------:R-:W4:Y:S04]  /*5f190*/  LDL.LU.64 R246, [R1+0x2170] ;  /* 0x0021700001f67983 */ /* 0x000f280000300a00 */
[----:B------:R-:W4:Y:S04]  /*5f1a0*/  LDL.LU.64 R12, [R1+0x2168] ;  /* 0x00216800010c7983 */ /* 0x000f280000300a00 */
[----:B------:R-:W4:Y:S01]  /*5f1b0*/  LDL.LU.64 R76, [R1+0x2160] ;  /* 0x00216000014c7983 */ /* 0x000f220000300a00 */
[----:B------:R-:W-:-:S04]  /*5f1c0*/  IMAD.WIDE R74, R5, 0x4, R74 ;  /* 0x00000004054a7825 */ /* 0x000fc800078e024a */
[----:B--2---:R-:W-:-:S04]  /*5f1d0*/  IMAD.WIDE R70, R5, 0x4, R238 ;  /* 0x0000000405467825 */ /* 0x004fc800078e02ee */
[C---:B------:R-:W-:Y:S01]  /*5f1e0*/  IMAD.WIDE R10, R5.reuse, 0x4, R10 ;  /* 0x00000004050a7825 */ /* 0x040fe200078e020a */
[----:B------:R1:W-:Y:S04]  /*5f1f0*/  STL.64 [R1+0x24a8], R74 ;  /* 0x0024a84a01007387 */ /* 0x0003e80000100a00 */
[----:B------:R-:W-:Y:S01]  /*5f200*/  STL.64 [R1+0x24b0], R70 ;  /* 0x0024b04601007387 */ /* 0x000fe20000100a00 */
[----:B---3--:R-:W-:-:S03]  /*5f210*/  IMAD.WIDE R68, R5, 0x4, R78 ;  /* 0x0000000405447825 */ /* 0x008fc600078e024e */
[----:B------:R-:W-:Y:S04]  /*5f220*/  LDGSTS.E [R17+-0x2fffc], desc[UR60][R74.64], !P2 ;  /* 0xd00040004a117fae */ /* 0x000fe8000d12187c */
[----:B------:R2:W-:Y:S04]  /*5f230*/  STL.64 [R1+0x24b8], R10 ;  /* 0x0024b80a01007387 */ /* 0x0005e80000100a00 */
[----:B------:R3:W-:Y:S04]  /*5f240*/  LDGSTS.E [R15+-0x2bffc], desc[UR60][R70.64], !P2 ;  /* 0xd4004000460f7fae */ /* 0x0007e8000d12187c */
[----:B------:R-:W-:Y:S01]  /*5f250*/  LDGSTS.E [R252+-0x27ffc], desc[UR60][R10.64], !P2 ;  /* 0xd80040000afc7fae */ /* 0x000fe2000d12187c */
[----:B------:R-:W-:-:S03]  /*5f260*/  ISETP.GE.U32.AND P1, PT, R9, 0x7ffffdd2, PT ;  /* 0x7ffffdd20900780c */ /* 0x000fc60003f26070 */
[----:B------:R3:W-:Y:S04]  /*5f270*/  LDGSTS.E [R21+-0x23ffc], desc[UR60][R68.64], !P2 ;  /* 0xdc00400044157fae */ /* 0x0007e8000d12187c */
[----:B-1----:R-:W3:Y:S04]  /*5f280*/  LDL.LU.64 R74, [R1+0x2158] ;  /* 0x00215800014a7983 */ /* 0x002ee80000300a00 */
[----:B------:R1:W-:Y:S04]  /*5f290*/  STL.64 [R1+0x24c0], R68 ;  /* 0x0024c04401007387 */ /* 0x0003e80000100a00 */
[----:B------:R-:W3:Y:S04]  /*5f2a0*/  LDL.LU.64 R238, [R1+0x2150] ;  /* 0x0021500001ee7983 */ /* 0x000ee80000300a00 */
[----:B------:R-:W3:Y:S04]  /*5f2b0*/  LDL.LU.64 R78, [R1+0x2148] ;  /* 0x00214800014e7983 */ /* 0x000ee80000300a00 */
[----:B--2---:R-:W2:Y:S01]  /*5f2c0*/  LDL.LU.64 R10, [R1+0x2140] ;  /* 0x00214000010a7983 */ /* 0x004ea20000300a00 */
[----:B------:R-:W-:-:S02]  /*5f2d0*/  ISETP.GE.U32.AND P2, PT, R6, 0x7ffffdd1, PT ;  /* 0x7ffffdd10600780c */ /* 0x000fc40003f46070 */
[----:B----4-:R-:W-:Y:S01]  /*5f2e0*/  IADD3 R8, R8, -0x1cd, RZ ;  /* 0xfffffe3308087810 */ /* 0x010fe20007ffe0ff */
[----:B------:R-:W4:Y:S08]  /*5f2f0*/  LDC R9, c[0x0][0x230] ;  /* 0x00008c00ff097b82 */ /* 0x000f300000000800 */
[----:B------:R-:W4:Y:S01]  /*5f300*/  LDC R6, c[0x0][0x230] ;  /* 0x00008c00ff067b82 */ /* 0x000f220000000800 */
[----:B------:R-:W-:-:S04]  /*5f310*/  IMAD.WIDE R72, R5, 0x4, R72 ;  /* 0x0000000405487825 */ /* 0x000fc800078e0248 */
[----:B---3--:R-:W-:-:S04]  /*5f320*/  IMAD.WIDE R70, R5, 0x4, R246 ;  /* 0x0000000405467825 */ /* 0x008fc800078e02f6 */
[----:B------:R-:W-:-:S04]  /*5f330*/  IMAD.WIDE R12, R5, 0x4, R12 ;  /* 0x00000004050c7825 */ /* 0x000fc800078e020c */
[C---:B-1----:R-:W-:Y:S01]  /*5f340*/  IMAD.WIDE R68, R5.reuse, 0x4, R76 ;  /* 0x0000000405447825 */ /* 0x042fe200078e024c */
[----:B------:R1:W-:Y:S04]  /*5f350*/  STL.64 [R1+0x24c8], R72 ;  /* 0x0024c84801007387 */ /* 0x0003e80000100a00 */
[----:B------:R-:W-:Y:S04]  /*5f360*/  STL.64 [R1+0x24d0], R70 ;  /* 0x0024d04601007387 */ /* 0x000fe80000100a00 */
[----:B------:R-:W-:Y:S04]  /*5f370*/  LDGSTS.E [R17+-0x2fff8], desc[UR60][R72.64], !P1 ;  /* 0xd000800048117fae */ /* 0x000fe8000c92187c */
[----:B------:R3:W-:Y:S04]  /*5f380*/  STL.64 [R1+0x24d8], R12 ;  /* 0x0024d80c01007387 */ /* 0x0007e80000100a00 */
[----:B------:R4:W-:Y:S04]  /*5f390*/  LDGSTS.E [R15+-0x2bff8], desc[UR60][R70.64], !P1 ;  /* 0xd4008000460f7fae */ /* 0x0009e8000c92187c */
[----:B------:R-:W-:Y:S04]  /*5f3a0*/  LDGSTS.E [R252+-0x27ff8], desc[UR60][R12.64], !P1 ;  /* 0xd80080000cfc7fae */ /* 0x000fe8000c92187c */
[----:B------:R2:W-:Y:S04]  /*5f3b0*/  LDGSTS.E [R21+-0x23ff8], desc[UR60][R68.64], !P1 ;  /* 0xdc00800044157fae */ /* 0x0005e8000c92187c */
[----:B-1----:R-:W2:Y:S04]  /*5f3c0*/  LDL.LU.64 R72, [R1+0x2138] ;  /* 0x0021380001487983 */ /* 0x002ea80000300a00 */
[----:B------:R1:W-:Y:S04]  /*5f3d0*/  STL.64 [R1+0x24e0], R68 ;  /* 0x0024e04401007387 */ /* 0x0003e80000100a00 */
[----:B------:R-:W2:Y:S04]  /*5f3e0*/  LDL.LU.64 R246, [R1+0x2130] ;  /* 0x0021300001f67983 */ /* 0x000ea80000300a00 */
[----:B------:R-:W2:Y:S04]  /*5f3f0*/  LDL.LU.64 R76, [R1+0x2128] ;  /* 0x00212800014c7983 */ /* 0x000ea80000300a00 */
[----:B---3--:R-:W3:Y:S01]  /*5f400*/  LDL.LU.64 R12, [R1+0x2120] ;  /* 0x00212000010c7983 */ /* 0x008ee20000300a00 */
[----:B------:R-:W-:-:S04]  /*5f410*/  IMAD.WIDE R74, R5, 0x4, R74 ;  /* 0x00000004054a7825 */ /* 0x000fc800078e024a */
[----:B----4-:R-:W-:-:S04]  /*5f420*/  IMAD.WIDE R70, R5, 0x4, R238 ;  /* 0x0000000405467825 */ /* 0x010fc800078e02ee */
[----:B--2---:R-:W-:-:S04]  /*5f430*/  IMAD.WIDE R10, R5, 0x4, R10 ;  /* 0x00000004050a7825 */ /* 0x004fc800078e020a */
[----:B-1----:R-:W-:Y:S01]  /*5f440*/  IMAD.WIDE R68, R5, 0x4, R78 ;  /* 0x0000000405447825 */ /* 0x002fe200078e024e */
[----:B------:R1:W-:Y:S04]  /*5f450*/  STL.64 [R1+0x24e8], R74 ;  /* 0x0024e84a01007387 */ /* 0x0003e80000100a00 */
[----:B------:R-:W-:Y:S04]  /*5f460*/  STL.64 [R1+0x24f0], R70 ;  /* 0x0024f04601007387 */ /* 0x000fe80000100a00 */
[----:B------:R-:W-:Y:S04]  /*5f470*/  LDGSTS.E [R17+-0x2fff4], desc[UR60][R74.64], !P2 ;  /* 0xd000c0004a117fae */ /* 0x000fe8000d12187c */
[----:B------:R-:W-:Y:S04]  /*5f480*/  STL.64 [R1+0x24f8], R68 ;  /* 0x0024f84401007387 */ /* 0x000fe80000100a00 */
[----:B------:R-:W2:Y:S04]  /*5f490*/  LDL.LU.64 R78, [R1+0x2118] ;  /* 0x00211800014e7983 */ /* 0x000ea80000300a00 */
[----:B------:R4:W-:Y:S01]  /*5f4a0*/  STL.64 [R1+0x2500], R10 ;  /* 0x0025000a01007387 */ /* 0x0009e20000100a00 */
[----:B------:R-:W-:-:S03]  /*5f4b0*/  ISETP.GE.U32.AND P1, PT, R8, 0x7ffffdb4, PT ;  /* 0x7ffffdb40800780c */ /* 0x000fc60003f26070 */
[----:B------:R-:W-:Y:S04]  /*5f4c0*/  LDGSTS.E [R15+-0x2bff4], desc[UR60][R70.64], !P2 ;  /* 0xd400c000460f7fae */ /* 0x000fe8000d12187c */
[----:B------:R-:W-:Y:S04]  /*5f4d0*/  LDGSTS.E [R252+-0x27ff4], desc[UR60][R68.64], !P2 ;  /* 0xd800c00044fc7fae */ /* 0x000fe8000d12187c */
[----:B------:R4:W-:Y:S01]  /*5f4e0*/  LDGSTS.E [R21+-0x23ff4], desc[UR60][R10.64], !P2 ;  /* 0xdc00c0000a157fae */ /* 0x0009e2000d12187c */
[----:B------:R-:W-:Y:S01]  /*5f4f0*/  VIADD R9, R9, 0xfffffe32 ;  /* 0xfffffe3209097836 */ /* 0x000fe20000000000 */
[----:B------:R-:W-:Y:S01]  /*5f500*/  IADD3 R6, R6, -0x1cf, RZ ;  /* 0xfffffe3106067810 */ /* 0x000fe20007ffe0ff */
[----:B------:R-:W2:Y:S01]  /*5f510*/  LDC R8, c[0x0][0x230] ;  /* 0x00008c00ff087b82 */ /* 0x000ea20000000800 */
[----:B-1----:R-:W2:Y:S04]  /*5f520*/  LDL.LU.64 R74, [R1+0x2110] ;  /* 0x00211000014a7983 */ /* 0x002ea80000300a00 */
[----:B------:R-:W2:Y:S04]  /*5f530*/  LDL.LU.64 R230, [R1+0x2108] ;  /* 0x0021080001e67983 */ /* 0x000ea80000300a00 */
[----:B------:R-:W2:Y:S01]  /*5f540*/  LDL.LU.64 R238, [R1+0x2100] ;  /* 0x0021000001ee7983 */ /* 0x000ea20000300a00 */
[C---:B----4-:R-:W-:Y:S01]  /*5f550*/  IADD3 R11, R20.reuse, 0x100000, RZ ;  /* 0x00100000140b7810 */ /* 0x050fe20007ffe0ff */
[----:B------:R-:W-:Y:S01]  /*5f560*/  VIADD R10, R20, 0x100000 ;  /* 0x00100000140a7836 */ /* 0x000fe20000000000 */
[----:B------:R-:W-:-:S02]  /*5f570*/  ISETP.GE.U32.AND P2, PT, R9, 0x7ffffdb3, PT ;  /* 0x7ffffdb30900780c */ /* 0x000fc40003f46070 */
[----:B------:R-:W1:Y:S01]  /*5f580*/  LDC R9, c[0x0][0x230] ;  /* 0x00008c00ff097b82 */ /* 0x000e620000000800 */
[----:B------:R-:W-:-:S04]  /*5f590*/  IMAD.WIDE R72, R5, 0x4, R72 ;  /* 0x0000000405487825 */ /* 0x000fc800078e0248 */
        /* <DEDUP_REMOVED lines=10> */
[----:B---3--:R-:W3:Y:S04]  /*5f640*/  LDL.LU.64 R72, [R1+0x20f8] ;  /* 0x0020f80001487983 */ /* 0x008ee80000300a00 */
[----:B------:R1:W-:Y:S04]  /*5f650*/  STL.64 [R1+0x2938], R12 ;  /* 0x0029380c01007387 */ /* 0x0003e80000100a00 */
[----:B------:R-:W3:Y:S04]  /*5f660*/  LDL.LU.64 R246, [R1+0x20f0] ;  /* 0x0020f00001f67983 */ /* 0x000ee80000300a00 */
[----:B------:R-:W3:Y:S04]  /*5f670*/  LDL.LU.64 R10, [R1+0x20e8] ;  /* 0x0020e800010a7983 */ /* 0x000ee80000300a00 */
[----:B------:R-:W3:Y:S01]  /*5f680*/  LDL.LU.64 R76, [R1+0x20e0] ;  /* 0x0020e000014c7983 */ /* 0x000ee20000300a00 */
[----:B--2---:R-:W-:-:S04]  /*5f690*/  IMAD.WIDE R78, R5, 0x4, R78 ;  /* 0x00000004054e7825 */ /* 0x004fc800078e024e */
[----:B------:R-:W-:-:S04]  /*5f6a0*/  IMAD.WIDE R74, R5, 0x4, R74 ;  /* 0x00000004054a7825 */ /* 0x000fc800078e024a */
[----:B----4-:R-:W-:-:S04]  /*5f6b0*/  IMAD.WIDE R70, R5, 0x4, R230 ;  /* 0x0000000405467825 */ /* 0x010fc800078e02e6 */
[----:B-1----:R-:W-:-:S04]  /*5f6c0*/  IMAD.WIDE R68, R5, 0x4, R238 ;  /* 0x0000000405447825 */ /* 0x002fc800078e02ee */
[C---:B------:R-:W-:Y:S01]  /*5f6d0*/  VIADD R13, R20.reuse, 0x100000 ;  /* 0x00100000140d7836 */ /* 0x040fe20000000000 */
[----:B------:R-:W-:Y:S01]  /*5f6e0*/  IADD3 R12, R20, 0x100000, RZ ;  /* 0x00100000140c7810 */ /* 0x000fe20007ffe0ff */
        /* <DEDUP_REMOVED lines=18> */
[----:B---3--:R-:W-:-:S04]  /*5f810*/  IMAD.WIDE R72, R5, 0x4, R72 ;  /* 0x0000000405487825 */ /* 0x008fc800078e0248 */
[----:B--2---:R-:W-:-:S04]  /*5f820*/  IMAD.WIDE R70, R5, 0x4, R246 ;  /* 0x0000000405467825 */ /* 0x004fc800078e02f6 */
[----:B------:R-:W-:-:S04]  /*5f830*/  IMAD.WIDE R10, R5, 0x4, R10 ;  /* 0x00000004050a7825 */ /* 0x000fc800078e020a */
[C---:B----4-:R-:W-:Y:S01]  /*5f840*/  IMAD.WIDE R68, R5.reuse, 0x4, R76 ;  /* 0x0000000405447825 */ /* 0x050fe200078e024c */
        /* <DEDUP_REMOVED lines=14> */
[----:B------:R-:W-:-:S04]  /*5f930*/  IMAD.WIDE R12, R5, 0x4, R12 ;  /* 0x00000004050c7825 */ /* 0x000fc800078e020c */
[----:B-1----:R-:W-:Y:S01]  /*5f940*/  IMAD.WIDE R68, R5, 0x4, R78 ;  /* 0x0000000405447825 */ /* 0x002fe200078e024e */
        /* <DEDUP_REMOVED lines=10> */
[----:B------:R-:W3:Y:S01]  /*5f9f0*/  LDC R9, c[0x0][0x230] ;  /* 0x00008c00ff097b82 */ /* 0x000ee20000000800 */
[----:B-1----:R-:W3:Y:S04]  /*5fa00*/  LDL.LU.64 R74, [R1+0x2098] ;  /* 0x00209800014a7983 */ /* 0x002ee80000300a00 */
[----:B------:R1:W-:Y:S04]  /*5fa10*/  STL.64 [R1+0x3338], R68 ;  /* 0x0033384401007387 */ /* 0x0003e80000100a00 */
[----:B------:R-:W3:Y:S04]  /*5fa20*/  LDL.LU.64 R238, [R1+0x2090] ;  /* 0x0020900001ee7983 */ /* 0x000ee80000300a00 */
[----:B------:R-:W3:Y:S04]  /*5fa30*/  LDL.LU.64 R78, [R1+0x2088] ;  /* 0x00208800014e7983 */ /* 0x000ee80000300a00 */
[----:B----4-:R-:W4:Y:S01]  /*5fa40*/  LDL.LU.64 R12, [R1+0x2080] ;  /* 0x00208000010c7983 */ /* 0x010f220000300a00 */
[----:B------:R-:W-:-:S02]  /*5fa50*/  ISETP.GE.U32.AND P2, PT, R6, 0x7ffffd93, PT ;  /* 0x7ffffd930600780c */ /* 0x000fc40003f46070 */
[----:B------:R-:W4:Y:S01]  /*5fa60*/  LDC R6, c[0x0][0x230] ;  /* 0x00008c00ff067b82 */ /* 0x000f220000000800 */
[----:B--2---:R-:W-:-:S04]  /*5fa70*/  IMAD.WIDE R72, R5, 0x4, R72 ;  /* 0x0000000405487825 */ /* 0x004fc800078e0248 */
[----:B------:R-:W-:-:S04]  /*5fa80*/  IMAD.WIDE R70, R5, 0x4, R246 ;  /* 0x0000000405467825 */ /* 0x000fc800078e02f6 */
[----:B-1----:R-:W-:-:S04]  /*5fa90*/  IMAD.WIDE R68, R5, 0x4, R76 ;  /* 0x0000000405447825 */ /* 0x002fc800078e024c */
[C---:B---3--:R-:W-:Y:S01]  /*5faa0*/  IMAD.WIDE R10, R5.reuse, 0x4, R10 ;  /* 0x00000004050a7825 */ /* 0x048fe200078e020a */
[----:B------:R1:W-:Y:S04]  /*5fab0*/  STL.64 [R1+0x36c0], R72 ;  /* 0x0036c04801007387 */ /* 0x0003e80000100a00 */
[----:B------:R-:W-:Y:S04]  /*5fac0*/  STL.64 [R1+0x36c8], R70 ;  /* 0x0036c84601007387 */ /* 0x000fe80000100a00 */
[----:B------:R-:W-:Y:S04]  /*5fad0*/  STL.64 [R1+0x36d0], R68 ;  /* 0x0036d04401007387 */ /* 0x000fe80000100a00 */
[----:B------:R-:W2:Y:S04]  /*5fae0*/  LDL.LU.64 R76, [R1+0x2078] ;  /* 0x00207800014c7983 */ /* 0x000ea80000300a00 */
[----:B------:R-:W-:Y:S04]  /*5faf0*/  LDGSTS.E [R17+-0x10000], desc[UR60][R72.64], !P1 ;  /* 0xf000000048117fae */ /* 0x000fe8000c92187c */
[----:B------:R3:W-:Y:S04]  /*5fb00*/  STL.64 [R1+0x36d8], R10 ;  /* 0x0036d80a01007387 */ /* 0x0007e80000100a00 */
[----:B------:R-:W-:Y:S04]  /*5fb10*/  LDGSTS.E [R15+-0xc000], desc[UR60][R70.64], !P1 ;  /* 0xf4000000460f7fae */ /* 0x000fe8000c92187c */
[----:B------:R-:W-:Y:S04]  /*5fb20*/  LDGSTS.E [R252+-0x8000], desc[UR60][R68.64], !P1 ;  /* 0xf800000044fc7fae */ /* 0x000fe8000c92187c */
[----:B------:R3:W-:Y:S04]  /*5fb30*/  LDGSTS.E [R21+-0x4000], desc[UR60][R10.64], !P1 ;  /* 0xfc0000000a157fae */ /* 0x0007e8000c92187c */
[----:B-1----:R-:W2:Y:S04]  /*5fb40*/  LDL.LU.64 R72, [R1+0x2070] ;  /* 0x0020700001487983 */ /* 0x002ea80000300a00 */
[----:B------:R-:W2:Y:S04]  /*5fb50*/  LDL.LU.64 R230, [R1+0x2068] ;  /* 0x0020680001e67983 */ /* 0x000ea80000300a00 */
[----:B------:R-:W2:Y:S01]  /*5fb60*/  LDL.LU.64 R246, [R1+0x2050] ;  /* 0x0020500001f67983 */ /* 0x000ea20000300a00 */
[C---:B---3--:R-:W-:Y:S01]  /*5fb70*/  VIADD R11, R20.reuse, 0x100000 ;  /* 0x00100000140b7836 */ /* 0x048fe20000000000 */
[----:B------:R-:W-:Y:S01]  /*5fb80*/  IADD3 R10, R20, 0x100000, RZ ;  /* 0x00100000140a7810 */ /* 0x000fe20007ffe0ff */
[----:B------:R-:W-:-:S04]  /*5fb90*/  IMAD.WIDE R74, R5, 0x4, R74 ;  /* 0x00000004054a7825 */ /* 0x000fc800078e024a */
[----:B------:R-:W-:-:S04]  /*5fba0*/  IMAD.WIDE R70, R5, 0x4, R238 ;  /* 0x0000000405467825 */ /* 0x000fc800078e02ee */
[----:B------:R-:W-:-:S04]  /*5fbb0*/  IMAD.WIDE R68, R5, 0x4, R78 ;  /* 0x0000000405447825 */ /* 0x000fc800078e024e */
[----:B----4-:R-:W-:Y:S01]  /*5fbc0*/  IMAD.WIDE R12, R5, 0x4, R12 ;  /* 0x00000004050c7825 */ /* 0x010fe200078e020c */
        /* <DEDUP_REMOVED lines=16> */
[C---:B---3--:R-:W-:Y:S01]  /*5fcd0*/  IADD3 R13, R20.reuse, 0x100000, RZ ;  /* 0x00100000140d7810 */ /* 0x048fe20007ffe0ff */
[----:B------:R-:W-:Y:S01]  /*5fce0*/  VIADD R12, R20, 0x100000 ;  /* 0x00100000140c7836 */ /* 0x000fe20000000000 */
[----:B------:R-:W-:Y:S01]  /*5fcf0*/  ISETP.GE.U32.AND P2, PT, R9, 0x7ffffd91, PT ;  /* 0x7ffffd910900780c */ /* 0x000fe20003f46070 */
[----:B--2---:R-:W-:-:S04]  /*5fd00*/  IMAD.WIDE R76, R5, 0x4, R76 ;  /* 0x00000004054c7825 */ /* 0x004fc800078e024c */
[----:B------:R-:W-:-:S04]  /*5fd10*/  IMAD.WIDE R72, R5, 0x4, R72 ;  /* 0x0000000405487825 */ /* 0x000fc800078e0248 */
        /* <DEDUP_REMOVED lines=8> */
[----:B------:R3:W-:Y:S01]  /*5fda0*/  LDGSTS.E [R21+-0x3ff8], desc[UR60][R68.64], !P1 ;  /* 0xfc00800044157fae */ /* 0x0007e2000c92187c */
[----:B----4-:R-:W-:-:S03]  /*5fdb0*/  IMAD.WIDE R74, R5, 0x4, R74 ;  /* 0x00000004054a7825 */ /* 0x010fc600078e024a */
[----:B-1----:R-:W4:Y:S04]  /*5fdc0*/  LDL.LU.64 R72, [R1+0x2028] ;  /* 0x0020280001487983 */ /* 0x002f280000300a00 */
[----:B------:R3:W-:Y:S04]  /*5fdd0*/  STL.64 [R1+0x3718], R68 ;  /* 0x0037184401007387 */ /* 0x0007e80000100a00 */
[----:B------:R-:W4:Y:S04]  /*5fde0*/  LDL.LU.64 R12, [R1+0x2020] ;  /* 0x00202000010c7983 */ /* 0x000f280000300a00 */
[----:B------:R-:W4:Y:S04]  /*5fdf0*/  LDL.LU.64 R246, [R1+0x2018] ;  /* 0x0020180001f67983 */ /* 0x000f280000300a00 */
[----:B------:R-:W4:Y:S01]  /*5fe00*/  LDL.LU.64 R76, [R1+0x1c68] ;  /* 0x001c6800014c7983 */ /* 0x000f220000300a00 */
[----:B------:R-:W-:-:S04]  /*5fe10*/  IMAD.WIDE R10, R5, 0x4, R10 ;  /* 0x00000004050a7825 */ /* 0x000fc800078e020a */
[C---:B--2---:R-:W-:Y:S01]  /*5fe20*/  IMAD.WIDE R70, R5.reuse, 0x4, R238 ;  /* 0x0000000405467825 */ /* 0x044fe200078e02ee */
[----:B------:R1:W-:Y:S04]  /*5fe30*/  STL.64 [R1+0x3720], R74 ;  /* 0x0037204a01007387 */ /* 0x0003e80000100a00 */
[----:B------:R2:W-:Y:S04]  /*5fe40*/  LDGSTS.E [R15+-0xfff4], desc[UR60][R74.64], !P2 ;  /* 0xf000c0004a0f7fae */ /* 0x0005e8000d12187c */
[----:B------:R2:W-:Y:S04]  /*5fe50*/  STL.64 [R1+0x3728], R10 ;  /* 0x0037280a01007387 */ /* 0x0005e80000100a00 */
[----:B------:R4:W-:Y:S01]  /*5fe60*/  STL.64 [R1+0x3730], R70 ;  /* 0x0037304601007387 */ /* 0x0009e20000100a00 */
[----:B---3--:R-:W-:-:S03]  /*5fe70*/  IMAD.WIDE R68, R5, 0x4, R78 ;  /* 0x0000000405447825 */ /* 0x008fc600078e024e */
[----:B------:R3:W-:Y:S01]  /*5fe80*/  LDGSTS.E [R252+-0xbff4], desc[UR60][R10.64], !P2 ;  /* 0xf400c0000afc7fae */ /* 0x0007e2000d12187c */
[----:B------:R-:W-:Y:S01]  /*5fe90*/  VIADD R20, R20, 0x100000 ;  /* 0x0010000014147836 */ /* 0x000fe20000000000 */
[----:B------:R-:W-:Y:S02]  /*5fea0*/  ISETP.GE.U32.AND P1, PT, R6, 0x7ffffdf0, PT ;  /* 0x7ffffdf00600780c */ /* 0x000fe40003f26070 */
[----:B------:R-:W-:Y:S01]  /*5feb0*/  IADD3 R8, R8, -0x192, RZ ;  /* 0xfffffe6e08087810 */ /* 0x000fe20007ffe0ff */
[----:B------:R-:W4:Y:S08]  /*5fec0*/  LDC R9, c[0x0][0x230] ;  /* 0x00008c00ff097b82 */ /* 0x000f300000000800 */
[----:B------:R-:W4:Y:S01]  /*5fed0*/  LDC R6, c[0x0][0x230] ;  /* 0x00008c00ff067b82 */ /* 0x000f220000000800 */
[----:B------:R3:W-:Y:S04]  /*5fee0*/  LDGSTS.E [R20+-0x7ff4], desc[UR60][R70.64], !P2 ;  /* 0xf800c00046147fae */ /* 0x0007e8000d12187c */
[----:B-1----:R-:W4:Y:S04]  /*5fef0*/  LDL.LU.64 R74, [R1+0x1c60] ;  /* 0x001c6000014a7983 */ /* 0x002f280000300a00 */
[----:B------:R1:W-:Y:S01]  /*5ff00*/  STL.64 [R1+0x3738], R68 ;  /* 0x0037384401007387 */ /* 0x0003e20000100a00 */
[----:B--2---:R-:W-:-:S03]  /*5ff10*/  VIADD R15, R19, 0x100000 ;  /* 0x00100000130f7836 */ /* 0x004fc60000000000 */
[----:B------:R2:W-:Y:S04]  /*5ff20*/  LDGSTS.E [R21+-0x3ff4], desc[UR60][R68.64], !P2 ;  /* 0xfc00c00044157fae */ /* 0x0005e8000d12187c */
[----:B------:R-:W4:Y:S04]  /*5ff30*/  LDL.LU.64 R10, [R1+0x1c58] ;  /* 0x001c5800010a7983 */ /* 0x000f280000300a00 */
[----:B------:R-:W4:Y:S04]  /*5ff40*/  LDL.LU.64 R238, [R1+0x1c50] ;  /* 0x001c500001ee7983 */ /* 0x000f280000300a00 */
[----:B------:R-:W4:Y:S01]  /*5ff50*/  LDL.LU.64 R78, [R1+0x1c48] ;  /* 0x001c4800014e7983 */ /* 0x000f220000300a00 */
[----:B---3--:R-:W-:-:S02]  /*5ff60*/  IADD3 R252, R19, 0x100000, RZ ;  /* 0x0010000013fc7810 */ /* 0x008fc40007ffe0ff */
[----:B------:R-:W-:Y:S02]  /*5ff70*/  ISETP.GE.U32.AND P2, PT, R8, 0x7ffffdef, PT ;  /* 0x7ffffdef0800780c */ /* 0x000fe40003f46070 */
[C---:B------:R-:W-:Y:S01]  /*5ff80*/  IADD3 R20, R19.reuse, 0x100000, RZ ;  /* 0x0010000013147810 */ /* 0x040fe20007ffe0ff */
[----:B------:R-:W3:Y:S01]  /*5ff90*/  LDC R8, c[0x0][0x230] ;  /* 0x00008c00ff087b82 */ /* 0x000ee20000000800 */
[----:B--2---:R-:W-:Y:S02]  /*5ffa0*/  VIADD R21, R19, 0x100000 ;  /* 0x0010000013157836 */ /* 0x004fe40000000000 */
[----:B----4-:R-:W-:-:S04]  /*5ffb0*/  IMAD.WIDE R72, R5, 0x4, R72 ;  /* 0x0000000405487825 */ /* 0x010fc800078e0248 */
[----:B------:R-:W-:-:S04]  /*5ffc0*/  IMAD.WIDE R12, R5, 0x4, R12 ;  /* 0x00000004050c7825 */ /* 0x000fc800078e020c */
[----:B------:R-:W-:-:S04]  /*5ffd0*/  IMAD.WIDE R70, R5, 0x4, R246 ;  /* 0x0000000405467825 */ /* 0x000fc800078e02f6 */
[C---:B-1----:R-:W-:Y:S01]  /*5ffe0*/  IMAD.WIDE R68, R5.reuse, 0x4, R76 ;  /* 0x0000000405447825 */ /* 0x042fe200078e024c */
[----:B------:R1:W-:Y:S04]  /*5fff0*/  STL.64 [R1+0x2068], R72 ;  /* 0x0020684801007387 */ /* 0x0003e80000100a00 */
[----:B------:R2:W-:Y:S04]  /*60000*/  STL.64 [R1+0x2070], R12 ;  /* 0x0020700c01007387 */ /* 0x0005e80000100a00 */
[----:B------:R-:W-:Y:S04]  /*60010*/  LDGSTS.E [R15+-0x40000], desc[UR60][R72.64], !P1 ;  /* 0xc0000000480f7fae */ /* 0x000fe8000c92187c */
[----:B------:R4:W-:Y:S04]  /*60020*/  STL.64 [R1+0x2078], R70 ;  /* 0x0020784601007387 */ /* 0x0009e80000100a00 */
[----:B------:R-:W-:Y:S04]  /*60030*/  LDGSTS.E [R252+-0x3c000], desc[UR60][R12.64], !P1 ;  /* 0xc40000000cfc7fae */ /* 0x000fe8000c92187c */
[----:B------:R4:W-:Y:S04]  /*60040*/  LDGSTS.E [R21+-0x38000], desc[UR60][R70.64], !P1 ;  /* 0xc800000046157fae */ /* 0x0009e8000c92187c */
[----:B------:R3:W-:Y:S04]  /*60050*/  LDGSTS.E [R20+-0x34000], desc[UR60][R68.64], !P1 ;  /* 0xcc00000044147fae */ /* 0x0007e8000c92187c */
[----:B-1----:R-:W3:Y:S04]  /*60060*/  LDL.LU.64 R72, [R1+0x1c40] ;  /* 0x001c400001487983 */ /* 0x002ee80000300a00 */
[----:B------:R3:W-:Y:S04]  /*60070*/  STL.64 [R1+0x2080], R68 ;  /* 0x0020804401007387 */ /* 0x0007e80000100a00 */
[----:B--2---:R-:W2:Y:S04]  /*60080*/  LDL.LU.64 R12, [R1+0x1c38] ;  /* 0x001c3800010c7983 */ /* 0x004ea80000300a00 */
[----:B------:R-:W2:Y:S04]  /*60090*/  LDL.LU.64 R246, [R1+0x1c30] ;  /* 0x001c300001f67983 */ /* 0x000ea80000300a00 */
[----:B------:R-:W2:Y:S01]  /*600a0*/  LDL.LU.64 R76, [R1+0x1c28] ;  /* 0x001c2800014c7983 */ /* 0x000ea20000300a00 */
[----:B------:R-:W-:-:S04]  /*600b0*/  IMAD.WIDE R74, R5, 0x4, R74 ;  /* 0x00000004054a7825 */ /* 0x000fc800078e024a */
[----:B------:R-:W-:-:S04]  /*600c0*/  IMAD.WIDE R10, R5, 0x4, R10 ;  /* 0x00000004050a7825 */ /* 0x000fc800078e020a */
[C---:B----4-:R-:W-:Y:S01]  /*600d0*/  IMAD.WIDE R70, R5.reuse, 0x4, R238 ;  /* 0x0000000405467825 */ /* 0x050fe200078e02ee */
[----:B------:R1:W-:Y:S04]  /*600e0*/  STL.64 [R1+0x2088], R74 ;  /* 0x0020884a01007387 */ /* 0x0003e80000100a00 */
[----:B------:R4:W-:Y:S01]  /*600f0*/  STL.64 [R1+0x20b8], R10 ;  /* 0x0020b80a01007387 */ /* 0x0009e20000100a00 */
[----:B---3--:R-:W-:-:S03]  /*60100*/  IMAD.WIDE R68, R5, 0x4, R78 ;  /* 0x0000000405447825 */ /* 0x008fc600078e024e */
[----:B------:R-:W-:Y:S04]  /*60110*/  LDGSTS.E [R15+-0x3fffc], desc[UR60][R74.64], !P2 ;  /* 0xc00040004a0f7fae */ /* 0x000fe8000d12187c */
[----:B------:R3:W-:Y:S04]  /*60120*/  STL.64 [R1+0x2108], R70 ;  /* 0x0021084601007387 */ /* 0x0007e80000100a00 */
[----:B------:R-:W-:Y:S01]  /*60130*/  LDGSTS.E [R252+-0x3bffc], desc[UR60][R10.64], !P2 ;  /* 0xc40040000afc7fae */ /* 0x000fe2000d12187c */
[----:B------:R-:W-:-:S03]  /*60140*/  VIADD R9, R9, 0xfffffe6d ;  /* 0xfffffe6d09097836 */ /* 0x000fc60000000000 */
[----:B------:R3:W-:Y:S04]  /*60150*/  LDGSTS.E [R21+-0x37ffc], desc[UR60][R70.64], !P2 ;  /* 0xc800400046157fae */ /* 0x0007e8000d12187c */
[----:B------:R3:W-:Y:S04]  /*60160*/  LDGSTS.E [R20+-0x33ffc], desc[UR60][R68.64], !P2 ;  /* 0xcc00400044147fae */ /* 0x0007e8000d12187c */
[----:B-1----:R-:W3:Y:S04]  /*60170*/  LDL.LU.64 R74, [R1+0x1c20] ;  /* 0x001c2000014a7983 */ /* 0x002ee80000300a00 */
[----:B------:R1:W-:Y:S04]  /*60180*/  STL.64 [R1+0x2120], R68 ;  /* 0x0021204401007387 */ /* 0x0003e80000100a00 */
[----:B----4-:R-:W4:Y:S04]  /*60190*/  LDL.LU.64 R10, [R1+0x1c18] ;  /* 0x001c1800010a7983 */ /* 0x010f280000300a00 */
[----:B------:R-:W4:Y:S04]  /*601a0*/  LDL.LU.64 R238, [R1+0x1c10] ;  /* 0x001c100001ee7983 */ /* 0x000f280000300a00 */
[----:B------:R-:W4:Y:S01]  /*601b0*/  LDL.LU.64 R78, [R1+0x1c08] ;  /* 0x001c0800014e7983 */ /* 0x000f220000300a00 */
[----:B------:R-:W-:-:S02]  /*601c0*/  ISETP.GE.U32.AND P1, PT, R9, 0x7ffffdee, PT ;  /* 0x7ffffdee0900780c */ /* 0x000fc40003f26070 */
[----:B------:R-:W-:Y:S01]  /*601d0*/  IADD3 R6, R6, -0x194, RZ ;  /* 0xfffffe6c06067810 */ /* 0x000fe20007ffe0ff */
[----:B------:R-:W-:Y:S01]  /*601e0*/  VIADD R8, R8, 0xfffffe4f ;  /* 0xfffffe4f08087836 */ /* 0x000fe20000000000 */
[----:B------:R-:W4:Y:S02]  /*601f0*/  LDC R9, c[0x0][0x230] ;  /* 0x00008c00ff097b82 */ /* 0x000f240000000800 */
[----:B------:R-:W-:-:S06]  /*60200*/  ISETP.GE.U32.AND P2, PT, R6, 0x7ffffded, PT ;  /* 0x7ffffded0600780c */ /* 0x000fcc0003f46070 */
[----:B------:R-:W4:Y:S01]  /*60210*/  LDC R6, c[0x0][0x230] ;  /* 0x00008c00ff067b82 */ /* 0x000f220000000800 */
[----:B------:R-:W-:-:S04]  /*60220*/  IMAD.WIDE R72, R5, 0x4, R72 ;  /* 0x0000000405487825 */ /* 0x000fc800078e0248 */
[----:B--2---:R-:W-:-:S04]  /*60230*/  IMAD.WIDE R12, R5, 0x4, R12 ;  /* 0x00000004050c7825 */ /* 0x004fc800078e020c */
[----:B---3--:R-:W-:-:S04]  /*60240*/  IMAD.WIDE R70, R5, 0x4, R246 ;  /* 0x0000000405467825 */ /* 0x008fc800078e02f6 */
        /* <DEDUP_REMOVED lines=14> */
[----:B----4-:R-:W-:-:S04]  /*60330*/  IMAD.WIDE R10, R5, 0x4, R10 ;  /* 0x00000004050a7825 */ /* 0x010fc800078e020a */
[C---:B---3--:R-:W-:Y:S01]  /*60340*/  IMAD.WIDE R70, R5.reuse, 0x4, R238 ;  /* 0x0000000405467825 */ /* 0x048fe200078e02ee */
[----:B------:R3:W-:Y:S04]  /*60350*/  STL.64 [R1+0x2148], R74 ;  /* 0x0021484a01007387 */ /* 0x0007e80000100a00 */
[----:B------:R4:W-:Y:S01]  /*60360*/  STL.64 [R1+0x2188], R10 ;  /* 0x0021880a01007387 */ /* 0x0009e20000100a00 */
[----:B-1----:R-:W-:-:S03]  /*60370*/  IMAD.WIDE R68, R5, 0x4, R78 ;  /* 0x0000000405447825 */ /* 0x002fc600078e024e */
[----:B------:R-:W-:Y:S04]  /*60380*/  LDGSTS.E [R15+-0x3fff4], desc[UR60][R74.64], !P2 ;  /* 0xc000c0004a0f7fae */ /* 0x000fe8000d12187c */
[----:B------:R1:W-:Y:S04]  /*60390*/  STL.64 [R1+0x21d0], R70 ;  /* 0x0021d04601007387 */ /* 0x0003e80000100a00 */
[----:B------:R-:W-:Y:S01]  /*603a0*/  LDGSTS.E [R252+-0x3bff4], desc[UR60][R10.64], !P2 ;  /* 0xc400c0000afc7fae */ /* 0x000fe2000d12187c */
[----:B------:R-:W-:-:S03]  /*603b0*/  ISETP.GE.U32.AND P1, PT, R8, 0x7ffffdd0, PT ;  /* 0x7ffffdd00800780c */ /* 0x000fc60003f26070 */
[----:B------:R1:W-:Y:S04]  /*603c0*/  LDGSTS.E [R21+-0x37ff4], desc[UR60][R70.64], !P2 ;  /* 0xc800c00046157fae */ /* 0x0003e8000d12187c */
[----:B------:R1:W-:Y:S01]  /*603d0*/  LDGSTS.E [R20+-0x33ff4], desc[UR60][R68.64], !P2 ;  /* 0xcc00c00044147fae */ /* 0x0003e2000d12187c */
[----:B------:R-:W-:Y:S01]  /*603e0*/  IADD3 R9, R9, -0x1b2, RZ ;  /* 0xfffffe4e09097810 */ /* 0x000fe20007ffe0ff */
[----:B------:R-:W-:Y:S01]  /*603f0*/  VIADD R6, R6, 0xfffffe4d ;  /* 0xfffffe4d06067836 */ /* 0x000fe20000000000 */
[----:B------:R-:W1:Y:S01]  /*60400*/  LDC R8, c[0x0][0x230] ;  /* 0x00008c00ff087b82 */ /* 0x000e620000000800 */
[----:B---3--:R-:W3:Y:S04]  /*60410*/  LDL.LU.64 R74, [R1+0x1be0] ;  /* 0x001be000014a7983 */ /* 0x008ee80000300a00 */
[----:B------:R1:W-:Y:S04]  /*60420*/  STL.64 [R1+0x21e0], R68 ;  /* 0x0021e04401007387 */ /* 0x0003e80000100a00 */
[----:B----4-:R-:W4:Y:S04]  /*60430*/  LDL.LU.64 R10, [R1+0x1bd8] ;  /* 0x001bd800010a7983 */ /* 0x010f280000300a00 */
[----:B------:R-:W4:Y:S04]  /*60440*/  LDL.LU.64 R238, [R1+0x1bd0] ;  /* 0x001bd00001ee7983 */ /* 0x000f280000300a00 */
[----:B------:R-:W4:Y:S01]  /*60450*/  LDL.LU.64 R78, [R1+0x1bc8] ;  /* 0x001bc800014e7983 */ /* 0x000f220000300a00 */
[----:B------:R-:W-:-:S02]  /*60460*/  ISETP.GE.U32.AND P2, PT, R9, 0x7ffffdcf, PT ;  /* 0x7ffffdcf0900780c */ /* 0x000fc40003f46070 */
[----:B------:R-:W4:Y:S01]  /*60470*/  LDC R9, c[0x0][0x230] ;  /* 0x00008c00ff097b82 */ /* 0x000f220000000800 */
[----:B------:R-:W-:-:S04]  /*60480*/  IMAD.WIDE R72, R5, 0x4, R72 ;  /* 0x0000000405487825 */ /* 0x000fc800078e0248 */
[----:B--2---:R-:W-:-:S04]  /*60490*/  IMAD.WIDE R12, R5, 0x4, R12 ;  /* 0x00000004050c7825 */ /* 0x004fc800078e020c */
[----:B-1----:R-:W-:-:S04]  /*604a0*/  IMAD.WIDE R70, R5, 0x4, R246 ;  /* 0x0000000405467825 */ /* 0x002fc800078e02f6 */
[C---:B------:R-:W-:Y:S01]  /*604b0*/  IMAD.WIDE R68, R5.reuse, 0x4, R76 ;  /* 0x0000000405447825 */ /* 0x040fe200078e024c */
[----:B------:R1:W-:Y:S04]  /*604c0*/  STL.64 [R1+0x23c8], R72 ;  /* 0x0023c84801007387 */ /* 0x0003e80000100a00 */
[----:B------:R2:W-:Y:S04]  /*604d0*/  STL.64 [R1+0x23d0], R12 ;  /* 0x0023d00c01007387 */ /* 0x0005e80000100a00 */
[----:B------:R-:W-:Y:S04]  /*604e0*/  LDGSTS.E [R15+-0x30000], desc[UR60][R72.64], !P1 ;  /* 0xd0000000480f7fae */ /* 0x000fe8000c92187c */
[----:B------:R4:W-:Y:S04]  /*604f0*/  STL.64 [R1+0x23d8], R70 ;  /* 0x0023d84601007387 */ /* 0x0009e80000100a00 */
[----:B------:R-:W-:Y:S04]  /*60500*/  LDGSTS.E [R252+-0x2c000], desc[UR60][R12.64], !P1 ;  /* 0xd40000000cfc7fae */ /* 0x000fe8000c92187c */
[----:B------:R4:W-:Y:S04]  /*60510*/  LDGSTS.E [R21+-0x28000], desc[UR60][R70.64], !P1 ;  /* 0xd800000046157fae */ /* 0x0009e8000c92187c */
[----:B------:R4:W-:Y:S04]  /*60520*/  LDGSTS.E [R20+-0x24000], desc[UR60][R68.64], !P1 ;  /* 0xdc00000044147fae */ /* 0x0009e8000c92187c */
[----:B-1----:R-:W4:Y:S04]  /*60530*/  LDL.LU.64 R72, [R1+0x1bc0] ;  /* 0x001bc00001487983 */ /* 0x002f280000300a00 */
[----:B------:R1:W-:Y:S04]  /*60540*/  STL.64 [R1+0x23e0], R68 ;  /* 0x0023e04401007387 */ /* 0x0003e80000100a00 */
[----:B--2---:R-:W2:Y:S04]  /*60550*/  LDL.LU.64 R12, [R1+0x1bb8] ;  /* 0x001bb800010c7983 */ /* 0x004ea80000300a00 */
[----:B------:R-:W2:Y:S04]  /*60560*/  LDL.LU.64 R246, [R1+0x1bb0] ;  /* 0x001bb00001f67983 */ /* 0x000ea80000300a00 */
[----:B------:R-:W2:Y:S01]  /*60570*/  LDL.LU.64 R76, [R1+0x1ba8] ;  /* 0x001ba800014c7983 */ /* 0x000ea20000300a00 */
[----:B---3--:R-:W-:-:S04]  /*60580*/  IMAD.WIDE R74, R5, 0x4, R74 ;  /* 0x00000004054a7825 */ /* 0x008fc800078e024a */
[----:B----4-:R-:W-:-:S04]  /*60590*/  IMAD.WIDE R10, R5, 0x4, R10 ;  /* 0x00000004050a7825 */ /* 0x010fc800078e020a */
[C---:B------:R-:W-:Y:S01]  /*605a0*/  IMAD.WIDE R70, R5.reuse, 0x4, R238 ;  /* 0x0000000405467825 */ /* 0x040fe200078e02ee */
        /* <DEDUP_REMOVED lines=163> */
[----:B------:R-:W-:Y:S01]  /*60fe0*/  IADD3 R19, R19, 0x100000, RZ ;  /* 0x0010000013137810 */ /* 0x000fe20007ffe0ff */
        /* <DEDUP_REMOVED lines=30> */
[----:B------:R1:W-:Y:S04]  /*611d0*/  LDGSTS.E [R252+-0xfff4], desc[UR60][R74.64], !P2 ;  /* 0xf000c0004afc7fae */ /* 0x0003e8000d12187c */
[----:B------:R2:W-:Y:S04]  /*611e0*/  STL.64 [R1+0x37a0], R70 ;  /* 0x0037a04601007387 */ /* 0x0005e80000100a00 */
[----:B------:R1:W-:Y:S01]  /*611f0*/  LDGSTS.E [R21+-0xbff4], desc[UR60][R10.64], !P2 ;  /* 0xf400c0000a157fae */ /* 0x0003e2000d12187c */
[----:B------:R-:W-:-:S03]  /*61200*/  ISETP.GE.U32.AND P1, PT, R8, 0x7ffffdec, PT ;  /* 0x7ffffdec0800780c */ /* 0x000fc60003f26070 */
[----:B------:R-:W-:Y:S04]  /*61210*/  LDGSTS.E [R19+-0x7ff4], desc[UR60][R70.64], !P2 ;  /* 0xf800c00046137fae */ /* 0x000fe8000d12187c */
[----:B------:R1:W-:Y:S01]  /*61220*/  LDGSTS.E [R20+-0x3ff4], desc[UR60][R68.64], !P2 ;  /* 0xfc00c00044147fae */ /* 0x0003e2000d12187c */
[----:B------:R-:W-:Y:S01]  /*61230*/  VIADD R9, R9, 0xfffffe6a ;  /* 0xfffffe6a09097836 */ /* 0x000fe20000000000 */
[----:B------:R-:W-:Y:S01]  /*61240*/  IADD3 R6, R6, -0x197, RZ ;  /* 0xfffffe6906067810 */ /* 0x000fe20007ffe0ff */
[----:B------:R-:W2:Y:S01]  /*61250*/  LDC R8, c[0x0][0x230] ;  /* 0x00008c00ff087b82 */ /* 0x000ea20000000800 */
[----:B---3--:R-:W3:Y:S04]  /*61260*/  LDL.LU.64 R74, [R1+0x1a60] ;  /* 0x001a6000014a7983 */ /* 0x008ee80000300a00 */
[----:B------:R2:W-:Y:S04]  /*61270*/  STL.64 [R1+0x37a8], R68 ;  /* 0x0037a84401007387 */ /* 0x0005e80000100a00 */
[----:B----4-:R-:W4:Y:S04]  /*61280*/  LDL.LU.64 R10, [R1+0x1a58] ;  /* 0x001a5800010a7983 */ /* 0x010f280000300a00 */
[----:B------:R-:W4:Y:S04]  /*61290*/  LDL.LU.64 R238, [R1+0x1a50] ;  /* 0x001a500001ee7983 */ /* 0x000f280000300a00 */
[----:B------:R-:W4:Y:S01]  /*612a0*/  LDL.LU.64 R78, [R1+0x1a48] ;  /* 0x001a4800014e7983 */ /* 0x000f220000300a00 */
[C---:B-1----:R-:W-:Y:S01]  /*612b0*/  IADD3 R252, R18.reuse, 0x100000, RZ ;  /* 0x0010000012fc7810 */ /* 0x042fe20007ffe0ff */
[----:B------:R-:W-:Y:S01]  /*612c0*/  VIADD R21, R18, 0x100000 ;  /* 0x0010000012157836 */ /* 0x000fe20000000000 */
[----:B------:R-:W-:-:S02]  /*612d0*/  ISETP.GE.U32.AND P2, PT, R9, 0x7ffffdeb, PT ;  /* 0x7ffffdeb0900780c */ /* 0x000fc40003f46070 */
[C---:B------:R-:W-:Y:S01]  /*612e0*/  IADD3 R20, R18.reuse, 0x100000, RZ ;  /* 0x0010000012147810 */ /* 0x040fe20007ffe0ff */
[----:B------:R-:W-:Y:S01]  /*612f0*/  VIADD R19, R18, 0x100000 ;  /* 0x0010000012137836 */ /* 0x000fe20000000000 */
[----:B------:R-:W1:Y:S01]  /*61300*/  LDC R9, c[0x0][0x230] ;  /* 0x00008c00ff097b82 */ /* 0x000e620000000800 */
[----:B------:R-:W-:-:S04]  /*61310*/  IMAD.WIDE R72, R5, 0x4, R72 ;  /* 0x0000000405487825 */ /* 0x000fc800078e0248 */
[----:B--2---:R-:W-:-:S04]  /*61320*/  IMAD.WIDE R12, R5, 0x4, R12 ;  /* 0x00000004050c7825 */ /* 0x004fc800078e020c */
[----:B------:R-:W-:-:S04]  /*61330*/  IMAD.WIDE R70, R5, 0x4, R246 ;  /* 0x0000000405467825 */ /* 0x000fc800078e02f6 */
        /* <DEDUP_REMOVED lines=8> */
[----:B--2---:R-:W2:Y:S04]  /*613c0*/  LDL.LU.64 R72, [R1+0x1a40] ;  /* 0x001a400001487983 */ /* 0x004ea80000300a00 */
[----:B------:R4:W-:Y:S04]  /*613d0*/  STL.64 [R1+0x2168], R68 ;  /* 0x0021684401007387 */ /* 0x0009e80000100a00 */
[----:B-1----:R-:W2:Y:S04]  /*613e0*/  LDL.LU.64 R12, [R1+0x1a38] ;  /* 0x001a3800010c7983 */ /* 0x002ea80000300a00 */
[----:B------:R-:W2:Y:S04]  /*613f0*/  LDL.LU.64 R246, [R1+0x1a30] ;  /* 0x001a300001f67983 */ /* 0x000ea80000300a00 */
[----:B------:R-:W2:Y:S01]  /*61400*/  LDL.LU.64 R76, [R1+0x1a28] ;  /* 0x001a2800014c7983 */ /* 0x000ea20000300a00 */
[----:B---3--:R-:W-:-:S04]  /*61410*/  IMAD.WIDE R74, R5, 0x4, R74 ;  /* 0x00000004054a7825 */ /* 0x008fc800078e024a */
[----:B----4-:R-:W-:-:S04]  /*61420*/  IMAD.WIDE R10, R5, 0x4, R10 ;  /* 0x00000004050a7825 */ /* 0x010fc800078e020a */
[C---:B------:R-:W-:Y:S01]  /*61430*/  IMAD.WIDE R70, R5.reuse, 0x4, R238 ;  /* 0x0000000405467825 */ /* 0x040fe200078e02ee */
[----:B------:R1:W-:Y:S04]  /*61440*/  STL.64 [R1+0x2170], R74 ;  /* 0x0021704a01007387 */ /* 0x0003e80000100a00 */
[----:B------:R3:W-:Y:S01]  /*61450*/  STL.64 [R1+0x2178], R10 ;  /* 0x0021780a01007387 */ /* 0x0007e20000100a00 */
[----:B------:R-:W-:-:S03]  /*61460*/  IMAD.WIDE R68, R5, 0x4, R78 ;  /* 0x0000000405447825 */ /* 0x000fc600078e024e */
[----:B------:R-:W-:Y:S04]  /*61470*/  LDGSTS.E [R252+-0x3fffc], desc[UR60][R74.64], !P2 ;  /* 0xc00040004afc7fae */ /* 0x000fe8000d12187c */
[----:B------:R4:W-:Y:S04]  /*61480*/  STL.64 [R1+0x2180], R70 ;  /* 0x0021804601007387 */ /* 0x0009e80000100a00 */
[----:B------:R-:W-:Y:S01]  /*61490*/  LDGSTS.E [R21+-0x3bffc], desc[UR60][R10.64], !P2 ;  /* 0xc40040000a157fae */ /* 0x000fe2000d12187c */
        /* <DEDUP_REMOVED lines=8> */
[----:B---3--:R-:W3:Y:S04]  /*61520*/  LDL.LU.64 R10, [R1+0x1a18] ;  /* 0x001a1800010a7983 */ /* 0x008ee80000300a00 */
[----:B------:R-:W3:Y:S04]  /*61530*/  LDL.LU.64 R238, [R1+0x1a10] ;  /* 0x001a100001ee7983 */ /* 0x000ee80000300a00 */
[----:B------:R-:W3:Y:S01]  /*61540*/  LDL.LU.64 R78, [R1+0x1a08] ;  /* 0x001a0800014e7983 */ /* 0x000ee20000300a00 */
[----:B------:R-:W-:-:S02]  /*61550*/  ISETP.GE.U32.AND P2, PT, R8, 0x7ffffde9, PT ;  /* 0x7ffffde90800780c */ /* 0x000fc40003f46070 */
[----:B------:R-:W3:Y:S01]  /*61560*/  LDC R8, c[0x0][0x230] ;  /* 0x00008c00ff087b82 */ /* 0x000ee20000000800 */
[----:B--2---:R-:W-:-:S04]  /*61570*/  IMAD.WIDE R72, R5, 0x4, R72 ;  /* 0x0000000405487825 */ /* 0x004fc800078e0248 */
[----:B------:R-:W-:-:S04]  /*61580*/  IMAD.WIDE R12, R5, 0x4, R12 ;  /* 0x00000004050c7825 */ /* 0x000fc800078e020c */
[----:B----4-:R-:W-:-:S04]  /*61590*/  IMAD.WIDE R70, R5, 0x4, R246 ;  /* 0x0000000405467825 */ /* 0x010fc800078e02f6 */
        /* <DEDUP_REMOVED lines=13> */
[----:B------:R-:W-:-:S04]  /*61670*/  IMAD.WIDE R74, R5, 0x4, R74 ;  /* 0x00000004054a7825 */ /* 0x000fc800078e024a */
[----:B---3--:R-:W-:-:S04]  /*61680*/  IMAD.WIDE R10, R5, 0x4, R10 ;  /* 0x00000004050a7825 */ /* 0x008fc800078e020a */
[C---:B----4-:R-:W-:Y:S01]  /*61690*/  IMAD.WIDE R70, R5.reuse, 0x4, R238 ;  /* 0x0000000405467825 */ /* 0x050fe200078e02ee */
        /* <DEDUP_REMOVED lines=199> */
[----:B------:R-:W-:Y:S02]  /*62310*/  VIADD R8, R8, 0xfffffe08 ;  /* 0xfffffe0808087836 */ /* 0x000fe40000000000 */
        /* <DEDUP_REMOVED lines=34> */
[----:B------:R-:W-:-:S03]  /*62540*/  IADD3 R252, R9, -0x199, RZ ;  /* 0xfffffe6709fc7810 */ /* 0x000fc60007ffe0ff */
[----:B------:R-:W-:Y:S04]  /*62550*/  LDGSTS.E [R18+-0x7ff4], desc[UR60][R70.64], !P2 ;  /* 0xf800c00046127fae */ /* 0x000fe8000d12187c */
[----:B------:R1:W-:Y:S01]  /*62560*/  LDGSTS.E [R19+-0x3ff4], desc[UR60][R68.64], !P2 ;  /* 0xfc00c00044137fae */ /* 0x0003e2000d12187c */
[----:B------:R-:W2:Y:S03]  /*62570*/  LDC R9, c[0x0][0x230] ;  /* 0x00008c00ff097b82 */ /* 0x000ea60000000800 */
[----:B---3--:R-:W3:Y:S04]  /*62580*/  LDL.LU.64 R74, [R1+0x1860] ;  /* 0x00186000014a7983 */ /* 0x008ee80000300a00 */
[----:B------:R2:W-:Y:S04]  /*62590*/  STL.64 [R1+0x3828], R68 ;  /* 0x0038284401007387 */ /* 0x0005e80000100a00 */
[----:B----4-:R-:W4:Y:S04]  /*625a0*/  LDL.LU.64 R10, [R1+0x1858] ;  /* 0x00185800010a7983 */ /* 0x010f280000300a00 */
[----:B------:R-:W4:Y:S04]  /*625b0*/  LDL.LU.64 R238, [R1+0x1850] ;  /* 0x0018500001ee7983 */ /* 0x000f280000300a00 */
[----:B------:R-:W4:Y:S01]  /*625c0*/  LDL.LU.64 R78, [R1+0x1848] ;  /* 0x00184800014e7983 */ /* 0x000f220000300a00 */
[----:B------:R-:W-:Y:S01]  /*625d0*/  ISETP.GE.U32.AND P1, PT, R252, 0x7ffffde8, PT ;  /* 0x7ffffde8fc00780c */ /* 0x000fe20003f26070 */
[C---:B-1----:R-:W-:Y:S01]  /*625e0*/  VIADD R21, R16.reuse, 0x100000 ;  /* 0x0010000010157836 */ /* 0x042fe20000000000 */
[----:B------:R-:W-:-:S02]  /*625f0*/  IADD3 R20, R16, 0x100000, RZ ;  /* 0x0010000010147810 */ /* 0x000fc40007ffe0ff */
[----:B------:R-:W-:Y:S01]  /*62600*/  IADD3 R252, R6, -0x19a, RZ ;  /* 0xfffffe6606fc7810 */ /* 0x000fe20007ffe0ff */
[C---:B------:R-:W-:Y:S01]  /*62610*/  VIADD R19, R16.reuse, 0x100000 ;  /* 0x0010000010137836 */ /* 0x040fe20000000000 */
[----:B------:R-:W-:Y:S01]  /*62620*/  IADD3 R18, R16, 0x100000, RZ ;  /* 0x0010000010127810 */ /* 0x000fe20007ffe0ff */
[----:B------:R-:W1:Y:S01]  /*62630*/  LDC R6, c[0x0][0x230] ;  /* 0x00008c00ff067b82 */ /* 0x000e620000000800 */
[----:B------:R-:W-:Y:S01]  /*62640*/  ISETP.GE.U32.AND P2, PT, R252, 0x7ffffde7, PT ;  /* 0x7ffffde7fc00780c */ /* 0x000fe20003f46070 */
        /* <DEDUP_REMOVED lines=25> */
[----:B------:R-:W-:-:S03]  /*627e0*/  VIADD R252, R8, 0xfffffe65 ;  /* 0xfffffe6508fc7836 */ /* 0x000fc60000000000 */
[----:B------:R4:W-:Y:S04]  /*627f0*/  LDGSTS.E [R19+-0x37ffc], desc[UR60][R70.64], !P2 ;  /* 0xc800400046137fae */ /* 0x0009e8000d12187c */
[----:B------:R4:W-:Y:S01]  /*62800*/  LDGSTS.E [R18+-0x33ffc], desc[UR60][R68.64], !P2 ;  /* 0xcc00400044127fae */ /* 0x0009e2000d12187c */
[----:B------:R-:W4:Y:S03]  /*62810*/  LDC R8, c[0x0][0x230] ;  /* 0x00008c00ff087b82 */ /* 0x000f260000000800 */
[----:B-1----:R-:W4:Y:S04]  /*62820*/  LDL.LU.64 R74, [R1+0x1820] ;  /* 0x00182000014a7983 */ /* 0x002f280000300a00 */
[----:B------:R1:W-:Y:S04]  /*62830*/  STL.64 [R1+0x20d0], R68 ;  /* 0x0020d04401007387 */ /* 0x0003e80000100a00 */
[----:B---3--:R-:W3:Y:S04]  /*62840*/  LDL.LU.64 R10, [R1+0x1818] ;  /* 0x00181800010a7983 */ /* 0x008ee80000300a00 */
[----:B------:R-:W3:Y:S04]  /*62850*/  LDL.LU.64 R238, [R1+0x1810] ;  /* 0x0018100001ee7983 */ /* 0x000ee80000300a00 */
[----:B------:R-:W3:Y:S01]  /*62860*/  LDL.LU.64 R78, [R1+0x1808] ;  /* 0x00180800014e7983 */ /* 0x000ee20000300a00 */
[----:B------:R-:W-:-:S02]  /*62870*/  ISETP.GE.U32.AND P1, PT, R252, 0x7ffffde6, PT ;  /* 0x7ffffde6fc00780c */ /* 0x000fc40003f26070 */
[----:B------:R-:W-:Y:S02]  /*62880*/  IADD3 R252, R9, -0x19c, RZ ;  /* 0xfffffe6409fc7810 */ /* 0x000fe40007ffe0ff */
[----:B------:R-:W3:Y:S02]  /*62890*/  LDC R9, c[0x0][0x230] ;  /* 0x00008c00ff097b82 */ /* 0x000ee40000000800 */
[----:B------:R-:W-:Y:S01]  /*628a0*/  ISETP.GE.U32.AND P2, PT, R252, 0x7ffffde5, PT ;  /* 0x7ffffde5fc00780c */ /* 0x000fe20003f46070 */
        /* <DEDUP_REMOVED lines=25> */
[----:B------:R-:W-:-:S03]  /*62a40*/  VIADD R252, R6, 0xfffffe47 ;  /* 0xfffffe4706fc7836 */ /* 0x000fc60000000000 */
[----:B------:R1:W-:Y:S04]  /*62a50*/  LDGSTS.E [R19+-0x37ff4], desc[UR60][R70.64], !P2 ;  /* 0xc800c00046137fae */ /* 0x0003e8000d12187c */
[----:B------:R1:W-:Y:S01]  /*62a60*/  LDGSTS.E [R18+-0x33ff4], desc[UR60][R68.64], !P2 ;  /* 0xcc00c00044127fae */ /* 0x0003e2000d12187c */
[----:B------:R-:W1:Y:S03]  /*62a70*/  LDC R6, c[0x0][0x230] ;  /* 0x00008c00ff067b82 */ /* 0x000e660000000800 */
[----:B---3--:R-:W3:Y:S04]  /*62a80*/  LDL.LU.64 R74, [R1+0x17e0] ;  /* 0x0017e000014a7983 */ /* 0x008ee80000300a00 */
[----:B------:R1:W-:Y:S04]  /*62a90*/  STL.64 [R1+0x2118], R68 ;  /* 0x0021184401007387 */ /* 0x0003e80000100a00 */
[----:B----4-:R-:W4:Y:S04]  /*62aa0*/  LDL.LU.64 R10, [R1+0x17d8] ;  /* 0x0017d800010a7983 */ /* 0x010f280000300a00 */
[----:B------:R-:W4:Y:S04]  /*62ab0*/  LDL.LU.64 R238, [R1+0x17d0] ;  /* 0x0017d00001ee7983 */ /* 0x000f280000300a00 */
[----:B------:R-:W4:Y:S01]  /*62ac0*/  LDL.LU.64 R78, [R1+0x17c8] ;  /* 0x0017c800014e7983 */ /* 0x000f220000300a00 */
[----:B------:R-:W-:-:S02]  /*62ad0*/  ISETP.GE.U32.AND P1, PT, R252, 0x7ffffdc8, PT ;  /* 0x7ffffdc8fc00780c */ /* 0x000fc40003f26070 */
[----:B------:R-:W-:Y:S02]  /*62ae0*/  IADD3 R252, R8, -0x1ba, RZ ;  /* 0xfffffe4608fc7810 */ /* 0x000fe40007ffe0ff */
[----:B------:R-:W4:Y:S02]  /*62af0*/  LDC R8, c[0x0][0x230] ;  /* 0x00008c00ff087b82 */ /* 0x000f240000000800 */
[----:B------:R-:W-:Y:S01]  /*62b00*/  ISETP.GE.U32.AND P2, PT, R252, 0x7ffffdc7, PT ;  /* 0x7ffffdc7fc00780c */ /* 0x000fe20003f46070 */
        /* <DEDUP_REMOVED lines=150> */
[----:B------:R-:W-:Y:S01]  /*63470*/  IADD3 R16, R16, 0x100000, RZ ;  /* 0x0010000010107810 */ /* 0x000fe20007ffe0ff */
[----:B------:R-:W4:Y:S01]  /*63480*/  LDC R6, c[0x0][0x230] ;  /* 0x00008c00ff067b82 */ /* 0x000f220000000800 */
        /* <DEDUP_REMOVED lines=32> */
[----:B------:R-:W3:Y:S04]  /*63690*/  LDL.LU.64 R238, [R1+0x1578] ;  /* 0x0015780001ee7983 */ /* 0x000ee80000300a00 */
[----:B----4-:R-:W4:Y:S04]  /*636a0*/  LDL.LU.64 R10, [R1+0x1568] ;  /* 0x00156800010a7983 */ /* 0x010f280000300a00 */
[----:B------:R-:W4:Y:S01]  /*636b0*/  LDL.LU.64 R78, [R1+0x14e0] ;  /* 0x0014e000014e7983 */ /* 0x000f220000300a00 */
[----:B------:R-:W-:-:S02]  /*636c0*/  ISETP.GE.U32.AND P1, PT, R252, 0x7ffffd86, PT ;  /* 0x7ffffd86fc00780c */ /* 0x000fc40003f26070 */
[----:B------:R-:W-:Y:S02]  /*636d0*/  IADD3 R252, R9, -0x1fc, RZ ;  /* 0xfffffe0409fc7810 */ /* 0x000fe40007ffe0ff */
[C---:B------:R-:W-:Y:S01]  /*636e0*/  IADD3 R17, R14.reuse, 0x100000, RZ ;  /* 0x001000000e117810 */ /* 0x040fe20007ffe0ff */
[----:B------:R-:W-:Y:S01]  /*636f0*/  VIADD R15, R14, 0x100000 ;  /* 0x001000000e0f7836 */ /* 0x000fe20000000000 */
        /* <DEDUP_REMOVED lines=8> */
[----:B------:R3:W-:Y:S04]  /*63780*/  STL.64 [R1+0x3880], R70 ;  /* 0x0038804601007387 */ /* 0x0007e80000100a00 */
[----:B------:R-:W4:Y:S04]  /*63790*/  LDL.LU.64 R246, [R1+0x1558] ;  /* 0x0015580001f67983 */ /* 0x000f280000300a00 */
[----:B------:R-:W-:Y:S04]  /*637a0*/  LDGSTS.E [R21+-0xfff8], desc[UR60][R72.64], !P1 ;  /* 0xf000800048157fae */ /* 0x000fe8000c92187c */
[----:B------:R4:W-:Y:S04]  /*637b0*/  STL.64 [R1+0x3888], R68 ;  /* 0x0038884401007387 */ /* 0x0009e80000100a00 */
[----:B------:R-:W-:Y:S04]  /*637c0*/  LDGSTS.E [R20+-0xbff8], desc[UR60][R12.64], !P1 ;  /* 0xf40080000c147fae */ /* 0x000fe8000c92187c */
[----:B------:R3:W-:Y:S04]  /*637d0*/  LDGSTS.E [R19+-0x7ff8], desc[UR60][R70.64], !P1 ;  /* 0xf800800046137fae */ /* 0x0007e8000c92187c */
[----:B------:R4:W-:Y:S04]  /*637e0*/  LDGSTS.E [R18+-0x3ff8], desc[UR60][R68.64], !P1 ;  /* 0xfc00800044127fae */ /* 0x0009e8000c92187c */
[----:B-1----:R-:W4:Y:S04]  /*637f0*/  LDL.LU.64 R72, [R1+0x1550] ;  /* 0x0015500001487983 */ /* 0x002f280000300a00 */
[----:B------:R-:W4:Y:S04]  /*63800*/  LDL.LU.64 R76, [R1+0x1548] ;  /* 0x00154800014c7983 */ /* 0x000f280000300a00 */
[----:B--2---:R-:W2:Y:S01]  /*63810*/  LDL.LU.64 R12, [R1+0x1540] ;  /* 0x00154000010c7983 */ /* 0x004ea20000300a00 */
[----:B---3--:R-:W-:-:S04]  /*63820*/  IMAD.WIDE R74, R5, 0x4, R74 ;  /* 0x00000004054a7825 */ /* 0x008fc800078e024a */
[----:B------:R-:W-:-:S04]  /*63830*/  IMAD.WIDE R70, R5, 0x4, R238 ;  /* 0x0000000405467825 */ /* 0x000fc800078e02ee */
[----:B----4-:R-:W-:-:S04]  /*63840*/  IMAD.WIDE R10, R5, 0x4, R10 ;  /* 0x00000004050a7825 */ /* 0x010fc800078e020a */
[----:B------:R-:W-:Y:S01]  /*63850*/  IMAD.WIDE R68, R5, 0x4, R78 ;  /* 0x0000000405447825 */ /* 0x000fe200078e024e */
[----:B------:R1:W-:Y:S04]  /*63860*/  STL.64 [R1+0x3890], R74 ;  /* 0x0038904a01007387 */ /* 0x0003e80000100a00 */
[----:B------:R-:W-:Y:S04]  /*63870*/  STL.64 [R1+0x3898], R70 ;  /* 0x0038984601007387 */ /* 0x000fe80000100a00 */
[----:B------:R-:W-:Y:S04]  /*63880*/  LDGSTS.E [R20+-0xfff4], desc[UR60][R74.64], !P2 ;  /* 0xf000c0004a147fae */ /* 0x000fe8000d12187c */
[----:B------:R3:W-:Y:S04]  /*63890*/  STL.64 [R1+0x38a0], R10 ;  /* 0x0038a00a01007387 */ /* 0x0007e80000100a00 */
[----:B------:R-:W-:Y:S04]  /*638a0*/  LDGSTS.E [R19+-0xbff4], desc[UR60][R70.64], !P2 ;  /* 0xf400c00046137fae */ /* 0x000fe8000d12187c */
[----:B------:R4:W-:Y:S04]  /*638b0*/  LDGSTS.E [R16+-0x7ff4], desc[UR60][R10.64], !P2 ;  /* 0xf800c0000a107fae */ /* 0x0009e8000d12187c */
[----:B------:R4:W-:Y:S04]  /*638c0*/  LDGSTS.E [R18+-0x3ff4], desc[UR60][R68.64], !P2 ;  /* 0xfc00c00044127fae */ /* 0x0009e8000d12187c */
[----:B-1----:R-:W2:Y:S04]  /*638d0*/  LDL.LU.64 R74, [R1+0x1538] ;  /* 0x00153800014a7983 */ /* 0x002ea80000300a00 */
[----:B------:R1:W-:Y:S04]  /*638e0*/  STL.64 [R1+0x38a8], R68 ;  /* 0x0038a84401007387 */ /* 0x0003e80000100a00 */
[----:B------:R-:W2:Y:S04]  /*638f0*/  LDL.LU.64 R238, [R1+0x1530] ;  /* 0x0015300001ee7983 */ /* 0x000ea80000300a00 */
[----:B------:R-:W2:Y:S04]  /*63900*/  LDL.LU.64 R78, [R1+0x1528] ;  /* 0x00152800014e7983 */ /* 0x000ea80000300a00 */
[----:B---3--:R-:W3:Y:S01]  /*63910*/  LDL.LU.64 R10, [R1+0x1520] ;  /* 0x00152000010a7983 */ /* 0x008ee20000300a00 */
[----:B------:R-:W-:-:S02]  /*63920*/  VIADD R21, R6, 0xfffffe63 ;  /* 0xfffffe6306157836 */ /* 0x000fc40000000000 */
[----:B------:R-:W-:Y:S01]  /*63930*/  VIADD R8, R8, 0xfffffe62 ;  /* 0xfffffe6208087836 */ /* 0x000fe20000000000 */
[C---:B------:R-:W-:Y:S01]  /*63940*/  IADD3 R252, R14.reuse, 0x100000, RZ ;  /* 0x001000000efc7810 */ /* 0x040fe20007ffe0ff */
[----:B----4-:R-:W-:Y:S01]  /*63950*/  VIADD R16, R14, 0x100000 ;  /* 0x001000000e107836 */ /* 0x010fe20000000000 */
[----:B------:R-:W-:Y:S02]  /*63960*/  IADD3 R9, R9, -0x19f, RZ ;  /* 0xfffffe6109097810 */ /* 0x000fe40007ffe0ff */
[----:B------:R-:W-:Y:S02]  /*63970*/  ISETP.GE.U32.AND P1, PT, R21, 0x7ffffde4, PT ;  /* 0x7ffffde41500780c */ /* 0x000fe40003f26070 */
[----:B------:R-:W-:Y:S01]  /*63980*/  ISETP.GE.U32.AND P2, PT, R8, 0x7ffffde3, PT ;  /* 0x7ffffde30800780c */ /* 0x000fe20003f46070 */
[----:B------:R-:W4:Y:S08]  /*63990*/  LDC R6, c[0x0][0x230] ;  /* 0x00008c00ff067b82 */ /* 0x000f300000000800 */
[----:B------:R-:W4:Y:S01]  /*639a0*/  LDC R8, c[0x0][0x230] ;  /* 0x00008c00ff087b82 */ /* 0x000f220000000800 */
[----:B------:R-:W-:-:S05]  /*639b0*/  IMAD.WIDE R18, R5, 0x4, R246 ;  /* 0x0000000405127825 */ /* 0x000fca00078e02f6 */
[----:B------:R-:W-:Y:S01]  /*639c0*/  LDGSTS.E [R17+-0x40000], desc[UR60][R18.64], !P1 ;  /* 0xc000000012117fae */ /* 0x000fe2000c92187c */
[----:B-1----:R-:W-:-:S04]  /*639d0*/  IMAD.WIDE R68, R5, 0x4, R76 ;  /* 0x0000000405447825 */ /* 0x002fc800078e024c */
[----:B--2---:R-:W-:-:S04]  /*639e0*/  IMAD.WIDE R12, R5, 0x4, R12 ;  /* 0x00000004050c7825 */ /* 0x004fc800078e020c */
[C---:B------:R-:W-:Y:S01]  /*639f0*/  IMAD.WIDE R20, R5.reuse, 0x4, R72 ;  /* 0x0000000405147825 */ /* 0x040fe200078e0248 */
[----:B------:R-:W-:Y:S04]  /*63a00*/  STL.64 [R1+0x1fe0], R68 ;  /* 0x001fe04401007387 */ /* 0x000fe80000100a00 */
[----:B------:R-:W2:Y:S04]  /*63a10*/  LDL.LU.64 R76, [R1+0x1518] ;  /* 0x00151800014c7983 */ /* 0x000ea80000300a00 */
[----:B------:R1:W-:Y:S04]  /*63a20*/  STL.64 [R1+0x1fe8], R12 ;  /* 0x001fe80c01007387 */ /* 0x0003e80000100a00 */
[----:B------:R-:W2:Y:S04]  /*63a30*/  LDL.LU.64 R72, [R1+0x1510] ;  /* 0x0015100001487983 */ /* 0x000ea80000300a00 */
[----:B------:R-:W2:Y:S04]  /*63a40*/  LDL.LU.64 R230, [R1+0x1508] ;  /* 0x0015080001e67983 */ /* 0x000ea80000300a00 */
[----:B------:R-:W2:Y:S04]  /*63a50*/  LDL.LU.64 R246, [R1+0x1500] ;  /* 0x0015000001f67983 */ /* 0x000ea80000300a00 */
[----:B------:R-:W-:Y:S04]  /*63a60*/  LDGSTS.E [R15+-0x3c000], desc[UR60][R20.64], !P1 ;  /* 0xc4000000140f7fae */ /* 0x000fe8000c92187c */
[----:B------:R-:W-:Y:S04]  /*63a70*/  LDGSTS.E [R252+-0x38000], desc[UR60][R68.64], !P1 ;  /* 0xc800000044fc7fae */ /* 0x000fe8000c92187c */
[----:B------:R1:W-:Y:S01]  /*63a80*/  LDGSTS.E [R16+-0x34000], desc[UR60][R12.64], !P1 ;  /* 0xcc0000000c107fae */ /* 0x0003e2000c92187c */
[----:B------:R-:W-:-:S04]  /*63a90*/  IMAD.WIDE R74, R5, 0x4, R74 ;  /* 0x00000004054a7825 */ /* 0x000fc800078e024a */
[----:B------:R-:W-:-:S04]  /*63aa0*/  IMAD.WIDE R70, R5, 0x4, R238 ;  /* 0x0000000405467825 */ /* 0x000fc800078e02ee */
[----:B-1----:R-:W-:Y:S02]  /*63ab0*/  VIADD R13, R14, 0x100000 ;  /* 0x001000000e0d7836 */ /* 0x002fe40000000000 */
[----:B------:R-:W-:-:S04]  /*63ac0*/  IMAD.WIDE R68, R5, 0x4, R78 ;  /* 0x0000000405447825 */ /* 0x000fc800078e024e */
[----:B---3--:R-:W-:Y:S01]  /*63ad0*/  IMAD.WIDE R10, R5, 0x4, R10 ;  /* 0x00000004050a7825 */ /* 0x008fe200078e020a */
        /* <DEDUP_REMOVED lines=9> */
[----:B----4-:R-:W-:Y:S01]  /*63b70*/  VIADD R6, R6, 0xfffffe60 ;  /* 0xfffffe6006067836 */ /* 0x010fe20000000000 */
        /* <DEDUP_REMOVED lines=9> */
[----:B------:R-:W-:-:S02]  /*63c10*/  ISETP.GE.U32.AND P2, PT, R6, 0x7ffffde1, PT ;  /* 0x7ffffde10600780c */ /* 0x000fc40003f46070 */
[----:B------:R-:W1:Y:S01]  /*63c20*/  LDC R6, c[0x0][0x230] ;  /* 0x00008c00ff067b82 */ /* 0x000e620000000800 */
        /* <DEDUP_REMOVED lines=16> */
[----:B----4-:R-:W-:-:S04]  /*63d30*/  IMAD.WIDE R74, R5, 0x4, R74 ;  /* 0x00000004054a7825 */ /* 0x010fc800078e024a */
[----:B---3--:R-:W-:-:S04]  /*63d40*/  IMAD.WIDE R70, R5, 0x4, R238 ;  /* 0x0000000405467825 */ /* 0x008fc800078e02ee */
        /* <DEDUP_REMOVED lines=17> */
[----:B---3--:R-:W3:Y:S01]  /*63e60*/  LDL.LU.64 R12, [R1+0x1470] ;  /* 0x00147000010c7983 */ /* 0x008ee20000300a00 */
[----:B------:R-:W-:-:S02]  /*63e70*/  ISETP.GE.U32.AND P2, PT, R9, 0x7ffffdc3, PT ;  /* 0x7ffffdc30900780c */ /* 0x000fc40003f46070 */
[----:B------:R-:W3:Y:S01]  /*63e80*/  LDC R9, c[0x0][0x230] ;  /* 0x00008c00ff097b82 */ /* 0x000ee20000000800 */
[----:B--2---:R-:W-:-:S04]  /*63e90*/  IMAD.WIDE R72, R5, 0x4, R72 ;  /* 0x0000000405487825 */ /* 0x004fc800078e0248 */
[----:B----4-:R-:W-:-:S04]  /*63ea0*/  IMAD.WIDE R70, R5, 0x4, R246 ;  /* 0x0000000405467825 */ /* 0x010fc800078e02f6 */
        /* <DEDUP_REMOVED lines=9> */
[----:B-1----:R-:W3:Y:S04]  /*63f40*/  LDL.LU.64 R72, [R1+0x1460] ;  /* 0x0014600001487983 */ /* 0x002ee80000300a00 */
[----:B------:R1:W-:Y:S04]  /*63f50*/  STL.64 [R1+0x2200], R68 ;  /* 0x0022004401007387 */ /* 0x0003e80000100a00 */
[----:B------:R-:W3:Y:S04]  /*63f60*/  LDL.LU.64 R246, [R1+0x1450] ;  /* 0x0014500001f67983 */ /* 0x000ee80000300a00 */
[----:B------:R-:W3:Y:S04]  /*63f70*/  LDL.LU.64 R76, [R1+0x1440] ;  /* 0x00144000014c7983 */ /* 0x000ee80000300a00 */
[----:B--2---:R-:W2:Y:S01]  /*63f80*/  LDL.LU.64 R10, [R1+0x1430] ;  /* 0x00143000010a7983 */ /* 0x004ea20000300a00 */
[----:B------:R-:W-:-:S04]  /*63f90*/  IMAD.WIDE R74, R5, 0x4, R74 ;  /* 0x00000004054a7825 */ /* 0x000fc800078e024a */
[----:B----4-:R-:W-:-:S04]  /*63fa0*/  IMAD.WIDE R70, R5, 0x4, R238 ;  /* 0x0000000405467825 */ /* 0x010fc800078e02ee */
[----:B-1----:R-:W-:-:S04]  /*63fb0*/  IMAD.WIDE R68, R5, 0x4, R78 ;  /* 0x0000000405447825 */ /* 0x002fc800078e024e */
[----:B---3--:R-:W-:Y:S01]  /*63fc0*/  IMAD.WIDE R12, R5, 0x4, R12 ;  /* 0x00000004050c7825 */ /* 0x008fe200078e020c */
[----:B------:R1:W-:Y:S04]  /*63fd0*/  STL.64 [R1+0x2208], R74 ;  /* 0x0022084a01007387 */ /* 0x0003e80000100a00 */
[----:B------:R-:W-:Y:S04]  /*63fe0*/  STL.64 [R1+0x2210], R70 ;  /* 0x0022104601007387 */ /* 0x000fe80000100a00 */
[----:B------:R-:W-:Y:S04]  /*63ff0*/  STL.64 [R1+0x2218], R68 ;  /* 0x0022184401007387 */ /* 0x000fe80000100a00 */
[----:B------:R-:W3:Y:S04]  /*64000*/  LDL.LU.64 R78, [R1+0x1420] ;  /* 0x00142000014e7983 */ /* 0x000ee80000300a00 */
[----:B------:R-:W-:Y:S04]  /*64010*/  LDGSTS.E [R17+-0x2fffc], desc[UR60][R74.64], !P2 ;  /* 0xd00040004a117fae */ /* 0x000fe8000d12187c */
[----:B------:R4:W-:Y:S01]  /*64020*/  STL.64 [R1+0x2220], R12 ;  /* 0x0022200c01007387 */ /* 0x0009e20000100a00 */
[----:B------:R-:W-:-:S03]  /*64030*/  ISETP.GE.U32.AND P1, PT, R6, 0x7ffffdc2, PT ;  /* 0x7ffffdc20600780c */ /* 0x000fc60003f26070 */
[----:B------:R-:W-:Y:S04]  /*64040*/  LDGSTS.E [R15+-0x2bffc], desc[UR60][R70.64], !P2 ;  /* 0xd4004000460f7fae */ /* 0x000fe8000d12187c */
[----:B------:R-:W-:Y:S04]  /*64050*/  LDGSTS.E [R252+-0x27ffc], desc[UR60][R68.64], !P2 ;  /* 0xd800400044fc7fae */ /* 0x000fe8000d12187c */
[----:B------:R4:W-:Y:S01]  /*64060*/  LDGSTS.E [R16+-0x23ffc], desc[UR60][R12.64], !P2 ;  /* 0xdc0040000c107fae */ /* 0x0009e2000d12187c */
[----:B------:R-:W-:Y:S01]  /*64070*/  VIADD R8, R8, 0xfffffe40 ;  /* 0xfffffe4008087836 */ /* 0x000fe20000000000 */
[----:B------:R-:W-:Y:S01]  /*64080*/  IADD3 R9, R9, -0x1dd, RZ ;  /* 0xfffffe2309097810 */ /* 0x000fe20007ffe0ff */
[----:B------:R-:W3:Y:S01]  /*64090*/  LDC R6, c[0x0][0x230] ;  /* 0x00008c00ff067b82 */ /* 0x000ee20000000800 */
[----:B-1----:R-:W3:Y:S04]  /*640a0*/  LDL.LU.64 R74, [R1+0x1410] ;  /* 0x00141000014a7983 */ /* 0x002ee80000300a00 */
[----:B------:R-:W3:Y:S04]  /*640b0*/  LDL.LU.64 R230, [R1+0x1400] ;  /* 0x0014000001e67983 */ /* 0x000ee80000300a00 */
[----:B------:R-:W3:Y:S01]  /*640c0*/  LDL.LU.64 R238, [R1+0x13f0] ;  /* 0x0013f00001ee7983 */ /* 0x000ee20000300a00 */
[C---:B----4-:R-:W-:Y:S01]  /*640d0*/  IADD3 R13, R14.reuse, 0x100000, RZ ;  /* 0x001000000e0d7810 */ /* 0x050fe20007ffe0ff */
[----:B------:R-:W-:Y:S01]  /*640e0*/  VIADD R12, R14, 0x100000 ;  /* 0x001000000e0c7836 */ /* 0x000fe20000000000 */
[----:B------:R-:W-:-:S02]  /*640f0*/  ISETP.GE.U32.AND P2, PT, R8, 0x7ffffdc1, PT ;  /* 0x7ffffdc10800780c */ /* 0x000fc40003f46070 */
[----:B------:R-:W1:Y:S01]  /*64100*/  LDC R8, c[0x0][0x230] ;  /* 0x00008c00ff087b82 */ /* 0x000e620000000800 */
[----:B------:R-:W-:-:S04]  /*64110*/  IMAD.WIDE R72, R5, 0x4, R72 ;  /* 0x0000000405487825 */ /* 0x000fc800078e0248 */
[----:B------:R-:W-:-:S04]  /*64120*/  IMAD.WIDE R70, R5, 0x4, R246 ;  /* 0x0000000405467825 */ /* 0x000fc800078e02f6 */
[----:B------:R-:W-:-:S04]  /*64130*/  IMAD.WIDE R68, R5, 0x4, R76 ;  /* 0x0000000405447825 */ /* 0x000fc800078e024c */
[C---:B--2---:R-:W-:Y:S01]  /*64140*/  IMAD.WIDE R10, R5.reuse, 0x4, R10 ;  /* 0x00000004050a7825 */ /* 0x044fe200078e020a */
[----:B------:R2:W-:Y:S04]  /*64150*/  STL.64 [R1+0x2228], R72 ;  /* 0x0022284801007387 */ /* 0x0005e80000100a00 */
[----:B------:R-:W-:Y:S04]  /*64160*/  STL.64 [R1+0x2230], R70 ;  /* 0x0022304601007387 */ /* 0x000fe80000100a00 */
[----:B------:R-:W-:Y:S04]  /*64170*/  LDGSTS.E [R13+-0x2fff8], desc[UR60][R72.64], !P1 ;  /* 0xd0008000480d7fae */ /* 0x000fe8000c92187c */
[----:B------:R-:W-:Y:S04]  /*64180*/  STL.64 [R1+0x2238], R68 ;  /* 0x0022384401007387 */ /* 0x000fe80000100a00 */
[----:B------:R-:W-:Y:S04]  /*64190*/  LDGSTS.E [R12+-0x2bff8], desc[UR60][R70.64], !P1 ;  /* 0xd4008000460c7fae */ /* 0x000fe8000c92187c */
[----:B------:R-:W-:Y:S04]  /*641a0*/  LDGSTS.E [R252+-0x27ff8], desc[UR60][R68.64], !P1 ;  /* 0xd800800044fc7fae */ /* 0x000fe8000c92187c */
[----:B------:R4:W-:Y:S04]  /*641b0*/  LDGSTS.E [R16+-0x23ff8], desc[UR60][R10.64], !P1 ;  /* 0xdc0080000a107fae */ /* 0x0009e8000c92187c */
[----:B--2---:R-:W2:Y:S04]  /*641c0*/  LDL.LU.64 R72, [R1+0x13e0] ;  /* 0x0013e00001487983 */ /* 0x004ea80000300a00 */
[----:B------:R4:W-:Y:S04]  /*641d0*/  STL.64 [R1+0x2240], R10 ;  /* 0x0022400a01007387 */ /* 0x0009e80000100a00 */
[----:B------:R-:W2:Y:S04]  /*641e0*/  LDL.LU.64 R246, [R1+0x13d0] ;  /* 0x0013d00001f67983 */ /* 0x000ea80000300a00 */
[----:B------:R-:W2:Y:S04]  /*641f0*/  LDL.LU.64 R12, [R1+0x13c0] ;  /* 0x0013c000010c7983 */ /* 0x000ea80000300a00 */
[----:B------:R-:W2:Y:S01]  /*64200*/  LDL.LU.64 R76, [R1+0x13b0] ;  /* 0x0013b000014c7983 */ /* 0x000ea20000300a00 */
[----:B---3--:R-:W-:-:S04]  /*64210*/  IMAD.WIDE R78, R5, 0x4, R78 ;  /* 0x00000004054e7825 */ /* 0x008fc800078e024e */
[C---:B----4-:R-:W-:Y:S01]  /*64220*/  VIADD R11, R14.reuse, 0x100000 ;  /* 0x001000000e0b7836 */ /* 0x050fe20000000000 */
[----:B------:R-:W-:Y:S01]  /*64230*/  IADD3 R10, R14, 0x100000, RZ ;  /* 0x001000000e0a7810 */ /* 0x000fe20007ffe0ff */
        /* <DEDUP_REMOVED lines=12> */
[----:B-1----:R-:W-:Y:S01]  /*64300*/  IADD3 R8, R8, -0x1df, RZ ;  /* 0xfffffe2108087810 */ /* 0x002fe20007ffe0ff */
[----:B------:R-:W1:Y:S01]  /*64310*/  LDC R9, c[0x0][0x230] ;  /* 0x00008c00ff097b82 */ /* 0x000e620000000800 */
[----:B---3--:R-:W3:Y:S04]  /*64320*/  LDL.LU.64 R74, [R1+0x13a0] ;  /* 0x0013a000014a7983 */ /* 0x008ee80000300a00 */
[----:B------:R4:W-:Y:S04]  /*64330*/  STL.64 [R1+0x2260], R68 ;  /* 0x0022604401007387 */ /* 0x0009e80000100a00 */
[----:B------:R-:W3:Y:S04]  /*64340*/  LDL.LU.64 R238, [R1+0x1390] ;  /* 0x0013900001ee7983 */ /* 0x000ee80000300a00 */
[----:B------:R-:W3:Y:S04]  /*64350*/  LDL.LU.64 R10, [R1+0x1380] ;  /* 0x00138000010a7983 */ /* 0x000ee80000300a00 */
[----:B------:R-:W3:Y:S01]  /*64360*/  LDL.LU.64 R78, [R1+0x1370] ;  /* 0x00137000014e7983 */ /* 0x000ee20000300a00 */
[----:B------:R-:W-:-:S02]  /*64370*/  ISETP.GE.U32.AND P2, PT, R6, 0x7ffffda3, PT ;  /* 0x7ffffda30600780c */ /* 0x000fc40003f46070 */
[----:B------:R-:W1:Y:S01]  /*64380*/  LDC R6, c[0x0][0x230] ;  /* 0x00008c00ff067b82 */ /* 0x000e620000000800 */
[----:B--2---:R-:W-:-:S04]  /*64390*/  IMAD.WIDE R72, R5, 0x4, R72 ;  /* 0x0000000405487825 */ /* 0x004fc800078e0248 */
[----:B----4-:R-:W-:-:S04]  /*643a0*/  IMAD.WIDE R70, R5, 0x4, R246 ;  /* 0x0000000405467825 */ /* 0x010fc800078e02f6 */
        /* <DEDUP_REMOVED lines=13> */
[----:B----4-:R-:W4:Y:S01]  /*64480*/  LDL.LU.64 R12, [R1+0x1330] ;  /* 0x00133000010c7983 */ /* 0x010f220000300a00 */
[----:B---3--:R-:W-:-:S04]  /*64490*/  IMAD.WIDE R74, R5, 0x4, R74 ;  /* 0x00000004054a7825 */ /* 0x008fc800078e024a */
[----:B-1----:R-:W-:-:S04]  /*644a0*/  IMAD.WIDE R70, R5, 0x4, R238 ;  /* 0x0000000405467825 */ /* 0x002fc800078e02ee */
[----:B------:R-:W-:-:S04]  /*644b0*/  IMAD.WIDE R10, R5, 0x4, R10 ;  /* 0x00000004050a7825 */ /* 0x000fc800078e020a */
[----:B------:R-:W-:Y:S01]  /*644c0*/  IMAD.WIDE R68, R5, 0x4, R78 ;  /* 0x0000000405447825 */ /* 0x000fe200078e024e */
        /* <DEDUP_REMOVED lines=8> */
[----:B------:R-:W4:Y:S03]  /*64550*/  LDC R8, c[0x0][0x230] ;  /* 0x00008c00ff087b82 */ /* 0x000f260000000800 */
[----:B-1----:R-:W4:Y:S04]  /*64560*/  LDL.LU.64 R74, [R1+0x1320] ;  /* 0x00132000014a7983 */ /* 0x002f280000300a00 */
[----:B------:R1:W-:Y:S04]  /*64570*/  STL.64 [R1+0x2668], R68 ;  /* 0x0026684401007387 */ /* 0x0003e80000100a00 */
[----:B------:R-:W4:Y:S04]  /*64580*/  LDL.LU.64 R230, [R1+0x1310] ;  /* 0x0013100001e67983 */ /* 0x000f280000300a00 */
[----:B------:R-:W4:Y:S04]  /*64590*/  LDL.LU.64 R78, [R1+0x1300] ;  /* 0x00130000014e7983 */ /* 0x000f280000300a00 */
[----:B---3--:R-:W3:Y:S01]  /*645a0*/  LDL.LU.64 R10, [R1+0x12f0] ;  /* 0x0012f000010a7983 */ /* 0x008ee20000300a00 */
[----:B------:R-:W-:-:S05]  /*645b0*/  VIADD R9, R9, 0xfffffe20 ;  /* 0xfffffe2009097836 */ /* 0x000fca0000000000 */
[----:B------:R-:W-:Y:S02]  /*645c0*/  ISETP.GE.U32.AND P2, PT, R9, 0x7ffffda1, PT ;  /* 0x7ffffda10900780c */ /* 0x000fe40003f46070 */
[----:B------:R-:W-:Y:S01]  /*645d0*/  IADD3 R9, R14, 0x100000, RZ ;  /* 0x001000000e097810 */ /* 0x000fe20007ffe0ff */
[----:B--2---:R-:W-:-:S04]  /*645e0*/  IMAD.WIDE R72, R5, 0x4, R72 ;  /* 0x0000000405487825 */ /* 0x004fc800078e0248 */
[----:B------:R-:W-:-:S04]  /*645f0*/  IMAD.WIDE R70, R5, 0x4, R246 ;  /* 0x0000000405467825 */ /* 0x000fc800078e02f6 */
[----:B-1----:R-:W-:-:S04]  /*64600*/  IMAD.WIDE R68, R5, 0x4, R76 ;  /* 0x0000000405447825 */ /* 0x002fc800078e024c */
[C---:B----4-:R-:W-:Y:S01]  /*64610*/  IMAD.WIDE R12, R5.reuse, 0x4, R12 ;  /* 0x00000004050c7825 */ /* 0x050fe200078e020c */
        /* <DEDUP_REMOVED lines=12> */
[----:B----4-:R-:W-:Y:S01]  /*646e0*/  VIADD R12, R14, 0x100000 ;  /* 0x001000000e0c7836 */ /* 0x010fe20000000000 */
[----:B------:R-:W-:Y:S01]  /*646f0*/  IADD3 R6, R6, -0x1fd, RZ ;  /* 0xfffffe0306067810 */ /* 0x000fe20007ffe0ff */
[----:B------:R-:W1:Y:S01]  /*64700*/  LDC R15, c[0x0][0x230] ;  /* 0x00008c00ff0f7b82 */ /* 0x000e620000000800 */
[----:B------:R-:W-:-:S04]  /*64710*/  IMAD.WIDE R74, R5, 0x4, R74 ;  /* 0x00000004054a7825 */ /* 0x000fc800078e024a */
[----:B------:R-:W-:-:S04]  /*64720*/  IMAD.WIDE R70, R5, 0x4, R230 ;  /* 0x0000000405467825 */ /* 0x000fc800078e02e6 */
[----:B------:R-:W-:-:S04]  /*64730*/  IMAD.WIDE R68, R5, 0x4, R78 ;  /* 0x0000000405447825 */ /* 0x000fc800078e024e */
[----:B---3--:R-:W-:Y:S01]  /*64740*/  IMAD.WIDE R10, R5, 0x4, R10 ;  /* 0x00000004050a7825 */ /* 0x008fe200078e020a */
[----:B------:R3:W-:Y:S04]  /*64750*/  STL.64 [R1+0x26a0], R74 ;  /* 0x0026a04a01007387 */ /* 0x0007e80000100a00 */
[----:B------:R-:W-:Y:S04]  /*64760*/  STL.64 [R1+0x26a8], R70 ;  /* 0x0026a84601007387 */ /* 0x000fe80000100a00 */
[----:B------:R3:W-:Y:S04]  /*64770*/  LDGSTS.E [R12+-0x1fff4], desc[UR60][R74.64], !P2 ;  /* 0xe000c0004a0c7fae */ /* 0x0007e8000d12187c */
[----:B------:R-:W4:Y:S04]  /*64780*/  LDL.LU.64 R78, [R1+0x12b8] ;  /* 0x0012b800014e7983 */ /* 0x000f280000300a00 */
[----:B------:R-:W-:Y:S04]  /*64790*/  STL.64 [R1+0x26b8], R68 ;  /* 0x0026b84401007387 */ /* 0x000fe80000100a00 */
[----:B------:R1:W-:Y:S04]  /*647a0*/  LDGSTS.E [R9+-0x1bff4], desc[UR60][R70.64], !P2 ;  /* 0xe400c00046097fae */ /* 0x0003e8000d12187c */
[----:B------:R1:W-:Y:S04]  /*647b0*/  LDGSTS.E [R252+-0x17ff4], desc[UR60][R68.64], !P2 ;  /* 0xe800c00044fc7fae */ /* 0x0003e8000d12187c */
[----:B------:R-:W-:Y:S04]  /*647c0*/  LDGSTS.E [R16+-0x13ff4], desc[UR60][R10.64], !P2 ;  /* 0xec00c0000a107fae */ /* 0x000fe8000d12187c */
[----:B------:R-:W4:Y:S04]  /*647d0*/  LDL.LU.64 R12, [R1+0x12a8] ;  /* 0x0012a800010c7983 */ /* 0x000f280000300a00 */
[----:B------:R1:W-:Y:S01]  /*647e0*/  STL.64 [R1+0x26c0], R10 ;  /* 0x0026c00a01007387 */ /* 0x0003e20000100a00 */
[----:B---3--:R-:W-:-:S03]  /*647f0*/  VIADD R74, R8, 0xfffffe02 ;  /* 0xfffffe02084a7836 */ /* 0x008fc60000000000 */
[----:B-1----:R-:W3:Y:S04]  /*64800*/  LDL.LU.64 R10, [R1+0x1298] ;  /* 0x00129800010a7983 */ /* 0x002ee80000300a00 */
[----:B------:R-:W3:Y:S01]  /*64810*/  LDL.LU.64 R8, [R1+0x1288] ;  /* 0x0012880001087983 */ /* 0x000ee20000300a00 */
[----:B------:R-:W-:Y:S02]  /*64820*/  ISETP.GE.U32.AND P1, PT, R6, 0x7ffffd84, PT ;  /* 0x7ffffd840600780c */ /* 0x000fe40003f26070 */
[----:B------:R-:W-:Y:S02]  /*64830*/  IADD3 R75, R14, 0x100000, RZ ;  /* 0x001000000e4b7810 */ /* 0x000fe40007ffe0ff */
[----:B------:R-:W-:Y:S01]  /*64840*/  ISETP.GE.U32.AND P2, PT, R74, 0x7ffffd83, PT ;  /* 0x7ffffd834a00780c */ /* 0x000fe20003f46070 */
[----:B--2---:R-:W-:-:S04]  /*64850*/  IMAD.WIDE R76, R5, 0x4, R76 ;  /* 0x00000004054c7825 */ /* 0x004fc800078e024c */
[----:B------:R-:W-:-:S04]  /*64860*/  IMAD.WIDE R72, R5, 0x4, R72 ;  /* 0x0000000405487825 */ /* 0x000fc800078e0248 */
[----:B------:R-:W-:-:S04]  /*64870*/  IMAD.WIDE R70, R5, 0x4, R238 ;  /* 0x0000000405467825 */ /* 0x000fc800078e02ee */
[----:B------:R-:W-:Y:S01]  /*64880*/  IMAD.WIDE R68, R5, 0x4, R246 ;  /* 0x0000000405447825 */ /* 0x000fe200078e02f6 */
[----:B------:R-:W-:Y:S04]  /*64890*/  STL.64 [R1+0x38b0], R76 ;  /* 0x0038b04c01007387 */ /* 0x000fe80000100a00 */
[----:B------:R1:W-:Y:S04]  /*648a0*/  STL.64 [R1+0x38b8], R72 ;  /* 0x0038b84801007387 */ /* 0x0003e80000100a00 */
[----:B------:R-:W-:Y:S04]  /*648b0*/  STL.64 [R1+0x38c0], R70 ;  /* 0x0038c04601007387 */ /* 0x000fe80000100a00 */
[----:B------:R-:W-:Y:S04]  /*648c0*/  LDGSTS.E [R75+-0x10000], desc[UR60][R76.64], !P1 ;  /* 0xf00000004c4b7fae */ /* 0x000fe8000c92187c */
[----:B------:R4:W-:Y:S04]  /*648d0*/  STL.64 [R1+0x38c8], R68 ;  /* 0x0038c84401007387 */ /* 0x0009e80000100a00 */
[----:B------:R-:W2:Y:S04]  /*648e0*/  LDL.LU.64 R230, [R1+0x1280] ;  /* 0x0012800001e67983 */ /* 0x000ea80000300a00 */
[----:B------:R-:W2:Y:S04]  /*648f0*/  LDL.LU.64 R238, [R1+0x1278] ;  /* 0x0012780001ee7983 */ /* 0x000ea80000300a00 */
[----:B------:R-:W-:Y:S04]  /*64900*/  LDGSTS.E [R17+-0xc000], desc[UR60][R72.64], !P1 ;  /* 0xf400000048117fae */ /* 0x000fe8000c92187c */
[----:B------:R-:W2:Y:S04]  /*64910*/  LDL.LU.64 R246, [R1+0x1268] ;  /* 0x0012680001f67983 */ /* 0x000ea80000300a00 */
[----:B------:R-:W-:Y:S04]  /*64920*/  LDGSTS.E [R252+-0x8000], desc[UR60][R70.64], !P1 ;  /* 0xf800000046fc7fae */ /* 0x000fe8000c92187c */
[----:B------:R4:W-:Y:S01]  /*64930*/  LDGSTS.E [R16+-0x4000], desc[UR60][R68.64], !P1 ;  /* 0xfc00000044107fae */ /* 0x0009e2000c92187c */
[----:B------:R-:W-:Y:S01]  /*64940*/  VIADD R15, R15, 0xfffffe01 ;  /* 0xfffffe010f0f7836 */ /* 0x000fe20000000000 */
[----:B------:R-:W3:Y:S02]  /*64950*/  LDC R6, c[0x0][0x230] ;  /* 0x00008c00ff067b82 */ /* 0x000ee40000000800 */
[----:B-1----:R-:W2:Y:S04]  /*64960*/  LDL.LU.64 R72, [R1+0x1258] ;  /* 0x0012580001487983 */ /* 0x002ea80000300a00 */
[----:B------:R-:W2:Y:S01]  /*64970*/  LDL.LU.64 R74, [R1+0x1250] ;  /* 0x00125000014a7983 */ /* 0x000ea20000300a00 */
[----:B----4-:R-:W-:-:S03]  /*64980*/  IMAD.WIDE R68, R5, 0x4, R78 ;  /* 0x0000000405447825 */ /* 0x010fc600078e024e */
[----:B------:R-:W4:Y:S04]  /*64990*/  LDL.LU.64 R76, [R1+0x1240] ;  /* 0x00124000014c7983 */ /* 0x000f280000300a00 */
[----:B------:R1:W-:Y:S04]  /*649a0*/  STL.64 [R1+0x38d0], R68 ;  /* 0x0038d04401007387 */ /* 0x0003e80000100a00 */
[----:B------:R-:W-:Y:S01]  /*649b0*/  LDGSTS.E [R17+-0xfffc], desc[UR60][R68.64], !P2 ;  /* 0xf000400044117fae */ /* 0x000fe2000d12187c */
[----:B------:R-:W-:-:S03]  /*649c0*/  IMAD.WIDE R70, R5, 0x4, R12 ;  /* 0x0000000405467825 */ /* 0x000fc600078e020c */
[----:B------:R-:W4:Y:S04]  /*649d0*/  LDL.LU.64 R12, [R1+0x1228] ;  /* 0x00122800010c7983 */ /* 0x000f280000300a00 */
[----:B------:R3:W-:Y:S04]  /*649e0*/  STL.64 [R1+0x38d8], R70 ;  /* 0x0038d84601007387 */ /* 0x0007e80000100a00 */
[----:B------:R-:W4:Y:S04]  /*649f0*/  LDL.LU.64 R78, [R1+0x1230] ;  /* 0x00123000014e7983 */ /* 0x000f280000300a00 */
[----:B-1----:R-:W4:Y:S04]  /*64a00*/  LDL.LU.64 R68, [R1+0x4b30] ;  /* 0x004b300001447983 */ /* 0x002f280000300a00 */
[----:B------:R-:W5:Y:S01]  /*64a10*/  LDL.LU R17, [R1+0x4b28] ;  /* 0x004b280001117983 */ /* 0x000f620000300800 */
[----:B---3--:R-:W-:-:S04]  /*64a20*/  IMAD.WIDE R10, R5, 0x4, R10 ;  /* 0x00000004050a7825 */ /* 0x008fc800078e020a */
[----:B------:R-:W-:Y:S01]  /*64a30*/  IMAD.WIDE R8, R5, 0x4, R8 ;  /* 0x0000000405087825 */ /* 0x000fe200078e0208 */
[----:B------:R-:W-:Y:S01]  /*64a40*/  IADD3 R5, R14, 0x100000, RZ ;  /* 0x001000000e057810 */ /* 0x000fe20007ffe0ff */
[----:B------:R-:W-:Y:S04]  /*64a50*/  STL.64 [R1+0x38e0], R10 ;  /* 0x0038e00a01007387 */ /* 0x000fe80000100a00 */
[----:B------:R1:W-:Y:S04]  /*64a60*/  LDGSTS.E [R5+-0xbffc], desc[UR60][R70.64], !P2 ;  /* 0xf400400046057fae */ /* 0x0003e8000d12187c */
[----:B------:R-:W-:Y:S04]  /*64a70*/  LDGSTS.E [R252+-0x7ffc], desc[UR60][R10.64], !P2 ;  /* 0xf80040000afc7fae */ /* 0x000fe8000d12187c */
[----:B------:R-:W-:Y:S04]  /*64a80*/  LDGSTS.E [R16+-0x3ffc], desc[UR60][R8.64], !P2 ;  /* 0xfc00400008107fae */ /* 0x000fe8000d12187c */
[----:B------:R-:W3:Y:S04]  /*64a90*/  LDL.LU.64 R70, [R1+0x4b20] ;  /* 0x004b200001467983 */ /* 0x000ee80000300a00 */
[----:B------:R1:W-:Y:S02]  /*64aa0*/  STL.64 [R1+0x38e8], R8 ;  /* 0x0038e80801007387 */ /* 0x0003e40000100a00 */
[----:B-1----:R-:W1:Y:S02]  /*64ab0*/  LDC R5, c[0x0][0x238] ;  /* 0x00008e00ff057b82 */ /* 0x002e640000000800 */
[----:B------:R-:W3:Y:S04]  /*64ac0*/  LDL.LU.64 R8, [R1+0x1220] ;  /* 0x0012200001087983 */ /* 0x000ee80000300a00 */
[----:B------:R-:W3:Y:S01]  /*64ad0*/  LDL.LU.64 R10, [R1+0x1218] ;  /* 0x00121800010a7983 */ /* 0x000ee20000300a00 */
[----:B------:R-:W-:Y:S01]  /*64ae0*/  ISETP.GE.U32.AND P1, PT, R15, 0x7ffffd82, PT ;  /* 0x7ffffd820f00780c */ /* 0x000fe20003f26070 */
[----:B-1----:R-:W-:Y:S01]  /*64af0*/  IMAD.SHL.U32 R5, R5, 0x80, RZ ;  /* 0x0000008005057824 */ /* 0x002fe200078e00ff */
[----:B------:R-:W-:-:S04]  /*64b00*/  IADD3 R15, R6, -0x200, RZ ;  /* 0xfffffe00060f7810 */ /* 0x000fc80007ffe0ff */
[----:B------:R-:W-:Y:S01]  /*64b10*/  ISETP.GE.U32.AND P2, PT, R15, 0x7ffffd81, PT ;  /* 0x7ffffd810f00780c */ /* 0x000fe20003f46070 */
[----:B------:R-:W-:Y:S02]  /*64b20*/  VIADD R6, R14, 0x100000 ;  /* 0x001000000e067836 */ /* 0x000fe40000000000 */
[----:B--2---:R-:W-:-:S04]  /*64b30*/  IMAD.WIDE R230, R5, 0x4, R230 ;  /* 0x0000000405e67825 */ /* 0x004fc800078e02e6 */
[----:B------:R-:W-:-:S04]  /*64b40*/  IMAD.WIDE R238, R5, 0x4, R238 ;  /* 0x0000000405ee7825 */ /* 0x000fc800078e02ee */
[----:B------:R-:W-:-:S04]  /*64b50*/  IMAD.WIDE R246, R5, 0x4, R246 ;  /* 0x0000000405f67825 */ /* 0x000fc800078e02f6 */
[----:B------:R-:W-:Y:S01]  /*64b60*/  IMAD.WIDE R72, R5, 0x4, R72 ;  /* 0x0000000405487825 */ /* 0x000fe200078e0248 */
[----:B------:R-:W-:-:S05]  /*64b70*/  IADD3 R5, R14, 0x100000, RZ ;  /* 0x001000000e057810 */ /* 0x000fca0007ffe0ff */
[----:B------:R1:W-:Y:S04]  /*64b80*/  LDGSTS.E [R5+-0xfff8], desc[UR60][R230.64], !P1 ;  /* 0xf0008000e6057fae */ /* 0x0003e8000c92187c */
[----:B------:R-:W-:Y:S04]  /*64b90*/  LDGSTS.E [R6+-0xbff8], desc[UR60][R238.64], !P1 ;  /* 0xf4008000ee067fae */ /* 0x000fe8000c92187c */
[----:B------:R-:W-:Y:S04]  /*64ba0*/  LDGSTS.E [R252+-0x7ff8], desc[UR60][R246.64], !P1 ;  /* 0xf8008000f6fc7fae */ /* 0x000fe8000c92187c */
[----:B------:R-:W-:Y:S01]  /*64bb0*/  LDGSTS.E [R16+-0x3ff8], desc[UR60][R72.64], !P1 ;  /* 0xfc00800048107fae */ /* 0x000fe2000c92187c */
[----:B-1----:R-:W1:Y:S02]  /*64bc0*/  LDC R5, c[0x0][0x238] ;  /* 0x00008e00ff057b82 */ /* 0x002e640000000800 */
[----:B-1----:R-:W-:-:S04]  /*64bd0*/  IMAD.SHL.U32 R5, R5, 0x80, RZ ;  /* 0x0000008005057824 */ /* 0x002fc800078e00ff */
[----:B------:R-:W-:-:S05]  /*64be0*/  IMAD.WIDE R74, R5, 0x4, R74 ;  /* 0x00000004054a7825 */ /* 0x000fca00078e024a */
[----:B------:R1:W-:Y:S02]  /*64bf0*/  LDGSTS.E [R6+-0xfff4], desc[UR60][R74.64], !P2 ;  /* 0xf000c0004a067fae */ /* 0x0003e4000d12187c */
[----:B-1----:R-:W1:Y:S02]  /*64c00*/  LDC R6, c[0x0][0x23c] ;  /* 0x00008f00ff067b82 */ /* 0x002e640000000800 */
[----:B------:R2:W-:Y:S04]  /*64c10*/  STL.64 [R1+0x38f0], R230 ;  /* 0x0038f0e601007387 */ /* 0x0005e80000100a00 */
[----:B------:R-:W5:Y:S04]  /*64c20*/  LDL.LU R15, [R1+0x4b18] ;  /* 0x004b1800010f7983 */ /* 0x000f680000300800 */
[----:B------:R3:W-:Y:S01]  /*64c30*/  STL.64 [R1+0x38f8], R238 ;  /* 0x0038f8ee01007387 */ /* 0x0007e20000100a00 */
[----:B----4-:R-:W-:-:S04]  /*64c40*/  IMAD.WIDE R76, R5, 0x4, R76 ;  /* 0x00000004054c7825 */ /* 0x010fc800078e024c */
[----:B------:R-:W-:Y:S01]  /*64c50*/  IMAD.WIDE R12, R5, 0x4, R12 ;  /* 0x00000004050c7825 */ /* 0x000fe200078e020c */
[----:B------:R-:W-:-:S03]  /*64c60*/  IADD3 R14, R14, 0x100000, RZ ;  /* 0x001000000e0e7810 */ /* 0x000fc60007ffe0ff */
[----:B------:R-:W-:Y:S01]  /*64c70*/  IMAD.WIDE R78, R5, 0x4, R78 ;  /* 0x00000004054e7825 */ /* 0x000fe200078e024e */
[----:B------:R-:W-:Y:S04]  /*64c80*/  LDGSTS.E [R252+-0xbff4], desc[UR60][R76.64], !P2 ;  /* 0xf400c0004cfc7fae */ /* 0x000fe8000d12187c */
[----:B------:R4:W-:Y:S04]  /*64c90*/  LDGSTS.E [R16+-0x7ff4], desc[UR60][R12.64], !P2 ;  /* 0xf800c0000c107fae */ /* 0x0009e8000d12187c */
[----:B------:R4:W-:Y:S04]  /*64ca0*/  LDGSTS.E [R14+-0x3ff4], desc[UR60][R78.64], !P2 ;  /* 0xfc00c0004e0e7fae */ /* 0x0009e8000d12187c */
[----:B------:R-:W0:Y:S04]  /*64cb0*/  LDGDEPBAR ;  /* 0x00000000000079af */ /* 0x000e280000000000 */
[----:B--2---:R-:W2:Y:S04]  /*64cc0*/  LDL.LU.64 R230, [R1+0x4b10] ;  /* 0x004b100001e67983 */ /* 0x004ea80000300a00 */
[----:B------:R4:W-:Y:S04]  /*64cd0*/  STL.64 [R1+0x3900], R246 ;  /* 0x003900f601007387 */ /* 0x0009e80000100a00 */
[----:B---3--:R-:W3:Y:S04]  /*64ce0*/  LDL.LU.64 R238, [R1+0x4b08] ;  /* 0x004b080001ee7983 */ /* 0x008ee80000300a00 */
[----:B------:R4:W-:Y:S01]  /*64cf0*/  STL.64 [R1+0x3908], R72 ;  /* 0x0039084801007387 */ /* 0x0009e20000100a00 */
[----:B-1----:R-:W-:-:S03]  /*64d00*/  IMAD.SHL.U32 R6, R6, 0x80, RZ ;  /* 0x0000008006067824 */ /* 0x002fc600078e00ff */
[----:B----4-:R-:W4:Y:S04]  /*64d10*/  LDL.LU.64 R246, [R1+0x4b00] ;  /* 0x004b000001f67983 */ /* 0x010f280000300a00 */
[----:B------:R-:W2:Y:S04]  /*64d20*/  LDL.LU.64 R72, [R1+0x4af8] ;  /* 0x004af80001487983 */ /* 0x000ea80000300a00 */
[----:B------:R1:W-:Y:S04]  /*64d30*/  STL.64 [R1+0x3910], R74 ;  /* 0x0039104a01007387 */ /* 0x0003e80000100a00 */
[----:B------:R1:W-:Y:S01]  /*64d40*/  STL.64 [R1+0x3918], R76 ;  /* 0x0039184c01007387 */ /* 0x0003e20000100a00 */
[----:B------:R-:W-:-:S04]  /*64d50*/  IMAD.WIDE R8, R6, 0x4, R8 ;  /* 0x0000000406087825 */ /* 0x000fc800078e0208 */
[C---:B------:R-:W-:Y:S01]  /*64d60*/  IMAD.WIDE R10, R6.reuse, 0x4, R10 ;  /* 0x00000004060a7825 */ /* 0x040fe200078e020a */
[----:B-1----:R-:W3:Y:S04]  /*64d70*/  LDL.LU.64 R74, [R1+0x4af0] ;  /* 0x004af000014a7983 */ /* 0x002ee80000300a00 */
[----:B------:R1:W-:Y:S04]  /*64d80*/  STL.64 [R1+0x3920], R12 ;  /* 0x0039200c01007387 */ /* 0x0003e80000100a00 */
[----:B------:R-:W4:Y:S04]  /*64d90*/  LDL.LU.64 R76, [R1+0x4ae8] ;  /* 0x004ae800014c7983 */ /* 0x000f280000300a00 */
[----:B-1----:R-:W2:Y:S04]  /*64da0*/  LDL.LU.64 R12, [R1+0x4ae0] ;  /* 0x004ae000010c7983 */ /* 0x002ea80000300a00 */
[----:B------:R1:W-:Y:S04]  /*64db0*/  STL.64 [R1+0x3928], R78 ;  /* 0x0039284e01007387 */ /* 0x0003e80000100a00 */
[----:B-1----:R-:W3:Y:S04]  /*64dc0*/  LDL.LU.64 R78, [R1+0x4ad8] ;  /* 0x004ad800014e7983 */ /* 0x002ee80000300a00 */
[----:B------:R1:W-:Y:S04]  /*64dd0*/  STL.64 [R1+0x3930], R8 ;  /* 0x0039300801007387 */ /* 0x0003e80000100a00 */
[----:B-1----:R-:W4:Y:S04]  /*64de0*/  LDL.LU.64 R8, [R1+0x4ad0] ;  /* 0x004ad00001087983 */ /* 0x002f280000300a00 */
[----:B------:R1:W-:Y:S04]  /*64df0*/  STL.64 [R1+0x3970], R10 ;  /* 0x0039700a01007387 */ /* 0x0003e80000100a00 */
[----:B-1----:R-:W2:Y:S02]  /*64e00*/  LDL.LU.64 R10, [R1+0x4ac8] ;  /* 0x004ac800010a7983 */ /* 0x002ea40000300a00 */
[----:B--2---:R-:W-:-:S05]  /*64e10*/  IMAD.WIDE R10, R6, 0x4, R10 ;  /* 0x00000004060a7825 */ /* 0x004fca00078e020a */
[----:B------:R1:W-:Y:S04]  /*64e20*/  STL.64 [R1+0x39b0], R10 ;  /* 0x0039b00a01007387 */ /* 0x0003e80000100a00 */
[----:B-1----:R-:W2:Y:S04]  /*64e30*/  LDL.LU.64 R10, [R1+0x4ac0] ;  /* 0x004ac000010a7983 */ /* 0x002ea80000300a00 */
[----:B------:R1:W-:Y:S04]  /*64e40*/  STL.64 [R1+0x4b18], R212 ;  /* 0x004b18d401007387 */ /* 0x0003e80000100a00 */
[----:B-1----:R-:W3:Y:S04]  /*64e50*/  LDL.LU.64 R212, [R1+0x11b0] ;  /* 0x0011b00001d47983 */ /* 0x002ee80000300a00 */
[----:B------:R1:W-:Y:S04]  /*64e60*/  STL.64 [R1+0x4b10], R214 ;  /* 0x004b10d601007387 */ /* 0x0003e80000100a00 */
[----:B-1----:R-:W4:Y:S04]  /*64e70*/  LDL.LU.64 R214, [R1+0x1190] ;  /* 0x0011900001d67983 */ /* 0x002f280000300a00 */
[----:B------:R1:W-:Y:S04]  /*64e80*/  STL.64 [R1+0x4b08], R216 ;  /* 0x004b08d801007387 */ /* 0x0003e80000100a00 */
[----:B-1----:R-:W4:Y:S04]  /*64e90*/  LDL.LU.64 R216, [R1+0x11a0] ;  /* 0x0011a00001d87983 */ /* 0x002f280000300a00 */
[----:B------:R1:W-:Y:S04]  /*64ea0*/  STL.64 [R1+0x4b00], R218 ;  /* 0x004b00da01007387 */ /* 0x0003e80000100a00 */
[----:B-1----:R-:W3:Y:S04]  /*64eb0*/  LDL.64 R218, [R1+0x39b0] ;  /* 0x0039b00001da7983 */ /* 0x002ee80000100a00 */
[----:B------:R1:W-:Y:S04]  /*64ec0*/  STL.64 [R1+0x4af8], R220 ;  /* 0x004af8dc01007387 */ /* 0x0003e80000100a00 */
[----:B-1----:R-:W4:Y:S04]  /*64ed0*/  LDL.LU.64 R220, [R1+0x11c0] ;  /* 0x0011c00001dc7983 */ /* 0x002f280000300a00 */
[----:B------:R1:W-:Y:S04]  /*64ee0*/  STL.64 [R1+0x4af0], R222 ;  /* 0x004af0de01007387 */ /* 0x0003e80000100a00 */
[----:B-1----:R-:W4:Y:S04]  /*64ef0*/  LDL.LU.64 R222, [R1+0x11f0] ;  /* 0x0011f00001de7983 */ /* 0x002f280000300a00 */
[----:B------:R1:W-:Y:S04]  /*64f00*/  STL.64 [R1+0x4ae8], R224 ;  /* 0x004ae8e001007387 */ /* 0x0003e80000100a00 */
[----:B-1----:R-:W4:Y:S04]  /*64f10*/  LDL.LU.64 R224, [R1+0x11d0] ;  /* 0x0011d00001e07983 */ /* 0x002f280000300a00 */
[----:B------:R1:W-:Y:S04]  /*64f20*/  STL.64 [R1+0x4ae0], R226 ;  /* 0x004ae0e201007387 */ /* 0x0003e80000100a00 */
[----:B-1----:R-:W4:Y:S04]  /*64f30*/  LDL.LU.64 R226, [R1+0x11e0] ;  /* 0x0011e00001e27983 */ /* 0x002f280000300a00 */
[----:B------:R-:W-:Y:S04]  /*64f40*/  STL.64 [R1+0x4ad8], R22 ;  /* 0x004ad81601007387 */ /* 0x000fe80000100a00 */
[----:B------:R1:W-:Y:S04]  /*64f50*/  STL.64 [R1+0x4ad0], R20 ;  /* 0x004ad01401007387 */ /* 0x0003e80000100a00 */
[----:B-1----:R-:W3:Y:S04]  /*64f60*/  LDL.64 R20, [R1+0x3970] ;  /* 0x0039700001147983 */ /* 0x002ee80000100a00 */
[----:B------:R1:W-:Y:S04]  /*64f70*/  STL.64 [R1+0x4ac8], R18 ;  /* 0x004ac81201007387 */ /* 0x0003e80000100a00 */
[----:B-1----:R-:W4:Y:S04]  /*64f80*/  LDL.LU.64 R18, [R1+0x1200] ;  /* 0x0012000001127983 */ /* 0x002f280000300a00 */
[----:B--2---:R1:W-:Y:S04]  /*64f90*/  STL.64 [R1+0x4ac0], R10 ;  /* 0x004ac00a01007387 */ /* 0x0043e80000100a00 */
[----:B-1----:R-:W2:Y:S01]  /*64fa0*/  LDL.64 R10, [R1+0x3930] ;  /* 0x00393000010a7983 */ /* 0x002ea20000100a00 */
[C---:B------:R-:W-:Y:S01]  /*64fb0*/  IADD3 R16, R12.reuse, 0x200000, RZ ;  /* 0x002000000c107810 */ /* 0x040fe20007ffe0ff */
[C---:B------:R-:W-:Y:S01]  /*64fc0*/  VIADD R23, R12.reuse, 0x200000 ;  /* 0x002000000c177836 */ /* 0x040fe20000000000 */
[C---:B------:R-:W-:Y:S01]  /*64fd0*/  IADD3 R252, R12.reuse, 0x200000, RZ ;  /* 0x002000000cfc7810 */ /* 0x040fe20007ffe0ff */
[----:B------:R-:W-:-:S02]  /*64fe0*/  VIADD R14, R12, 0x200000 ;  /* 0x002000000c0e7836 */ /* 0x000fc40000000000 */
[----:B--2---:R4:W-:Y:S04]  /*64ff0*/  LDGSTS.E [R16], desc[UR60][R10.64], P0 ;  /* 0x000000000a107fae */ /* 0x0049e8000812187c */
[----:B---3--:R1:W-:Y:S04]  /*65000*/  LDGSTS.E [R23+0x400], desc[UR60][R20.64], P0 ;  /* 0x0040000014177fae */ /* 0x0083e8000812187c */
[----:B------:R-:W-:Y:S01]  /*65010*/  LDGSTS.E [R252+0x800], desc[UR60][R218.64], P0 ;  /* 0x00800000dafc7fae */ /* 0x000fe2000812187c */
[----:B----4-:R-:W-:-:S03]  /*65020*/  IMAD.WIDE R10, R6, 0x4, R18 ;  /* 0x00000004060a7825 */ /* 0x010fc600078e0212 */
[----:B------:R-:W2:Y:S04]  /*65030*/  LDL.LU.64 R218, [R1+0x1180] ;  /* 0x0011800001da7983 */ /* 0x000ea80000300a00 */
[----:B------:R3:W-:Y:S01]  /*65040*/  STL.64 [R1+0x39f0], R10 ;  /* 0x0039f00a01007387 */ /* 0x0007e20000100a00 */
[----:B-1----:R-:W-:-:S04]  /*65050*/  IMAD.WIDE R22, R6, 0x4, R222 ;  /* 0x0000000406167825 */ /* 0x002fc800078e02de */
[----:B------:R-:W-:Y:S01]  /*65060*/  IMAD.WIDE R20, R6, 0x4, R226 ;  /* 0x0000000406147825 */ /* 0x000fe200078e02e2 */
[----:B------:R-:W4:Y:S04]  /*65070*/  LDL.LU.64 R222, [R1+0x1170] ;  /* 0x0011700001de7983 */ /* 0x000f280000300a00 */
[----:B------:R1:W-:Y:S04]  /*65080*/  STL.64 [R1+0x3a30], R22 ;  /* 0x003a301601007387 */ /* 0x0003e80000100a00 */
[----:B------:R-:W4:Y:S01]  /*65090*/  LDL.LU.64 R226, [R1+0x1160] ;  /* 0x0011600001e27983 */ /* 0x000f220000300a00 */
[----:B------:R-:W-:-:S03]  /*650a0*/  IADD3 R18, R12, 0x200000, RZ ;  /* 0x002000000c127810 */ /* 0x000fc60007ffe0ff */
[----:B------:R3:W-:Y:S04]  /*650b0*/  LDGSTS.E [R14+0xc00], desc[UR60][R10.64], P0 ;  /* 0x00c000000a0e7fae */ /* 0x0007e8000812187c */
[----:B------:R1:W-:Y:S04]  /*650c0*/  LDGSTS.E [R18+0x1000], desc[UR60][R22.64], P0 ;  /* 0x0100000016127fae */ /* 0x0003e8000812187c */
[----:B------:R1:W-:Y:S01]  /*650d0*/  LDGSTS.E [R252+0x1400], desc[UR60][R20.64], P0 ;  /* 0x0140000014fc7fae */ /* 0x0003e2000812187c */
[----:B---3--:R-:W-:-:S03]  /*650e0*/  IMAD.WIDE R10, R6, 0x4, R224 ;  /* 0x00000004060a7825 */ /* 0x008fc600078e02e0 */
[----:B------:R-:W3:Y:S04]  /*650f0*/  LDL.LU.64 R224, [R1+0x1150] ;  /* 0x0011500001e07983 */ /* 0x000ee80000300a00 */
[----:B------:R1:W-:Y:S04]  /*65100*/  STL.64 [R1+0x3a70], R20 ;  /* 0x003a701401007387 */ /* 0x0003e80000100a00 */
[----:B------:R1:W-:Y:S02]  /*65110*/  STL.64 [R1+0x3ab0], R10 ;  /* 0x003ab00a01007387 */ /* 0x0003e40000100a00 */
[----:B-1----:R-:W-:-:S04]  /*65120*/  IMAD.WIDE R18, R6, 0x4, R220 ;  /* 0x0000000406127825 */ /* 0x002fc800078e02dc */
[C---:B------:R-:W-:Y:S01]  /*65130*/  IMAD.WIDE R22, R6.reuse, 0x4, R212 ;  /* 0x0000000406167825 */ /* 0x040fe200078e02d4 */
[----:B------:R-:W3:Y:S04]  /*65140*/  LDL.LU.64 R220, [R1+0x1140] ;  /* 0x0011400001dc7983 */ /* 0x000ee80000300a00 */
[----:B------:R1:W-:Y:S04]  /*65150*/  STL.64 [R1+0x3af0], R18 ;  /* 0x003af01201007387 */ /* 0x0003e80000100a00 */
[----:B------:R-:W3:Y:S04]  /*65160*/  LDL.LU.64 R212, [R1+0x1130] ;  /* 0x0011300001d47983 */ /* 0x000ee80000300a00 */
[----:B------:R1:W-:Y:S04]  /*65170*/  LDGSTS.E [R16+0x1800], desc[UR60][R10.64], P0 ;  /* 0x018000000a107fae */ /* 0x0003e8000812187c */
[----:B------:R-:W-:Y:S04]  /*65180*/  STL.64 [R1+0x3b30], R22 ;  /* 0x003b301601007387 */ /* 0x000fe80000100a00 */
[----:B------:R1:W-:Y:S01]  /*65190*/  LDGSTS.E [R14+0x1c00], desc[UR60][R18.64], P0 ;  /* 0x01c00000120e7fae */ /* 0x0003e2000812187c */
[----:B------:R-:W-:-:S03]  /*651a0*/  IMAD.WIDE R20, R6, 0x4, R216 ;  /* 0x0000000406147825 */ /* 0x000fc600078e02d8 */
[----:B------:R-:W3:Y:S01]  /*651b0*/  LDL.LU.64 R216, [R1+0x1120] ;  /* 0x0011200001d87983 */ /* 0x000ee20000300a00 */
[----:B-1----:R-:W-:Y:S02]  /*651c0*/  VIADD R10, R12, 0x200000 ;  /* 0x002000000c0a7836 */ /* 0x002fe40000000000 */
[----:B------:R-:W-:Y:S02]  /*651d0*/  IMAD.WIDE R18, R6, 0x4, R214 ;  /* 0x0000000406127825 */ /* 0x000fe400078e02d6 */
[----:B------:R-:W3:Y:S04]  /*651e0*/  LDL.LU.64 R214, [R1+0x1110] ;  /* 0x0011100001d67983 */ /* 0x000ee80000300a00 */
[----:B------:R-:W-:Y:S04]  /*651f0*/  STL.64 [R1+0x3b70], R20 ;  /* 0x003b701401007387 */ /* 0x000fe80000100a00 */
[----:B------:R-:W-:Y:S04]  /*65200*/  LDGSTS.E [R10+0x2000], desc[UR60][R22.64], P0 ;  /* 0x02000000160a7fae */ /* 0x000fe8000812187c */
[----:B------:R1:W-:Y:S04]  /*65210*/  STL.64 [R1+0x3bc0], R18 ;  /* 0x003bc01201007387 */ /* 0x0003e80000100a00 */
[----:B------:R-:W-:Y:S04]  /*65220*/  LDGSTS.E [R252+0x2400], desc[UR60][R20.64], P0 ;  /* 0x0240000014fc7fae */ /* 0x000fe8000812187c */
[----:B------:R1:W-:Y:S02]  /*65230*/  LDGSTS.E [R16+0x2800], desc[UR60][R18.64], P0 ;  /* 0x0280000012107fae */ /* 0x0003e4000812187c */
[----:B-1----:R-:W-:Y:S01]  /*65240*/  IADD3 R18, R12, 0x200000, RZ ;  /* 0x002000000c127810 */ /* 0x002fe20007ffe0ff */
[----:B--2---:R-:W-:-:S02]  /*65250*/  IMAD.WIDE R10, R6, 0x4, R218 ;  /* 0x00000004060a7825 */ /* 0x004fc400078e02da */
[----:B------:R-:W2:Y:S04]  /*65260*/  LDL.LU.64 R218, [R1+0x1100] ;  /* 0x0011000001da7983 */ /* 0x000ea80000300a00 */
[----:B------:R3:W-:Y:S01]  /*65270*/  STL.64 [R1+0x3c00], R10 ;  /* 0x003c000a01007387 */ /* 0x0007e20000100a00 */
[----:B----4-:R-:W-:-:S04]  /*65280*/  IMAD.WIDE R22, R6, 0x4, R222 ;  /* 0x0000000406167825 */ /* 0x010fc800078e02de */
[C---:B------:R-:W-:Y:S01]  /*65290*/  IMAD.WIDE R20, R6.reuse, 0x4, R226 ;  /* 0x0000000406147825 */ /* 0x040fe200078e02e2 */
[----:B------:R-:W4:Y:S04]  /*652a0*/  LDL.LU.64 R222, [R1+0x10f0] ;  /* 0x0010f00001de7983 */ /* 0x000f280000300a00 */
[----:B------:R1:W-:Y:S04]  /*652b0*/  STL.64 [R1+0x3c40], R22 ;  /* 0x003c401601007387 */ /* 0x0003e80000100a00 */
[----:B------:R-:W4:Y:S04]  /*652c0*/  LDL.LU.64 R226, [R1+0x10e0] ;  /* 0x0010e00001e27983 */ /* 0x000f280000300a00 */
        /* <DEDUP_REMOVED lines=165> */
[----:B----4-:R-:W-:-:S03]  /*65d20*/  IMAD.WIDE R222, R6, 0x4, R222 ;  /* 0x0000000406de7825 */ /* 0x010fc600078e02de */
[----:B------:R-:W4:Y:S01]  /*65d30*/  LDL.LU.64 R22, [R1+0xe70] ;  /* 0x000e700001167983 */ /* 0x000f220000300a00 */
[----:B------:R-:W-:-:S03]  /*65d40*/  IMAD.WIDE R20, R6, 0x4, R226 ;  /* 0x0000000406147825 */ /* 0x000fc600078e02e2 */
[----:B------:R3:W-:Y:S04]  /*65d50*/  LDGSTS.E [R14+0x24c00], desc[UR60][R10.64], P0 ;  /* 0x24c000000a0e7fae */ /* 0x0007e8000812187c */
[----:B------:R1:W-:Y:S04]  /*65d60*/  STL.64 [R1+0x47f0], R222 ;  /* 0x0047f0de01007387 */ /* 0x0003e80000100a00 */
[----:B------:R-:W4:Y:S04]  /*65d70*/  LDL.LU.64 R226, [R1+0xe60] ;  /* 0x000e600001e27983 */ /* 0x000f280000300a00 */
        /* <DEDUP_REMOVED lines=12> */
[----:B------:R1:W-:Y:S04]  /*65e40*/  LDGSTS.E [R14+0x25c00], desc[UR60][R18.64], P0 ;  /* 0x25c00000120e7fae */ /* 0x0003e8000812187c */
[----:B------:R1:W-:Y:S01]  /*65e50*/  STL.64 [R1+0x47d0], R212 ;  /* 0x0047d0d401007387 */ /* 0x0003e20000100a00 */
[----:B------:R-:W-:-:S03]  /*65e60*/  IMAD.WIDE R20, R6, 0x4, R216 ;  /* 0x0000000406147825 */ /* 0x000fc600078e02d8 */
[----:B------:R-:W3:Y:S01]  /*65e70*/  LDL.LU.64 R216, [R1+0xe20] ;  /* 0x000e200001d87983 */ /* 0x000ee20000300a00 */
[----:B-1----:R-:W-:Y:S02]  /*65e80*/  VIADD R10, R12, 0x200000 ;  /* 0x002000000c0a7836 */ /* 0x002fe40000000000 */
[C---:B------:R-:W-:Y:S02]  /*65e90*/  IMAD.WIDE R18, R6.reuse, 0x4, R214 ;  /* 0x0000000406127825 */ /* 0x040fe400078e02d6 */
[----:B------:R-:W3:Y:S04]  /*65ea0*/  LDL.LU.64 R214, [R1+0xe10] ;  /* 0x000e100001d67983 */ /* 0x000ee80000300a00 */
[----:B------:R-:W-:Y:S04]  /*65eb0*/  STL.64 [R1+0x47c8], R20 ;  /* 0x0047c81401007387 */ /* 0x000fe80000100a00 */
[----:B------:R2:W-:Y:S04]  /*65ec0*/  LDGSTS.E [R10+0x26000], desc[UR60][R212.64], P0 ;  /* 0x26000000d40a7fae */ /* 0x0005e8000812187c */
[----:B------:R-:W-:Y:S04]  /*65ed0*/  LDGSTS.E [R252+0x26400], desc[UR60][R20.64], P0 ;  /* 0x2640000014fc7fae */ /* 0x000fe8000812187c */
[----:B------:R4:W-:Y:S04]  /*65ee0*/  LDGSTS.E [R16+0x26800], desc[UR60][R18.64], P0 ;  /* 0x2680000012107fae */ /* 0x0009e8000812187c */
[----:B------:R-:W3:Y:S04]  /*65ef0*/  LDL.LU.64 R212, [R1+0x4b18] ;  /* 0x004b180001d47983 */ /* 0x000ee80000300a00 */
[----:B------:R4:W-:Y:S01]  /*65f00*/  STL.64 [R1+0x47c0], R18 ;  /* 0x0047c01201007387 */ /* 0x0009e20000100a00 */
[----:B--2---:R-:W-:-:S03]  /*65f10*/  IMAD.WIDE R10, R6, 0x4, R218 ;  /* 0x00000004060a7825 */ /* 0x004fc600078e02da */
        /* <DEDUP_REMOVED lines=9> */
[----:B------:R-:W-:Y:S01]  /*65fb0*/  LDGSTS.E [R16+0x27400], desc[UR60][R20.64], P0 ;  /* 0x2740000014107fae */ /* 0x000fe2000812187c */
[----:B---3--:R-:W-:-:S03]  /*65fc0*/  IMAD.WIDE R10, R6, 0x4, R224 ;  /* 0x00000004060a7825 */ /* 0x008fc600078e02e0 */
[----:B------:R-:W3:Y:S04]  /*65fd0*/  LDL.LU.64 R224, [R1+0xdd0] ;  /* 0x000dd00001e07983 */ /* 0x000ee80000300a00 */
[----:B------:R-:W-:Y:S04]  /*65fe0*/  STL.64 [R1+0x47a8], R20 ;  /* 0x0047a81401007387 */ /* 0x000fe80000100a00 */
[----:B------:R1:W-:Y:S02]  /*65ff0*/  STL.64 [R1+0x47a0], R10 ;  /* 0x0047a00a01007387 */ /* 0x0003e40000100a00 */
[----:B-1----:R-:W-:-:S02]  /*66000*/  IMAD.WIDE R18, R6, 0x4, R220 ;  /* 0x0000000406127825 */ /* 0x002fc400078e02dc */
[----:B------:R1:W-:Y:S04]  /*66010*/  LDGSTS.E [R14+0x27800], desc[UR60][R10.64], P0 ;  /* 0x278000000a0e7fae */ /* 0x0003e8000812187c */
[----:B------:R-:W3:Y:S04]  /*66020*/  LDL.LU.64 R220, [R1+0xdc0] ;  /* 0x000dc00001dc7983 */ /* 0x000ee80000300a00 */
[----:B------:R1:W-:Y:S02]  /*66030*/  STL.64 [R1+0x4798], R18 ;  /* 0x0047981201007387 */ /* 0x0003e40000100a00 */
[----:B-1----:R-:W-:-:S02]  /*66040*/  IMAD.WIDE R10, R6, 0x4, R222 ;  /* 0x00000004060a7825 */ /* 0x002fc400078e02de */
[----:B------:R-:W3:Y:S01]  /*66050*/  LDL.LU.64 R222, [R1+0xdb0] ;  /* 0x000db00001de7983 */ /* 0x000ee20000300a00 */
[----:B------:R-:W-:Y:S01]  /*66060*/  IADD3 R12, R12, 0x200000, RZ ;  /* 0x002000000c0c7810 */ /* 0x000fe20007ffe0ff */
[----:B------:R-:W-:Y:S02]  /*66070*/  VIADD R252, R9, 0x200000 ;  /* 0x0020000009fc7836 */ /* 0x000fe40000000000 */
[----:B------:R2:W-:Y:S01]  /*66080*/  STL.64 [R1+0x3938], R10 ;  /* 0x0039380a01007387 */ /* 0x0005e20000100a00 */
[----:B------:R-:W-:-:S03]  /*66090*/  IMAD.WIDE R20, R6, 0x4, R216 ;  /* 0x0000000406147825 */ /* 0x000fc600078e02d8 */
[----:B------:R1:W-:Y:S04]  /*660a0*/  LDGSTS.E [R12+0x27c00], desc[UR60][R18.64], P0 ;  /* 0x27c00000120c7fae */ /* 0x0003e8000812187c */
[----:B------:R-:W3:Y:S01]  /*660b0*/  LDL.LU.64 R216, [R1+0xda0] ;  /* 0x000da00001d87983 */ /* 0x000ee20000300a00 */
[C---:B------:R-:W-:Y:S01]  /*660c0*/  IADD3 R16, R9.reuse, 0x200000, RZ ;  /* 0x0020000009107810 */ /* 0x040fe20007ffe0ff */
[----:B------:R-:W-:Y:S02]  /*660d0*/  VIADD R14, R9, 0x200000 ;  /* 0x00200000090e7836 */ /* 0x000fe40000000000 */
[----:B------:R2:W-:Y:S04]  /*660e0*/  LDGSTS.E [R252+0x80], desc[UR60][R10.64], P0 ;  /* 0x000800000afc7fae */ /* 0x0005e8000812187c */
[----:B------:R-:W-:Y:S01]  /*660f0*/  LDGSTS.E [R16+0x480], desc[UR60][R20.64], P0 ;  /* 0x0048000014107fae */ /* 0x000fe2000812187c */
[----:B-1----:R-:W-:-:S03]  /*66100*/  IMAD.WIDE R18, R6, 0x4, R214 ;  /* 0x0000000406127825 */ /* 0x002fc600078e02d6 */
[----:B------:R-:W3:Y:S04]  /*66110*/  LDL.LU.64 R214, [R1+0xd90] ;  /* 0x000d900001d67983 */ /* 0x000ee80000300a00 */
[----:B------:R-:W-:Y:S04]  /*66120*/  STL.64 [R1+0x3978], R20 ;  /* 0x0039781401007387 */ /* 0x000fe80000100a00 */
[----:B------:R4:W-:Y:S04]  /*66130*/  STL.64 [R1+0x39b8], R18 ;  /* 0x0039b81201007387 */ /* 0x0009e80000100a00 */
[----:B------:R4:W-:Y:S01]  /*66140*/  LDGSTS.E [R14+0x880], desc[UR60][R18.64], P0 ;  /* 0x00880000120e7fae */ /* 0x0009e2000812187c */
[----:B------:R-:W-:Y:S01]  /*66150*/  IADD3 R12, R9, 0x200000, RZ ;  /* 0x00200000090c7810 */ /* 0x000fe20007ffe0ff */
        /* <DEDUP_REMOVED lines=18> */
[----:B------:R1:W-:Y:S04]  /*66280*/  STL.64 [R1+0x3af8], R18 ;  /* 0x003af81201007387 */ /* 0x0003e80000100a00 */
[----:B------:R1:W-:Y:S02]  /*66290*/  LDGSTS.E [R12+0x1c80], desc[UR60][R18.64], P0 ;  /* 0x01c80000120c7fae */ /* 0x0003e4000812187c */
[----:B-1----:R-:W-:-:S02]  /*662a0*/  IMAD.WIDE R10, R6, 0x4, R222 ;  /* 0x00000004060a7825 */ /* 0x002fc400078e02de */
[----:B------:R-:W3:Y:S04]  /*662b0*/  LDL.LU.64 R222, [R1+0xd30] ;  /* 0x000d300001de7983 */ /* 0x000ee80000300a00 */
[----:B------:R2:W-:Y:S04]  /*662c0*/  STL.64 [R1+0x3b38], R10 ;  /* 0x003b380a01007387 */ /* 0x0005e80000100a00 */
[----:B------:R2:W-:Y:S01]  /*662d0*/  LDGSTS.E [R252+0x2080], desc[UR60][R10.64], P0 ;  /* 0x020800000afc7fae */ /* 0x0005e2000812187c */
[----:B------:R-:W-:-:S03]  /*662e0*/  IMAD.WIDE R20, R6, 0x4, R216 ;  /* 0x0000000406147825 */ /* 0x000fc600078e02d8 */
[----:B------:R-:W3:Y:S04]  /*662f0*/  LDL.LU.64 R216, [R1+0xd20] ;  /* 0x000d200001d87983 */ /* 0x000ee80000300a00 */
[----:B------:R-:W-:Y:S01]  /*66300*/  LDGSTS.E [R16+0x2480], desc[UR60][R20.64], P0 ;  /* 0x0248000014107fae */ /* 0x000fe2000812187c */
[----:B------:R-:W-:-:S03]  /*66310*/  IMAD.WIDE R18, R6, 0x4, R214 ;  /* 0x0000000406127825 */ /* 0x000fc600078e02d6 */
[----:B------:R-:W3:Y:S04]  /*66320*/  LDL.LU.64 R214, [R1+0xd10] ;  /* 0x000d100001d67983 */ /* 0x000ee80000300a00 */
[----:B------:R-:W-:Y:S04]  /*66330*/  STL.64 [R1+0x3b78], R20 ;  /* 0x003b781401007387 */ /* 0x000fe80000100a00 */
[----:B------:R4:W-:Y:S04]  /*66340*/  STL.64 [R1+0x3bc8], R18 ;  /* 0x003bc81201007387 */ /* 0x0009e80000100a00 */
[----:B------:R4:W-:Y:S01]  /*66350*/  LDGSTS.E [R14+0x2880], desc[UR60][R18.64], P0 ;  /* 0x02880000120e7fae */ /* 0x0009e2000812187c */
        /* <DEDUP_REMOVED lines=187> */
[----:B------:R-:W-:Y:S02]  /*66f10*/  VIADD R9, R9, 0x200000 ;  /* 0x0020000009097836 */ /* 0x000fe40000000000 */
[----:B------:R-:W-:-:S04]  /*66f20*/  IMAD.WIDE R78, R6, 0x4, R78 ;  /* 0x00000004064e7825 */ /* 0x000fc800078e024e */
[----:B------:R-:W-:-:S04]  /*66f30*/  IMAD.WIDE R76, R6, 0x4, R76 ;  /* 0x00000004064c7825 */ /* 0x000fc800078e024c */
[----:B------:R-:W-:-:S04]  /*66f40*/  IMAD.WIDE R72, R6, 0x4, R72 ;  /* 0x0000000406487825 */ /* 0x000fc800078e0248 */
[----:B------:R-:W-:-:S04]  /*66f50*/  IMAD.WIDE R70, R6, 0x4, R70 ;  /* 0x0000000406467825 */ /* 0x000fc800078e0246 */
[----:B------:R-:W-:-:S04]  /*66f60*/  IMAD.WIDE R68, R6, 0x4, R68 ;  /* 0x0000000406447825 */ /* 0x000fc800078e0244 */
[----:B------:R-:W-:-:S04]  /*66f70*/  IMAD.WIDE R66, R6, 0x4, R66 ;  /* 0x0000000406427825 */ /* 0x000fc800078e0242 */
[----:B------:R-:W-:-:S04]  /*66f80*/  IMAD.WIDE R18, R6, 0x4, R214 ;  /* 0x0000000406127825 */ /* 0x000fc800078e02d6 */
[C---:B------:R-:W-:Y:S01]  /*66f90*/  IMAD.WIDE R64, R6.reuse, 0x4, R64 ;  /* 0x0000000406407825 */ /* 0x040fe200078e0240 */
[----:B------:R-:W3:Y:S04]  /*66fa0*/  LDL.LU.64 R214, [R1+0xa10] ;  /* 0x000a100001d67983 */ /* 0x000ee80000300a00 */
[----:B------:R-:W-:Y:S04]  /*66fb0*/  STL.64 [R1+0x46b0], R20 ;  /* 0x0046b01401007387 */ /* 0x000fe80000100a00 */
[----:B------:R4:W-:Y:S04]  /*66fc0*/  STL.64 [R1+0x46a8], R18 ;  /* 0x0046a81201007387 */ /* 0x0009e80000100a00 */
[----:B------:R4:W-:Y:S01]  /*66fd0*/  LDGSTS.E [R14+0x26880], desc[UR60][R18.64], P0 ;  /* 0x26880000120e7fae */ /* 0x0009e2000812187c */
        /* <DEDUP_REMOVED lines=34> */
[----:B-1----:R-:W1:Y:S03]  /*67200*/  LDC R252, c[0x0][0x230] ;  /* 0x00008c00fffc7b82 */ /* 0x002e660000000800 */
[C---:B--2---:R-:W-:Y:S02]  /*67210*/  IMAD.WIDE R10, R6.reuse, 0x4, R218 ;  /* 0x00000004060a7825 */ /* 0x044fe400078e02da */
        /* <DEDUP_REMOVED lines=17> */
[----:B------:R1:W-:Y:S01]  /*67330*/  STL.64 [R1+0x4680], R18 ;  /* 0x0046801201007387 */ /* 0x0003e20000100a00 */
[----:B------:R-:W-:-:S03]  /*67340*/  IADD3 R16, R8, 0x200000, RZ ;  /* 0x0020000008107810 */ /* 0x000fc60007ffe0ff */
[----:B------:R1:W-:Y:S02]  /*67350*/  LDGSTS.E [R9+0x27c80], desc[UR60][R18.64], P0 ;  /* 0x27c8000012097fae */ /* 0x0003e4000812187c */
[C---:B-1----:R-:W-:Y:S02]  /*67360*/  IMAD.WIDE R10, R6.reuse, 0x4, R222 ;  /* 0x00000004060a7825 */ /* 0x042fe400078e02de */
[----:B------:R-:W3:Y:S04]  /*67370*/  LDL.LU.64 R222, [R1+0x9b0] ;  /* 0x0009b00001de7983 */ /* 0x000ee80000300a00 */
[----:B------:R2:W-:Y:S01]  /*67380*/  STL.64 [R1+0x2910], R10 ;  /* 0x0029100a01007387 */ /* 0x0005e20000100a00 */
[----:B------:R-:W-:-:S04]  /*67390*/  IMAD.WIDE R20, R6, 0x4, R216 ;  /* 0x0000000406147825 */ /* 0x000fc800078e02d8 */
[C---:B------:R-:W-:Y:S01]  /*673a0*/  VIADD R14, R8.reuse, 0x200000 ;  /* 0x00200000080e7836 */ /* 0x040fe20000000000 */
[----:B------:R-:W3:Y:S01]  /*673b0*/  LDL.LU.64 R216, [R1+0x9a0] ;  /* 0x0009a00001d87983 */ /* 0x000ee20000300a00 */
[----:B------:R-:W-:-:S03]  /*673c0*/  IADD3 R12, R8, 0x200000, RZ ;  /* 0x00200000080c7810 */ /* 0x000fc60007ffe0ff */
[----:B------:R2:W-:Y:S04]  /*673d0*/  LDGSTS.E [R16+0x100], desc[UR60][R10.64], P0 ;  /* 0x001000000a107fae */ /* 0x0005e8000812187c */
[----:B------:R-:W-:Y:S01]  /*673e0*/  LDGSTS.E [R14+0x500], desc[UR60][R20.64], P0 ;  /* 0x00500000140e7fae */ /* 0x000fe2000812187c */
[----:B------:R-:W-:-:S03]  /*673f0*/  IMAD.WIDE R18, R6, 0x4, R214 ;  /* 0x0000000406127825 */ /* 0x000fc600078e02d6 */
[----:B------:R-:W3:Y:S04]  /*67400*/  LDL.LU.64 R214, [R1+0x990] ;  /* 0x0009900001d67983 */ /* 0x000ee80000300a00 */
[----:B------:R-:W-:Y:S04]  /*67410*/  STL.64 [R1+0x3980], R20 ;  /* 0x0039801401007387 */ /* 0x000fe80000100a00 */
[----:B------:R4:W-:Y:S04]  /*67420*/  STL.64 [R1+0x39c0], R18 ;  /* 0x0039c01201007387 */ /* 0x0009e80000100a00 */
[----:B------:R4:W-:Y:S01]  /*67430*/  LDGSTS.E [R12+0x900], desc[UR60][R18.64], P0 ;  /* 0x00900000120c7fae */ /* 0x0009e2000812187c */
[----:B------:R-:W-:-:S02]  /*67440*/  VIADD R9, R8, 0x200000 ;  /* 0x0020000008097836 */ /* 0x000fc40000000000 */
        /* <DEDUP_REMOVED lines=390> */
[----:B------:R-:W2:Y:S01]  /*68cb0*/  LDL.LU.64 R218, [R1+0x510] ;  /* 0x0005100001da7983 */ /* 0x000ea20000300a00 */
[----:B----4-:R-:W-:-:S03]  /*68cc0*/  IMAD.WIDE R18, R6, 0x4, R22 ;  /* 0x0000000406127825 */ /* 0x010fc600078e0216 */
[----:B------:R3:W-:Y:S04]  /*68cd0*/  STL.64 [R1+0x4438], R10 ;  /* 0x0044380a01007387 */ /* 0x0007e80000100a00 */
[----:B------:R-:W4:Y:S01]  /*68ce0*/  LDL.LU.64 R22, [R1+0x508] ;  /* 0x0005080001167983 */ /* 0x000f220000300a00 */
[----:B------:R-:W-:-:S03]  /*68cf0*/  IMAD.WIDE R20, R6, 0x4, R226 ;  /* 0x0000000406147825 */ /* 0x000fc600078e02e2 */
[----:B------:R1:W-:Y:S04]  /*68d00*/  STL.64 [R1+0x4448], R18 ;  /* 0x0044481201007387 */ /* 0x0003e80000100a00 */
[----:B------:R3:W-:Y:S04]  /*68d10*/  LDGSTS.E [R8+0x20d80], desc[UR60][R10.64], P0 ;  /* 0x20d800000a087fae */ /* 0x0007e8000812187c */
[----:B------:R-:W4:Y:S04]  /*68d20*/  LDL.LU.64 R226, [R1+0x500] ;  /* 0x0005000001e27983 */ /* 0x000f280000300a00 */
[----:B------:R-:W-:Y:S04]  /*68d30*/  STL.64 [R1+0x4460], R20 ;  /* 0x0044601401007387 */ /* 0x000fe80000100a00 */
[----:B------:R1:W-:Y:S04]  /*68d40*/  LDGSTS.E [R14+0x21180], desc[UR60][R18.64], P0 ;  /* 0x21180000120e7fae */ /* 0x0003e8000812187c */
[----:B------:R-:W-:Y:S01]  /*68d50*/  LDGSTS.E [R12+0x21580], desc[UR60][R20.64], P0 ;  /* 0x21580000140c7fae */ /* 0x000fe2000812187c */
[----:B---3--:R-:W-:-:S03]  /*68d60*/  IMAD.WIDE R10, R6, 0x4, R224 ;  /* 0x00000004060a7825 */ /* 0x008fc600078e02e0 */
[----:B------:R-:W3:Y:S04]  /*68d70*/  LDL.LU.64 R224, [R1+0x4f8] ;  /* 0x0004f80001e07983 */ /* 0x000ee80000300a00 */
[----:B------:R1:W-:Y:S02]  /*68d80*/  STL.64 [R1+0x4528], R10 ;  /* 0x0045280a01007387 */ /* 0x0003e40000100a00 */
[C---:B-1----:R-:W-:Y:S02]  /*68d90*/  IMAD.WIDE R18, R6.reuse, 0x4, R220 ;  /* 0x0000000406127825 */ /* 0x042fe400078e02dc */
        /* <DEDUP_REMOVED lines=8> */
[----:B------:R-:W-:-:S05]  /*68e20*/  IMAD.WIDE R20, R6, 0x4, R216 ;  /* 0x0000000406147825 */ /* 0x000fca00078e02d8 */
[----:B------:R-:W-:Y:S01]  /*68e30*/  LDGSTS.E [R12+0x22580], desc[UR60][R20.64], P0 ;  /* 0x22580000140c7fae */ /* 0x000fe2000812187c */
[----:B------:R-:W-:-:S03]  /*68e40*/  IMAD.WIDE R18, R6, 0x4, R214 ;  /* 0x0000000406127825 */ /* 0x000fc600078e02d6 */
[----:B------:R-:W3:Y:S04]  /*68e50*/  LDL.LU.64 R214, [R1+0x4e0] ;  /* 0x0004e00001d67983 */ /* 0x000ee80000300a00 */
[----:B------:R-:W-:Y:S04]  /*68e60*/  STL.64 [R1+0x4510], R20 ;  /* 0x0045101401007387 */ /* 0x000fe80000100a00 */
[----:B------:R-:W3:Y:S04]  /*68e70*/  LDL.LU.64 R216, [R1+0x4d8] ;  /* 0x0004d80001d87983 */ /* 0x000ee80000300a00 */
[----:B------:R1:W-:Y:S04]  /*68e80*/  STL.64 [R1+0x4508], R18 ;  /* 0x0045081201007387 */ /* 0x0003e80000100a00 */
[----:B------:R-:W-:Y:S01]  /*68e90*/  LDGSTS.E [R9+0x22980], desc[UR60][R18.64], P0 ;  /* 0x2298000012097fae */ /* 0x000fe2000812187c */
[----:B--2---:R-:W-:-:S03]  /*68ea0*/  IMAD.WIDE R10, R6, 0x4, R218 ;  /* 0x00000004060a7825 */ /* 0x004fc600078e02da */
[----:B------:R-:W2:Y:S01]  /*68eb0*/  LDL.LU.64 R218, [R1+0x4d0] ;  /* 0x0004d00001da7983 */ /* 0x000ea20000300a00 */
[----:B----4-:R-:W-:-:S03]  /*68ec0*/  IMAD.WIDE R22, R6, 0x4, R22 ;  /* 0x0000000406167825 */ /* 0x010fc600078e0216 */
[----:B------:R4:W-:Y:S04]  /*68ed0*/  STL.64 [R1+0x4500], R10 ;  /* 0x0045000a01007387 */ /* 0x0009e80000100a00 */
[----:B-1----:R-:W2:Y:S01]  /*68ee0*/  LDL.LU.64 R18, [R1+0x4c8] ;  /* 0x0004c80001127983 */ /* 0x002ea20000300a00 */
[----:B------:R-:W-:-:S03]  /*68ef0*/  IMAD.WIDE R226, R6, 0x4, R226 ;  /* 0x0000000406e27825 */ /* 0x000fc600078e02e2 */
[----:B------:R1:W-:Y:S04]  /*68f00*/  STL.64 [R1+0x44f8], R22 ;  /* 0x0044f81601007387 */ /* 0x0003e80000100a00 */
[----:B------:R-:W-:Y:S04]  /*68f10*/  LDGSTS.E [R8+0x22d80], desc[UR60][R10.64], P0 ;  /* 0x22d800000a087fae */ /* 0x000fe8000812187c */
[----:B------:R-:W2:Y:S04]  /*68f20*/  LDL.LU.64 R20, [R1+0x4c0] ;  /* 0x0004c00001147983 */ /* 0x000ea80000300a00 */
[----:B------:R-:W-:Y:S04]  /*68f30*/  LDGSTS.E [R14+0x23180], desc[UR60][R22.64], P0 ;  /* 0x23180000160e7fae */ /* 0x000fe8000812187c */
[----:B------:R-:W-:Y:S04]  /*68f40*/  LDGSTS.E [R12+0x23580], desc[UR60][R226.64], P0 ;  /* 0x23580000e20c7fae */ /* 0x000fe8000812187c */
[----:B----4-:R-:W4:Y:S01]  /*68f50*/  LDL.LU.64 R10, [R1+0x4b8] ;  /* 0x0004b800010a7983 */ /* 0x010f220000300a00 */
[----:B---3--:R-:W-:-:S03]  /*68f60*/  IMAD.WIDE R224, R6, 0x4, R224 ;  /* 0x0000000406e07825 */ /* 0x008fc600078e02e0 */
[----:B------:R3:W-:Y:S04]  /*68f70*/  STL.64 [R1+0x44f0], R226 ;  /* 0x0044f0e201007387 */ /* 0x0007e80000100a00 */
[----:B-1----:R-:W4:Y:S01]  /*68f80*/  LDL.LU.64 R22, [R1+0x4b0] ;  /* 0x0004b00001167983 */ /* 0x002f220000300a00 */
[----:B------:R-:W-:-:S03]  /*68f90*/  IMAD.WIDE R220, R6, 0x4, R220 ;  /* 0x0000000406dc7825 */ /* 0x000fc600078e02dc */
[----:B------:R1:W-:Y:S04]  /*68fa0*/  STL.64 [R1+0x44e8], R224 ;  /* 0x0044e8e001007387 */ /* 0x0003e80000100a00 */
[----:B------:R1:W-:Y:S04]  /*68fb0*/  LDGSTS.E [R9+0x23980], desc[UR60][R224.64], P0 ;  /* 0x23980000e0097fae */ /* 0x0003e8000812187c */
[----:B------:R-:W-:Y:S04]  /*68fc0*/  LDGSTS.E [R8+0x23d80], desc[UR60][R220.64], P0 ;  /* 0x23d80000dc087fae */ /* 0x000fe8000812187c */
[----:B---3--:R-:W3:Y:S04]  /*68fd0*/  LDL.LU.64 R226, [R1+0x4a8] ;  /* 0x0004a80001e27983 */ /* 0x008ee80000300a00 */
[----:B------:R1:W-:Y:S02]  /*68fe0*/  STL.64 [R1+0x44e0], R220 ;  /* 0x0044e0dc01007387 */ /* 0x0003e40000100a00 */
[----:B-1----:R-:W-:-:S02]  /*68ff0*/  IMAD.WIDE R224, R6, 0x4, R222 ;  /* 0x0000000406e07825 */ /* 0x002fc400078e02de */
[----:B------:R-:W3:Y:S04]  /*69000*/  LDL.LU.64 R222, [R1+0x4a0] ;  /* 0x0004a00001de7983 */ /* 0x000ee80000300a00 */
[----:B------:R-:W-:Y:S04]  /*69010*/  LDGSTS.E [R14+0x24180], desc[UR60][R224.64], P0 ;  /* 0x24180000e00e7fae */ /* 0x000fe8000812187c */
[----:B------:R-:W3:Y:S04]  /*69020*/  LDL.LU.64 R220, [R1+0x498] ;  /* 0x0004980001dc7983 */ /* 0x000ee80000300a00 */
[----:B------:R1:W-:Y:S04]  /*69030*/  STL.64 [R1+0x44d8], R224 ;  /* 0x0044d8e001007387 */ /* 0x0003e80000100a00 */
[----:B-1----:R-:W3:Y:S01]  /*69040*/  LDL.LU.64 R224, [R1+0x490] ;  /* 0x0004900001e07983 */ /* 0x002ee20000300a00 */
[----:B------:R-:W-:-:S04]  /*69050*/  IMAD.WIDE R214, R6, 0x4, R214 ;  /* 0x0000000406d67825 */ /* 0x000fc800078e02d6 */
[C---:B------:R-:W-:Y:S01]  /*69060*/  IMAD.WIDE R216, R6.reuse, 0x4, R216 ;  /* 0x0000000406d87825 */ /* 0x040fe200078e02d8 */
[----:B------:R1:W-:Y:S04]  /*69070*/  STL.64 [R1+0x44d0], R214 ;  /* 0x0044d0d601007387 */ /* 0x0003e80000100a00 */
[----:B------:R1:W-:Y:S04]  /*69080*/  STL.64 [R1+0x44c8], R216 ;  /* 0x0044c8d801007387 */ /* 0x0003e80000100a00 */
[----:B------:R-:W-:Y:S04]  /*69090*/  LDGSTS.E [R12+0x24580], desc[UR60][R214.64], P0 ;  /* 0x24580000d60c7fae */ /* 0x000fe8000812187c */
[----:B------:R-:W-:Y:S04]  /*690a0*/  LDGSTS.E [R9+0x24980], desc[UR60][R216.64], P0 ;  /* 0x24980000d8097fae */ /* 0x000fe8000812187c */
[----:B-1----:R-:W3:Y:S04]  /*690b0*/  LDL.LU.64 R214, [R1+0x4b10] ;  /* 0x004b100001d67983 */ /* 0x002ee80000300a00 */
[----:B------:R-:W3:Y:S01]  /*690c0*/  LDL.LU.64 R216, [R1+0x4b08] ;  /* 0x004b080001d87983 */ /* 0x000ee20000300a00 */
[----:B--2---:R-:W-:-:S04]  /*690d0*/  IMAD.WIDE R218, R6, 0x4, R218 ;  /* 0x0000000406da7825 */ /* 0x004fc800078e02da */
[C---:B------:R-:W-:Y:S01]  /*690e0*/  IMAD.WIDE R18, R6.reuse, 0x4, R18 ;  /* 0x0000000406127825 */ /* 0x040fe200078e0212 */
[----:B------:R1:W-:Y:S04]  /*690f0*/  STL.64 [R1+0x44c0], R218 ;  /* 0x0044c0da01007387 */ /* 0x0003e80000100a00 */
[----:B------:R-:W-:Y:S04]  /*69100*/  LDGSTS.E [R8+0x24d80], desc[UR60][R218.64], P0 ;  /* 0x24d80000da087fae */ /* 0x000fe8000812187c */
[----:B------:R2:W-:Y:S01]  /*69110*/  LDGSTS.E [R14+0x25180], desc[UR60][R18.64], P0 ;  /* 0x25180000120e7fae */ /* 0x0005e2000812187c */
[----:B------:R-:W-:-:S05]  /*69120*/  IMAD.WIDE R20, R6, 0x4, R20 ;  /* 0x0000000406147825 */ /* 0x000fca00078e0214 */
[----:B------:R-:W-:Y:S04]  /*69130*/  LDGSTS.E [R12+0x25580], desc[UR60][R20.64], P0 ;  /* 0x25580000140c7fae */ /* 0x000fe8000812187c */
[----:B-1----:R-:W3:Y:S01]  /*69140*/  LDL.LU.64 R218, [R1+0x4b00] ;  /* 0x004b000001da7983 */ /* 0x002ee20000300a00 */
[----:B----4-:R-:W-:-:S03]  /*69150*/  IMAD.WIDE R10, R6, 0x4, R10 ;  /* 0x00000004060a7825 */ /* 0x010fc600078e020a */
[----:B------:R2:W-:Y:S04]  /*69160*/  STL.64 [R1+0x44b8], R18 ;  /* 0x0044b81201007387 */ /* 0x0005e80000100a00 */
[----:B------:R-:W-:Y:S04]  /*69170*/  STL.64 [R1+0x44b0], R20 ;  /* 0x0044b01401007387 */ /* 0x000fe80000100a00 */
[----:B------:R3:W-:Y:S04]  /*69180*/  STL.64 [R1+0x44a8], R10 ;  /* 0x0044a80a01007387 */ /* 0x0007e80000100a00 */
[----:B------:R3:W-:Y:S01]  /*69190*/  LDGSTS.E [R9+0x25980], desc[UR60][R10.64], P0 ;  /* 0x259800000a097fae */ /* 0x0007e2000812187c */
[----:B--2---:R-:W-:-:S04]  /*691a0*/  IMAD.WIDE R18, R6, 0x4, R22 ;  /* 0x0000000406127825 */ /* 0x004fc800078e0216 */
[C---:B---3--:R-:W-:Y:S01]  /*691b0*/  IMAD.WIDE R10, R6.reuse, 0x4, R226 ;  /* 0x00000004060a7825 */ /* 0x048fe200078e02e2 */
[----:B------:R1:W-:Y:S04]  /*691c0*/  STL.64 [R1+0x44a0], R18 ;  /* 0x0044a01201007387 */ /* 0x0003e80000100a00 */
[----:B------:R-:W2:Y:S04]  /*691d0*/  LDL.LU.64 R226, [R1+0x488] ;  /* 0x0004880001e27983 */ /* 0x000ea80000300a00 */
[----:B------:R1:W-:Y:S01]  /*691e0*/  LDGSTS.E [R8+0x25d80], desc[UR60][R18.64], P0 ;  /* 0x25d8000012087fae */ /* 0x0003e2000812187c */
[----:B------:R-:W-:-:S03]  /*691f0*/  IMAD.WIDE R20, R6, 0x4, R222 ;  /* 0x0000000406147825 */ /* 0x000fc600078e02de */
[----:B------:R3:W-:Y:S04]  /*69200*/  STL.64 [R1+0x4498], R10 ;  /* 0x0044980a01007387 */ /* 0x0007e80000100a00 */
[----:B------:R-:W4:Y:S04]  /*69210*/  LDL.LU.64 R222, [R1+0x468] ;  /* 0x0004680001de7983 */ /* 0x000f280000300a00 */
[----:B------:R3:W-:Y:S04]  /*69220*/  LDGSTS.E [R14+0x26180], desc[UR60][R10.64], P0 ;  /* 0x261800000a0e7fae */ /* 0x0007e8000812187c */
[----:B------:R-:W-:Y:S01]  /*69230*/  LDGSTS.E [R12+0x26580], desc[UR60][R20.64], P0 ;  /* 0x26580000140c7fae */ /* 0x000fe2000812187c */
[----:B-1----:R-:W-:-:S03]  /*69240*/  IMAD.WIDE R18, R6, 0x4, R220 ;  /* 0x0000000406127825 */ /* 0x002fc600078e02dc */
[----:B------:R-:W4:Y:S04]  /*69250*/  LDL.LU.64 R220, [R1+0x448] ;  /* 0x0004480001dc7983 */ /* 0x000f280000300a00 */
[----:B------:R-:W-:Y:S04]  /*69260*/  STL.64 [R1+0x4490], R20 ;  /* 0x0044901401007387 */ /* 0x000fe80000100a00 */
[----:B------:R1:W-:Y:S01]  /*69270*/  STL.64 [R1+0x4488], R18 ;  /* 0x0044881201007387 */ /* 0x0003e20000100a00 */
[----:B---3--:R-:W-:-:S03]  /*69280*/  IMAD.WIDE R10, R6, 0x4, R224 ;  /* 0x00000004060a7825 */ /* 0x008fc600078e02e0 */
[----:B------:R-:W-:Y:S04]  /*69290*/  LDGSTS.E [R9+0x26980], desc[UR60][R18.64], P0 ;  /* 0x2698000012097fae */ /* 0x000fe8000812187c */
[----:B------:R3:W-:Y:S04]  /*692a0*/  LDGSTS.E [R8+0x26d80], desc[UR60][R10.64], P0 ;  /* 0x26d800000a087fae */ /* 0x0007e8000812187c */
[----:B------:R3:W-:Y:S04]  /*692b0*/  LDGSTS.E [R12+0x27180], desc[UR60][R78.64], P0 ;  /* 0x271800004e0c7fae */ /* 0x0007e8000812187c */
[----:B------:R3:W-:Y:S04]  /*692c0*/  LDGSTS.E [R9+0x27580], desc[UR60][R76.64], P0 ;  /* 0x275800004c097fae */ /* 0x0007e8000812187c */
[----:B-1----:R-:W4:Y:S04]  /*692d0*/  LDL.LU.64 R18, [R1+0x428] ;  /* 0x0004280001127983 */ /* 0x002f280000300a00 */
[----:B------:R3:W-:Y:S04]  /*692e0*/  STL.64 [R1+0x4480], R10 ;  /* 0x0044800a01007387 */ /* 0x0007e80000100a00 */
[----:B------:R-:W4:Y:S04]  /*692f0*/  LDL.LU.64 R224, [R1+0x408] ;  /* 0x0004080001e07983 */ /* 0x000f280000300a00 */
[----:B------:R-:W4:Y:S04]  /*69300*/  LDL.LU.64 R20, [R1+0x3e8] ;  /* 0x0003e80001147983 */ /* 0x000f280000300a00 */
[----:B------:R-:W-:Y:S04]  /*69310*/  STL.64 [R1+0x4478], R78 ;  /* 0x0044784e01007387 */ /* 0x000fe80000100a00 */
[----:B------:R-:W4:Y:S04]  /*69320*/  LDL.LU.64 R22, [R1+0x3c8] ;  /* 0x0003c80001167983 */ /* 0x000f280000300a00 */
[----:B------:R-:W-:Y:S01]  /*69330*/  STL.64 [R1+0x4470], R76 ;  /* 0x0044704c01007387 */ /* 0x000fe20000100a00 */
[----:B------:R-:W-:-:S02]  /*69340*/  VIADD R7, R7, 0x200000 ;  /* 0x0020000007077836 */ /* 0x000fc40000000000 */
[----:B---3--:R-:W-:-:S05]  /*69350*/  IMAD.WIDE R10, R6, 0x4, R74 ;  /* 0x00000004060a7825 */ /* 0x008fca00078e024a */
[----:B------:R1:W-:Y:S04]  /*69360*/  STL.64 [R1+0x4468], R10 ;  /* 0x0044680a01007387 */ /* 0x0003e80000100a00 */
[----:B------:R3:W-:Y:S04]  /*69370*/  LDGSTS.E [R8+0x27980], desc[UR60][R10.64], P0 ;  /* 0x279800000a087fae */ /* 0x0007e8000812187c */
[----:B------:R3:W-:Y:S01]  /*69380*/  LDGSTS.E [R7+0x27d80], desc[UR60][R72.64], P0 ;  /* 0x27d8000048077fae */ /* 0x0007e2000812187c */
[C---:B------:R-:W-:Y:S01]  /*69390*/  IADD3 R12, R4.reuse, 0x200000, RZ ;  /* 0x00200000040c7810 */ /* 0x040fe20007ffe0ff */
[----:B------:R-:W-:-:S02]  /*693a0*/  VIADD R9, R4, 0x200000 ;  /* 0x0020000004097836 */ /* 0x000fc40000000000 */
[----:B-1----:R-:W4:Y:S04]  /*693b0*/  LDL.LU.64 R10, [R1+0x3a8] ;  /* 0x0003a800010a7983 */ /* 0x002f280000300a00 */
[----:B------:R1:W-:Y:S01]  /*693c0*/  STL.64 [R1+0x4458], R72 ;  /* 0x0044584801007387 */ /* 0x0003e20000100a00 */
[C---:B---3--:R-:W-:Y:S01]  /*693d0*/  IADD3 R8, R4.reuse, 0x200000, RZ ;  /* 0x0020000004087810 */ /* 0x048fe20007ffe0ff */
[----:B------:R-:W-:Y:S02]  /*693e0*/  VIADD R7, R4, 0x200000 ;  /* 0x0020000004077836 */ /* 0x000fe40000000000 */
[C---:B--2---:R-:W-:Y:S02]  /*693f0*/  IMAD.WIDE R76, R6.reuse, 0x4, R226 ;  /* 0x00000004064c7825 */ /* 0x044fe400078e02e2 */
[----:B------:R-:W2:Y:S04]  /*69400*/  LDL.LU.64 R226, [R1+0x388] ;  /* 0x0003880001e27983 */ /* 0x000ea80000300a00 */
[----:B------:R-:W-:Y:S01]  /*69410*/  STL.64 [R1+0x2628], R76 ;  /* 0x0026284c01007387 */ /* 0x000fe20000100a00 */
[----:B----4-:R-:W-:-:S03]  /*69420*/  IMAD.WIDE R74, R6, 0x4, R222 ;  /* 0x00000004064a7825 */ /* 0x010fc600078e02de */
[----:B------:R-:W-:Y:S04]  /*69430*/  LDGSTS.E [R12+0x200], desc[UR60][R76.64], P0 ;  /* 0x002000004c0c7fae */ /* 0x000fe8000812187c */
[----:B------:R-:W3:Y:S04]  /*69440*/  LDL.LU.64 R222, [R1+0x368] ;  /* 0x0003680001de7983 */ /* 0x000ee80000300a00 */
[----:B------:R4:W-:Y:S01]  /*69450*/  LDGSTS.E [R9+0x600], desc[UR60][R74.64], P0 ;  /* 0x006000004a097fae */ /* 0x0009e2000812187c */
[----:B-1----:R-:W-:-:S03]  /*69460*/  IMAD.WIDE R72, R6, 0x4, R220 ;  /* 0x0000000406487825 */ /* 0x002fc600078e02dc */
[----:B------:R-:W3:Y:S04]  /*69470*/  LDL.LU.64 R220, [R1+0x348] ;  /* 0x0003480001dc7983 */ /* 0x000ee80000300a00 */
[----:B------:R4:W-:Y:S04]  /*69480*/  STL.64 [R1+0x26b0], R74 ;  /* 0x0026b04a01007387 */ /* 0x0009e80000100a00 */
[----:B------:R1:W-:Y:S04]  /*69490*/  STL.64 [R1+0x26d8], R72 ;  /* 0x0026d84801007387 */ /* 0x0003e80000100a00 */
[----:B------:R-:W3:Y:S04]  /*694a0*/  LDL.LU.64 R78, [R1+0x328] ;  /* 0x00032800014e7983 */ /* 0x000ee80000300a00 */
[----:B------:R1:W-:Y:S01]  /*694b0*/  LDGSTS.E [R8+0xa00], desc[UR60][R72.64], P0 ;  /* 0x00a0000048087fae */ /* 0x0003e2000812187c */
[----:B------:R-:W-:-:S04]  /*694c0*/  IMAD.WIDE R18, R6, 0x4, R18 ;  /* 0x0000000406127825 */ /* 0x000fc800078e0212 */
[C---:B----4-:R-:W-:Y:S01]  /*694d0*/  IMAD.WIDE R74, R6.reuse, 0x4, R224 ;  /* 0x00000004064a7825 */ /* 0x050fe200078e02e0 */
[----:B------:R4:W-:Y:S04]  /*694e0*/  STL.64 [R1+0x2748], R18 ;  /* 0x0027481201007387 */ /* 0x0009e80000100a00 */
[----:B------:R-:W3:Y:S04]  /*694f0*/  LDL.LU.64 R224, [R1+0x308] ;  /* 0x0003080001e07983 */ /* 0x000ee80000300a00 */
[----:B------:R4:W-:Y:S04]  /*69500*/  LDGSTS.E [R7+0xe00], desc[UR60][R18.64], P0 ;  /* 0x00e0000012077fae */ /* 0x0009e8000812187c */
[----:B------:R-:W-:Y:S01]  /*69510*/  STL.64 [R1+0x2788], R74 ;  /* 0x0027884a01007387 */ /* 0x000fe20000100a00 */
[----:B-1----:R-:W-:-:S03]  /*69520*/  IMAD.WIDE R72, R6, 0x4, R20 ;  /* 0x0000000406487825 */ /* 0x002fc600078e0214 */
[----:B------:R-:W-:Y:S04]  /*69530*/  LDGSTS.E [R12+0x1200], desc[UR60][R74.64], P0 ;  /* 0x012000004a0c7fae */ /* 0x000fe8000812187c */
[----:B------:R-:W3:Y:S04]  /*69540*/  LDL.LU.64 R20, [R1+0x2e8] ;  /* 0x0002e80001147983 */ /* 0x000ee80000300a00 */
[----:B------:R2:W-:Y:S01]  /*69550*/  LDGSTS.E [R9+0x1600], desc[UR60][R72.64], P0 ;  /* 0x0160000048097fae */ /* 0x0005e2000812187c */
[----:B----4-:R-:W-:-:S03]  /*69560*/  IMAD.WIDE R18, R6, 0x4, R22 ;  /* 0x0000000406127825 */ /* 0x010fc600078e0216 */
[----:B------:R-:W4:Y:S04]  /*69570*/  LDL.LU.64 R22, [R1+0x2c8] ;  /* 0x0002c80001167983 */ /* 0x000f280000300a00 */
[----:B------:R-:W-:Y:S04]  /*69580*/  STL.64 [R1+0x27e0], R72 ;  /* 0x0027e04801007387 */ /* 0x000fe80000100a00 */
[----:B------:R1:W-:Y:S04]  /*69590*/  STL.64 [R1+0x2840], R18 ;  /* 0x0028401201007387 */ /* 0x0003e80000100a00 */
[----:B------:R-:W-:Y:S04]  /*695a0*/  LDGSTS.E [R8+0x1a00], desc[UR60][R18.64], P0 ;  /* 0x01a0000012087fae */ /* 0x000fe8000812187c */
[----:B-1----:R-:W4:Y:S01]  /*695b0*/  LDL.LU.64 R18, [R1+0x2a8] ;  /* 0x0002a80001127983 */ /* 0x002f220000300a00 */
[----:B------:R-:W-:-:S05]  /*695c0*/  IMAD.WIDE R10, R6, 0x4, R10 ;  /* 0x00000004060a7825 */ /* 0x000fca00078e020a */
[----:B------:R1:W-:Y:S04]  /*695d0*/  STL.64 [R1+0x2888], R10 ;  /* 0x0028880a01007387 */ /* 0x0003e80000100a00 */
[----:B------:R-:W-:Y:S04]  /*695e0*/  LDGSTS.E [R7+0x1e00], desc[UR60][R10.64], P0 ;  /* 0x01e000000a077fae */ /* 0x000fe8000812187c */
[----:B-1----:R-:W4:Y:S01]  /*695f0*/  LDL.LU.64 R10, [R1+0x288] ;  /* 0x00028800010a7983 */ /* 0x002f220000300a00 */
[----:B--2---:R-:W-:-:S04]  /*69600*/  IMAD.WIDE R72, R6, 0x4, R226 ;  /* 0x0000000406487825 */ /* 0x004fc800078e02e2 */
[C---:B---3--:R-:W-:Y:S01]  /*69610*/  IMAD.WIDE R76, R6.reuse, 0x4, R222 ;  /* 0x00000004064c7825 */ /* 0x048fe200078e02de */
[----:B------:R1:W-:Y:S04]  /*69620*/  STL.64 [R1+0x28f8], R72 ;  /* 0x0028f84801007387 */ /* 0x0003e80000100a00 */
[----:B------:R-:W2:Y:S04]  /*69630*/  LDL.LU.64 R226, [R1+0x268] ;  /* 0x0002680001e27983 */ /* 0x000ea80000300a00 */
[----:B------:R-:W3:Y:S04]  /*69640*/  LDL.LU.64 R222, [R1+0x248] ;  /* 0x0002480001de7983 */ /* 0x000ee80000300a00 */
[----:B------:R1:W-:Y:S04]  /*69650*/  LDGSTS.E [R12+0x2200], desc[UR60][R72.64], P0 ;  /* 0x02200000480c7fae */ /* 0x0003e8000812187c */
[----:B------:R1:W-:Y:S04]  /*69660*/  STL.64 [R1+0x3ba0], R76 ;  /* 0x003ba04c01007387 */ /* 0x0003e80000100a00 */
[----:B------:R1:W-:Y:S01]  /*69670*/  LDGSTS.E [R9+0x2600], desc[UR60][R76.64], P0 ;  /* 0x026000004c097fae */ /* 0x0003e2000812187c */
[----:B------:R-:W-:-:S04]  /*69680*/  IMAD.WIDE R74, R6, 0x4, R220 ;  /* 0x00000004064a7825 */ /* 0x000fc800078e02dc */
[C---:B-1----:R-:W-:Y:S01]  /*69690*/  IMAD.WIDE R72, R6.reuse, 0x4, R78 ;  /* 0x0000000406487825 */ /* 0x042fe200078e024e */
[----:B------:R1:W-:Y:S04]  /*696a0*/  STL.64 [R1+0x3be0], R74 ;  /* 0x003be04a01007387 */ /* 0x0003e80000100a00 */
[----:B------:R-:W3:Y:S04]  /*696b0*/  LDL.LU.64 R220, [R1+0x228] ;  /* 0x0002280001dc7983 */ /* 0x000ee80000300a00 */
[----:B------:R1:W-:Y:S04]  /*696c0*/  LDGSTS.E [R8+0x2a00], desc[UR60][R74.64], P0 ;  /* 0x02a000004a087fae */ /* 0x0003e8000812187c */
[----:B------:R4:W-:Y:S04]  /*696d0*/  STL.64 [R1+0x3c20], R72 ;  /* 0x003c204801007387 */ /* 0x0009e80000100a00 */
[----:B------:R4:W-:Y:S01]  /*696e0*/  LDGSTS.E [R7+0x2e00], desc[UR60][R72.64], P0 ;  /* 0x02e0000048077fae */ /* 0x0009e2000812187c */
[----:B------:R-:W-:-:S03]  /*696f0*/  IMAD.WIDE R76, R6, 0x4, R224 ;  /* 0x00000004064c7825 */ /* 0x000fc600078e02e0 */
[----:B------:R-:W3:Y:S04]  /*69700*/  LDL.LU.64 R224, [R1+0x208] ;  /* 0x0002080001e07983 */ /* 0x000ee80000300a00 */
[----:B------:R4:W-:Y:S01]  /*69710*/  STL.64 [R1+0x3c60], R76 ;  /* 0x003c604c01007387 */ /* 0x0009e20000100a00 */
[----:B-1----:R-:W-:-:S03]  /*69720*/  IMAD.WIDE R74, R6, 0x4, R20 ;  /* 0x00000004064a7825 */ /* 0x002fc600078e0214 */
[----:B------:R-:W-:Y:S04]  /*69730*/  LDGSTS.E [R12+0x3200], desc[UR60][R76.64], P0 ;  /* 0x032000004c0c7fae */ /* 0x000fe8000812187c */
[----:B------:R-:W3:Y:S04]  /*69740*/  LDL.LU.64 R20, [R1+0x1e8] ;  /* 0x0001e80001147983 */ /* 0x000ee80000300a00 */
[----:B------:R-:W-:Y:S01]  /*69750*/  LDGSTS.E [R9+0x3600], desc[UR60][R74.64], P0 ;  /* 0x036000004a097fae */ /* 0x000fe2000812187c */
[----:B----4-:R-:W-:-:S03]  /*69760*/  IMAD.WIDE R72, R6, 0x4, R22 ;  /* 0x0000000406487825 */ /* 0x010fc600078e0216 */
[----:B------:R-:W4:Y:S04]  /*69770*/  LDL.LU.64 R22, [R1+0x1c8] ;  /* 0x0001c80001167983 */ /* 0x000f280000300a00 */
[----:B------:R-:W-:Y:S04]  /*69780*/  STL.64 [R1+0x3ca0], R74 ;  /* 0x003ca04a01007387 */ /* 0x000fe80000100a00 */
[----:B------:R2:W-:Y:S04]  /*69790*/  STL.64 [R1+0x3ce0], R72 ;  /* 0x003ce04801007387 */ /* 0x0005e80000100a00 */
[----:B------:R-:W4:Y:S04]  /*697a0*/  LDL.LU.64 R76, [R1+0x1a8] ;  /* 0x0001a800014c7983 */ /* 0x000f280000300a00 */
[----:B------:R2:W-:Y:S01]  /*697b0*/  LDGSTS.E [R8+0x3a00], desc[UR60][R72.64], P0 ;  /* 0x03a0000048087fae */ /* 0x0005e2000812187c */
[----:B------:R-:W-:-:S05]  /*697c0*/  IMAD.WIDE R18, R6, 0x4, R18 ;  /* 0x0000000406127825 */ /* 0x000fca00078e0212 */
[----:B------:R3:W-:Y:S04]  /*697d0*/  STL.64 [R1+0x3d20], R18 ;  /* 0x003d201201007387 */ /* 0x0007e80000100a00 */
[----:B------:R-:W4:Y:S04]  /*697e0*/  LDL.LU.64 R78, [R1+0x188] ;  /* 0x00018800014e7983 */ /* 0x000f280000300a00 */
[----:B------:R3:W-:Y:S01]  /*697f0*/  LDGSTS.E [R7+0x3e00], desc[UR60][R18.64], P0 ;  /* 0x03e0000012077fae */ /* 0x0007e2000812187c */
[----:B------:R-:W-:-:S05]  /*69800*/  IMAD.WIDE R10, R6, 0x4, R10 ;  /* 0x00000004060a7825 */ /* 0x000fca00078e020a */
[----:B------:R1:W-:Y:S04]  /*69810*/  STL.64 [R1+0x3e68], R10 ;  /* 0x003e680a01007387 */ /* 0x0003e80000100a00 */
[----:B------:R1:W-:Y:S01]  /*69820*/  LDGSTS.E [R12+0x4200], desc[UR60][R10.64], P0 ;  /* 0x042000000a0c7fae */ /* 0x0003e2000812187c */
[----:B--2---:R-:W-:-:S04]  /*69830*/  IMAD.WIDE R72, R6, 0x4, R226 ;  /* 0x0000000406487825 */ /* 0x004fc800078e02e2 */
[C---:B---3--:R-:W-:Y:S01]  /*69840*/  IMAD.WIDE R18, R6.reuse, 0x4, R222 ;  /* 0x0000000406127825 */ /* 0x048fe200078e02de */
[----:B------:R-:W-:Y:S04]  /*69850*/  STL.64 [R1+0x3e70], R72 ;  /* 0x003e704801007387 */ /* 0x000fe80000100a00 */
[----:B------:R2:W-:Y:S04]  /*69860*/  STL.64 [R1+0x3e80], R18 ;  /* 0x003e801201007387 */ /* 0x0005e80000100a00 */
[----:B------:R-:W-:Y:S04]  /*69870*/  LDGSTS.E [R9+0x4600], desc[UR60][R72.64], P0 ;  /* 0x0460000048097fae */ /* 0x000fe8000812187c */
[----:B------:R2:W-:Y:S01]  /*69880*/  LDGSTS.E [R8+0x4a00], desc[UR60][R18.64], P0 ;  /* 0x04a0000012087fae */ /* 0x0005e2000812187c */
[----:B-1----:R-:W-:-:S03]  /*69890*/  IMAD.WIDE R10, R6, 0x4, R220 ;  /* 0x00000004060a7825 */ /* 0x002fc600078e02dc */
[----:B------:R-:W3:Y:S04]  /*698a0*/  LDL.LU.64 R220, [R1+0x168] ;  /* 0x0001680001dc7983 */ /* 0x000ee80000300a00 */
[----:B------:R-:W3:Y:S04]  /*698b0*/  LDL.LU.64 R222, [R1+0x148] ;  /* 0x0001480001de7983 */ /* 0x000ee80000300a00 */
[----:B------:R4:W-:Y:S04]  /*698c0*/  STL.64 [R1+0x3e98], R10 ;  /* 0x003e980a01007387 */ /* 0x0009e80000100a00 */
[----:B------:R4:W-:Y:S01]  /*698d0*/  LDGSTS.E [R7+0x4e00], desc[UR60][R10.64], P0 ;  /* 0x04e000000a077fae */ /* 0x0009e2000812187c */
[----:B--2---:R-:W-:-:S03]  /*698e0*/  IMAD.WIDE R18, R6, 0x4, R224 ;  /* 0x0000000406127825 */ /* 0x004fc600078e02e0 */
[----:B------:R-:W2:Y:S04]  /*698f0*/  LDL.LU.64 R224, [R1+0x128] ;  /* 0x0001280001e07983 */ /* 0x000ea80000300a00 */
[----:B------:R-:W2:Y:S01]  /*69900*/  LDL.LU.64 R226, [R1+0x108] ;  /* 0x0001080001e27983 */ /* 0x000ea20000300a00 */
[----:B------:R-:W-:-:S03]  /*69910*/  IMAD.WIDE R74, R6, 0x4, R20 ;  /* 0x00000004064a7825 */ /* 0x000fc600078e0214 */
[----:B------:R1:W-:Y:S04]  /*69920*/  STL.64 [R1+0x3eb0], R18 ;  /* 0x003eb01201007387 */ /* 0x0003e80000100a00 */
[----:B------:R2:W-:Y:S04]  /*69930*/  LDGSTS.E [R12+0x5200], desc[UR60][R18.64], P0 ;  /* 0x05200000120c7fae */ /* 0x0005e8000812187c */
[----:B------:R-:W-:Y:S01]  /*69940*/  LDGSTS.E [R9+0x5600], desc[UR60][R74.64], P0 ;  /* 0x056000004a097fae */ /* 0x000fe2000812187c */
[----:B----4-:R-:W-:-:S03]  /*69950*/  IMAD.WIDE R10, R6, 0x4, R22 ;  /* 0x00000004060a7825 */ /* 0x010fc600078e0216 */
[----:B------:R-:W4:Y:S04]  /*69960*/  LDL.LU.64 R22, [R1+0xe8] ;  /* 0x0000e80001167983 */ /* 0x000f280000300a00 */
[----:B------:R-:W4:Y:S04]  /*69970*/  LDL.LU.64 R20, [R1+0xc8] ;  /* 0x0000c80001147983 */ /* 0x000f280000300a00 */
[----:B------:R-:W-:Y:S01]  /*69980*/  STL.64 [R1+0x3ec0], R74 ;  /* 0x003ec04a01007387 */ /* 0x000fe20000100a00 */
[----:B------:R-:W-:-:S03]  /*69990*/  IMAD.WIDE R72, R6, 0x4, R76 ;  /* 0x0000000406487825 */ /* 0x000fc600078e024c */
[----:B------:R1:W-:Y:S04]  /*699a0*/  STL.64 [R1+0x3ee0], R10 ;  /* 0x003ee00a01007387 */ /* 0x0003e80000100a00 */
[----:B-1----:R-:W4:Y:S04]  /*699b0*/  LDL.LU.64 R18, [R1+0xa8] ;  /* 0x0000a80001127983 */ /* 0x002f280000300a00 */
[----:B------:R1:W-:Y:S04]  /*699c0*/  LDGSTS.E [R8+0x5a00], desc[UR60][R10.64], P0 ;  /* 0x05a000000a087fae */ /* 0x0003e8000812187c */
[----:B------:R1:W-:Y:S04]  /*699d0*/  LDGSTS.E [R7+0x5e00], desc[UR60][R72.64], P0 ;  /* 0x05e0000048077fae */ /* 0x0003e8000812187c */
[----:B------:R-:W1:Y:S04]  /*699e0*/  LDL.LU.64 R10, [R1+0x88] ;  /* 0x00008800010a7983 */ /* 0x000e680000300a00 */
[----:B------:R3:W-:Y:S01]  /*699f0*/  STL.64 [R1+0x3f00], R72 ;  /* 0x003f004801007387 */ /* 0x0007e20000100a00 */
[----:B------:R-:W-:-:S03]  /*69a00*/  IMAD.WIDE R78, R6, 0x4, R78 ;  /* 0x00000004064e7825 */ /* 0x000fc600078e024e */
[----:B------:R-:W4:Y:S04]  /*69a10*/  LDL.LU.64 R76, [R1+0x68] ;  /* 0x00006800014c7983 */ /* 0x000f280000300a00 */
[----:B------:R-:W-:Y:S04]  /*69a20*/  LDGSTS.E [R12+0x6200], desc[UR60][R78.64], P0 ;  /* 0x062000004e0c7fae */ /* 0x000fe8000812187c */
[----:B---3--:R-:W3:Y:S04]  /*69a30*/  LDL.LU.64 R72, [R1+0x48] ;  /* 0x0000480001487983 */ /* 0x008ee80000300a00 */
[----:B------:R2:W-:Y:S04]  /*69a40*/  STL.64 [R1+0x3f10], R78 ;  /* 0x003f104e01007387 */ /* 0x0005e80000100a00 */
[----:B------:R-:W3:Y:S04]  /*69a50*/  LDL.LU.64 R74, [R1+0x28] ;  /* 0x00002800014a7983 */ /* 0x000ee80000300a00 */
[----:B--2---:R-:W2:Y:S01]  /*69a60*/  LDL.LU.64 R78, [R1+0x8] ;  /* 0x00000800014e7983 */ /* 0x004ea20000300a00 */
[----:B------:R-:W-:-:S04]  /*69a70*/  IMAD.WIDE R220, R6, 0x4, R220 ;  /* 0x0000000406dc7825 */ /* 0x000fc800078e02dc */
[C---:B------:R-:W-:Y:S01]  /*69a80*/  IMAD.WIDE R222, R6.reuse, 0x4, R222 ;  /* 0x0000000406de7825 */ /* 0x040fe200078e02de */
[----:B------:R4:W-:Y:S04]  /*69a90*/  STL.64 [R1+0x3f78], R220 ;  /* 0x003f78dc01007387 */ /* 0x0009e80000100a00 */
[----:B------:R4:W-:Y:S04]  /*69aa0*/  STL.64 [R1+0x3f90], R222 ;  /* 0x003f90de01007387 */ /* 0x0009e80000100a00 */
[----:B------:R-:W-:Y:S04]  /*69ab0*/  LDGSTS.E [R9+0x6600], desc[UR60][R220.64], P0 ;  /* 0x06600000dc097fae */ /* 0x000fe8000812187c */
[----:B------:R-:W-:Y:S01]  /*69ac0*/  LDGSTS.E [R8+0x6a00], desc[UR60][R222.64], P0 ;  /* 0x06a00000de087fae */ /* 0x000fe2000812187c */
[----:B------:R-:W-:-:S04]  /*69ad0*/  IMAD.WIDE R224, R6, 0x4, R224 ;  /* 0x0000000406e07825 */ /* 0x000fc800078e02e0 */
[C---:B------:R-:W-:Y:S01]  /*69ae0*/  IMAD.WIDE R226, R6.reuse, 0x4, R226 ;  /* 0x0000000406e27825 */ /* 0x040fe200078e02e2 */
[----:B----4-:R-:W4:Y:S04]  /*69af0*/  LDL.LU.64 R220, [R1+0x4af8] ;  /* 0x004af80001dc7983 */ /* 0x010f280000300a00 */
[----:B------:R-:W4:Y:S04]  /*69b00*/  LDL.LU.64 R222, [R1+0x4af0] ;  /* 0x004af00001de7983 */ /* 0x000f280000300a00 */
[----:B------:R1:W-:Y:S04]  /*69b10*/  STL.64 [R1+0x3fa0], R224 ;  /* 0x003fa0e001007387 */ /* 0x0003e80000100a00 */
[----:B------:R-:W-:Y:S04]  /*69b20*/  LDGSTS.E [R7+0x6e00], desc[UR60][R224.64], P0 ;  /* 0x06e00000e0077fae */ /* 0x000fe8000812187c */
[----:B------:R-:W-:Y:S01]  /*69b30*/  LDGSTS.E [R12+0x7200], desc[UR60][R226.64], P0 ;  /* 0x07200000e20c7fae */ /* 0x000fe2000812187c */
[----:B------:R-:W-:-:S04]  /*69b40*/  IMAD.WIDE R22, R6, 0x4, R22 ;  /* 0x0000000406167825 */ /* 0x000fc800078e0216 */
[C---:B------:R-:W-:Y:S01]  /*69b50*/  IMAD.WIDE R20, R6.reuse, 0x4, R20 ;  /* 0x0000000406147825 */ /* 0x040fe200078e0214 */
[----:B-1----:R-:W4:Y:S04]  /*69b60*/  LDL.LU.64 R224, [R1+0x4ae8] ;  /* 0x004ae80001e07983 */ /* 0x002f280000300a00 */
[----:B------:R1:W-:Y:S01]  /*69b70*/  STL.64 [R1+0x3fb0], R226 ;  /* 0x003fb0e201007387 */ /* 0x0003e20000100a00 */
[----:B------:R-:W-:-:S03]  /*69b80*/  IMAD.WIDE R18, R6, 0x4, R18 ;  /* 0x0000000406127825 */ /* 0x000fc600078e0212 */
[----:B------:R-:W-:Y:S04]  /*69b90*/  LDGSTS.E [R9+0x7600], desc[UR60][R22.64], P0 ;  /* 0x0760000016097fae */ /* 0x000fe8000812187c */
[----:B------:R-:W-:Y:S04]  /*69ba0*/  LDGSTS.E [R8+0x7a00], desc[UR60][R20.64], P0 ;  /* 0x07a0000014087fae */ /* 0x000fe8000812187c */
[----:B------:R-:W-:Y:S04]  /*69bb0*/  LDGSTS.E [R7+0x7e00], desc[UR60][R18.64], P0 ;  /* 0x07e0000012077fae */ /* 0x000fe8000812187c */
[----:B-1----:R-:W4:Y:S04]  /*69bc0*/  LDL.LU.64 R226, [R1+0x4ae0] ;  /* 0x004ae00001e27983 */ /* 0x002f280000300a00 */
[----:B------:R1:W-:Y:S04]  /*69bd0*/  STL.64 [R1+0x40a8], R22 ;  /* 0x0040a81601007387 */ /* 0x0003e80000100a00 */
[----:B------:R1:W-:Y:S01]  /*69be0*/  STL.64 [R1+0x40c8], R20 ;  /* 0x0040c81401007387 */ /* 0x0003e20000100a00 */
[----:B------:R-:W-:-:S04]  /*69bf0*/  IMAD.WIDE R10, R6, 0x4, R10 ;  /* 0x00000004060a7825 */ /* 0x000fc800078e020a */
[C---:B------:R-:W-:Y:S01]  /*69c00*/  IMAD.WIDE R76, R6.reuse, 0x4, R76 ;  /* 0x00000004064c7825 */ /* 0x040fe200078e024c */
[----:B------:R-:W-:Y:S04]  /*69c10*/  LDGSTS.E [R12+0x20200], desc[UR60][R10.64], P0 ;  /* 0x202000000a0c7fae */ /* 0x000fe8000812187c */
[----:B------:R-:W-:Y:S04]  /*69c20*/  LDGSTS.E [R9+0x20600], desc[UR60][R76.64], P0 ;  /* 0x206000004c097fae */ /* 0x000fe8000812187c */
[----:B-1----:R-:W5:Y:S04]  /*69c30*/  LDL.LU.64 R22, [R1+0x4ad8] ;  /* 0x004ad80001167983 */ /* 0x002f680000300a00 */
[----:B------:R-:W5:Y:S04]  /*69c40*/  LDL.LU.64 R20, [R1+0x4ad0] ;  /* 0x004ad00001147983 */ /* 0x000f680000300a00 */
[----:B------:R1:W-:Y:S01]  /*69c50*/  STL.64 [R1+0x40f0], R18 ;  /* 0x0040f01201007387 */ /* 0x0003e20000100a00 */
[----:B---3--:R-:W-:-:S04]  /*69c60*/  IMAD.WIDE R72, R6, 0x4, R72 ;  /* 0x0000000406487825 */ /* 0x008fc800078e0248 */
[C---:B------:R-:W-:Y:S01]  /*69c70*/  IMAD.WIDE R74, R6.reuse, 0x4, R74 ;  /* 0x00000004064a7825 */ /* 0x040fe200078e024a */
[----:B------:R2:W-:Y:S04]  /*69c80*/  LDGSTS.E [R8+0x20a00], desc[UR60][R72.64], P0 ;  /* 0x20a0000048087fae */ /* 0x0005e8000812187c */
[----:B------:R3:W-:Y:S04]  /*69c90*/  LDGSTS.E [R7+0x20e00], desc[UR60][R74.64], P0 ;  /* 0x20e000004a077fae */ /* 0x0007e8000812187c */
[----:B-1----:R-:W5:Y:S04]  /*69ca0*/  LDL.LU.64 R18, [R1+0x4ac8] ;  /* 0x004ac80001127983 */ /* 0x002f680000300a00 */
[----:B------:R1:W-:Y:S04]  /*69cb0*/  STL.64 [R1+0x4110], R10 ;  /* 0x0041100a01007387 */ /* 0x0003e80000100a00 */
[----:B-1----:R-:W5:Y:S04]  /*69cc0*/  LDL.LU.64 R10, [R1+0x4ac0] ;  /* 0x004ac000010a7983 */ /* 0x002f680000300a00 */
[----:B------:R-:W-:Y:S04]  /*69cd0*/  STL.64 [R1+0x41f8], R76 ;  /* 0x0041f84c01007387 */ /* 0x000fe80000100a00 */
[----:B------:R2:W-:Y:S04]  /*69ce0*/  STL.64 [R1+0x4200], R72 ;  /* 0x0042004801007387 */ /* 0x0005e80000100a00 */
[----:B------:R3:W-:Y:S01]  /*69cf0*/  STL.64 [R1+0x4210], R74 ;  /* 0x0042104a01007387 */ /* 0x0007e20000100a00 */
[----:B--2---:R-:W-:-:S04]  /*69d00*/  IMAD.WIDE R72, R6, 0x4, R78 ;  /* 0x0000000406487825 */ /* 0x004fc800078e024e */
[----:B------:R-:W-:-:S04]  /*69d10*/  IMAD.WIDE R76, R6, 0x4, R246 ;  /* 0x00000004064c7825 */ /* 0x000fc800078e02f6 */
[C---:B---3--:R-:W-:Y:S01]  /*69d20*/  IMAD.WIDE R74, R6.reuse, 0x4, R238 ;  /* 0x00000004064a7825 */ /* 0x048fe200078e02ee */
[----:B------:R1:W-:Y:S04]  /*69d30*/  STL.64 [R1+0x4220], R72 ;  /* 0x0042204801007387 */ /* 0x0003e80000100a00 */
[----:B------:R1:W-:Y:S04]  /*69d40*/  LDGSTS.E [R12+0x21200], desc[UR60][R72.64], P0 ;  /* 0x21200000480c7fae */ /* 0x0003e8000812187c */
[----:B------:R2:W-:Y:S04]  /*69d50*/  STL.64 [R1+0x4238], R76 ;  /* 0x0042384c01007387 */ /* 0x0005e80000100a00 */
[----:B------:R-:W-:Y:S04]  /*69d60*/  STL.64 [R1+0x4338], R74 ;  /* 0x0043384a01007387 */ /* 0x000fe80000100a00 */
[----:B------:R-:W-:Y:S04]  /*69d70*/  LDGSTS.E [R9+0x21600], desc[UR60][R76.64], P0 ;  /* 0x216000004c097fae */ /* 0x000fe8000812187c */
[----:B------:R-:W-:Y:S01]  /*69d80*/  LDGSTS.E [R8+0x21a00], desc[UR60][R74.64], P0 ;  /* 0x21a000004a087fae */ /* 0x000fe2000812187c */
[----:B-1----:R-:W-:-:S05]  /*69d90*/  IMAD.WIDE R72, R6, 0x4, R230 ;  /* 0x0000000406487825 */ /* 0x002fca00078e02e6 */
[----:B------:R-:W-:Y:S04]  /*69da0*/  STL.64 [R1+0x4348], R72 ;  /* 0x0043484801007387 */ /* 0x000fe80000100a00 */
[----:B------:R1:W-:Y:S04]  /*69db0*/  STL.64 [R1+0x4350], R70 ;  /* 0x0043504601007387 */ /* 0x0003e80000100a00 */
[----:B------:R3:W-:Y:S04]  /*69dc0*/  STL.64 [R1+0x4358], R68 ;  /* 0x0043584401007387 */ /* 0x0007e80000100a00 */
        /* <DEDUP_REMOVED lines=14> */
[----:B--2---:R-:W2:Y:S04]  /*69eb0*/  LDL.LU.64 R76, [R1+0x480] ;  /* 0x00048000014c7983 */ /* 0x004ea80000300a00 */
        /* <DEDUP_REMOVED lines=13> */
[----:B-1----:R-:W4:Y:S04]  /*69f90*/  LDL.LU.64 R70, [R1+0x460] ;  /* 0x0004600001467983 */ /* 0x002f280000300a00 */
[----:B------:R-:W-:Y:S04]  /*69fa0*/  STL.64 [R1+0x43a8], R38 ;  /* 0x0043a82601007387 */ /* 0x000fe80000100a00 */
[----:B------:R-:W4:Y:S04]  /*69fb0*/  LDL.LU.64 R78, [R1+0x440] ;  /* 0x00044000014e7983 */ /* 0x000f280000300a00 */
[----:B------:R-:W-:Y:S04]  /*69fc0*/  STL.64 [R1+0x43a0], R36 ;  /* 0x0043a02401007387 */ /* 0x000fe80000100a00 */
[----:B------:R-:W-:Y:S04]  /*69fd0*/  STL.64 [R1+0x4398], R34 ;  /* 0x0043982201007387 */ /* 0x000fe80000100a00 */
[----:B---3--:R-:W3:Y:S04]  /*69fe0*/  LDL.LU.64 R68, [R1+0x420] ;  /* 0x0004200001447983 */ /* 0x008ee80000300a00 */
[----:B------:R-:W-:Y:S04]  /*69ff0*/  STL.64 [R1+0x4390], R32 ;  /* 0x0043902001007387 */ /* 0x000fe80000100a00 */
[----:B------:R-:W3:Y:S04]  /*6a000*/  LDL.LU.64 R230, [R1+0x400] ;  /* 0x0004000001e67983 */ /* 0x000ee80000300a00 */
[----:B------:R-:W3:Y:S04]  /*6a010*/  LDL.LU.64 R238, [R1+0x3e0] ;  /* 0x0003e00001ee7983 */ /* 0x000ee80000300a00 */
[----:B------:R-:W-:Y:S04]  /*6a020*/  STL.64 [R1+0x4388], R30 ;  /* 0x0043881e01007387 */ /* 0x000fe80000100a00 */
[----:B------:R-:W-:Y:S04]  /*6a030*/  LDGSTS.E [R12+0x25200], desc[UR60][R46.64], P0 ;  /* 0x252000002e0c7fae */ /* 0x000fe8000812187c */
[----:B------:R-:W3:Y:S04]  /*6a040*/  LDL.LU.64 R72, [R1+0x3c0] ;  /* 0x0003c00001487983 */ /* 0x000ee80000300a00 */
[----:B------:R-:W-:Y:S04]  /*6a050*/  LDGSTS.E [R9+0x25600], desc[UR60][R44.64], P0 ;  /* 0x256000002c097fae */ /* 0x000fe8000812187c */
[----:B------:R-:W-:Y:S04]  /*6a060*/  LDGSTS.E [R8+0x25a00], desc[UR60][R42.64], P0 ;  /* 0x25a000002a087fae */ /* 0x000fe8000812187c */
[----:B------:R4:W-:Y:S04]  /*6a070*/  STL.64 [R1+0x4380], R28 ;  /* 0x0043801c01007387 */ /* 0x0009e80000100a00 */
[----:B------:R-:W-:Y:S04]  /*6a080*/  LDGSTS.E [R7+0x25e00], desc[UR60][R40.64], P0 ;  /* 0x25e0000028077fae */ /* 0x000fe8000812187c */
[----:B------:R-:W-:Y:S04]  /*6a090*/  STL.64 [R1+0x4378], R26 ;  /* 0x0043781a01007387 */ /* 0x000fe80000100a00 */
[----:B------:R-:W-:Y:S04]  /*6a0a0*/  LDGSTS.E [R12+0x26200], desc[UR60][R38.64], P0 ;  /* 0x26200000260c7fae */ /* 0x000fe8000812187c */
[----:B------:R-:W3:Y:S04]  /*6a0b0*/  LDL.LU.64 R74, [R1+0x3a0] ;  /* 0x0003a000014a7983 */ /* 0x000ee80000300a00 */
[----:B------:R-:W-:Y:S04]  /*6a0c0*/  LDGSTS.E [R9+0x26600], desc[UR60][R36.64], P0 ;  /* 0x2660000024097fae */ /* 0x000fe8000812187c */
[----:B------:R1:W-:Y:S04]  /*6a0d0*/  STL.64 [R1+0x4370], R24 ;  /* 0x0043701801007387 */ /* 0x0003e80000100a00 */
[----:B------:R-:W-:Y:S01]  /*6a0e0*/  LDGSTS.E [R8+0x26a00], desc[UR60][R34.64], P0 ;  /* 0x26a0000022087fae */ /* 0x000fe2000812187c */
[----:B------:R-:W-:-:S03]  /*6a0f0*/  IADD3 R4, R4, 0x200000, RZ ;  /* 0x0020000004047810 */ /* 0x000fc60007ffe0ff */
[----:B------:R-:W-:Y:S04]  /*6a100*/  LDGSTS.E [R7+0x26e00], desc[UR60][R32.64], P0 ;  /* 0x26e0000020077fae */ /* 0x000fe8000812187c */
[----:B------:R-:W-:Y:S04]  /*6a110*/  LDGSTS.E [R9+0x27200], desc[UR60][R30.64], P0 ;  /* 0x272000001e097fae */ /* 0x000fe8000812187c */
[----:B------:R4:W-:Y:S04]  /*6a120*/  LDGSTS.E [R8+0x27600], desc[UR60][R28.64], P0 ;  /* 0x276000001c087fae */ /* 0x0009e8000812187c */
[----:B------:R-:W-:Y:S04]  /*6a130*/  LDGSTS.E [R7+0x27a00], desc[UR60][R26.64], P0 ;  /* 0x27a000001a077fae */ /* 0x000fe8000812187c */
[----:B------:R1:W-:Y:S01]  /*6a140*/  LDGSTS.E [R4+0x27e00], desc[UR60][R24.64], P0 ;  /* 0x27e0000018047fae */ /* 0x0003e2000812187c */
[----:B--2---:R-:W-:-:S03]  /*6a150*/  IMAD.WIDE R246, R6, 0x4, R76 ;  /* 0x0000000406f67825 */ /* 0x004fc600078e024c */
[----:B------:R-:W2:Y:S01]  /*6a160*/  LDL.LU.64 R76, [R1+0x380] ;  /* 0x00038000014c7983 */ /* 0x000ea20000300a00 */
[----:B----4-:R-:W-:-:S04]  /*6a170*/  IMAD.WIDE R28, R6, 0x4, R70 ;  /* 0x00000004061c7825 */ /* 0x010fc800078e0246 */
[C---:B-1----:R-:W-:Y:S01]  /*6a180*/  IMAD.WIDE R24, R6.reuse, 0x4, R78 ;  /* 0x0000000406187825 */ /* 0x042fe200078e024e */
[----:B------:R-:W4:Y:S04]  /*6a190*/  LDL.LU.64 R70, [R1+0x360] ;  /* 0x0003600001467983 */ /* 0x000f280000300a00 */
[----:B------:R-:W4:Y:S01]  /*6a1a0*/  LDL.LU.64 R78, [R1+0x340] ;  /* 0x00034000014e7983 */ /* 0x000f220000300a00 */
[C---:B------:R-:W-:Y:S01]  /*6a1b0*/  VIADD R9, R3.reuse, 0x200000 ;  /* 0x0020000003097836 */ /* 0x040fe20000000000 */
[C---:B------:R-:W-:Y:S01]  /*6a1c0*/  IADD3 R8, R3.reuse, 0x200000, RZ ;  /* 0x0020000003087810 */ /* 0x040fe20007ffe0ff */
[C---:B------:R-:W-:Y:S02]  /*6a1d0*/  VIADD R7, R3.reuse, 0x200000 ;  /* 0x0020000003077836 */ /* 0x040fe40000000000 */
[----:B---3--:R-:W-:Y:S01]  /*6a1e0*/  IMAD.WIDE R26, R6, 0x4, R68 ;  /* 0x00000004061a7825 */ /* 0x008fe200078e0244 */
[----:B------:R-:W-:Y:S04]  /*6a1f0*/  STL.64 [R1+0x25c8], R28 ;  /* 0x0025c81c01007387 */ /* 0x000fe80000100a00 */
[----:B------:R-:W-:Y:S04]  /*6a200*/  LDGSTS.E [R9+0x280], desc[UR60][R246.64], P0 ;  /* 0x00280000f6097fae */ /* 0x000fe8000812187c */
[----:B------:R1:W-:Y:S04]  /*6a210*/  STL.64 [R1+0x25f8], R24 ;  /* 0x0025f81801007387 */ /* 0x0003e80000100a00 */
[----:B------:R-:W-:Y:S04]  /*6a220*/  LDGSTS.E [R8+0x680], desc[UR60][R28.64], P0 ;  /* 0x006800001c087fae */ /* 0x000fe8000812187c */
[----:B------:R-:W3:Y:S01]  /*6a230*/  LDL.LU.64 R66, [R1+0x320] ;  /* 0x0003200001427983 */ /* 0x000ee20000300a00 */
[----:B------:R-:W-:-:S03]  /*6a240*/  IADD3 R4, R3, 0x200000, RZ ;  /* 0x0020000003047810 */ /* 0x000fc60007ffe0ff */
[----:B------:R1:W-:Y:S04]  /*6a250*/  LDGSTS.E [R7+0xa80], desc[UR60][R24.64], P0 ;  /* 0x00a8000018077fae */ /* 0x0003e8000812187c */
[----:B------:R1:W-:Y:S04]  /*6a260*/  STL.64 [R1+0x2610], R26 ;  /* 0x0026101a01007387 */ /* 0x0003e80000100a00 */
[----:B------:R1:W-:Y:S02]  /*6a270*/  LDGSTS.E [R4+0xe80], desc[UR60][R26.64], P0 ;  /* 0x00e800001a047fae */ /* 0x0003e4000812187c */
[----:B-1----:R-:W-:-:S02]  /*6a280*/  IMAD.WIDE R24, R6, 0x4, R230 ;  /* 0x0000000406187825 */ /* 0x002fc400078e02e6 */
[----:B------:R-:W3:Y:S02]  /*6a290*/  LDL.LU.64 R230, [R1+0x300] ;  /* 0x0003000001e67983 */ /* 0x000ee40000300a00 */
[C---:B------:R-:W-:Y:S02]  /*6a2a0*/  IMAD.WIDE R28, R6.reuse, 0x4, R238 ;  /* 0x00000004061c7825 */ /* 0x040fe400078e02ee */
[----:B------:R1:W-:Y:S02]  /*6a2b0*/  STL.64 [R1+0x2620], R24 ;  /* 0x0026201801007387 */ /* 0x0003e40000100a00 */
[C---:B------:R-:W-:Y:S02]  /*6a2c0*/  IMAD.WIDE R26, R6.reuse, 0x4, R72 ;  /* 0x00000004061a7825 */ /* 0x040fe400078e0248 */
[----:B------:R-:W3:Y:S04]  /*6a2d0*/  LDL.LU.64 R238, [R1+0x2e0] ;  /* 0x0002e00001ee7983 */ /* 0x000ee80000300a00 */
[----:B------:R-:W3:Y:S04]  /*6a2e0*/  LDL.LU.64 R72, [R1+0x2c0] ;  /* 0x0002c00001487983 */ /* 0x000ee80000300a00 */
[----:B------:R1:W-:Y:S04]  /*6a2f0*/  LDGSTS.E [R9+0x1280], desc[UR60][R24.64], P0 ;  /* 0x0128000018097fae */ /* 0x0003e8000812187c */
[----:B------:R-:W-:Y:S04]  /*6a300*/  STL.64 [R1+0x2688], R28 ;  /* 0x0026881c01007387 */ /* 0x000fe80000100a00 */
[----:B------:R-:W-:Y:S04]  /*6a310*/  LDGSTS.E [R8+0x1680], desc[UR60][R28.64], P0 ;  /* 0x016800001c087fae */ /* 0x000fe8000812187c */
[----:B------:R2:W-:Y:S04]  /*6a320*/  STL.64 [R1+0x26c8], R26 ;  /* 0x0026c81a01007387 */ /* 0x0005e80000100a00 */
[----:B------:R2:W-:Y:S01]  /*6a330*/  LDGSTS.E [R7+0x1a80], desc[UR60][R26.64], P0 ;  /* 0x01a800001a077fae */ /* 0x0005e2000812187c */
[----:B-1----:R-:W-:-:S03]  /*6a340*/  IMAD.WIDE R24, R6, 0x4, R74 ;  /* 0x0000000406187825 */ /* 0x002fc600078e024a */
[----:B------:R-:W3:Y:S04]  /*6a350*/  LDL.LU.64 R74, [R1+0x2a0] ;  /* 0x0002a000014a7983 */ /* 0x000ee80000300a00 */
[----:B------:R1:W-:Y:S04]  /*6a360*/  STL.64 [R1+0x2720], R24 ;  /* 0x0027201801007387 */ /* 0x0003e80000100a00 */
[----:B------:R1:W-:Y:S01]  /*6a370*/  LDGSTS.E [R4+0x1e80], desc[UR60][R24.64], P0 ;  /* 0x01e8000018047fae */ /* 0x0003e2000812187c */
[----:B--2---:R-:W-:-:S03]  /*6a380*/  IMAD.WIDE R26, R6, 0x4, R76 ;  /* 0x00000004061a7825 */ /* 0x004fc600078e024c */
[----:B------:R-:W2:Y:S04]  /*6a390*/  LDL.LU.64 R76, [R1+0x280] ;  /* 0x00028000014c7983 */ /* 0x000ea80000300a00 */
[----:B------:R3:W-:Y:S04]  /*6a3a0*/  STL.64 [R1+0x2778], R26 ;  /* 0x0027781a01007387 */ /* 0x0007e80000100a00 */
[----:B------:R-:W2:Y:S04]  /*6a3b0*/  LDL.LU.64 R68, [R1+0x260] ;  /* 0x0002600001447983 */ /* 0x000ea80000300a00 */
[----:B------:R3:W-:Y:S01]  /*6a3c0*/  LDGSTS.E [R9+0x2280], desc[UR60][R26.64], P0 ;  /* 0x022800001a097fae */ /* 0x0007e2000812187c */
[----:B----4-:R-:W-:-:S04]  /*6a3d0*/  IMAD.WIDE R28, R6, 0x4, R70 ;  /* 0x00000004061c7825 */ /* 0x010fc800078e0246 */
[C---:B-1----:R-:W-:Y:S01]  /*6a3e0*/  IMAD.WIDE R24, R6.reuse, 0x4, R78 ;  /* 0x0000000406187825 */ /* 0x042fe200078e024e */
[----:B------:R-:W4:Y:S04]  /*6a3f0*/  LDL.LU.64 R70, [R1+0x240] ;  /* 0x0002400001467983 */ /* 0x000f280000300a00 */
[----:B------:R-:W-:Y:S04]  /*6a400*/  STL.64 [R1+0x27f0], R28 ;  /* 0x0027f01c01007387 */ /* 0x000fe80000100a00 */
[----:B------:R-:W-:Y:S04]  /*6a410*/  LDGSTS.E [R8+0x2680], desc[UR60][R28.64], P0 ;  /* 0x026800001c087fae */ /* 0x000fe8000812187c */
[----:B------:R1:W-:Y:S04]  /*6a420*/  STL.64 [R1+0x2848], R24 ;  /* 0x0028481801007387 */ /* 0x0003e80000100a00 */
[----:B------:R-:W4:Y:S04]  /*6a430*/  LDL.LU.64 R78, [R1+0x220] ;  /* 0x00022000014e7983 */ /* 0x000f280000300a00 */
[----:B------:R1:W-:Y:S01]  /*6a440*/  LDGSTS.E [R7+0x2a80], desc[UR60][R24.64], P0 ;  /* 0x02a8000018077fae */ /* 0x0003e2000812187c */
[----:B---3--:R-:W-:-:S05]  /*6a450*/  IMAD.WIDE R26, R6, 0x4, R66 ;  /* 0x00000004061a7825 */ /* 0x008fca00078e0242 */
[----:B------:R3:W-:Y:S04]  /*6a460*/  STL.64 [R1+0x2898], R26 ;  /* 0x0028981a01007387 */ /* 0x0007e80000100a00 */
[----:B------:R3:W-:Y:S01]  /*6a470*/  LDGSTS.E [R4+0x2e80], desc[UR60][R26.64], P0 ;  /* 0x02e800001a047fae */ /* 0x0007e2000812187c */
[----:B-1----:R-:W-:-:S03]  /*6a480*/  IMAD.WIDE R24, R6, 0x4, R230 ;  /* 0x0000000406187825 */ /* 0x002fc600078e02e6 */
[----:B------:R-:W4:Y:S04]  /*6a490*/  LDL.LU.64 R230, [R1+0x200] ;  /* 0x0002000001e67983 */ /* 0x000f280000300a00 */
[----:B------:R1:W-:Y:S01]  /*6a4a0*/  STL.64 [R1+0x2900], R24 ;  /* 0x0029001801007387 */ /* 0x0003e20000100a00 */
[----:B------:R-:W-:-:S04]  /*6a4b0*/  IMAD.WIDE R28, R6, 0x4, R238 ;  /* 0x00000004061c7825 */ /* 0x000fc800078e02ee */
[C---:B---3--:R-:W-:Y:S01]  /*6a4c0*/  IMAD.WIDE R26, R6.reuse, 0x4, R72 ;  /* 0x00000004061a7825 */ /* 0x048fe200078e0248 */
[----:B------:R-:W3:Y:S04]  /*6a4d0*/  LDL.LU.64 R238, [R1+0x1e0] ;  /* 0x0001e00001ee7983 */ /* 0x000ee80000300a00 */
[----:B------:R-:W3:Y:S04]  /*6a4e0*/  LDL.LU.64 R72, [R1+0x1c0] ;  /* 0x0001c00001487983 */ /* 0x000ee80000300a00 */
[----:B------:R-:W-:Y:S04]  /*6a4f0*/  STL.64 [R1+0x2930], R28 ;  /* 0x0029301c01007387 */ /* 0x000fe80000100a00 */
[----:B------:R1:W-:Y:S04]  /*6a500*/  LDGSTS.E [R9+0x3280], desc[UR60][R24.64], P0 ;  /* 0x0328000018097fae */ /* 0x0003e8000812187c */
[----:B------:R2:W-:Y:S04]  /*6a510*/  STL.64 [R1+0x3ce8], R26 ;  /* 0x003ce81a01007387 */ /* 0x0005e80000100a00 */
[----:B------:R-:W-:Y:S04]  /*6a520*/  LDGSTS.E [R8+0x3680], desc[UR60][R28.64], P0 ;  /* 0x036800001c087fae */ /* 0x000fe8000812187c */
[----:B------:R2:W-:Y:S01]  /*6a530*/  LDGSTS.E [R7+0x3a80], desc[UR60][R26.64], P0 ;  /* 0x03a800001a077fae */ /* 0x0005e2000812187c */
[----:B-1----:R-:W-:-:S03]  /*6a540*/  IMAD.WIDE R24, R6, 0x4, R74 ;  /* 0x0000000406187825 */ /* 0x002fc600078e024a */
[----:B------:R-:W3:Y:S04]  /*6a550*/  LDL.LU.64 R74, [R1+0x1a0] ;  /* 0x0001a000014a7983 */ /* 0x000ee80000300a00 */
[----:B------:R4:W-:Y:S04]  /*6a560*/  STL.64 [R1+0x3d28], R24 ;  /* 0x003d281801007387 */ /* 0x0009e80000100a00 */
[----:B------:R4:W-:Y:S01]  /*6a570*/  LDGSTS.E [R4+0x3e80], desc[UR60][R24.64], P0 ;  /* 0x03e8000018047fae */ /* 0x0009e2000812187c */
[----:B--2---:R-:W-:-:S04]  /*6a580*/  IMAD.WIDE R26, R6, 0x4, R76 ;  /* 0x00000004061a7825 */ /* 0x004fc800078e024c */
[C---:B------:R-:W-:Y:S01]  /*6a590*/  IMAD.WIDE R28, R6.reuse, 0x4, R68 ;  /* 0x00000004061c7825 */ /* 0x040fe200078e0244 */
[----:B------:R-:W2:Y:S04]  /*6a5a0*/  LDL.LU.64 R76, [R1+0x180] ;  /* 0x00018000014c7983 */ /* 0x000ea80000300a00 */
[----:B------:R1:W-:Y:S04]  /*6a5b0*/  STL.64 [R1+0x3de8], R26 ;  /* 0x003de81a01007387 */ /* 0x0003e80000100a00 */
[----:B------:R1:W-:Y:S04]  /*6a5c0*/  LDGSTS.E [R9+0x4280], desc[UR60][R26.64], P0 ;  /* 0x042800001a097fae */ /* 0x0003e8000812187c */
[----:B------:R-:W-:Y:S04]  /*6a5d0*/  STL.64 [R1+0x3df0], R28 ;  /* 0x003df01c01007387 */ /* 0x000fe80000100a00 */
[----:B------:R-:W-:Y:S01]  /*6a5e0*/  LDGSTS.E [R8+0x4680], desc[UR60][R28.64], P0 ;  /* 0x046800001c087fae */ /* 0x000fe2000812187c */
[----:B----4-:R-:W-:-:S04]  /*6a5f0*/  IMAD.WIDE R24, R6, 0x4, R70 ;  /* 0x0000000406187825 */ /* 0x010fc800078e0246 */
[C---:B-1----:R-:W-:Y:S01]  /*6a600*/  IMAD.WIDE R26, R6.reuse, 0x4, R78 ;  /* 0x00000004061a7825 */ /* 0x042fe200078e024e */
[----:B------:R1:W-:Y:S04]  /*6a610*/  STL.64 [R1+0x3df8], R24 ;  /* 0x003df81801007387 */ /* 0x0003e80000100a00 */
[----:B------:R-:W4:Y:S04]  /*6a620*/  LDL.LU.64 R62, [R1+0x160] ;  /* 0x00016000013e7983 */ /* 0x000f280000300a00 */
[----:B------:R-:W4:Y:S04]  /*6a630*/  LDL.LU.64 R78, [R1+0x140] ;  /* 0x00014000014e7983 */ /* 0x000f280000300a00 */
[----:B------:R1:W-:Y:S04]  /*6a640*/  LDGSTS.E [R7+0x4a80], desc[UR60][R24.64], P0 ;  /* 0x04a8000018077fae */ /* 0x0003e8000812187c */
[----:B------:R3:W-:Y:S04]  /*6a650*/  STL.64 [R1+0x3e00], R26 ;  /* 0x003e001a01007387 */ /* 0x0007e80000100a00 */
[----:B------:R-:W4:Y:S04]  /*6a660*/  LDL.LU.64 R64, [R1+0x120] ;  /* 0x0001200001407983 */ /* 0x000f280000300a00 */
[----:B------:R3:W-:Y:S04]  /*6a670*/  LDGSTS.E [R4+0x4e80], desc[UR60][R26.64], P0 ;  /* 0x04e800001a047fae */ /* 0x0007e8000812187c */
[----:B------:R-:W4:Y:S01]  /*6a680*/  LDL.LU.64 R66, [R1+0x100] ;  /* 0x0001000001427983 */ /* 0x000f220000300a00 */
[----:B-1----:R-:W-:-:S04]  /*6a690*/  IMAD.WIDE R24, R6, 0x4, R230 ;  /* 0x0000000406187825 */ /* 0x002fc800078e02e6 */
[----:B---3--:R-:W-:-:S04]  /*6a6a0*/  IMAD.WIDE R28, R6, 0x4, R238 ;  /* 0x00000004061c7825 */ /* 0x008fc800078e02ee */
[C---:B------:R-:W-:Y:S01]  /*6a6b0*/  IMAD.WIDE R26, R6.reuse, 0x4, R72 ;  /* 0x00000004061a7825 */ /* 0x040fe200078e0248 */
[----:B------:R1:W-:Y:S04]  /*6a6c0*/  STL.64 [R1+0x3e10], R24 ;  /* 0x003e101801007387 */ /* 0x0003e80000100a00 */
[----:B------:R-:W3:Y:S04]  /*6a6d0*/  LDL.LU.64 R68, [R1+0xe0] ;  /* 0x0000e00001447983 */ /* 0x000ee80000300a00 */
[----:B------:R-:W3:Y:S04]  /*6a6e0*/  LDL.LU.64 R70, [R1+0xc0] ;  /* 0x0000c00001467983 */ /* 0x000ee80000300a00 */
[----:B------:R-:W-:Y:S04]  /*6a6f0*/  STL.64 [R1+0x3e20], R28 ;  /* 0x003e201c01007387 */ /* 0x000fe80000100a00 */
[----:B------:R1:W-:Y:S04]  /*6a700*/  LDGSTS.E [R9+0x5280], desc[UR60][R24.64], P0 ;  /* 0x0528000018097fae */ /* 0x0003e8000812187c */
[----:B------:R2:W-:Y:S04]  /*6a710*/  STL.64 [R1+0x3e40], R26 ;  /* 0x003e401a01007387 */ /* 0x0005e80000100a00 */
[----:B------:R-:W3:Y:S04]  /*6a720*/  LDL.LU.64 R230, [R1+0xa0] ;  /* 0x0000a00001e67983 */ /* 0x000ee80000300a00 */
[----:B------:R-:W-:Y:S04]  /*6a730*/  LDGSTS.E [R8+0x5680], desc[UR60][R28.64], P0 ;  /* 0x056800001c087fae */ /* 0x000fe8000812187c */
[----:B------:R2:W-:Y:S04]  /*6a740*/  LDGSTS.E [R7+0x5a80], desc[UR60][R26.64], P0 ;  /* 0x05a800001a077fae */ /* 0x0005e8000812187c */
[----:B------:R-:W3:Y:S01]  /*6a750*/  LDL.LU.64 R238, [R1+0x80] ;  /* 0x0000800001ee7983 */ /* 0x000ee20000300a00 */
[----:B-1----:R-:W-:-:S05]  /*6a760*/  IMAD.WIDE R24, R6, 0x4, R74 ;  /* 0x0000000406187825 */ /* 0x002fca00078e024a */
[----:B------:R4:W-:Y:S04]  /*6a770*/  STL.64 [R1+0x3e58], R24 ;  /* 0x003e581801007387 */ /* 0x0009e80000100a00 */
[----:B------:R-:W3:Y:S04]  /*6a780*/  LDL.LU.64 R72, [R1+0x60] ;  /* 0x0000600001487983 */ /* 0x000ee80000300a00 */
[----:B------:R-:W3:Y:S04]  /*6a790*/  LDL.LU.64 R74, [R1+0x40] ;  /* 0x00004000014a7983 */ /* 0x000ee80000300a00 */
[----:B------:R4:W-:Y:S01]  /*6a7a0*/  LDGSTS.E [R4+0x5e80], desc[UR60][R24.64], P0 ;  /* 0x05e8000018047fae */ /* 0x0009e2000812187c */
[----:B--2---:R-:W-:-:S05]  /*6a7b0*/  IMAD.WIDE R26, R6, 0x4, R76 ;  /* 0x00000004061a7825 */ /* 0x004fca00078e024c */
[----:B------:R1:W-:Y:S04]  /*6a7c0*/  STL.64 [R1+0x3e60], R26 ;  /* 0x003e601a01007387 */ /* 0x0003e80000100a00 */
[----:B------:R-:W2:Y:S04]  /*6a7d0*/  LDL.LU.64 R76, [R1+0x20] ;  /* 0x00002000014c7983 */ /* 0x000ea80000300a00 */
[----:B------:R1:W-:Y:S01]  /*6a7e0*/  LDGSTS.E [R9+0x6280], desc[UR60][R26.64], P0 ;  /* 0x062800001a097fae */ /* 0x0003e2000812187c */
[----:B----4-:R-:W-:-:S03]  /*6a7f0*/  IMAD.WIDE R24, R6, 0x4, R78 ;  /* 0x0000000406187825 */ /* 0x010fc600078e024e */
[----:B------:R-:W4:Y:S01]  /*6a800*/  LDL.LU.64 R78, [R1] ;  /* 0x00000000014e7983 */ /* 0x000f220000300a00 */
[----:B------:R-:W-:-:S04]  /*6a810*/  IMAD.WIDE R28, R6, 0x4, R62 ;  /* 0x00000004061c7825 */ /* 0x000fc800078e023e */
[C---:B-1----:R-:W-:Y:S01]  /*6a820*/  IMAD.WIDE R26, R6.reuse, 0x4, R64 ;  /* 0x00000004061a7825 */ /* 0x042fe200078e0240 */
[----:B------:R-:W-:Y:S04]  /*6a830*/  STL.64 [R1+0x3ed0], R28 ;  /* 0x003ed01c01007387 */ /* 0x000fe80000100a00 */
[----:B------:R-:W-:Y:S04]  /*6a840*/  LDGSTS.E [R8+0x6680], desc[UR60][R28.64], P0 ;  /* 0x066800001c087fae */ /* 0x000fe8000812187c */
[----:B------:R1:W-:Y:S04]  /*6a850*/  STL.64 [R1+0x3ee8], R24 ;  /* 0x003ee81801007387 */ /* 0x0003e80000100a00 */
[----:B------:R1:W-:Y:S04]  /*6a860*/  LDGSTS.E [R7+0x6a80], desc[UR60][R24.64], P0 ;  /* 0x06a8000018077fae */ /* 0x0003e8000812187c */
[----:B------:R3:W-:Y:S04]  /*6a870*/  STL.64 [R1+0x3ef8], R26 ;  /* 0x003ef81a01007387 */ /* 0x0007e80000100a00 */
[----:B------:R3:W-:Y:S01]  /*6a880*/  LDGSTS.E [R4+0x6e80], desc[UR60][R26.64], P0 ;  /* 0x06e800001a047fae */ /* 0x0007e2000812187c */
[----:B-1----:R-:W-:-:S04]  /*6a890*/  IMAD.WIDE R24, R6, 0x4, R66 ;  /* 0x0000000406187825 */ /* 0x002fc800078e0242 */
[----:B---3--:R-:W-:-:S04]  /*6a8a0*/  IMAD.WIDE R28, R6, 0x4, R68 ;  /* 0x00000004061c7825 */ /* 0x008fc800078e0244 */
[C---:B------:R-:W-:Y:S01]  /*6a8b0*/  IMAD.WIDE R26, R6.reuse, 0x4, R70 ;  /* 0x00000004061a7825 */ /* 0x040fe200078e0246 */
[----:B------:R1:W-:Y:S04]  /*6a8c0*/  STL.64 [R1+0x3f08], R24 ;  /* 0x003f081801007387 */ /* 0x0003e80000100a00 */
[----:B------:R1:W-:Y:S04]  /*6a8d0*/  LDGSTS.E [R9+0x7280], desc[UR60][R24.64], P0 ;  /* 0x0728000018097fae */ /* 0x0003e8000812187c */
[----:B------:R-:W-:Y:S04]  /*6a8e0*/  STL.64 [R1+0x3f60], R28 ;  /* 0x003f601c01007387 */ /* 0x000fe80000100a00 */
[----:B------:R-:W-:Y:S04]  /*6a8f0*/  LDGSTS.E [R8+0x7680], desc[UR60][R28.64], P0 ;  /* 0x076800001c087fae */ /* 0x000fe8000812187c */
[----:B------:R3:W-:Y:S04]  /*6a900*/  STL.64 [R1+0x3f70], R26 ;  /* 0x003f701a01007387 */ /* 0x0007e80000100a00 */
[----:B------:R3:W-:Y:S01]  /*6a910*/  LDGSTS.E [R7+0x7a80], desc[UR60][R26.64], P0 ;  /* 0x07a800001a077fae */ /* 0x0007e2000812187c */
[----:B-1----:R-:W-:-:S04]  /*6a920*/  IMAD.WIDE R24, R6, 0x4, R230 ;  /* 0x0000000406187825 */ /* 0x002fc800078e02e6 */
[C---:B---3--:R-:W-:Y:S01]  /*6a930*/  IMAD.WIDE R26, R6.reuse, 0x4, R238 ;  /* 0x00000004061a7825 */ /* 0x048fe200078e02ee */
[----:B------:R1:W-:Y:S04]  /*6a940*/  STL.64 [R1+0x3f80], R24 ;  /* 0x003f801801007387 */ /* 0x0003e80000100a00 */
[----:B------:R1:W-:Y:S01]  /*6a950*/  LDGSTS.E [R4+0x7e80], desc[UR60][R24.64], P0 ;  /* 0x07e8000018047fae */ /* 0x0003e2000812187c */
[----:B------:R-:W-:-:S03]  /*6a960*/  IMAD.WIDE R28, R6, 0x4, R72 ;  /* 0x00000004061c7825 */ /* 0x000fc600078e0248 */
[----:B------:R-:W-:Y:S04]  /*6a970*/  STL.64 [R1+0x3f98], R26 ;  /* 0x003f981a01007387 */ /* 0x000fe80000100a00 */
[----:B------:R-:W-:Y:S04]  /*6a980*/  LDGSTS.E [R9+0x20280], desc[UR60][R26.64], P0 ;  /* 0x202800001a097fae */ /* 0x000fe8000812187c */
[----:B------:R3:W-:Y:S04]  /*6a990*/  STL.64 [R1+0x4078], R28 ;  /* 0x0040781c01007387 */ /* 0x0007e80000100a00 */
[----:B------:R3:W-:Y:S01]  /*6a9a0*/  LDGSTS.E [R8+0x20680], desc[UR60][R28.64], P0 ;  /* 0x206800001c087fae */ /* 0x0007e2000812187c */
[----:B-1----:R-:W-:-:S05]  /*6a9b0*/  IMAD.WIDE R24, R6, 0x4, R74 ;  /* 0x0000000406187825 */ /* 0x002fca00078e024a */
[----:B------:R4:W-:Y:S04]  /*6a9c0*/  STL.64 [R1+0x4080], R24 ;  /* 0x0040801801007387 */ /* 0x0009e80000100a00 */
[----:B------:R4:W-:Y:S01]  /*6a9d0*/  LDGSTS.E [R7+0x20a80], desc[UR60][R24.64], P0 ;  /* 0x20a8000018077fae */ /* 0x0009e2000812187c */
[----:B---3--:R-:W-:-:S04]  /*6a9e0*/  IMAD.WIDE R28, R6, 0x4, R244 ;  /* 0x00000004061c7825 */ /* 0x008fc800078e02f4 */
[----:B--2---:R-:W-:-:S05]  /*6a9f0*/  IMAD.WIDE R26, R6, 0x4, R76 ;  /* 0x00000004061a7825 */ /* 0x004fca00078e024c */
[----:B------:R1:W-:Y:S04]  /*6aa00*/  STL.64 [R1+0x4090], R26 ;  /* 0x0040901a01007387 */ /* 0x0003e80000100a00 */
[----:B------:R1:W-:Y:S01]  /*6aa10*/  LDGSTS.E [R4+0x20e80], desc[UR60][R26.64], P0 ;  /* 0x20e800001a047fae */ /* 0x0003e2000812187c */
[----:B----4-:R-:W-:-:S04]  /*6aa20*/  IMAD.WIDE R24, R6, 0x4, R78 ;  /* 0x0000000406187825 */ /* 0x010fc800078e024e */
[C---:B-1----:R-:W-:Y:S01]  /*6aa30*/  IMAD.WIDE R26, R6.reuse, 0x4, R236 ;  /* 0x00000004061a7825 */ /* 0x042fe200078e02ec */
[----:B------:R1:W-:Y:S04]  /*6aa40*/  STL.64 [R1+0x40a0], R24 ;  /* 0x0040a01801007387 */ /* 0x0003e80000100a00 */
[----:B------:R1:W-:Y:S04]  /*6aa50*/  LDGSTS.E [R9+0x21280], desc[UR60][R24.64], P0 ;  /* 0x2128000018097fae */ /* 0x0003e8000812187c */
[----:B------:R2:W-:Y:S04]  /*6aa60*/  STL.64 [R1+0x4140], R28 ;  /* 0x0041401c01007387 */ /* 0x0005e80000100a00 */
[----:B------:R2:W-:Y:S04]  /*6aa70*/  LDGSTS.E [R8+0x21680], desc[UR60][R28.64], P0 ;  /* 0x216800001c087fae */ /* 0x0005e8000812187c */
[----:B------:R3:W-:Y:S04]  /*6aa80*/  STL.64 [R1+0x4160], R26 ;  /* 0x0041601a01007387 */ /* 0x0007e80000100a00 */
[----:B------:R3:W-:Y:S01]  /*6aa90*/  LDGSTS.E [R7+0x21a80], desc[UR60][R26.64], P0 ;  /* 0x21a800001a077fae */ /* 0x0007e2000812187c */
[----:B-1----:R-:W-:-:S04]  /*6aaa0*/  IMAD.WIDE R24, R6, 0x4, R228 ;  /* 0x0000000406187825 */ /* 0x002fc800078e02e4 */
[----:B--2---:R-:W-:-:S04]  /*6aab0*/  IMAD.WIDE R28, R6, 0x4, R82 ;  /* 0x00000004061c7825 */ /* 0x004fc800078e0252 */
[C---:B---3--:R-:W-:Y:S01]  /*6aac0*/  IMAD.WIDE R26, R6.reuse, 0x4, R80 ;  /* 0x00000004061a7825 */ /* 0x048fe200078e0250 */
[----:B------:R1:W-:Y:S04]  /*6aad0*/  STL.64 [R1+0x4190], R24 ;  /* 0x0041901801007387 */ /* 0x0003e80000100a00 */
[----:B------:R1:W-:Y:S04]  /*6aae0*/  LDGSTS.E [R4+0x21e80], desc[UR60][R24.64], P0 ;  /* 0x21e8000018047fae */ /* 0x0003e8000812187c */
[----:B------:R2:W-:Y:S04]  /*6aaf0*/  STL.64 [R1+0x41d0], R26 ;  /* 0x0041d01a01007387 */ /* 0x0005e80000100a00 */
[----:B------:R2:W-:Y:S04]  /*6ab00*/  LDGSTS.E [R9+0x22280], desc[UR60][R26.64], P0 ;  /* 0x222800001a097fae */ /* 0x0005e8000812187c */
[----:B------:R3:W-:Y:S04]  /*6ab10*/  STL.64 [R1+0x41d8], R28 ;  /* 0x0041d81c01007387 */ /* 0x0007e80000100a00 */
[----:B------:R3:W-:Y:S01]  /*6ab20*/  LDGSTS.E [R8+0x22680], desc[UR60][R28.64], P0 ;  /* 0x226800001c087fae */ /* 0x0007e2000812187c */
[----:B-1----:R-:W-:-:S04]  /*6ab30*/  IMAD.WIDE R24, R6, 0x4, R84 ;  /* 0x0000000406187825 */ /* 0x002fc800078e0254 */
[C---:B--2---:R-:W-:Y:S01]  /*6ab40*/  IMAD.WIDE R26, R6.reuse, 0x4, R86 ;  /* 0x00000004061a7825 */ /* 0x044fe200078e0256 */
[----:B------:R1:W-:Y:S04]  /*6ab50*/  STL.64 [R1+0x41e8], R24 ;  /* 0x0041e81801007387 */ /* 0x0003e80000100a00 */
[----:B------:R1:W-:Y:S04]  /*6ab60*/  LDGSTS.E [R7+0x22a80], desc[UR60][R24.64], P0 ;  /* 0x22a8000018077fae */ /* 0x0003e8000812187c */
[----:B------:R2:W-:Y:S04]  /*6ab70*/  STL.64 [R1+0x4230], R26 ;  /* 0x0042301a01007387 */ /* 0x0005e80000100a00 */
[----:B------:R2:W-:Y:S01]  /*6ab80*/  LDGSTS.E [R4+0x22e80], desc[UR60][R26.64], P0 ;  /* 0x22e800001a047fae */ /* 0x0005e2000812187c */
[----:B---3--:R-:W-:-:S04]  /*6ab90*/  IMAD.WIDE R28, R6, 0x4, R90 ;  /* 0x00000004061c7825 */ /* 0x008fc800078e025a */
[----:B-1----:R-:W-:-:S04]  /*6aba0*/  IMAD.WIDE R24, R6, 0x4, R88 ;  /* 0x0000000406187825 */ /* 0x002fc800078e0258 */
[C---:B--2---:R-:W-:Y:S01]  /*6abb0*/  IMAD.WIDE R26, R6.reuse, 0x4, R92 ;  /* 0x00000004061a7825 */ /* 0x044fe200078e025c */
        /* <DEDUP_REMOVED lines=26> */
[----:B------:R-:W-:Y:S04]  /*6ad60*/  STL.64 [R1+0x42e8], R28 ;  /* 0x0042e81c01007387 */ /* 0x000fe80000100a00 */
[----:B------:R2:W-:Y:S04]  /*6ad70*/  STL.64 [R1+0x42e0], R26 ;  /* 0x0042e01a01007387 */ /* 0x0005e80000100a00 */
[----:B------:R-:W-:Y:S04]  /*6ad80*/  LDGSTS.E [R8+0x25680], desc[UR60][R28.64], P0 ;  /* 0x256800001c087fae */ /* 0x000fe8000812187c */
[----:B------:R2:W-:Y:S01]  /*6ad90*/  LDGSTS.E [R7+0x25a80], desc[UR60][R26.64], P0 ;  /* 0x25a800001a077fae */ /* 0x0005e2000812187c */
[----:B-1----:R-:W-:-:S05]  /*6ada0*/  IMAD.WIDE R24, R6, 0x4, R110 ;  /* 0x0000000406187825 */ /* 0x002fca00078e026e */
[----:B------:R1:W-:Y:S04]  /*6adb0*/  STL.64 [R1+0x42d8], R24 ;  /* 0x0042d81801007387 */ /* 0x0003e80000100a00 */
[----:B------:R-:W3:Y:S01]  /*6adc0*/  LDL.LU.64 R78, [R1+0x478] ;  /* 0x00047800014e7983 */ /* 0x000ee20000300a00 */
[----:B--2---:R-:W-:-:S03]  /*6add0*/  IMAD.WIDE R26, R6, 0x4, R112 ;  /* 0x00000004061a7825 */ /* 0x004fc600078e0270 */
[----:B------:R-:W2:Y:S04]  /*6ade0*/  LDL.LU.64 R230, [R1+0x458] ;  /* 0x0004580001e67983 */ /* 0x000ea80000300a00 */
[----:B------:R1:W-:Y:S04]  /*6adf0*/  LDGSTS.E [R4+0x25e80], desc[UR60][R24.64], P0 ;  /* 0x25e8000018047fae */ /* 0x0003e8000812187c */
[----:B------:R4:W-:Y:S04]  /*6ae00*/  STL.64 [R1+0x42d0], R26 ;  /* 0x0042d01a01007387 */ /* 0x0009e80000100a00 */
[----:B------:R-:W2:Y:S01]  /*6ae10*/  LDL.LU.64 R68, [R1+0x438] ;  /* 0x0004380001447983 */ /* 0x000ea20000300a00 */
[----:B------:R-:W-:-:S03]  /*6ae20*/  IMAD.WIDE R28, R6, 0x4, R114 ;  /* 0x00000004061c7825 */ /* 0x000fc600078e0272 */
[----:B------:R4:W-:Y:S04]  /*6ae30*/  LDGSTS.E [R9+0x26280], desc[UR60][R26.64], P0 ;  /* 0x262800001a097fae */ /* 0x0009e8000812187c */
[----:B------:R-:W2:Y:S04]  /*6ae40*/  LDL.LU.64 R238, [R1+0x418] ;  /* 0x0004180001ee7983 */ /* 0x000ea80000300a00 */
[----:B------:R4:W-:Y:S04]  /*6ae50*/  STL.64 [R1+0x42c8], R28 ;  /* 0x0042c81c01007387 */ /* 0x0009e80000100a00 */
[----:B------:R4:W-:Y:S01]  /*6ae60*/  LDGSTS.E [R8+0x26680], desc[UR60][R28.64], P0 ;  /* 0x266800001c087fae */ /* 0x0009e2000812187c */
[----:B-1----:R-:W-:-:S04]  /*6ae70*/  IMAD.WIDE R24, R6, 0x4, R116 ;  /* 0x0000000406187825 */ /* 0x002fc800078e0274 */
[C---:B----4-:R-:W-:Y:S01]  /*6ae80*/  IMAD.WIDE R26, R6.reuse, 0x4, R118 ;  /* 0x00000004061a7825 */ /* 0x050fe200078e0276 */
[----:B------:R1:W-:Y:S04]  /*6ae90*/  STL.64 [R1+0x42c0], R24 ;  /* 0x0042c01801007387 */ /* 0x0003e80000100a00 */
[----:B------:R-:W4:Y:S04]  /*6aea0*/  LDL.LU.64 R70, [R1+0x3f8] ;  /* 0x0003f80001467983 */ /* 0x000f280000300a00 */
[----:B------:R1:W-:Y:S04]  /*6aeb0*/  LDGSTS.E [R7+0x26a80], desc[UR60][R24.64], P0 ;  /* 0x26a8000018077fae */ /* 0x0003e8000812187c */
[----:B------:R1:W-:Y:S04]  /*6aec0*/  STL.64 [R1+0x42b8], R26 ;  /* 0x0042b81a01007387 */ /* 0x0003e80000100a00 */
[----:B------:R1:W-:Y:S04]  /*6aed0*/  LDGSTS.E [R4+0x26e80], desc[UR60][R26.64], P0 ;  /* 0x26e800001a047fae */ /* 0x0003e8000812187c */
[----:B------:R-:W4:Y:S01]  /*6aee0*/  LDL.LU.64 R72, [R1+0x3d8] ;  /* 0x0003d80001487983 */ /* 0x000f220000300a00 */
[----:B------:R-:W-:-:S03]  /*6aef0*/  IMAD.WIDE R28, R6, 0x4, R122 ;  /* 0x00000004061c7825 */ /* 0x000fc600078e027a */
[----:B------:R-:W4:Y:S01]  /*6af00*/  LDL.LU.64 R74, [R1+0x3b8] ;  /* 0x0003b800014a7983 */ /* 0x000f220000300a00 */
[----:B-1----:R-:W-:-:S04]  /*6af10*/  IMAD.WIDE R24, R6, 0x4, R120 ;  /* 0x0000000406187825 */ /* 0x002fc800078e0278 */
[----:B------:R-:W-:Y:S01]  /*6af20*/  IMAD.WIDE R26, R6, 0x4, R124 ;  /* 0x00000004061a7825 */ /* 0x000fe200078e027c */
[----:B------:R1:W-:Y:S04]  /*6af30*/  STL.64 [R1+0x42b0], R24 ;  /* 0x0042b01801007387 */ /* 0x0003e80000100a00 */
[----:B------:R1:W-:Y:S04]  /*6af40*/  LDGSTS.E [R8+0x27280], desc[UR60][R24.64], P0 ;  /* 0x2728000018087fae */ /* 0x0003e8000812187c */
[----:B------:R4:W-:Y:S04]  /*6af50*/  STL.64 [R1+0x42a8], R28 ;  /* 0x0042a81c01007387 */ /* 0x0009e80000100a00 */
[----:B------:R-:W-:Y:S04]  /*6af60*/  STL.64 [R1+0x42a0], R26 ;  /* 0x0042a01a01007387 */ /* 0x000fe80000100a00 */
[----:B------:R-:W4:Y:S01]  /*6af70*/  LDL.LU.64 R76, [R1+0x398] ;  /* 0x00039800014c7983 */ /* 0x000f220000300a00 */
[----:B------:R-:W-:-:S03]  /*6af80*/  VIADD R3, R3, 0x200000 ;  /* 0x0020000003037836 */ /* 0x000fc60000000000 */
[----:B------:R2:W-:Y:S04]  /*6af90*/  LDGSTS.E [R7+0x27680], desc[UR60][R28.64], P0 ;  /* 0x276800001c077fae */ /* 0x0005e8000812187c */
[----:B------:R2:W-:Y:S01]  /*6afa0*/  LDGSTS.E [R4+0x27a80], desc[UR60][R26.64], P0 ;  /* 0x27a800001a047fae */ /* 0x0005e2000812187c */
[----:B-1----:R-:W-:-:S05]  /*6afb0*/  IMAD.WIDE R24, R6, 0x4, R126 ;  /* 0x0000000406187825 */ /* 0x002fca00078e027e */
[----:B------:R1:W-:Y:S01]  /*6afc0*/  STL.64 [R1+0x4298], R24 ;  /* 0x0042981801007387 */ /* 0x0003e20000100a00 */
[----:B---3--:R-:W-:-:S04]  /*6afd0*/  IMAD.WIDE R228, R6, 0x4, R78 ;  /* 0x0000000406e47825 */ /* 0x008fc800078e024e */
[----:B--2---:R-:W-:Y:S01]  /*6afe0*/  IMAD.WIDE R236, R6, 0x4, R68 ;  /* 0x0000000406ec7825 */ /* 0x004fe200078e0244 */
[----:B------:R-:W2:Y:S04]  /*6aff0*/  LDL.LU.64 R78, [R1+0x378] ;  /* 0x00037800014e7983 */ /* 0x000ea80000300a00 */
[----:B------:R-:W3:Y:S04]  /*6b000*/  LDL.LU.64 R66, [R1+0x358] ;  /* 0x0003580001427983 */ /* 0x000ee80000300a00 */
[----:B------:R-:W3:Y:S04]  /*6b010*/  LDL.LU.64 R68, [R1+0x338] ;  /* 0x0003380001447983 */ /* 0x000ee80000300a00 */
[----:B------:R-:W3:Y:S01]  /*6b020*/  LDL.LU.64 R62, [R1+0x318] ;  /* 0x00031800013e7983 */ /* 0x000ee20000300a00 */
[----:B------:R-:W-:-:S03]  /*6b030*/  IADD3 R8, R2, 0x200000, RZ ;  /* 0x0020000002087810 */ /* 0x000fc60007ffe0ff */
[----:B------:R1:W-:Y:S01]  /*6b040*/  LDGSTS.E [R3+0x27e80], desc[UR60][R24.64], P0 ;  /* 0x27e8000018037fae */ /* 0x0003e2000812187c */
[----:B------:R-:W-:Y:S02]  /*6b050*/  VIADD R7, R2, 0x200000 ;  /* 0x0020000002077836 */ /* 0x000fe40000000000 */
[----:B------:R-:W-:Y:S01]  /*6b060*/  IMAD.WIDE R230, R6, 0x4, R230 ;  /* 0x0000000406e67825 */ /* 0x000fe200078e02e6 */
[----:B------:R-:W-:-:S03]  /*6b070*/  IADD3 R4, R2, 0x200000, RZ ;  /* 0x0020000002047810 */ /* 0x000fc60007ffe0ff */
[C---:B------:R-:W-:Y:S01]  /*6b080*/  IMAD.WIDE R238, R6.reuse, 0x4, R238 ;  /* 0x0000000406ee7825 */ /* 0x040fe200078e02ee */
[----:B------:R-:W-:Y:S04]  /*6b090*/  LDGSTS.E [R8+0x300], desc[UR60][R228.64], P0 ;  /* 0x00300000e4087fae */ /* 0x000fe8000812187c */
[----:B------:R-:W-:Y:S04]  /*6b0a0*/  LDGSTS.E [R7+0x700], desc[UR60][R230.64], P0 ;  /* 0x00700000e6077fae */ /* 0x000fe8000812187c */
[----:B------:R-:W-:Y:S01]  /*6b0b0*/  LDGSTS.E [R4+0xb00], desc[UR60][R236.64], P0 ;  /* 0x00b00000ec047fae */ /* 0x000fe2000812187c */
[----:B----4-:R-:W-:-:S03]  /*6b0c0*/  IMAD.WIDE R244, R6, 0x4, R70 ;  /* 0x0000000406f47825 */ /* 0x010fc600078e0246 */
[----:B------:R-:W4:Y:S01]  /*6b0d0*/  LDL.LU.64 R70, [R1+0x2f8] ;  /* 0x0002f80001467983 */ /* 0x000f220000300a00 */
[----:B------:R-:W-:-:S04]  /*6b0e0*/  IMAD.WIDE R28, R6, 0x4, R72 ;  /* 0x00000004061c7825 */ /* 0x000fc800078e0248 */
[----:B-1----:R-:W-:Y:S01]  /*6b0f0*/  IMAD.WIDE R24, R6, 0x4, R74 ;  /* 0x0000000406187825 */ /* 0x002fe200078e024a */
[----:B------:R-:W4:Y:S03]  /*6b100*/  LDL.LU.64 R72, [R1+0x2d8] ;  /* 0x0002d80001487983 */ /* 0x000f260000300a00 */
[----:B------:R-:W-:Y:S01]  /*6b110*/  VIADD R3, R2, 0x200000 ;  /* 0x0020000002037836 */ /* 0x000fe20000000000 */
[----:B------:R-:W4:Y:S04]  /*6b120*/  LDL.LU.64 R74, [R1+0x2b8] ;  /* 0x0002b800014a7983 */ /* 0x000f280000300a00 */
[----:B------:R-:W-:Y:S04]  /*6b130*/  STL.64 [R1+0x25b8], R28 ;  /* 0x0025b81c01007387 */ /* 0x000fe80000100a00 */
[----:B------:R2:W-:Y:S04]  /*6b140*/  STL.64 [R1+0x25f0], R24 ;  /* 0x0025f01801007387 */ /* 0x0005e80000100a00 */
[----:B------:R-:W-:Y:S04]  /*6b150*/  LDGSTS.E [R3+0xf00], desc[UR60][R238.64], P0 ;  /* 0x00f00000ee037fae */ /* 0x000fe8000812187c */
[----:B------:R-:W-:Y:S04]  /*6b160*/  LDGSTS.E [R8+0x1300], desc[UR60][R244.64], P0 ;  /* 0x01300000f4087fae */ /* 0x000fe8000812187c */
[----:B------:R-:W-:Y:S04]  /*6b170*/  LDGSTS.E [R7+0x1700], desc[UR60][R28.64], P0 ;  /* 0x017000001c077fae */ /* 0x000fe8000812187c */
[----:B------:R2:W-:Y:S01]  /*6b180*/  LDGSTS.E [R4+0x1b00], desc[UR60][R24.64], P0 ;  /* 0x01b0000018047fae */ /* 0x0005e2000812187c */
[----:B------:R-:W-:-:S03]  /*6b190*/  IMAD.WIDE R26, R6, 0x4, R76 ;  /* 0x00000004061a7825 */ /* 0x000fc600078e024c */
[----:B------:R-:W4:Y:S04]  /*6b1a0*/  LDL.LU.64 R76, [R1+0x298] ;  /* 0x00029800014c7983 */ /* 0x000f280000300a00 */
[----:B------:R1:W-:Y:S04]  /*6b1b0*/  STL.64 [R1+0x2608], R26 ;  /* 0x0026081a01007387 */ /* 0x0003e80000100a00 */
[----:B------:R1:W-:Y:S01]  /*6b1c0*/  LDGSTS.E [R3+0x1f00], desc[UR60][R26.64], P0 ;  /* 0x01f000001a037fae */ /* 0x0003e2000812187c */
[----:B--2---:R-:W-:-:S03]  /*6b1d0*/  IMAD.WIDE R24, R6, 0x4, R78 ;  /* 0x0000000406187825 */ /* 0x004fc600078e024e */
[----:B------:R-:W2:Y:S04]  /*6b1e0*/  LDL.LU.64 R78, [R1+0x278] ;  /* 0x00027800014e7983 */ /* 0x000ea80000300a00 */
[----:B------:R1:W-:Y:S01]  /*6b1f0*/  STL.64 [R1+0x2618], R24 ;  /* 0x0026181801007387 */ /* 0x0003e20000100a00 */
[----:B---3--:R-:W-:-:S04]  /*6b200*/  IMAD.WIDE R28, R6, 0x4, R66 ;  /* 0x00000004061c7825 */ /* 0x008fc800078e0242 */
[C---:B-1----:R-:W-:Y:S01]  /*6b210*/  IMAD.WIDE R26, R6.reuse, 0x4, R68 ;  /* 0x00000004061a7825 */ /* 0x042fe200078e0244 */
[----:B------:R-:W3:Y:S04]  /*6b220*/  LDL.LU.64 R64, [R1+0x258] ;  /* 0x0002580001407983 */ /* 0x000ee80000300a00 */
[----:B------:R-:W3:Y:S04]  /*6b230*/  LDL.LU.64 R66, [R1+0x238] ;  /* 0x0002380001427983 */ /* 0x000ee80000300a00 */
[----:B------:R4:W-:Y:S04]  /*6b240*/  STL.64 [R1+0x2698], R28 ;  /* 0x0026981c01007387 */ /* 0x0009e80000100a00 */
[----:B------:R1:W-:Y:S04]  /*6b250*/  LDGSTS.E [R8+0x2300], desc[UR60][R24.64], P0 ;  /* 0x0230000018087fae */ /* 0x0003e8000812187c */
[----:B------:R4:W-:Y:S04]  /*6b260*/  STL.64 [R1+0x26d0], R26 ;  /* 0x0026d01a01007387 */ /* 0x0009e80000100a00 */
[----:B------:R-:W3:Y:S04]  /*6b270*/  LDL.LU.64 R68, [R1+0x218] ;  /* 0x0002180001447983 */ /* 0x000ee80000300a00 */
[----:B------:R4:W-:Y:S04]  /*6b280*/  LDGSTS.E [R7+0x2700], desc[UR60][R28.64], P0 ;  /* 0x027000001c077fae */ /* 0x0009e8000812187c */
[----:B------:R4:W-:Y:S01]  /*6b290*/  LDGSTS.E [R4+0x2b00], desc[UR60][R26.64], P0 ;  /* 0x02b000001a047fae */ /* 0x0009e2000812187c */
[----:B-1----:R-:W-:-:S04]  /*6b2a0*/  IMAD.WIDE R24, R6, 0x4, R62 ;  /* 0x0000000406187825 */ /* 0x002fc800078e023e */
[----:B----4-:R-:W-:-:S04]  /*6b2b0*/  IMAD.WIDE R28, R6, 0x4, R72 ;  /* 0x00000004061c7825 */ /* 0x010fc800078e0248 */
[C---:B------:R-:W-:Y:S01]  /*6b2c0*/  IMAD.WIDE R26, R6.reuse, 0x4, R70 ;  /* 0x00000004061a7825 */ /* 0x040fe200078e0246 */
[----:B------:R1:W-:Y:S04]  /*6b2d0*/  STL.64 [R1+0x2730], R24 ;  /* 0x0027301801007387 */ /* 0x0003e80000100a00 */
[----:B------:R-:W4:Y:S04]  /*6b2e0*/  LDL.LU.64 R70, [R1+0x1f8] ;  /* 0x0001f80001467983 */ /* 0x000f280000300a00 */
[----:B------:R1:W-:Y:S04]  /*6b2f0*/  LDGSTS.E [R3+0x2f00], desc[UR60][R24.64], P0 ;  /* 0x02f0000018037fae */ /* 0x0003e8000812187c */
[----:B------:R1:W-:Y:S04]  /*6b300*/  STL.64 [R1+0x2780], R26 ;  /* 0x0027801a01007387 */ /* 0x0003e80000100a00 */
[----:B------:R-:W4:Y:S04]  /*6b310*/  LDL.LU.64 R72, [R1+0x1d8] ;  /* 0x0001d80001487983 */ /* 0x000f280000300a00 */
[----:B------:R-:W-:Y:S04]  /*6b320*/  STL.64 [R1+0x27c8], R28 ;  /* 0x0027c81c01007387 */ /* 0x000fe80000100a00 */
[----:B------:R1:W-:Y:S04]  /*6b330*/  LDGSTS.E [R8+0x3300], desc[UR60][R26.64], P0 ;  /* 0x033000001a087fae */ /* 0x0003e8000812187c */
[----:B------:R-:W-:Y:S01]  /*6b340*/  LDGSTS.E [R7+0x3700], desc[UR60][R28.64], P0 ;  /* 0x037000001c077fae */ /* 0x000fe2000812187c */
[----:B-1----:R-:W-:-:S03]  /*6b350*/  IMAD.WIDE R24, R6, 0x4, R74 ;  /* 0x0000000406187825 */ /* 0x002fc600078e024a */
[----:B------:R-:W4:Y:S04]  /*6b360*/  LDL.LU.64 R74, [R1+0x1b8] ;  /* 0x0001b800014a7983 */ /* 0x000f280000300a00 */
[----:B------:R2:W-:Y:S01]  /*6b370*/  STL.64 [R1+0x2838], R24 ;  /* 0x0028381801007387 */ /* 0x0005e20000100a00 */
[----:B------:R-:W-:-:S03]  /*6b380*/  IMAD.WIDE R26, R6, 0x4, R76 ;  /* 0x00000004061a7825 */ /* 0x000fc600078e024c */
[----:B------:R2:W-:Y:S04]  /*6b390*/  LDGSTS.E [R4+0x3b00], desc[UR60][R24.64], P0 ;  /* 0x03b0000018047fae */ /* 0x0005e8000812187c */
[----:B------:R-:W4:Y:S04]  /*6b3a0*/  LDL.LU.64 R76, [R1+0x198] ;  /* 0x00019800014c7983 */ /* 0x000f280000300a00 */
[----:B------:R1:W-:Y:S04]  /*6b3b0*/  STL.64 [R1+0x2870], R26 ;  /* 0x0028701a01007387 */ /* 0x0003e80000100a00 */
[----:B------:R1:W-:Y:S01]  /*6b3c0*/  LDGSTS.E [R3+0x3f00], desc[UR60][R26.64], P0 ;  /* 0x03f000001a037fae */ /* 0x0003e2000812187c */
[----:B--2---:R-:W-:-:S03]  /*6b3d0*/  IMAD.WIDE R24, R6, 0x4, R78 ;  /* 0x0000000406187825 */ /* 0x004fc600078e024e */
[----:B------:R-:W2:Y:S01]  /*6b3e0*/  LDL.LU.64 R78, [R1+0x178] ;  /* 0x00017800014e7983 */ /* 0x000ea20000300a00 */
[----:B---3--:R-:W-:-:S04]  /*6b3f0*/  IMAD.WIDE R28, R6, 0x4, R64 ;  /* 0x00000004061c7825 */ /* 0x008fc800078e0240 */
[C---:B-1----:R-:W-:Y:S01]  /*6b400*/  IMAD.WIDE R26, R6.reuse, 0x4, R66 ;  /* 0x00000004061a7825 */ /* 0x042fe200078e0242 */
[----:B------:R1:W-:Y:S04]  /*6b410*/  STL.64 [R1+0x3d88], R24 ;  /* 0x003d881801007387 */ /* 0x0003e80000100a00 */
[----:B------:R1:W-:Y:S04]  /*6b420*/  LDGSTS.E [R8+0x4300], desc[UR60][R24.64], P0 ;  /* 0x0430000018087fae */ /* 0x0003e8000812187c */
[----:B------:R-:W-:Y:S04]  /*6b430*/  STL.64 [R1+0x3d90], R28 ;  /* 0x003d901c01007387 */ /* 0x000fe80000100a00 */
[----:B------:R4:W-:Y:S04]  /*6b440*/  STL.64 [R1+0x3d98], R26 ;  /* 0x003d981a01007387 */ /* 0x0009e80000100a00 */
[----:B------:R-:W3:Y:S04]  /*6b450*/  LDL.LU.64 R58, [R1+0x158] ;  /* 0x00015800013a7983 */ /* 0x000ee80000300a00 */
[----:B------:R-:W3:Y:S04]  /*6b460*/  LDL.LU.64 R60, [R1+0x138] ;  /* 0x00013800013c7983 */ /* 0x000ee80000300a00 */
[----:B------:R-:W-:Y:S04]  /*6b470*/  LDGSTS.E [R7+0x4700], desc[UR60][R28.64], P0 ;  /* 0x047000001c077fae */ /* 0x000fe8000812187c */
[----:B------:R4:W-:Y:S01]  /*6b480*/  LDGSTS.E [R4+0x4b00], desc[UR60][R26.64], P0 ;  /* 0x04b000001a047fae */ /* 0x0009e2000812187c */
[----:B-1----:R-:W-:-:S05]  /*6b490*/  IMAD.WIDE R24, R6, 0x4, R68 ;  /* 0x0000000406187825 */ /* 0x002fca00078e0244 */
[----:B------:R1:W-:Y:S01]  /*6b4a0*/  STL.64 [R1+0x3da0], R24 ;  /* 0x003da01801007387 */ /* 0x0003e20000100a00 */
[----:B----4-:R-:W-:-:S03]  /*6b4b0*/  IMAD.WIDE R26, R6, 0x4, R70 ;  /* 0x00000004061a7825 */ /* 0x010fc600078e0246 */
[----:B------:R-:W4:Y:S04]  /*6b4c0*/  LDL.LU.64 R62, [R1+0x118] ;  /* 0x00011800013e7983 */ /* 0x000f280000300a00 */
[----:B------:R-:W4:Y:S01]  /*6b4d0*/  LDL.LU.64 R64, [R1+0xf8] ;  /* 0x0000f80001407983 */ /* 0x000f220000300a00 */
[----:B------:R-:W-:-:S03]  /*6b4e0*/  IMAD.WIDE R28, R6, 0x4, R72 ;  /* 0x00000004061c7825 */ /* 0x000fc600078e0248 */
[----:B------:R1:W-:Y:S04]  /*6b4f0*/  LDGSTS.E [R3+0x4f00], desc[UR60][R24.64], P0 ;  /* 0x04f0000018037fae */ /* 0x0003e8000812187c */
[----:B------:R1:W-:Y:S04]  /*6b500*/  STL.64 [R1+0x3da8], R26 ;  /* 0x003da81a01007387 */ /* 0x0003e80000100a00 */
[----:B------:R-:W4:Y:S04]  /*6b510*/  LDL.LU.64 R66, [R1+0xd8] ;  /* 0x0000d80001427983 */ /* 0x000f280000300a00 */
[----:B------:R-:W4:Y:S04]  /*6b520*/  LDL.LU.64 R68, [R1+0xb8] ;  /* 0x0000b80001447983 */ /* 0x000f280000300a00 */
[----:B------:R1:W-:Y:S04]  /*6b530*/  LDGSTS.E [R8+0x5300], desc[UR60][R26.64], P0 ;  /* 0x053000001a087fae */ /* 0x0003e8000812187c */
[----:B------:R-:W-:Y:S04]  /*6b540*/  STL.64 [R1+0x3db0], R28 ;  /* 0x003db01c01007387 */ /* 0x000fe80000100a00 */
[----:B------:R-:W4:Y:S04]  /*6b550*/  LDL.LU.64 R70, [R1+0x98] ;  /* 0x0000980001467983 */ /* 0x000f280000300a00 */
[----:B------:R-:W-:Y:S01]  /*6b560*/  LDGSTS.E [R7+0x5700], desc[UR60][R28.64], P0 ;  /* 0x057000001c077fae */ /* 0x000fe2000812187c */
[----:B-1----:R-:W-:-:S04]  /*6b570*/  IMAD.WIDE R24, R6, 0x4, R74 ;  /* 0x0000000406187825 */ /* 0x002fc800078e024a */
[C---:B------:R-:W-:Y:S01]  /*6b580*/  IMAD.WIDE R26, R6.reuse, 0x4, R76 ;  /* 0x00000004061a7825 */ /* 0x040fe200078e024c */
[----:B------:R2:W-:Y:S04]  /*6b590*/  STL.64 [R1+0x3dc0], R24 ;  /* 0x003dc01801007387 */ /* 0x0005e80000100a00 */
[----:B------:R-:W4:Y:S04]  /*6b5a0*/  LDL.LU.64 R72, [R1+0x78] ;  /* 0x0000780001487983 */ /* 0x000f280000300a00 */
[----:B------:R2:W-:Y:S04]  /*6b5b0*/  LDGSTS.E [R4+0x5b00], desc[UR60][R24.64], P0 ;  /* 0x05b0000018047fae */ /* 0x0005e8000812187c */
[----:B------:R1:W-:Y:S04]  /*6b5c0*/  STL.64 [R1+0x3dd8], R26 ;  /* 0x003dd81a01007387 */ /* 0x0003e80000100a00 */
[----:B------:R-:W4:Y:S04]  /*6b5d0*/  LDL.LU.64 R74, [R1+0x58] ;  /* 0x00005800014a7983 */ /* 0x000f280000300a00 */
[----:B------:R-:W4:Y:S04]  /*6b5e0*/  LDL.LU.64 R76, [R1+0x38] ;  /* 0x00003800014c7983 */ /* 0x000f280000300a00 */
[----:B------:R1:W-:Y:S01]  /*6b5f0*/  LDGSTS.E [R3+0x5f00], desc[UR60][R26.64], P0 ;  /* 0x05f000001a037fae */ /* 0x0003e2000812187c */
[----:B--2---:R-:W-:-:S05]  /*6b600*/  IMAD.WIDE R24, R6, 0x4, R78 ;  /* 0x0000000406187825 */ /* 0x004fca00078e024e */
[----:B------:R4:W-:Y:S04]  /*6b610*/  STL.64 [R1+0x3de0], R24 ;  /* 0x003de01801007387 */ /* 0x0009e80000100a00 */
[----:B------:R-:W2:Y:S01]  /*6b620*/  LDL.LU.64 R78, [R1+0x18] ;  /* 0x00001800014e7983 */ /* 0x000ea20000300a00 */
[----:B---3--:R-:W-:-:S04]  /*6b630*/  IMAD.WIDE R28, R6, 0x4, R58 ;  /* 0x00000004061c7825 */ /* 0x008fc800078e023a */
[C---:B-1----:R-:W-:Y:S01]  /*6b640*/  IMAD.WIDE R26, R6.reuse, 0x4, R60 ;  /* 0x00000004061a7825 */ /* 0x042fe200078e023c */
[----:B------:R4:W-:Y:S04]  /*6b650*/  LDGSTS.E [R8+0x6300], desc[UR60][R24.64], P0 ;  /* 0x0630000018087fae */ /* 0x0009e8000812187c */
[----:B------:R-:W-:Y:S04]  /*6b660*/  STL.64 [R1+0x3e30], R28 ;  /* 0x003e301c01007387 */ /* 0x000fe80000100a00 */
[----:B------:R-:W-:Y:S04]  /*6b670*/  LDGSTS.E [R7+0x6700], desc[UR60][R28.64], P0 ;  /* 0x067000001c077fae */ /* 0x000fe8000812187c */
[----:B------:R1:W-:Y:S04]  /*6b680*/  STL.64 [R1+0x3e48], R26 ;  /* 0x003e481a01007387 */ /* 0x0003e80000100a00 */
[----:B------:R1:W-:Y:S01]  /*6b690*/  LDGSTS.E [R4+0x6b00], desc[UR60][R26.64], P0 ;  /* 0x06b000001a047fae */ /* 0x0003e2000812187c */
[----:B----4-:R-:W-:-:S04]  /*6b6a0*/  IMAD.WIDE R24, R6, 0x4, R62 ;  /* 0x0000000406187825 */ /* 0x010fc800078e023e */
[C---:B-1----:R-:W-:Y:S01]  /*6b6b0*/  IMAD.WIDE R26, R6.reuse, 0x4, R64 ;  /* 0x00000004061a7825 */ /* 0x042fe200078e0240 */
[----:B------:R1:W-:Y:S04]  /*6b6c0*/  STL.64 [R1+0x3e50], R24 ;  /* 0x003e501801007387 */ /* 0x0003e80000100a00 */
[----:B------:R1:W-:Y:S01]  /*6b6d0*/  LDGSTS.E [R3+0x6f00], desc[UR60][R24.64], P0 ;  /* 0x06f0000018037fae */ /* 0x0003e2000812187c */
[----:B------:R-:W-:-:S03]  /*6b6e0*/  IMAD.WIDE R28, R6, 0x4, R66 ;  /* 0x00000004061c7825 */ /* 0x000fc600078e0242 */
[----:B------:R3:W-:Y:S04]  /*6b6f0*/  STL.64 [R1+0x3ea8], R26 ;  /* 0x003ea81a01007387 */ /* 0x0007e80000100a00 */
[----:B------:R3:W-:Y:S04]  /*6b700*/  LDGSTS.E [R8+0x7300], desc[UR60][R26.64], P0 ;  /* 0x073000001a087fae */ /* 0x0007e8000812187c */
[----:B------:R4:W-:Y:S04]  /*6b710*/  STL.64 [R1+0x3eb8], R28 ;  /* 0x003eb81c01007387 */ /* 0x0009e80000100a00 */
[----:B------:R4:W-:Y:S01]  /*6b720*/  LDGSTS.E [R7+0x7700], desc[UR60][R28.64], P0 ;  /* 0x077000001c077fae */ /* 0x0009e2000812187c */
[----:B-1----:R-:W-:-:S04]  /*6b730*/  IMAD.WIDE R24, R6, 0x4, R68 ;  /* 0x0000000406187825 */ /* 0x002fc800078e0244 */
[C---:B---3--:R-:W-:Y:S01]  /*6b740*/  IMAD.WIDE R26, R6.reuse, 0x4, R70 ;  /* 0x00000004061a7825 */ /* 0x048fe200078e0246 */
[----:B------:R1:W-:Y:S04]  /*6b750*/  STL.64 [R1+0x3ec8], R24 ;  /* 0x003ec81801007387 */ /* 0x0003e80000100a00 */
[----:B------:R1:W-:Y:S04]  /*6b760*/  LDGSTS.E [R4+0x7b00], desc[UR60][R24.64], P0 ;  /* 0x07b0000018047fae */ /* 0x0003e8000812187c */
[----:B------:R3:W-:Y:S04]  /*6b770*/  STL.64 [R1+0x3ed8], R26 ;  /* 0x003ed81a01007387 */ /* 0x0007e80000100a00 */
[----:B------:R3:W-:Y:S01]  /*6b780*/  LDGSTS.E [R3+0x7f00], desc[UR60][R26.64], P0 ;  /* 0x07f000001a037fae */ /* 0x0007e2000812187c */
[----:B----4-:R-:W-:-:S04]  /*6b790*/  IMAD.WIDE R28, R6, 0x4, R74 ;  /* 0x00000004061c7825 */ /* 0x010fc800078e024a */
[----:B-1----:R-:W-:-:S04]  /*6b7a0*/  IMAD.WIDE R24, R6, 0x4, R72 ;  /* 0x0000000406187825 */ /* 0x002fc800078e0248 */
[C---:B---3--:R-:W-:Y:S01]  /*6b7b0*/  IMAD.WIDE R26, R6.reuse, 0x4, R76 ;  /* 0x00000004061a7825 */ /* 0x048fe200078e024c */
[----:B------:R-:W-:Y:S04]  /*6b7c0*/  STL.64 [R1+0x3ef0], R24 ;  /* 0x003ef01801007387 */ /* 0x000fe80000100a00 */
[----:B------:R-:W-:Y:S04]  /*6b7d0*/  LDGSTS.E [R8+0x20300], desc[UR60][R24.64], P0 ;  /* 0x2030000018087fae */ /* 0x000fe8000812187c */
[----:B------:R-:W-:Y:S04]  /*6b7e0*/  STL.64 [R1+0x3f30], R28 ;  /* 0x003f301c01007387 */ /* 0x000fe80000100a00 */
[----:B------:R-:W-:Y:S04]  /*6b7f0*/  LDGSTS.E [R7+0x20700], desc[UR60][R28.64], P0 ;  /* 0x207000001c077fae */ /* 0x000fe8000812187c */
[----:B------:R1:W-:Y:S04]  /*6b800*/  STL.64 [R1+0x3f38], R26 ;  /* 0x003f381a01007387 */ /* 0x0003e80000100a00 */
[----:B------:R1:W-:Y:S02]  /*6b810*/  LDGSTS.E [R4+0x20b00], desc[UR60][R26.64], P0 ;  /* 0x20b000001a047fae */ /* 0x0003e4000812187c */
[----:B-1----:R-:W-:-:S04]  /*6b820*/  IMAD.WIDE R26, R6, 0x4, R250 ;  /* 0x00000004061a7825 */ /* 0x002fc800078e02fa */
[----:B------:R-:W-:-:S04]  /*6b830*/  IMAD.WIDE R28, R6, 0x4, R242 ;  /* 0x00000004061c7825 */ /* 0x000fc800078e02f2 */
[----:B--2---:R-:W-:-:S05]  /*6b840*/  IMAD.WIDE R24, R6, 0x4, R78 ;  /* 0x0000000406187825 */ /* 0x004fca00078e024e */
        /* <DEDUP_REMOVED lines=41> */
[----:B------:R-:W-:Y:S04]  /*6bae0*/  STL.64 [R1+0x4138], R28 ;  /* 0x0041381c01007387 */ /* 0x000fe80000100a00 */
[----:B------:R-:W-:Y:S04]  /*6baf0*/  LDGSTS.E [R7+0x24700], desc[UR60][R28.64], P0 ;  /* 0x247000001c077fae */ /* 0x000fe8000812187c */
[----:B------:R2:W-:Y:S04]  /*6bb00*/  STL.64 [R1+0x4148], R26 ;  /* 0x0041481a01007387 */ /* 0x0005e80000100a00 */
[----:B------:R2:W-:Y:S01]  /*6bb10*/  LDGSTS.E [R4+0x24b00], desc[UR60][R26.64], P0 ;  /* 0x24b000001a047fae */ /* 0x0005e2000812187c */
[----:B-1----:R-:W-:-:S04]  /*6bb20*/  IMAD.WIDE R24, R6, 0x4, R152 ;  /* 0x0000000406187825 */ /* 0x002fc800078e0298 */
[C---:B--2---:R-:W-:Y:S01]  /*6bb30*/  IMAD.WIDE R26, R6.reuse, 0x4, R154 ;  /* 0x00000004061a7825 */ /* 0x044fe200078e029a */
        /* <DEDUP_REMOVED lines=8> */
[C---:B--2---:R-:W-:Y:S01]  /*6bbc0*/  IMAD.WIDE R26, R6.reuse, 0x4, R160 ;  /* 0x00000004061a7825 */ /* 0x044fe200078e02a0 */
[----:B------:R1:W-:Y:S04]  /*6bbd0*/  STL.64 [R1+0x4170], R24 ;  /* 0x0041701801007387 */ /* 0x0003e80000100a00 */
[----:B------:R2:W-:Y:S04]  /*6bbe0*/  STL.64 [R1+0x4188], R26 ;  /* 0x0041881a01007387 */ /* 0x0005e80000100a00 */
[----:B------:R-:W4:Y:S04]  /*6bbf0*/  LDL.LU.64 R78, [R1+0x470] ;  /* 0x00047000014e7983 */ /* 0x000f280000300a00 */
[----:B------:R1:W-:Y:S04]  /*6bc00*/  LDGSTS.E [R4+0x25b00], desc[UR60][R24.64], P0 ;  /* 0x25b0000018047fae */ /* 0x0003e8000812187c */
[----:B------:R-:W4:Y:S04]  /*6bc10*/  LDL.LU.64 R66, [R1+0x450] ;  /* 0x0004500001427983 */ /* 0x000f280000300a00 */
[----:B------:R2:W-:Y:S01]  /*6bc20*/  LDGSTS.E [R3+0x25f00], desc[UR60][R26.64], P0 ;  /* 0x25f000001a037fae */ /* 0x0005e2000812187c */
[----:B---3--:R-:W-:-:S04]  /*6bc30*/  IMAD.WIDE R28, R6, 0x4, R164 ;  /* 0x00000004061c7825 */ /* 0x008fc800078e02a4 */
[----:B-1----:R-:W-:-:S04]  /*6bc40*/  IMAD.WIDE R24, R6, 0x4, R162 ;  /* 0x0000000406187825 */ /* 0x002fc800078e02a2 */
[C---:B--2---:R-:W-:Y:S01]  /*6bc50*/  IMAD.WIDE R26, R6.reuse, 0x4, R166 ;  /* 0x00000004061a7825 */ /* 0x044fe200078e02a6 */
[----:B------:R1:W-:Y:S04]  /*6bc60*/  STL.64 [R1+0x41c8], R24 ;  /* 0x0041c81801007387 */ /* 0x0003e80000100a00 */
[----:B------:R-:W2:Y:S04]  /*6bc70*/  LDL.LU.64 R68, [R1+0x430] ;  /* 0x0004300001447983 */ /* 0x000ea80000300a00 */
[----:B------:R1:W-:Y:S04]  /*6bc80*/  LDGSTS.E [R8+0x26300], desc[UR60][R24.64], P0 ;  /* 0x2630000018087fae */ /* 0x0003e8000812187c */
[----:B------:R-:W3:Y:S04]  /*6bc90*/  LDL.LU.64 R70, [R1+0x410] ;  /* 0x0004100001467983 */ /* 0x000ee80000300a00 */
[----:B------:R-:W-:Y:S04]  /*6bca0*/  STL.64 [R1+0x41c0], R28 ;  /* 0x0041c01c01007387 */ /* 0x000fe80000100a00 */
[----:B------:R1:W-:Y:S04]  /*6bcb0*/  STL.64 [R1+0x41b8], R26 ;  /* 0x0041b81a01007387 */ /* 0x0003e80000100a00 */
[----:B------:R-:W-:Y:S04]  /*6bcc0*/  LDGSTS.E [R7+0x26700], desc[UR60][R28.64], P0 ;  /* 0x267000001c077fae */ /* 0x000fe8000812187c */
[----:B------:R1:W-:Y:S04]  /*6bcd0*/  LDGSTS.E [R4+0x26b00], desc[UR60][R26.64], P0 ;  /* 0x26b000001a047fae */ /* 0x0003e8000812187c */
[----:B------:R-:W3:Y:S01]  /*6bce0*/  LDL.LU.64 R72, [R1+0x3f0] ;  /* 0x0003f00001487983 */ /* 0x000ee20000300a00 */
[----:B-1----:R-:W-:-:S04]  /*6bcf0*/  IMAD.WIDE R24, R6, 0x4, R168 ;  /* 0x0000000406187825 */ /* 0x002fc800078e02a8 */
[C---:B------:R-:W-:Y:S01]  /*6bd00*/  IMAD.WIDE R8, R6.reuse, 0x4, R170 ;  /* 0x0000000406087825 */ /* 0x040fe200078e02aa */
[----:B------:R1:W-:Y:S03]  /*6bd10*/  STL.64 [R1+0x41b0], R24 ;  /* 0x0041b01801007387 */ /* 0x0003e60000100a00 */
[C---:B------:R-:W-:Y:S01]  /*6bd20*/  IMAD.WIDE R26, R6.reuse, 0x4, R172 ;  /* 0x00000004061a7825 */ /* 0x040fe200078e02ac */
[----:B------:R1:W-:Y:S04]  /*6bd30*/  LDGSTS.E [R3+0x26f00], desc[UR60][R24.64], P0 ;  /* 0x26f0000018037fae */ /* 0x0003e8000812187c */
[----:B------:R-:W3:Y:S04]  /*6bd40*/  LDL.LU.64 R74, [R1+0x3d0] ;  /* 0x0003d000014a7983 */ /* 0x000ee80000300a00 */
[----:B------:R1:W-:Y:S04]  /*6bd50*/  STL.64 [R1+0x41a8], R8 ;  /* 0x0041a80801007387 */ /* 0x0003e80000100a00 */
[----:B------:R1:W-:Y:S04]  /*6bd60*/  LDGSTS.E [R4+0x27300], desc[UR60][R8.64], P0 ;  /* 0x2730000008047fae */ /* 0x0003e8000812187c */
[----:B------:R-:W3:Y:S04]  /*6bd70*/  LDL.LU.64 R64, [R1+0x3b0] ;  /* 0x0003b00001407983 */ /* 0x000ee80000300a00 */
[----:B------:R-:W-:Y:S04]  /*6bd80*/  STL.64 [R1+0x41a0], R26 ;  /* 0x0041a01a01007387 */ /* 0x000fe80000100a00 */
[----:B------:R-:W3:Y:S04]  /*6bd90*/  LDL.LU.64 R76, [R1+0x390] ;  /* 0x00039000014c7983 */ /* 0x000ee80000300a00 */
[----:B------:R-:W-:Y:S01]  /*6bda0*/  LDGSTS.E [R7+0x27700], desc[UR60][R26.64], P0 ;  /* 0x277000001a077fae */ /* 0x000fe2000812187c */
[----:B-1----:R-:W-:-:S04]  /*6bdb0*/  IMAD.WIDE R24, R6, 0x4, R174 ;  /* 0x0000000406187825 */ /* 0x002fc800078e02ae */
[C---:B------:R-:W-:Y:S01]  /*6bdc0*/  IMAD.WIDE R8, R6.reuse, 0x4, R176 ;  /* 0x0000000406087825 */ /* 0x040fe200078e02b0 */
[----:B------:R-:W-:Y:S04]  /*6bdd0*/  STL.64 [R1+0x4198], R24 ;  /* 0x0041981801007387 */ /* 0x000fe80000100a00 */
[----:B------:R4:W-:Y:S04]  /*6bde0*/  LDGSTS.E [R3+0x27b00], desc[UR60][R24.64], P0 ;  /* 0x27b0000018037fae */ /* 0x0009e8000812187c */
[----:B------:R1:W-:Y:S04]  /*6bdf0*/  STL.64 [R1+0x4180], R8 ;  /* 0x0041800801007387 */ /* 0x0003e80000100a00 */
[----:B------:R1:W-:Y:S01]  /*6be00*/  LDGSTS.E [R4+0x27f00], desc[UR60][R8.64], P0 ;  /* 0x27f0000008047fae */ /* 0x0003e2000812187c */
[----:B----4-:R-:W-:-:S03]  /*6be10*/  IMAD.WIDE R2, R6, 0x4, R78 ;  /* 0x0000000406027825 */ /* 0x010fc600078e024e */
[----:B------:R-:W4:Y:S01]  /*6be20*/  LDL.LU.64 R78, [R1+0x370] ;  /* 0x00037000014e7983 */ /* 0x000f220000300a00 */
[----:B-1----:R-:W-:-:S03]  /*6be30*/  IMAD.WIDE R8, R6, 0x4, R66 ;  /* 0x0000000406087825 */ /* 0x002fc600078e0242 */
[----:B------:R-:W4:Y:S01]  /*6be40*/  LDL.LU.64 R66, [R1+0x350] ;  /* 0x0003500001427983 */ /* 0x000f220000300a00 */
[----:B--2---:R-:W-:-:S03]  /*6be50*/  IMAD.WIDE R152, R6, 0x4, R68 ;  /* 0x0000000406987825 */ /* 0x004fc600078e0244 */
[----:B------:R-:W2:Y:S01]  /*6be60*/  LDL.LU.64 R68, [R1+0x330] ;  /* 0x0003300001447983 */ /* 0x000ea20000300a00 */
[----:B---3--:R-:W-:-:S03]  /*6be70*/  IMAD.WIDE R154, R6, 0x4, R70 ;  /* 0x00000004069a7825 */ /* 0x008fc600078e0246 */
[----:B------:R-:W3:Y:S04]  /*6be80*/  LDL.LU.64 R62, [R1+0x310] ;  /* 0x00031000013e7983 */ /* 0x000ee80000300a00 */
[----:B------:R-:W3:Y:S01]  /*6be90*/  LDL.LU.64 R70, [R1+0x2f0] ;  /* 0x0002f00001467983 */ /* 0x000ee20000300a00 */
[----:B------:R-:W-:-:S03]  /*6bea0*/  IMAD.WIDE R156, R6, 0x4, R72 ;  /* 0x00000004069c7825 */ /* 0x000fc600078e0248 */
[----:B------:R-:W3:Y:S01]  /*6beb0*/  LDL.LU.64 R72, [R1+0x2d0] ;  /* 0x0002d00001487983 */ /* 0x000ee20000300a00 */
[----:B------:R-:W-:-:S03]  /*6bec0*/  IMAD.WIDE R158, R6, 0x4, R74 ;  /* 0x00000004069e7825 */ /* 0x000fc600078e024a */
[----:B------:R-:W3:Y:S01]  /*6bed0*/  LDL.LU.64 R74, [R1+0x2b0] ;  /* 0x0002b000014a7983 */ /* 0x000ee20000300a00 */
[----:B------:R-:W-:-:S03]  /*6bee0*/  IMAD.WIDE R162, R6, 0x4, R76 ;  /* 0x0000000406a27825 */ /* 0x000fc600078e024c */
[----:B------:R-:W3:Y:S01]  /*6bef0*/  LDL.LU.64 R76, [R1+0x290] ;  /* 0x00029000014c7983 */ /* 0x000ee20000300a00 */
[----:B----4-:R-:W-:-:S03]  /*6bf00*/  IMAD.WIDE R164, R6, 0x4, R78 ;  /* 0x0000000406a47825 */ /* 0x010fc600078e024e */
[----:B------:R-:W4:Y:S01]  /*6bf10*/  LDL.LU.64 R78, [R1+0x270] ;  /* 0x00027000014e7983 */ /* 0x000f220000300a00 */
[----:B------:R-:W-:-:S04]  /*6bf20*/  IMAD.WIDE R160, R6, 0x4, R64 ;  /* 0x0000000406a07825 */ /* 0x000fc800078e0240 */
[C---:B------:R-:W-:Y:S01]  /*6bf30*/  IMAD.WIDE R166, R6.reuse, 0x4, R66 ;  /* 0x0000000406a67825 */ /* 0x040fe200078e0242 */
[----:B------:R-:W4:Y:S04]  /*6bf40*/  LDL.LU.64 R64, [R1+0x250] ;  /* 0x0002500001407983 */ /* 0x000f280000300a00 */
[----:B------:R-:W4:Y:S01]  /*6bf50*/  LDL.LU.64 R66, [R1+0x230] ;  /* 0x0002300001427983 */ /* 0x000f220000300a00 */
[----:B--2---:R-:W-:-:S03]  /*6bf60*/  IMAD.WIDE R168, R6, 0x4, R68 ;  /* 0x0000000406a87825 */ /* 0x004fc600078e0244 */
[----:B------:R-:W2:Y:S01]  /*6bf70*/  LDL.LU.64 R68, [R1+0x210] ;  /* 0x0002100001447983 */ /* 0x000ea20000300a00 */
[----:B---3--:R-:W-:-:S03]  /*6bf80*/  IMAD.WIDE R172, R6, 0x4, R70 ;  /* 0x0000000406ac7825 */ /* 0x008fc600078e0246 */
        /* <DEDUP_REMOVED lines=9> */
[C---:B------:R-:W-:Y:S01]  /*6c020*/  IADD3 R14, R0.reuse, 0x200000, RZ ;  /* 0x00200000000e7810 */ /* 0x040fe20007ffe0ff */
[C---:B------:R-:W-:Y:S01]  /*6c030*/  VIADD R12, R0.reuse, 0x200000 ;  /* 0x00200000000c7836 */ /* 0x040fe20000000000 */
[C---:B------:R-:W-:Y:S01]  /*6c040*/  IADD3 R7, R0.reuse, 0x200000, RZ ;  /* 0x0020000000077810 */ /* 0x040fe20007ffe0ff */
[----:B------:R-:W-:Y:S02]  /*6c050*/  VIADD R4, R0, 0x200000 ;  /* 0x0020000000047836 */ /* 0x000fe40000000000 */
[----:B------:R-:W-:Y:S04]  /*6c060*/  LDGSTS.E [R14+0x380], desc[UR60][R2.64], P0 ;  /* 0x00380000020e7fae */ /* 0x000fe8000812187c */
[----:B------:R-:W-:Y:S04]  /*6c070*/  LDGSTS.E [R12+0x780], desc[UR60][R8.64], P0 ;  /* 0x00780000080c7fae */ /* 0x000fe8000812187c */
[----:B------:R-:W-:Y:S04]  /*6c080*/  LDGSTS.E [R7+0xb80], desc[UR60][R152.64], P0 ;  /* 0x00b8000098077fae */ /* 0x000fe8000812187c */
[----:B------:R-:W-:Y:S04]  /*6c090*/  LDGSTS.E [R4+0xf80], desc[UR60][R154.64], P0 ;  /* 0x00f800009a047fae */ /* 0x000fe8000812187c */
[----:B------:R-:W-:Y:S04]  /*6c0a0*/  LDGSTS.E [R14+0x1380], desc[UR60][R156.64], P0 ;  /* 0x013800009c0e7fae */ /* 0x000fe8000812187c */
[----:B------:R-:W-:Y:S04]  /*6c0b0*/  LDGSTS.E [R12+0x1780], desc[UR60][R158.64], P0 ;  /* 0x017800009e0c7fae */ /* 0x000fe8000812187c */
[----:B------:R-:W-:Y:S01]  /*6c0c0*/  LDGSTS.E [R7+0x1b80], desc[UR60][R160.64], P0 ;  /* 0x01b80000a0077fae */ /* 0x000fe2000812187c */
[----:B------:R-:W-:-:S03]  /*6c0d0*/  IMAD.WIDE R170, R6, 0x4, R62 ;  /* 0x0000000406aa7825 */ /* 0x000fc600078e023e */
[----:B------:R-:W-:Y:S04]  /*6c0e0*/  LDGSTS.E [R4+0x1f80], desc[UR60][R162.64], P0 ;  /* 0x01f80000a2047fae */ /* 0x000fe8000812187c */
[----:B------:R-:W-:Y:S04]  /*6c0f0*/  LDGSTS.E [R14+0x2380], desc[UR60][R164.64], P0 ;  /* 0x02380000a40e7fae */ /* 0x000fe8000812187c */
[----:B------:R-:W-:Y:S04]  /*6c100*/  LDGSTS.E [R12+0x2780], desc[UR60][R166.64], P0 ;  /* 0x02780000a60c7fae */ /* 0x000fe8000812187c */
[----:B------:R-:W-:Y:S04]  /*6c110*/  LDGSTS.E [R7+0x2b80], desc[UR60][R168.64], P0 ;  /* 0x02b80000a8077fae */ /* 0x000fe8000812187c */
[----:B------:R-:W-:Y:S01]  /*6c120*/  LDGSTS.E [R4+0x2f80], desc[UR60][R170.64], P0 ;  /* 0x02f80000aa047fae */ /* 0x000fe2000812187c */
[----:B------:R-:W-:-:S03]  /*6c130*/  IMAD.WIDE R26, R6, 0x4, R66 ;  /* 0x00000004061a7825 */ /* 0x000fc600078e0242 */
[----:B------:R-:W-:Y:S01]  /*6c140*/  LDGSTS.E [R14+0x3380], desc[UR60][R172.64], P0 ;  /* 0x03380000ac0e7fae */ /* 0x000fe2000812187c */
[----:B------:R-:W-:-:S03]  /*6c150*/  IMAD.WIDE R250, R6, 0x4, R64 ;  /* 0x0000000406fa7825 */ /* 0x000fc600078e0240 */
[----:B------:R-:W-:Y:S04]  /*6c160*/  LDGSTS.E [R12+0x3780], desc[UR60][R174.64], P0 ;  /* 0x03780000ae0c7fae */ /* 0x000fe8000812187c */
[----:B------:R-:W-:Y:S01]  /*6c170*/  LDGSTS.E [R7+0x3b80], desc[UR60][R176.64], P0 ;  /* 0x03b80000b0077fae */ /* 0x000fe2000812187c */
[----:B--2---:R-:W-:-:S03]  /*6c180*/  IMAD.WIDE R24, R6, 0x4, R68 ;  /* 0x0000000406187825 */ /* 0x004fc600078e0244 */
[----:B------:R-:W-:Y:S04]  /*6c190*/  LDGSTS.E [R4+0x3f80], desc[UR60][R234.64], P0 ;  /* 0x03f80000ea047fae */ /* 0x000fe8000812187c */
[----:B------:R-:W-:Y:S04]  /*6c1a0*/  LDGSTS.E [R14+0x4380], desc[UR60][R242.64], P0 ;  /* 0x04380000f20e7fae */ /* 0x000fe8000812187c */
[----:B------:R1:W-:Y:S04]  /*6c1b0*/  STL.64 [R1+0x3d40], R26 ;  /* 0x003d401a01007387 */ /* 0x0003e80000100a00 */
[----:B------:R-:W2:Y:S04]  /*6c1c0*/  LDL.LU.64 R58, [R1+0x150] ;  /* 0x00015000013a7983 */ /* 0x000ea80000300a00 */
[----:B------:R-:W-:Y:S04]  /*6c1d0*/  LDGSTS.E [R12+0x4780], desc[UR60][R250.64], P0 ;  /* 0x04780000fa0c7fae */ /* 0x000fe8000812187c */
[----:B------:R-:W2:Y:S04]  /*6c1e0*/  LDL.LU.64 R60, [R1+0x130] ;  /* 0x00013000013c7983 */ /* 0x000ea80000300a00 */
[----:B------:R1:W-:Y:S04]  /*6c1f0*/  LDGSTS.E [R7+0x4b80], desc[UR60][R26.64], P0 ;  /* 0x04b800001a077fae */ /* 0x0003e8000812187c */
[----:B------:R1:W-:Y:S04]  /*6c200*/  STL.64 [R1+0x3d58], R24 ;  /* 0x003d581801007387 */ /* 0x0003e80000100a00 */
[----:B------:R-:W2:Y:S04]  /*6c210*/  LDL.LU.64 R62, [R1+0x110] ;  /* 0x00011000013e7983 */ /* 0x000ea80000300a00 */
[----:B------:R-:W2:Y:S01]  /*6c220*/  LDL.LU.64 R64, [R1+0xf0] ;  /* 0x0000f00001407983 */ /* 0x000ea20000300a00 */
[----:B---3--:R-:W-:-:S03]  /*6c230*/  IMAD.WIDE R28, R6, 0x4, R72 ;  /* 0x00000004061c7825 */ /* 0x008fc600078e0248 */
[----:B------:R3:W-:Y:S01]  /*6c240*/  LDGSTS.E [R4+0x4f80], desc[UR60][R24.64], P0 ;  /* 0x04f8000018047fae */ /* 0x0007e2000812187c */
[----:B-1----:R-:W-:-:S05]  /*6c250*/  IMAD.WIDE R26, R6, 0x4, R70 ;  /* 0x00000004061a7825 */ /* 0x002fca00078e0246 */
[----:B------:R1:W-:Y:S04]  /*6c260*/  STL.64 [R1+0x3d60], R26 ;  /* 0x003d601a01007387 */ /* 0x0003e80000100a00 */
[----:B------:R-:W2:Y:S04]  /*6c270*/  LDL.LU.64 R66, [R1+0xd0] ;  /* 0x0000d00001427983 */ /* 0x000ea80000300a00 */
[----:B------:R-:W2:Y:S01]  /*6c280*/  LDL.LU.64 R68, [R1+0xb0] ;  /* 0x0000b00001447983 */ /* 0x000ea20000300a00 */
[----:B---3--:R-:W-:-:S03]  /*6c290*/  IMAD.WIDE R24, R6, 0x4, R74 ;  /* 0x0000000406187825 */ /* 0x008fc600078e024a */
[----:B------:R1:W-:Y:S04]  /*6c2a0*/  LDGSTS.E [R14+0x5380], desc[UR60][R26.64], P0 ;  /* 0x053800001a0e7fae */ /* 0x0003e8000812187c */
[----:B------:R-:W-:Y:S04]  /*6c2b0*/  STL.64 [R1+0x3d68], R28 ;  /* 0x003d681c01007387 */ /* 0x000fe80000100a00 */
[----:B------:R-:W3:Y:S04]  /*6c2c0*/  LDL.LU.64 R70, [R1+0x90] ;  /* 0x0000900001467983 */ /* 0x000ee80000300a00 */
[----:B------:R-:W-:Y:S04]  /*6c2d0*/  LDGSTS.E [R12+0x5780], desc[UR60][R28.64], P0 ;  /* 0x057800001c0c7fae */ /* 0x000fe8000812187c */
[----:B------:R4:W-:Y:S04]  /*6c2e0*/  STL.64 [R1+0x3d70], R24 ;  /* 0x003d701801007387 */ /* 0x0009e80000100a00 */
[----:B------:R4:W-:Y:S04]  /*6c2f0*/  LDGSTS.E [R7+0x5b80], desc[UR60][R24.64], P0 ;  /* 0x05b8000018077fae */ /* 0x0009e8000812187c */
[----:B------:R-:W3:Y:S01]  /*6c300*/  LDL.LU.64 R72, [R1+0x70] ;  /* 0x0000700001487983 */ /* 0x000ee20000300a00 */
[----:B-1----:R-:W-:-:S05]  /*6c310*/  IMAD.WIDE R26, R6, 0x4, R76 ;  /* 0x00000004061a7825 */ /* 0x002fca00078e024c */
[----:B------:R1:W-:Y:S04]  /*6c320*/  STL.64 [R1+0x3d78], R26 ;  /* 0x003d781a01007387 */ /* 0x0003e80000100a00 */
[----:B------:R-:W3:Y:S04]  /*6c330*/  LDL.LU.64 R74, [R1+0x50] ;  /* 0x00005000014a7983 */ /* 0x000ee80000300a00 */
[----:B------:R-:W3:Y:S04]  /*6c340*/  LDL.LU.64 R76, [R1+0x30] ;  /* 0x00003000014c7983 */ /* 0x000ee80000300a00 */
[----:B------:R1:W-:Y:S01]  /*6c350*/  LDGSTS.E [R4+0x5f80], desc[UR60][R26.64], P0 ;  /* 0x05f800001a047fae */ /* 0x0003e2000812187c */
[----:B----4-:R-:W-:-:S05]  /*6c360*/  IMAD.WIDE R24, R6, 0x4, R78 ;  /* 0x0000000406187825 */ /* 0x010fca00078e024e */
[----:B------:R4:W-:Y:S04]  /*6c370*/  STL.64 [R1+0x3d80], R24 ;  /* 0x003d801801007387 */ /* 0x0009e80000100a00 */
[----:B------:R-:W3:Y:S04]  /*6c380*/  LDL.LU.64 R78, [R1+0x10] ;  /* 0x00001000014e7983 */ /* 0x000ee80000300a00 */
[----:B------:R4:W-:Y:S01]  /*6c390*/  LDGSTS.E [R14+0x6380], desc[UR60][R24.64], P0 ;  /* 0x06380000180e7fae */ /* 0x0009e2000812187c */
[----:B--2---:R-:W-:-:S04]  /*6c3a0*/  IMAD.WIDE R28, R6, 0x4, R58 ;  /* 0x00000004061c7825 */ /* 0x004fc800078e023a */
[----:B-1----:R-:W-:-:S04]  /*6c3b0*/  IMAD.WIDE R26, R6, 0x4, R60 ;  /* 0x00000004061a7825 */ /* 0x002fc800078e023c */
[C---:B----4-:R-:W-:Y:S01]  /*6c3c0*/  IMAD.WIDE R24, R6.reuse, 0x4, R62 ;  /* 0x0000000406187825 */ /* 0x050fe200078e023e */
[----:B------:R-:W-:Y:S04]  /*6c3d0*/  STL.64 [R1+0x3db8], R28 ;  /* 0x003db81c01007387 */ /* 0x000fe80000100a00 */
[----:B------:R-:W-:Y:S04]  /*6c3e0*/  LDGSTS.E [R12+0x6780], desc[UR60][R28.64], P0 ;  /* 0x067800001c0c7fae */ /* 0x000fe8000812187c */
[----:B------:R1:W-:Y:S04]  /*6c3f0*/  STL.64 [R1+0x3dc8], R26 ;  /* 0x003dc81a01007387 */ /* 0x0003e80000100a00 */
[----:B------:R1:W-:Y:S04]  /*6c400*/  LDGSTS.E [R7+0x6b80], desc[UR60][R26.64], P0 ;  /* 0x06b800001a077fae */ /* 0x0003e8000812187c */
[----:B------:R2:W-:Y:S04]  /*6c410*/  STL.64 [R1+0x3dd0], R24 ;  /* 0x003dd01801007387 */ /* 0x0005e80000100a00 */
[----:B------:R2:W-:Y:S01]  /*6c420*/  LDGSTS.E [R4+0x6f80], desc[UR60][R24.64], P0 ;  /* 0x06f8000018047fae */ /* 0x0005e2000812187c */
[----:B-1----:R-:W-:-:S04]  /*6c430*/  IMAD.WIDE R26, R6, 0x4, R64 ;  /* 0x00000004061a7825 */ /* 0x002fc800078e0240 */
[----:B------:R-:W-:-:S04]  /*6c440*/  IMAD.WIDE R28, R6, 0x4, R66 ;  /* 0x00000004061c7825 */ /* 0x000fc800078e0242 */
[C---:B--2---:R-:W-:Y:S01]  /*6c450*/  IMAD.WIDE R24, R6.reuse, 0x4, R68 ;  /* 0x0000000406187825 */ /* 0x044fe200078e0244 */
[----:B------:R3:W-:Y:S04]  /*6c460*/  STL.64 [R1+0x3e08], R26 ;  /* 0x003e081a01007387 */ /* 0x0007e80000100a00 */
[----:B------:R3:W-:Y:S04]  /*6c470*/  LDGSTS.E [R14+0x7380], desc[UR60][R26.64], P0 ;  /* 0x073800001a0e7fae */ /* 0x0007e8000812187c */
[----:B------:R-:W-:Y:S04]  /*6c480*/  STL.64 [R1+0x3e18], R28 ;  /* 0x003e181c01007387 */ /* 0x000fe80000100a00 */
[----:B------:R-:W-:Y:S04]  /*6c490*/  LDGSTS.E [R12+0x7780], desc[UR60][R28.64], P0 ;  /* 0x077800001c0c7fae */ /* 0x000fe8000812187c */
[----:B------:R1:W-:Y:S04]  /*6c4a0*/  STL.64 [R1+0x3e28], R24 ;  /* 0x003e281801007387 */ /* 0x0003e80000100a00 */
[----:B------:R1:W-:Y:S01]  /*6c4b0*/  LDGSTS.E [R7+0x7b80], desc[UR60][R24.64], P0 ;  /* 0x07b8000018077fae */ /* 0x0003e2000812187c */
[----:B---3--:R-:W-:-:S04]  /*6c4c0*/  IMAD.WIDE R26, R6, 0x4, R70 ;  /* 0x00000004061a7825 */ /* 0x008fc800078e0246 */
[C---:B-1----:R-:W-:Y:S01]  /*6c4d0*/  IMAD.WIDE R24, R6.reuse, 0x4, R72 ;  /* 0x0000000406187825 */ /* 0x042fe200078e0248 */
[----:B------:R1:W-:Y:S04]  /*6c4e0*/  STL.64 [R1+0x3e38], R26 ;  /* 0x003e381a01007387 */ /* 0x0003e80000100a00 */
[----:B------:R1:W-:Y:S01]  /*6c4f0*/  LDGSTS.E [R4+0x7f80], desc[UR60][R26.64], P0 ;  /* 0x07f800001a047fae */ /* 0x0003e2000812187c */
[----:B------:R-:W-:-:S03]  /*6c500*/  IMAD.WIDE R28, R6, 0x4, R74 ;  /* 0x00000004061c7825 */ /* 0x000fc600078e024a */
[----:B------:R-:W-:Y:S04]  /*6c510*/  STL.64 [R1+0x3e78], R24 ;  /* 0x003e781801007387 */ /* 0x000fe80000100a00 */
[----:B------:R-:W-:Y:S04]  /*6c520*/  LDGSTS.E [R14+0x20380], desc[UR60][R24.64], P0 ;  /* 0x20380000180e7fae */ /* 0x000fe8000812187c */
[----:B------:R-:W-:Y:S01]  /*6c530*/  LDGSTS.E [R12+0x20780], desc[UR60][R28.64], P0 ;  /* 0x207800001c0c7fae */ /* 0x000fe2000812187c */
[----:B-1----:R-:W-:-:S05]  /*6c540*/  IMAD.WIDE R26, R6, 0x4, R76 ;  /* 0x00000004061a7825 */ /* 0x002fca00078e024c */
[----:B------:R1:W-:Y:S04]  /*6c550*/  LDGSTS.E [R7+0x20b80], desc[UR60][R26.64], P0 ;  /* 0x20b800001a077fae */ /* 0x0003e8000812187c */
[----:B------:R-:W-:Y:S04]  /*6c560*/  STL.64 [R1+0x3e88], R28 ;  /* 0x003e881c01007387 */ /* 0x000fe80000100a00 */
[----:B------:R1:W-:Y:S02]  /*6c570*/  STL.64 [R1+0x3e90], R26 ;  /* 0x003e901a01007387 */ /* 0x0003e40000100a00 */
[----:B-1----:R-:W-:-:S04]  /*6c580*/  IMAD.WIDE R26, R6, 0x4, R202 ;  /* 0x00000004061a7825 */ /* 0x002fc800078e02ca */
[----:B------:R-:W-:-:S04]  /*6c590*/  IMAD.WIDE R28, R6, 0x4, R206 ;  /* 0x00000004061c7825 */ /* 0x000fc800078e02ce */
[----:B------:R-:W-:-:S05]  /*6c5a0*/  IMAD.WIDE R24, R6, 0x4, R78 ;  /* 0x0000000406187825 */ /* 0x000fca00078e024e */
[----:B------:R1:W-:Y:S04]  /*6c5b0*/  LDGSTS.E [R4+0x20f80], desc[UR60][R24.64], P0 ;  /* 0x20f8000018047fae */ /* 0x0003e8000812187c */
        /* <DEDUP_REMOVED lines=8> */
[----:B------:R1:W-:Y:S04]  /*6c640*/  STL.64 [R1+0x3ea0], R24 ;  /* 0x003ea01801007387 */ /* 0x0003e80000100a00 */
[----:B------:R-:W-:Y:S04]  /*6c650*/  LDGSTS.E [R14+0x23380], desc[UR60][R188.64], P0 ;  /* 0x23380000bc0e7fae */ /* 0x000fe8000812187c */
[----:B------:R-:W-:Y:S04]  /*6c660*/  LDGSTS.E [R12+0x23780], desc[UR60][R190.64], P0 ;  /* 0x23780000be0c7fae */ /* 0x000fe8000812187c */
[----:B------:R-:W-:Y:S04]  /*6c670*/  LDGSTS.E [R7+0x23b80], desc[UR60][R192.64], P0 ;  /* 0x23b80000c0077fae */ /* 0x000fe8000812187c */
[----:B------:R-:W-:Y:S04]  /*6c680*/  LDGSTS.E [R4+0x23f80], desc[UR60][R194.64], P0 ;  /* 0x23f80000c2047fae */ /* 0x000fe8000812187c */
[----:B------:R-:W-:Y:S04]  /*6c690*/  LDGSTS.E [R14+0x24380], desc[UR60][R196.64], P0 ;  /* 0x24380000c40e7fae */ /* 0x000fe8000812187c */
[----:B------:R-:W-:Y:S01]  /*6c6a0*/  LDGSTS.E [R12+0x24780], desc[UR60][R198.64], P0 ;  /* 0x24780000c60c7fae */ /* 0x000fe2000812187c */
[----:B-1----:R-:W-:-:S05]  /*6c6b0*/  IMAD.WIDE R24, R6, 0x4, R200 ;  /* 0x0000000406187825 */ /* 0x002fca00078e02c8 */
        /* <DEDUP_REMOVED lines=29> */
[----:B--2---:R-:W-:Y:S01]  /*6c890*/  IMAD.WIDE R26, R6, 0x4, R224 ;  /* 0x00000004061a7825 */ /* 0x004fe200078e02e0 */
[----:B------:R1:W-:Y:S04]  /*6c8a0*/  STL.64 [R1+0x4040], R24 ;  /* 0x0040401801007387 */ /* 0x0003e80000100a00 */
[----:B------:R1:W-:Y:S04]  /*6c8b0*/  LDGSTS.E [R12+0x27380], desc[UR60][R24.64], P0 ;  /* 0x27380000180c7fae */ /* 0x0003e8000812187c */
[----:B------:R-:W-:Y:S04]  /*6c8c0*/  STL.64 [R1+0x4038], R28 ;  /* 0x0040381c01007387 */ /* 0x000fe80000100a00 */
[----:B------:R2:W-:Y:S04]  /*6c8d0*/  STL.64 [R1+0x4030], R26 ;  /* 0x0040301a01007387 */ /* 0x0005e80000100a00 */
[----:B------:R-:W-:Y:S01]  /*6c8e0*/  STL [R1+0x1c00], RZ ;  /* 0x001c00ff01007387 */ /* 0x000fe20000100800 */
[----:B------:R-:W-:Y:S01]  /*6c8f0*/  IADD3 R0, R0, 0x200000, RZ ;  /* 0x0020000000007810 */ /* 0x000fe20007ffe0ff */
[----:B------:R-:W-:-:S02]  /*6c900*/  VIADD R16, R252, 0x7f ;  /* 0x0000007ffc107836 */ /* 0x000fc40000000000 */
[----:B------:R-:W-:Y:S04]  /*6c910*/  LDGSTS.E [R7+0x27780], desc[UR60][R28.64], P0 ;  /* 0x277800001c077fae */ /* 0x000fe8000812187c */
[----:B------:R2:W-:Y:S01]  /*6c920*/  LDGSTS.E [R4+0x27b80], desc[UR60][R26.64], P0 ;  /* 0x27b800001a047fae */ /* 0x0005e2000812187c */
[----:B-1----:R-:W-:-:S05]  /*6c930*/  IMAD.WIDE R24, R6, 0x4, R226 ;  /* 0x0000000406187825 */ /* 0x002fca00078e02e2 */
[----:B------:R1:W-:Y:S04]  /*6c940*/  STL.64 [R1+0x4028], R24 ;  /* 0x0040281801007387 */ /* 0x0003e80000100a00 */
[----:B------:R3:W-:Y:S04]  /*6c950*/  STL [R1+0x1c04], RZ ;  /* 0x001c04ff01007387 */ /* 0x0007e80000100800 */
        /* <DEDUP_REMOVED lines=1790> */
[----:B------:R3:W-:Y:S04]  /*73940*/  STL [R1], RZ ;  /* 0x000000ff01007387 */ /* 0x0007e80000100800 */
        /* <DEDUP_REMOVED lines=127> */
[----:B------:R1:W-:Y:S01]  /*74140*/  LDGSTS.E [R0+0x27f80], desc[UR60][R24.64], P0 ;  /* 0x27f8000018007fae */ /* 0x0003e2000812187c */
[----:B------:R-:W-:-:S03]  /*74150*/  ISETP.GE.AND P0, PT, R16, 0x80, PT ;  /* 0x000000801000780c */ /* 0x000fc60003f06270 */
[----:B------:R-:W0:Y:S01]  /*74160*/  LDGDEPBAR ;  /* 0x00000000000079af */ /* 0x000e220000000000 */
[----:B--2---:R-:W-:Y:S02]  /*74170*/  CS2R R26, SRZ ;  /* 0x00000000001a7805 */ /* 0x004fe4000001ff00 */
[----:B------:R-:W-:Y:S02]  /*74180*/  CS2R R28, SRZ ;  /* 0x00000000001c7805 */ /* 0x000fe4000001ff00 */
[----:B------:R-:W-:Y:S02]  /*74190*/  CS2R R30, SRZ ;  /* 0x00000000001e7805 */ /* 0x000fe4000001ff00 */
[----:B------:R-:W-:Y:S02]  /*741a0*/  CS2R R32, SRZ ;  /* 0x0000000000207805 */ /* 0x000fe4000001ff00 */
[----:B------:R-:W-:Y:S02]  /*741b0*/  CS2R R34, SRZ ;  /* 0x0000000000227805 */ /* 0x000fe4000001ff00 */
[----:B------:R-:W-:-:S02]  /*741c0*/  CS2R R36, SRZ ;  /* 0x0000000000247805 */ /* 0x000fc4000001ff00 */
[----:B------:R-:W-:Y:S02]  /*741d0*/  CS2R R38, SRZ ;  /* 0x0000000000267805 */ /* 0x000fe4000001ff00 */
[----:B------:R-:W-:Y:S02]  /*741e0*/  CS2R R40, SRZ ;  /* 0x0000000000287805 */ /* 0x000fe4000001ff00 */
[----:B------:R-:W-:Y:S02]  /*741f0*/  CS2R R42, SRZ ;  /* 0x00000000002a7805 */ /* 0x000fe4000001ff00 */
[----:B-1----:R-:W-:Y:S02]  /*74200*/  CS2R R24, SRZ ;  /* 0x0000000000187805 */ /* 0x002fe4000001ff00 */
[----:B------:R-:W-:Y:S02]  /*74210*/  CS2R R44, SRZ ;  /* 0x00000000002c7805 */ /* 0x000fe4000001ff00 */
[----:B------:R-:W-:-:S02]  /*74220*/  CS2R R46, SRZ ;  /* 0x00000000002e7805 */ /* 0x000fc4000001ff00 */
[----:B------:R-:W-:Y:S02]  /*74230*/  CS2R R48, SRZ ;  /* 0x0000000000307805 */ /* 0x000fe4000001ff00 */
        /* <DEDUP_REMOVED lines=50> */
[----:B------:R-:W-:Y:S01]  /*74560*/  CS2R R150, SRZ ;  /* 0x0000000000967805 */ /* 0x000fe2000001ff00 */
[----:B---3--:R-:W-:Y:S06]  /*74570*/  @!P0 BRA `(.L_x_0) ;  /* 0x0000057000148947 */ /* 0x008fec0003800000 */
[----:B------:R-:W2:Y:S04]  /*74580*/  LDL.LU.64 R216, [R1+0x1e00] ;  /* 0x001e000001d87983 */ /* 0x000ea80000300a00 */
[----:B------:R-:W3:Y:S04]  /*74590*/  LDL.LU.64 R214, [R1+0x1e08] ;  /* 0x001e080001d67983 */ /* 0x000ee80000300a00 */
        /* <DEDUP_REMOVED lines=9> */
[----:B--2---:R1:W-:Y:S01]  /*74630*/  STL [R1+0x2940], R216 ;  /* 0x002940d801007387 */ /* 0x0043e20000100800 */
[----:B------:R-:W-:Y:S01]  /*74640*/  MOV R252, R217 ;  /* 0x000000d900fc7202 */ /* 0x000fe20000000f00 */
[----:B---3--:R-:W-:-:S02]  /*74650*/  IMAD.MOV.U32 R0, RZ, RZ, R215 ;  /* 0x000000ffff007224 */ /* 0x008fc400078e00d7 */
[----:B-1----:R-:W2:Y:S04]  /*74660*/  LDL.LU.64 R216, [R1+0x1e58] ;  /* 0x001e580001d87983 */ /* 0x002ea80000300a00 */
[----:B------:R1:W-:Y:S04]  /*74670*/  STL [R1+0x2948], R214 ;  /* 0x002948d601007387 */ /* 0x0003e80000100800 */
[----:B-1----:R-:W3:Y:S04]  /*74680*/  LDL.LU.64 R214, [R1+0x1e60] ;  /* 0x001e600001d67983 */ /* 0x002ee80000300a00 */
[----:B------:R1:W-:Y:S04]  /*74690*/  STL [R1+0x2944], R0 ;  /* 0x0029440001007387 */ /* 0x0003e80000100800 */
[----:B----4-:R4:W-:Y:S01]  /*746a0*/  STL [R1+0x2950], R208 ;  /* 0x002950d001007387 */ /* 0x0109e20000100800 */
[----:B-1----:R-:W-:-:S03]  /*746b0*/  MOV R0, R209 ;  /* 0x000000d100007202 */ /* 0x002fc60000000f00 */
[----:B----4-:R-:W4:Y:S04]  /*746c0*/  LDL.LU.64 R208, [R1+0x1e68] ;  /* 0x001e680001d07983 */ /* 0x010f280000300a00 */
[----:B------:R1:W-:Y:S04]  /*746d0*/  STL [R1+0x294c], R0 ;  /* 0x00294c0001007387 */ /* 0x0003e80000100800 */
[----:B------:R1:W-:Y:S02]  /*746e0*/  STL [R1+0x2958], R200 ;  /* 0x002958c801007387 */ /* 0x0003e40000100800 */
[----:B-1----:R-:W-:-:S02]  /*746f0*/  IMAD.MOV.U32 R0, RZ, RZ, R201 ;  /* 0x000000ffff007224 */ /* 0x002fc400078e00c9 */
[----:B------:R-:W4:Y:S04]  /*74700*/  LDL.LU.64 R200, [R1+0x1e70] ;  /* 0x001e700001c87983 */ /* 0x000f280000300a00 */
[----:B------:R1:W-:Y:S04]  /*74710*/  STL [R1+0x2954], R0 ;  /* 0x0029540001007387 */ /* 0x0003e80000100800 */
[----:B------:R1:W-:Y:S02]  /*74720*/  STL [R1+0x2960], R212 ;  /* 0x002960d401007387 */ /* 0x0003e40000100800 */
[----:B-1----:R-:W-:-:S02]  /*74730*/  MOV R0, R213 ;  /* 0x000000d500007202 */ /* 0x002fc40000000f00 */
[----:B------:R-:W4:Y:S04]  /*74740*/  LDL.LU.64 R212, [R1+0x1e78] ;  /* 0x001e780001d47983 */ /* 0x000f280000300a00 */
        /* <DEDUP_REMOVED lines=17> */
[----:B------:R1:W-:Y:S04]  /*74860*/  STL [R1+0x2988], R220 ;  /* 0x002988dc01007387 */ /* 0x0003e80000100800 */
[----:B------:R-:W4:Y:S01]  /*74870*/  LDL.LU.64 R222, [R1+0x1ea0] ;  /* 0x001ea00001de7983 */ /* 0x000f220000300a00 */
[----:B-1----:R-:W-:-:S05]  /*74880*/  IMAD.MOV.U32 R0, RZ, RZ, R221 ;  /* 0x000000ffff007224 */ /* 0x002fca00078e00dd */
[----:B------:R1:W-:Y:S04]  /*74890*/  STL [R1+0x2984], R0 ;  /* 0x0029840001007387 */ /* 0x0003e80000100800 */
[----:B------:R-:W-:Y:S04]  /*748a0*/  STL [R1+0x2990], R218 ;  /* 0x002990da01007387 */ /* 0x000fe80000100800 */
[----:B------:R-:W4:Y:S01]  /*748b0*/  LDL.LU.64 R220, [R1+0x1ea8] ;  /* 0x001ea80001dc7983 */ /* 0x000f220000300a00 */
[----:B-1----:R-:W-:-:S05]  /*748c0*/  MOV R0, R219 ;  /* 0x000000db00007202 */ /* 0x002fca0000000f00 */
[----:B------:R1:W-:Y:S04]  /*748d0*/  STL [R1+0x298c], R0 ;  /* 0x00298c0001007387 */ /* 0x0003e80000100800 */
[----:B--2---:R2:W-:Y:S01]  /*748e0*/  STL [R1+0x2998], R216 ;  /* 0x002998d801007387 */ /* 0x0045e20000100800 */
[----:B-1----:R-:W-:-:S03]  /*748f0*/  IMAD.MOV.U32 R0, RZ, RZ, R217 ;  /* 0x000000ffff007224 */ /* 0x002fc600078e00d9 */
[----:B------:R-:W4:Y:S04]  /*74900*/  LDL.LU.64 R218, [R1+0x1eb0] ;  /* 0x001eb00001da7983 */ /* 0x000f280000300a00 */
[----:B---3--:R-:W-:Y:S04]  /*74910*/  STL [R1+0x29a0], R214 ;  /* 0x0029a0d601007387 */ /* 0x008fe80000100800 */
[----:B------:R1:W-:Y:S04]  /*74920*/  STL [R1+0x2994], R0 ;  /* 0x0029940001007387 */ /* 0x0003e80000100800 */
[----:B--2---:R-:W2:Y:S01]  /*74930*/  LDL.LU.64 R216, [R1+0x1eb8] ;  /* 0x001eb80001d87983 */ /* 0x004ea20000300a00 */
[----:B-1----:R-:W-:-:S03]  /*74940*/  MOV R0, R215 ;  /* 0x000000d700007202 */ /* 0x002fc60000000f00 */
[----:B----4-:R-:W-:Y:S04]  /*74950*/  STL [R1+0x29a8], R208 ;  /* 0x0029a8d001007387 */ /* 0x010fe80000100800 */
[----:B------:R1:W-:Y:S04]  /*74960*/  STL [R1+0x299c], R0 ;  /* 0x00299c0001007387 */ /* 0x0003e80000100800 */
[----:B------:R-:W3:Y:S01]  /*74970*/  LDL.LU.64 R214, [R1+0x1ec0] ;  /* 0x001ec00001d67983 */ /* 0x000ee20000300a00 */
[----:B-1----:R-:W-:-:S03]  /*74980*/  IMAD.MOV.U32 R0, RZ, RZ, R209 ;  /* 0x000000ffff007224 */ /* 0x002fc600078e00d1 */
[----:B------:R-:W-:Y:S04]  /*74990*/  STL [R1+0x29b0], R200 ;  /* 0x0029b0c801007387 */ /* 0x000fe80000100800 */
[----:B------:R1:W-:Y:S04]  /*749a0*/  STL [R1+0x29a4], R0 ;  /* 0x0029a40001007387 */ /* 0x0003e80000100800 */
[----:B------:R-:W4:Y:S01]  /*749b0*/  LDL.LU.64 R208, [R1+0x1ec8] ;  /* 0x001ec80001d07983 */ /* 0x000f220000300a00 */
[----:B-1----:R-:W-:-:S03]  /*749c0*/  MOV R0, R201 ;  /* 0x000000c900007202 */ /* 0x002fc60000000f00 */
[----:B------:R-:W-:Y:S04]  /*749d0*/  STL [R1+0x29b8], R212 ;  /* 0x0029b8d401007387 */ /* 0x000fe80000100800 */
[----:B------:R1:W-:Y:S04]  /*749e0*/  STL [R1+0x29ac], R0 ;  /* 0x0029ac0001007387 */ /* 0x0003e80000100800 */
[----:B------:R-:W4:Y:S01]  /*749f0*/  LDL.LU.64 R200, [R1+0x1ed0] ;  /* 0x001ed00001c87983 */ /* 0x000f220000300a00 */
        /* <DEDUP_REMOVED lines=22> */
[----:B------:R1:W-:Y:S02]  /*74b60*/  STL [R1+0x29dc], R0 ;  /* 0x0029dc0001007387 */ /* 0x0003e40000100800 */
[----:B-1----:R-:W-:Y:S02]  /*74b70*/  IMAD.MOV.U32 R0, RZ, RZ, R221 ;  /* 0x000000ffff007224 */ /* 0x002fe400078e00dd */
[----:B------:R-:W-:Y:S04]  /*74b80*/  STL [R1+0x29f0], R218 ;  /* 0x0029f0da01007387 */ /* 0x000fe80000100800 */
[----:B------:R1:W-:Y:S04]  /*74b90*/  STL [R1+0x29e4], R0 ;  /* 0x0029e40001007387 */ /* 0x0003e80000100800 */
[----:B------:R-:W4:Y:S01]  /*74ba0*/  LDL.LU.64 R220, [R1+0x1f00] ;  /* 0x001f000001dc7983 */ /* 0x000f220000300a00 */
[----:B-1----:R-:W-:-:S05]  /*74bb0*/  MOV R0, R219 ;  /* 0x000000db00007202 */ /* 0x002fca0000000f00 */
[----:B------:R1:W-:Y:S04]  /*74bc0*/  STL [R1+0x29ec], R0 ;  /* 0x0029ec0001007387 */ /* 0x0003e80000100800 */
[----:B--2---:R2:W-:Y:S04]  /*74bd0*/  STL [R1+0x29f8], R216 ;  /* 0x0029f8d801007387 */ /* 0x0045e80000100800 */
[----:B------:R-:W4:Y:S01]  /*74be0*/  LDL.LU.64 R218, [R1+0x1f08] ;  /* 0x001f080001da7983 */ /* 0x000f220000300a00 */
[----:B-1----:R-:W-:-:S05]  /*74bf0*/  IMAD.MOV.U32 R0, RZ, RZ, R217 ;  /* 0x000000ffff007224 */ /* 0x002fca00078e00d9 */
[----:B------:R1:W-:Y:S04]  /*74c00*/  STL [R1+0x29f4], R0 ;  /* 0x0029f40001007387 */ /* 0x0003e80000100800 */
[----:B---3--:R-:W-:Y:S04]  /*74c10*/  STL [R1+0x2a00], R214 ;  /* 0x002a00d601007387 */ /* 0x008fe80000100800 */
[----:B--2---:R-:W2:Y:S01]  /*74c20*/  LDL.LU.64 R216, [R1+0x1f10] ;  /* 0x001f100001d87983 */ /* 0x004ea20000300a00 */
[----:B-1----:R-:W-:-:S05]  /*74c30*/  MOV R0, R215 ;  /* 0x000000d700007202 */ /* 0x002fca0000000f00 */
[----:B------:R1:W-:Y:S04]  /*74c40*/  STL [R1+0x29fc], R0 ;  /* 0x0029fc0001007387 */ /* 0x0003e80000100800 */
[----:B----4-:R3:W-:Y:S01]  /*74c50*/  STL [R1+0x2a08], R208 ;  /* 0x002a08d001007387 */ /* 0x0107e20000100800 */
[----:B-1----:R-:W-:-:S03]  /*74c60*/  IMAD.MOV.U32 R0, RZ, RZ, R209 ;  /* 0x000000ffff007224 */ /* 0x002fc600078e00d1 */
[----:B---3--:R-:W3:Y:S04]  /*74c70*/  LDL.LU.64 R208, [R1+0x1f18] ;  /* 0x001f180001d07983 */ /* 0x008ee80000300a00 */
[----:B------:R1:W-:Y:S04]  /*74c80*/  STL [R1+0x2a04], R0 ;  /* 0x002a040001007387 */ /* 0x0003e80000100800 */
[----:B------:R4:W-:Y:S01]  /*74c90*/  STL [R1+0x2a10], R200 ;  /* 0x002a10c801007387 */ /* 0x0009e20000100800 */
[----:B-1----:R-:W-:-:S03]  /*74ca0*/  MOV R0, R201 ;  /* 0x000000c900007202 */ /* 0x002fc60000000f00 */
[----:B----4-:R-:W4:Y:S04]  /*74cb0*/  LDL.LU.64 R200, [R1+0x1f20] ;  /* 0x001f200001c87983 */ /* 0x010f280000300a00 */
[----:B------:R1:W-:Y:S04]  /*74cc0*/  STL [R1+0x2a0c], R0 ;  /* 0x002a0c0001007387 */ /* 0x0003e80000100800 */
[----:B------:R-:W-:Y:S04]  /*74cd0*/  STL [R1+0x2a18], R212 ;  /* 0x002a18d401007387 */ /* 0x000fe80000100800 */
[----:B------:R-:W4:Y:S01]  /*74ce0*/  LDL.LU.64 R214, [R1+0x1f28] ;  /* 0x001f280001d67983 */ /* 0x000f220000300a00 */
[----:B-1----:R-:W-:-:S05]  /*74cf0*/  IMAD.MOV.U32 R0, RZ, RZ, R213 ;  /* 0x000000ffff007224 */ /* 0x002fca00078e00d5 */
[----:B------:R1:W-:Y:S04]  /*74d00*/  STL [R1+0x2a14], R0 ;  /* 0x002a140001007387 */ /* 0x0003e80000100800 */
[----:B------:R1:W-:Y:S02]  /*74d10*/  STL [R1+0x2a20], R210 ;  /* 0x002a20d201007387 */ /* 0x0003e40000100800 */
[----:B-1----:R-:W-:Y:S02]  /*74d20*/  MOV R0, R211 ;  /* 0x000000d300007202 */ /* 0x002fe40000000f00 */
[----:B------:R-:W4:Y:S04]  /*74d30*/  LDL.LU.64 R212, [R1+0x1f30] ;  /* 0x001f300001d47983 */ /* 0x000f280000300a00 */
        /* <DEDUP_REMOVED lines=9> */
[----:B------:R1:W-:Y:S04]  /*74dd0*/  STL [R1+0x2a38], R202 ;  /* 0x002a38ca01007387 */ /* 0x0003e80000100800 */
[----:B------:R-:W4:Y:S01]  /*74de0*/  LDL.LU.64 R204, [R1+0x1f48] ;  /* 0x001f480001cc7983 */ /* 0x000f220000300a00 */
[----:B-1----:R-:W-:-:S05]  /*74df0*/  IMAD.MOV.U32 R0, RZ, RZ, R203 ;  /* 0x000000ffff007224 */ /* 0x002fca00078e00cb */
[----:B------:R1:W-:Y:S04]  /*74e00*/  STL [R1+0x2a34], R0 ;  /* 0x002a340001007387 */ /* 0x0003e80000100800 */
[----:B-----5:R-:W-:Y:S04]  /*74e10*/  STL [R1+0x2a40], R22 ;  /* 0x002a401601007387 */ /* 0x020fe80000100800 */
[----:B------:R-:W-:Y:S04]  /*74e20*/  STL [R1+0x2a3c], R23 ;  /* 0x002a3c1701007387 */ /* 0x000fe80000100800 */
[----:B------:R-:W4:Y:S04]  /*74e30*/  LDL.LU.64 R202, [R1+0x1f50] ;  /* 0x001f500001ca7983 */ /* 0x000f280000300a00 */
        /* <DEDUP_REMOVED lines=8> */
[----:B--2---:R2:W-:Y:S01]  /*74ec0*/  STL [R1+0x2a58], R216 ;  /* 0x002a58d801007387 */ /* 0x0045e20000100800 */
[----:B-1----:R-:W-:-:S03]  /*74ed0*/  MOV R0, R217 ;  /* 0x000000d900007202 */ /* 0x002fc60000000f00 */
[----:B--2---:R-:W2:Y:S04]  /*74ee0*/  LDL.LU.64 R216, [R1+0x1f68] ;  /* 0x001f680001d87983 */ /* 0x004ea80000300a00 */
[----:B------:R1:W-:Y:S04]  /*74ef0*/  STL [R1+0x2a54], R0 ;  /* 0x002a540001007387 */ /* 0x0003e80000100800 */
[----:B---3--:R3:W-:Y:S01]  /*74f00*/  STL [R1+0x2a60], R208 ;  /* 0x002a60d001007387 */ /* 0x0087e20000100800 */
[----:B-1----:R-:W-:-:S03]  /*74f10*/  IMAD.MOV.U32 R0, RZ, RZ, R209 ;  /* 0x000000ffff007224 */ /* 0x002fc600078e00d1 */
[----:B---3--:R-:W3:Y:S04]  /*74f20*/  LDL.LU.64 R208, [R1+0x1f70] ;  /* 0x001f700001d07983 */ /* 0x008ee80000300a00 */
        /* <DEDUP_REMOVED lines=37> */
[----:B--2---:R2:W-:Y:S01]  /*75180*/  STL [R1+0x2ab0], R216 ;  /* 0x002ab0d801007387 */ /* 0x0045e20000100800 */
[----:B-1----:R-:W-:-:S03]  /*75190*/  IMAD.MOV.U32 R0, RZ, RZ, R217 ;  /* 0x000000ffff007224 */ /* 0x002fc600078e00d9 */
[----:B--2---:R-:W2:Y:S04]  /*751a0*/  LDL.LU.64 R216, [R1+0x1fc0] ;  /* 0x001fc00001d87983 */ /* 0x004ea80000300a00 */
[----:B------:R1:W-:Y:S04]  /*751b0*/  STL [R1+0x2aac], R0 ;  /* 0x002aac0001007387 */ /* 0x0003e80000100800 */
[----:B---3--:R3:W-:Y:S01]  /*751c0*/  STL [R1+0x2ab8], R208 ;  /* 0x002ab8d001007387 */ /* 0x0087e20000100800 */
[----:B-1----:R-:W-:-:S03]  /*751d0*/  MOV R0, R209 ;  /* 0x000000d100007202 */ /* 0x002fc60000000f00 */
[----:B---3--:R-:W3:Y:S04]  /*751e0*/  LDL.LU.64 R208, [R1+0x1fc8] ;  /* 0x001fc80001d07983 */ /* 0x008ee80000300a00 */
[----:B------:R1:W-:Y:S04]  /*751f0*/  STL [R1+0x2ab4], R0 ;  /* 0x002ab40001007387 */ /* 0x0003e80000100800 */
[----:B----4-:R4:W-:Y:S01]  /*75200*/  STL [R1+0x2ac0], R200 ;  /* 0x002ac0c801007387 */ /* 0x0109e20000100800 */
[----:B-1----:R-:W-:-:S03]  /*75210*/  IMAD.MOV.U32 R0, RZ, RZ, R201 ;  /* 0x000000ffff007224 */ /* 0x002fc600078e00c9 */
[----:B----4-:R-:W4:Y:S04]  /*75220*/  LDL.LU.64 R200, [R1+0x1fd0] ;  /* 0x001fd00001c87983 */ /* 0x010f280000300a00 */
        /* <DEDUP_REMOVED lines=77> */
[----:B--2---:R-:W-:Y:S04]  /*75700*/  STL [R1+0x2b60], R216 ;  /* 0x002b60d801007387 */ /* 0x004fe80000100800 */
[----:B------:R-:W2:Y:S01]  /*75710*/  LDL.LU.64 R222, [R1+0x21e0] ;  /* 0x0021e00001de7983 */ /* 0x000ea20000300a00 */
[----:B-1----:R-:W-:-:S05]  /*75720*/  IMAD.MOV.U32 R0, RZ, RZ, R217 ;  /* 0x000000ffff007224 */ /* 0x002fca00078e00d9 */
        /* <DEDUP_REMOVED lines=40> */
[----:B--2---:R-:W-:Y:S04]  /*759b0*/  STL [R1+0x2bb8], R222 ;  /* 0x002bb8de01007387 */ /* 0x004fe80000100800 */
[----:B------:R1:W-:Y:S04]  /*759c0*/  STL [R1+0x2bac], R0 ;  /* 0x002bac0001007387 */ /* 0x0003e80000100800 */
[----:B------:R-:W2:Y:S01]  /*759d0*/  LDL.LU.64 R218, [R1+0x21a8] ;  /* 0x0021a80001da7983 */ /* 0x000ea20000300a00 */
[----:B-1----:R-:W-:-:S03]  /*759e0*/  MOV R0, R223 ;  /* 0x000000df00007202 */ /* 0x002fc60000000f00 */
[----:B---3--:R-:W-:Y:S04]  /*759f0*/  STL [R1+0x2bc0], R208 ;  /* 0x002bc0d001007387 */ /* 0x008fe80000100800 */
[----:B------:R1:W-:Y:S02]  /*75a00*/  STL [R1+0x2bb4], R0 ;  /* 0x002bb40001007387 */ /* 0x0003e40000100800 */
[----:B-1----:R-:W-:Y:S02]  /*75a10*/  IMAD.MOV.U32 R0, RZ, RZ, R209 ;  /* 0x000000ffff007224 */ /* 0x002fe400078e00d1 */
[----:B------:R-:W3:Y:S04]  /*75a20*/  LDL.LU.64 R208, [R1+0x21b0] ;  /* 0x0021b00001d07983 */ /* 0x000ee80000300a00 */
[----:B------:R1:W-:Y:S04]  /*75a30*/  STL [R1+0x2bbc], R0 ;  /* 0x002bbc0001007387 */ /* 0x0003e80000100800 */
[----:B----4-:R4:W-:Y:S01]  /*75a40*/  STL [R1+0x2bc8], R200 ;  /* 0x002bc8c801007387 */ /* 0x0109e20000100800 */
[----:B-1----:R-:W-:-:S03]  /*75a50*/  MOV R0, R201 ;  /* 0x000000c900007202 */ /* 0x002fc60000000f00 */
[----:B------:R-:W-:Y:S04]  /*75a60*/  STL [R1+0x2bd0], R216 ;  /* 0x002bd0d801007387 */ /* 0x000fe80000100800 */
[----:B------:R1:W-:Y:S04]  /*75a70*/  STL [R1+0x2bc4], R0 ;  /* 0x002bc40001007387 */ /* 0x0003e80000100800 */
[----:B----4-:R-:W4:Y:S01]  /*75a80*/  LDL.LU.64 R200, [R1+0x21b8] ;  /* 0x0021b80001c87983 */ /* 0x010f220000300a00 */
        /* <DEDUP_REMOVED lines=29> */
[----:B--2---:R-:W-:Y:S04]  /*75c60*/  STL [R1+0x2c10], R218 ;  /* 0x002c10da01007387 */ /* 0x004fe80000100800 */
[----:B------:R1:W-:Y:S04]  /*75c70*/  STL [R1+0x2c04], R0 ;  /* 0x002c040001007387 */ /* 0x0003e80000100800 */
[----:B------:R-:W2:Y:S04]  /*75c80*/  LDL.LU.64 R222, [R1+0x20b0] ;  /* 0x0020b00001de7983 */ /* 0x000ea80000300a00 */
[----:B------:R-:W2:Y:S01]  /*75c90*/  LDL.LU.64 R220, [R1+0x20c0] ;  /* 0x0020c00001dc7983 */ /* 0x000ea20000300a00 */
[----:B-1----:R-:W-:-:S05]  /*75ca0*/  IMAD.MOV.U32 R0, RZ, RZ, R219 ;  /* 0x000000ffff007224 */ /* 0x002fca00078e00db */
[----:B------:R1:W-:Y:S04]  /*75cb0*/  STL [R1+0x2c0c], R0 ;  /* 0x002c0c0001007387 */ /* 0x0003e80000100800 */
[----:B---3--:R3:W-:Y:S04]  /*75cc0*/  STL [R1+0x2c18], R208 ;  /* 0x002c18d001007387 */ /* 0x0087e80000100800 */
[----:B------:R-:W2:Y:S01]  /*75cd0*/  LDL.LU.64 R218, [R1+0x20c8] ;  /* 0x0020c80001da7983 */ /* 0x000ea20000300a00 */
        /* <DEDUP_REMOVED lines=35> */
[----:B--2---:R-:W-:Y:S01]  /*75f10*/  STL [R1+0x2c60], R222 ;  /* 0x002c60de01007387 */ /* 0x004fe20000100800 */
[----:B-1----:R-:W-:-:S03]  /*75f20*/  IMAD.MOV.U32 R0, RZ, RZ, R223 ;  /* 0x000000ffff007224 */ /* 0x002fc600078e00df */
[----:B------:R-:W-:Y:S04]  /*75f30*/  STL [R1+0x2c68], R220 ;  /* 0x002c68dc01007387 */ /* 0x000fe80000100800 */
[----:B------:R1:W-:Y:S02]  /*75f40*/  STL [R1+0x2c5c], R0 ;  /* 0x002c5c0001007387 */ /* 0x0003e40000100800 */
[----:B-1----:R-:W-:Y:S02]  /*75f50*/  MOV R0, R221 ;  /* 0x000000dd00007202 */ /* 0x002fe40000000f00 */
[----:B------:R-:W-:Y:S04]  /*75f60*/  STL [R1+0x2c70], R218 ;  /* 0x002c70da01007387 */ /* 0x000fe80000100800 */
[----:B------:R1:W-:Y:S04]  /*75f70*/  STL [R1+0x2c64], R0 ;  /* 0x002c640001007387 */ /* 0x0003e80000100800 */
[----:B---3--:R-:W-:Y:S01]  /*75f80*/  STL [R1+0x2c78], R208 ;  /* 0x002c78d001007387 */ /* 0x008fe20000100800 */
[----:B-1----:R-:W-:-:S05]  /*75f90*/  IMAD.MOV.U32 R0, RZ, RZ, R219 ;  /* 0x000000ffff007224 */ /* 0x002fca00078e00db */
[----:B------:R1:W-:Y:S02]  /*75fa0*/  STL [R1+0x2c6c], R0 ;  /* 0x002c6c0001007387 */ /* 0x0003e40000100800 */
[----:B-1----:R-:W-:Y:S02]  /*75fb0*/  MOV R0, R209 ;  /* 0x000000d100007202 */ /* 0x002fe40000000f00 */
[----:B------:R-:W2:Y:S04]  /*75fc0*/  LDL.LU.64 R208, [R1+0x1fe0] ;  /* 0x001fe00001d07983 */ /* 0x000ea80000300a00 */
[----:B------:R1:W-:Y:S04]  /*75fd0*/  STL [R1+0x2c74], R0 ;  /* 0x002c740001007387 */ /* 0x0003e80000100800 */
[----:B----4-:R3:W-:Y:S01]  /*75fe0*/  STL [R1+0x2c80], R200 ;  /* 0x002c80c801007387 */ /* 0x0107e20000100800 */
[----:B-1----:R-:W-:-:S03]  /*75ff0*/  IMAD.MOV.U32 R0, RZ, RZ, R201 ;  /* 0x000000ffff007224 */ /* 0x002fc600078e00c9 */
[----:B---3--:R-:W3:Y:S04]  /*76000*/  LDL.LU.64 R200, [R1+0x1fe8] ;  /* 0x001fe80001c87983 */ /* 0x008ee80000300a00 */
[----:B------:R1:W-:Y:S04]  /*76010*/  STL [R1+0x2c7c], R0 ;  /* 0x002c7c0001007387 */ /* 0x0003e80000100800 */
[----:B------:R-:W-:Y:S04]  /*76020*/  STL [R1+0x2c88], R216 ;  /* 0x002c88d801007387 */ /* 0x000fe80000100800 */
[----:B------:R-:W4:Y:S01]  /*76030*/  LDL.LU.64 R220, [R1+0x1ff0] ;  /* 0x001ff00001dc7983 */ /* 0x000f220000300a00 */
[----:B-1----:R-:W-:-:S05]  /*76040*/  MOV R0, R217 ;  /* 0x000000d900007202 */ /* 0x002fca0000000f00 */
[----:B------:R1:W-:Y:S04]  /*76050*/  STL [R1+0x2c84], R0 ;  /* 0x002c840001007387 */ /* 0x0003e80000100800 */
[----:B------:R-:W-:Y:S04]  /*76060*/  STL [R1+0x2c90], R214 ;  /* 0x002c90d601007387 */ /* 0x000fe80000100800 */
[----:B------:R-:W4:Y:S01]  /*76070*/  LDL.LU.64 R218, [R1+0x1ff8] ;  /* 0x001ff80001da7983 */ /* 0x000f220000300a00 */
[----:B-1----:R-:W-:-:S05]  /*76080*/  IMAD.MOV.U32 R0, RZ, RZ, R215 ;  /* 0x000000ffff007224 */ /* 0x002fca00078e00d7 */
[----:B------:R1:W-:Y:S04]  /*76090*/  STL [R1+0x2c8c], R0 ;  /* 0x002c8c0001007387 */ /* 0x0003e80000100800 */
[----:B------:R-:W-:Y:S01]  /*760a0*/  STL [R1+0x2c98], R212 ;  /* 0x002c98d401007387 */ /* 0x000fe20000100800 */
[----:B-1----:R-:W-:-:S03]  /*760b0*/  MOV R0, R213 ;  /* 0x000000d500007202 */ /* 0x002fc60000000f00 */
[----:B------:R-:W4:Y:S04]  /*760c0*/  LDL.LU.64 R216, [R1+0x2000] ;  /* 0x0020000001d87983 */ /* 0x000f280000300a00 */
[----:B------:R1:W-:Y:S04]  /*760d0*/  STL [R1+0x2c94], R0 ;  /* 0x002c940001007387 */ /* 0x0003e80000100800 */
[----:B------:R-:W-:Y:S01]  /*760e0*/  STL [R1+0x2ca0], R210 ;  /* 0x002ca0d201007387 */ /* 0x000fe20000100800 */
[----:B-1----:R-:W-:-:S03]  /*760f0*/  IMAD.MOV.U32 R0, RZ, RZ, R211 ;  /* 0x000000ffff007224 */ /* 0x002fc600078e00d3 */
[----:B------:R-:W4:Y:S04]  /*76100*/  LDL.LU.64 R214, [R1+0x2008] ;  /* 0x0020080001d67983 */ /* 0x000f280000300a00 */
[----:B------:R1:W-:Y:S02]  /*76110*/  STL [R1+0x2c9c], R0 ;  /* 0x002c9c0001007387 */ /* 0x0003e40000100800 */
[----:B-1----:R-:W-:Y:S02]  /*76120*/  MOV R0, R207 ;  /* 0x000000cf00007202 */ /* 0x002fe40000000f00 */
[----:B------:R1:W-:Y:S04]  /*76130*/  STL [R1+0x2ca8], R206 ;  /* 0x002ca8ce01007387 */ /* 0x0003e80000100800 */
[----:B-1----:R-:W4:Y:S04]  /*76140*/  LDL.LU.64 R206, [R1+0x2018] ;  /* 0x0020180001ce7983 */ /* 0x002f280000300a00 */
[----:B------:R1:W-:Y:S02]  /*76150*/  STL [R1+0x2ca4], R0 ;  /* 0x002ca40001007387 */ /* 0x0003e40000100800 */
[----:B-1----:R-:W-:-:S02]  /*76160*/  IMAD.MOV.U32 R0, RZ, RZ, R205 ;  /* 0x000000ffff007224 */ /* 0x002fc400078e00cd */
[----:B------:R1:W-:Y:S04]  /*76170*/  STL [R1+0x2cb0], R204 ;  /* 0x002cb0cc01007387 */ /* 0x0003e80000100800 */
[----:B-1----:R-:W4:Y:S04]  /*76180*/  LDL.LU.64 R204, [R1+0x2020] ;  /* 0x0020200001cc7983 */ /* 0x002f280000300a00 */
[----:B------:R1:W-:Y:S04]  /*76190*/  STL [R1+0x2cac], R0 ;  /* 0x002cac0001007387 */ /* 0x0003e80000100800 */
[----:B------:R1:W-:Y:S04]  /*761a0*/  STL [R1+0x2cb8], R202 ;  /* 0x002cb8ca01007387 */ /* 0x0003e80000100800 */
[----:B------:R-:W4:Y:S01]  /*761b0*/  LDL.LU.64 R212, [R1+0x2028] ;  /* 0x0020280001d47983 */ /* 0x000f220000300a00 */
[----:B-1----:R-:W-:-:S05]  /*761c0*/  MOV R0, R203 ;  /* 0x000000cb00007202 */ /* 0x002fca0000000f00 */
[----:B------:R1:W-:Y:S04]  /*761d0*/  STL [R1+0x2cb4], R0 ;  /* 0x002cb40001007387 */ /* 0x0003e80000100800 */
[----:B------:R-:W-:Y:S04]  /*761e0*/  STL [R1+0x2cc0], R18 ;  /* 0x002cc01201007387 */ /* 0x000fe80000100800 */
[----:B------:R-:W-:Y:S04]  /*761f0*/  STL [R1+0x2cbc], R19 ;  /* 0x002cbc1301007387 */ /* 0x000fe80000100800 */
[----:B------:R-:W4:Y:S04]  /*76200*/  LDL.LU.64 R202, [R1+0x2030] ;  /* 0x0020300001ca7983 */ /* 0x000f280000300a00 */
[----:B------:R-:W-:Y:S04]  /*76210*/  STL [R1+0x2cc8], R20 ;  /* 0x002cc81401007387 */ /* 0x000fe80000100800 */
[----:B------:R-:W-:Y:S04]  /*76220*/  STL [R1+0x2cc4], R21 ;  /* 0x002cc41501007387 */ /* 0x000fe80000100800 */
[----:B------:R-:W4:Y:S04]  /*76230*/  LDL.LU.64 R210, [R1+0x2038] ;  /* 0x0020380001d27983 */ /* 0x000f280000300a00 */
        /* <DEDUP_REMOVED lines=1391> */
[----:B------:R1:W-:Y:S02]  /*7b930*/  STL [R1+0x37a4], R0 ;  /* 0x0037a40001007387 */ /* 0x0003e40000100800 */
[----:B-1----:R-:W-:Y:S02]  /*7b940*/  IMAD.MOV.U32 R0, RZ, RZ, R205 ;  /* 0x000000ffff007224 */ /* 0x002fe400078e00cd */
[----:B------:R1:W-:Y:S04]  /*7b950*/  STL [R1+0x37b0], R204 ;  /* 0x0037b0cc01007387 */ /* 0x0003e80000100800 */
[----:B-1----:R-:W4:Y:S04]  /*7b960*/  LDL.LU.64 R204, [R1+0x3808] ;  /* 0x0038080001cc7983 */ /* 0x002f280000300a00 */
        /* <DEDUP_REMOVED lines=33> */
[----:B------:R-:W-:Y:S04]  /*7bb80*/  STL [R1+0x37f8], R214 ;  /* 0x0037f8d601007387 */ /* 0x000fe80000100800 */
[----:B------:R-:W4:Y:S01]  /*7bb90*/  LDL.LU.64 R222, [R1+0x3850] ;  /* 0x0038500001de7983 */ /* 0x000f220000300a00 */
[----:B-1----:R-:W-:-:S05]  /*7bba0*/  MOV R0, R215 ;  /* 0x000000d700007202 */ /* 0x002fca0000000f00 */
[----:B------:R1:W-:Y:S04]  /*7bbb0*/  STL [R1+0x37f4], R0 ;  /* 0x0037f40001007387 */ /* 0x0003e80000100800 */
[----:B------:R1:W-:Y:S02]  /*7bbc0*/  STL [R1+0x3800], R206 ;  /* 0x003800ce01007387 */ /* 0x0003e40000100800 */
[----:B-1----:R-:W-:Y:S02]  /*7bbd0*/  IMAD.MOV.U32 R0, RZ, RZ, R207 ;  /* 0x000000ffff007224 */ /* 0x002fe400078e00cf */
[----:B------:R-:W4:Y:S04]  /*7bbe0*/  LDL.LU.64 R206, [R1+0x3858] ;  /* 0x0038580001ce7983 */ /* 0x000f280000300a00 */
[----:B------:R1:W-:Y:S02]  /*7bbf0*/  STL [R1+0x37fc], R0 ;  /* 0x0037fc0001007387 */ /* 0x0003e40000100800 */
[----:B-1----:R-:W-:-:S02]  /*7bc00*/  MOV R0, R205 ;  /* 0x000000cd00007202 */ /* 0x002fc40000000f00 */
[----:B------:R-:W-:Y:S04]  /*7bc10*/  STL [R1+0x3808], R204 ;  /* 0x003808cc01007387 */ /* 0x000fe80000100800 */
[----:B------:R-:W4:Y:S04]  /*7bc20*/  LDL.LU.64 R214, [R1+0x3860] ;  /* 0x0038600001d67983 */ /* 0x000f280000300a00 */
[----:B------:R1:W-:Y:S04]  /*7bc30*/  STL [R1+0x3804], R0 ;  /* 0x0038040001007387 */ /* 0x0003e80000100800 */
[----:B------:R1:W-:Y:S02]  /*7bc40*/  STL [R1+0x3810], R212 ;  /* 0x003810d401007387 */ /* 0x0003e40000100800 */
[----:B-1----:R-:W-:-:S02]  /*7bc50*/  IMAD.MOV.U32 R0, RZ, RZ, R213 ;  /* 0x000000ffff007224 */ /* 0x002fc400078e00d5 */
[----:B------:R-:W4:Y:S04]  /*7bc60*/  LDL.LU.64 R204, [R1+0x3868] ;  /* 0x0038680001cc7983 */ /* 0x000f280000300a00 */
        /* <DEDUP_REMOVED lines=13> */
[----:B------:R1:W-:Y:S04]  /*7bd40*/  STL [R1+0x3824], R0 ;  /* 0x0038240001007387 */ /* 0x0003e80000100800 */
[----:B------:R-:W3:Y:S01]  /*7bd50*/  LDL.LU.64 R208, [R1+0x3888] ;  /* 0x0038880001d07983 */ /* 0x000ee20000300a00 */
[----:B-1----:R-:W-:-:S03]  /*7bd60*/  IMAD.MOV.U32 R0, RZ, RZ, R201 ;  /* 0x000000ffff007224 */ /* 0x002fc600078e00c9 */
[----:B----4-:R-:W-:Y:S04]  /*7bd70*/  STL [R1+0x3838], R220 ;  /* 0x003838dc01007387 */ /* 0x010fe80000100800 */
        /* <DEDUP_REMOVED lines=16> */
[----:B------:R1:W-:Y:S02]  /*7be80*/  STL [R1+0x384c], R0 ;  /* 0x00384c0001007387 */ /* 0x0003e40000100800 */
[----:B-1----:R-:W-:Y:S02]  /*7be90*/  MOV R0, R207 ;  /* 0x000000cf00007202 */ /* 0x002fe40000000f00 */
[----:B------:R-:W4:Y:S04]  /*7bea0*/  LDL.LU.64 R206, [R1+0x38b0] ;  /* 0x0038b00001ce7983 */ /* 0x000f280000300a00 */
[----:B------:R1:W-:Y:S02]  /*7beb0*/  STL [R1+0x3854], R0 ;  /* 0x0038540001007387 */ /* 0x0003e40000100800 */
[----:B-1----:R-:W-:-:S02]  /*7bec0*/  IMAD.MOV.U32 R0, RZ, RZ, R215 ;  /* 0x000000ffff007224 */ /* 0x002fc400078e00d7 */
[----:B------:R1:W-:Y:S04]  /*7bed0*/  STL [R1+0x3860], R214 ;  /* 0x003860d601007387 */ /* 0x0003e80000100800 */
[----:B------:R-:W-:Y:S04]  /*7bee0*/  STL [R1+0x3868], R204 ;  /* 0x003868cc01007387 */ /* 0x000fe80000100800 */
[----:B------:R1:W-:Y:S04]  /*7bef0*/  STL [R1+0x385c], R0 ;  /* 0x00385c0001007387 */ /* 0x0003e80000100800 */
[----:B-1----:R-:W4:Y:S01]  /*7bf00*/  LDL.LU.64 R214, [R1+0x38b8] ;  /* 0x0038b80001d67983 */ /* 0x002f220000300a00 */
[----:B------:R-:W-:-:S03]  /*7bf10*/  MOV R0, R205 ;  /* 0x000000cd00007202 */ /* 0x000fc60000000f00 */
        /* <DEDUP_REMOVED lines=10> */
[----:B------:R-:W2:Y:S01]  /*7bfc0*/  LDL.LU.64 R202, [R1+0x38d0] ;  /* 0x0038d00001ca7983 */ /* 0x000ea20000300a00 */
[----:B-1----:R-:W-:-:S03]  /*7bfd0*/  IMAD.MOV.U32 R0, RZ, RZ, R211 ;  /* 0x000000ffff007224 */ /* 0x002fc600078e00d3 */
[----:B---3--:R-:W-:Y:S04]  /*7bfe0*/  STL [R1+0x3888], R208 ;  /* 0x003888d001007387 */ /* 0x008fe80000100800 */
[----:B------:R1:W-:Y:S04]  /*7bff0*/  STL [R1+0x387c], R0 ;  /* 0x00387c0001007387 */ /* 0x0003e80000100800 */
[----:B------:R-:W3:Y:S01]  /*7c000*/  LDL.LU.64 R210, [R1+0x38d8] ;  /* 0x0038d80001d27983 */ /* 0x000ee20000300a00 */
[----:B-1----:R-:W-:-:S03]  /*7c010*/  MOV R0, R209 ;  /* 0x000000d100007202 */ /* 0x002fc60000000f00 */
[----:B----4-:R-:W-:Y:S04]  /*7c020*/  STL [R1+0x3890], R200 ;  /* 0x003890c801007387 */ /* 0x010fe80000100800 */
        /* <DEDUP_REMOVED lines=10> */
[----:B-1----:R-:W-:-:S05]  /*7c0d0*/  IMAD.MOV.U32 R0, RZ, RZ, R219 ;  /* 0x000000ffff007224 */ /* 0x002fca00078e00db */
[----:B------:R1:W-:Y:S04]  /*7c0e0*/  STL [R1+0x389c], R0 ;  /* 0x00389c0001007387 */ /* 0x0003e80000100800 */
[----:B------:R-:W-:Y:S04]  /*7c0f0*/  STL [R1+0x38a8], R216 ;  /* 0x0038a8d801007387 */ /* 0x000fe80000100800 */
[----:B------:R-:W4:Y:S01]  /*7c100*/  LDL.LU.64 R222, [R1+0x38f8] ;  /* 0x0038f80001de7983 */ /* 0x000f220000300a00 */
[----:B-1----:R-:W-:-:S03]  /*7c110*/  MOV R0, R217 ;  /* 0x000000d900007202 */ /* 0x002fc60000000f00 */
[----:B------:R-:W4:Y:S04]  /*7c120*/  LDL.LU.64 R220, [R1+0x3900] ;  /* 0x0039000001dc7983 */ /* 0x000f280000300a00 */
[----:B------:R1:W-:Y:S04]  /*7c130*/  STL [R1+0x38a4], R0 ;  /* 0x0038a40001007387 */ /* 0x0003e80000100800 */
[----:B------:R1:W-:Y:S04]  /*7c140*/  STL [R1+0x38b0], R206 ;  /* 0x0038b0ce01007387 */ /* 0x0003e80000100800 */
[----:B------:R-:W4:Y:S01]  /*7c150*/  LDL.LU.64 R218, [R1+0x3908] ;  /* 0x0039080001da7983 */ /* 0x000f220000300a00 */
[----:B-1----:R-:W-:-:S03]  /*7c160*/  IMAD.MOV.U32 R0, RZ, RZ, R207 ;  /* 0x000000ffff007224 */ /* 0x002fc600078e00cf */
[----:B------:R-:W4:Y:S04]  /*7c170*/  LDL.LU.64 R206, [R1+0x3910] ;  /* 0x0039100001ce7983 */ /* 0x000f280000300a00 */
[----:B------:R1:W-:Y:S04]  /*7c180*/  STL [R1+0x38ac], R0 ;  /* 0x0038ac0001007387 */ /* 0x0003e80000100800 */
[----:B------:R1:W-:Y:S02]  /*7c190*/  STL [R1+0x38b8], R214 ;  /* 0x0038b8d601007387 */ /* 0x0003e40000100800 */
[----:B-1----:R-:W-:-:S02]  /*7c1a0*/  MOV R0, R215 ;  /* 0x000000d700007202 */ /* 0x002fc40000000f00 */
[----:B------:R-:W4:Y:S04]  /*7c1b0*/  LDL.LU.64 R216, [R1+0x3918] ;  /* 0x0039180001d87983 */ /* 0x000f280000300a00 */
        /* <DEDUP_REMOVED lines=9> */
[----:B------:R1:W-:Y:S02]  /*7c250*/  STL [R1+0x38c4], R0 ;  /* 0x0038c40001007387 */ /* 0x0003e40000100800 */
[----:B-1----:R-:W-:Y:S02]  /*7c260*/  IMAD.MOV.U32 R0, RZ, RZ, R203 ;  /* 0x000000ffff007224 */ /* 0x002fe400078e00cb */
[----:B------:R-:W2:Y:S04]  /*7c270*/  LDL.LU.64 R202, [R1+0x3930] ;  /* 0x0039300001ca7983 */ /* 0x000ea80000300a00 */
[----:B------:R1:W-:Y:S04]  /*7c280*/  STL [R1+0x38cc], R0 ;  /* 0x0038cc0001007387 */ /* 0x0003e80000100800 */
[----:B---3--:R3:W-:Y:S04]  /*7c290*/  STL [R1+0x38d8], R210 ;  /* 0x0038d8d201007387 */ /* 0x0087e80000100800 */
[----:B------:R-:W2:Y:S01]  /*7c2a0*/  LDL.LU.64 R212, [R1+0x3938] ;  /* 0x0039380001d47983 */ /* 0x000ea20000300a00 */
[----:B-1----:R-:W-:-:S05]  /*7c2b0*/  MOV R0, R211 ;  /* 0x000000d300007202 */ /* 0x002fca0000000f00 */
[----:B------:R1:W-:Y:S04]  /*7c2c0*/  STL [R1+0x38d4], R0 ;  /* 0x0038d40001007387 */ /* 0x0003e80000100800 */
[----:B----4-:R4:W-:Y:S04]  /*7c2d0*/  STL [R1+0x38e0], R208 ;  /* 0x0038e0d001007387 */ /* 0x0109e80000100800 */
[----:B---3--:R-:W3:Y:S01]  /*7c2e0*/  LDL.LU.64 R210, [R1+0x2910] ;  /* 0x0029100001d27983 */ /* 0x008ee20000300a00 */
[----:B-1----:R-:W-:-:S05]  /*7c2f0*/  IMAD.MOV.U32 R0, RZ, RZ, R209 ;  /* 0x000000ffff007224 */ /* 0x002fca00078e00d1 */
[----:B------:R1:W-:Y:S04]  /*7c300*/  STL [R1+0x38dc], R0 ;  /* 0x0038dc0001007387 */ /* 0x0003e80000100800 */
[----:B------:R1:W-:Y:S04]  /*7c310*/  STL [R1+0x38e8], R200 ;  /* 0x0038e8c801007387 */ /* 0x0003e80000100800 */
[----:B----4-:R-:W4:Y:S01]  /*7c320*/  LDL.LU.64 R208, [R1+0x2790] ;  /* 0x0027900001d07983 */ /* 0x010f220000300a00 */
[----:B-1----:R-:W-:-:S03]  /*7c330*/  MOV R0, R201 ;  /* 0x000000c900007202 */ /* 0x002fc60000000f00 */
[----:B------:R-:W4:Y:S04]  /*7c340*/  LDL.LU.64 R200, [R1+0x2628] ;  /* 0x0026280001c87983 */ /* 0x000f280000300a00 */
[----:B------:R1:W-:Y:S04]  /*7c350*/  STL [R1+0x38e4], R0 ;  /* 0x0038e40001007387 */ /* 0x0003e80000100800 */
[----:B------:R-:W-:Y:S01]  /*7c360*/  STL [R1+0x38f0], R224 ;  /* 0x0038f0e001007387 */ /* 0x000fe20000100800 */
[----:B-1----:R-:W-:-:S03]  /*7c370*/  IMAD.MOV.U32 R0, RZ, RZ, R225 ;  /* 0x000000ffff007224 */ /* 0x002fc600078e00e1 */
[----:B------:R-:W-:Y:S04]  /*7c380*/  STL [R1+0x38f8], R222 ;  /* 0x0038f8de01007387 */ /* 0x000fe80000100800 */
[----:B------:R1:W-:Y:S04]  /*7c390*/  STL [R1+0x38ec], R0 ;  /* 0x0038ec0001007387 */ /* 0x0003e80000100800 */
[----:B------:R-:W-:Y:S01]  /*7c3a0*/  STL [R1+0x3900], R220 ;  /* 0x003900dc01007387 */ /* 0x000fe20000100800 */
[----:B-1----:R-:W-:-:S05]  /*7c3b0*/  MOV R0, R223 ;  /* 0x000000df00007202 */ /* 0x002fca0000000f00 */
[----:B------:R1:W-:Y:S04]  /*7c3c0*/  STL [R1+0x38f4], R0 ;  /* 0x0038f40001007387 */ /* 0x0003e80000100800 */
[----:B------:R-:W-:Y:S01]  /*7c3d0*/  STL [R1+0x3908], R218 ;  /* 0x003908da01007387 */ /* 0x000fe20000100800 */
[----:B-1----:R-:W-:-:S05]  /*7c3e0*/  IMAD.MOV.U32 R0, RZ, RZ, R221 ;  /* 0x000000ffff007224 */ /* 0x002fca00078e00dd */
[----:B------:R1:W-:Y:S04]  /*7c3f0*/  STL [R1+0x38fc], R0 ;  /* 0x0038fc0001007387 */ /* 0x0003e80000100800 */
[----:B------:R-:W-:Y:S01]  /*7c400*/  STL [R1+0x3910], R206 ;  /* 0x003910ce01007387 */ /* 0x000fe20000100800 */
[----:B-1----:R-:W-:-:S05]  /*7c410*/  MOV R0, R219 ;  /* 0x000000db00007202 */ /* 0x002fca0000000f00 */
[----:B------:R1:W-:Y:S02]  /*7c420*/  STL [R1+0x3904], R0 ;  /* 0x0039040001007387 */ /* 0x0003e40000100800 */
[----:B-1----:R-:W-:Y:S02]  /*7c430*/  IMAD.MOV.U32 R0, RZ, RZ, R207 ;  /* 0x000000ffff007224 */ /* 0x002fe400078e00cf */
        /* <DEDUP_REMOVED lines=10> */
[----:B------:R-:W4:Y:S04]  /*7c4e0*/  LDL.LU.64 R218, [R1+0x3980] ;  /* 0x0039800001da7983 */ /* 0x000f280000300a00 */
[----:B------:R-:W4:Y:S01]  /*7c4f0*/  LDL.LU.64 R216, [R1+0x2808] ;  /* 0x0028080001d87983 */ /* 0x000f220000300a00 */
[----:B-1----:R-:W-:-:S05]  /*7c500*/  MOV R0, R205 ;  /* 0x000000cd00007202 */ /* 0x002fca0000000f00 */
[----:B------:R1:W-:Y:S04]  /*7c510*/  STL [R1+0x3924], R0 ;  /* 0x0039240001007387 */ /* 0x0003e80000100800 */
[----:B--2---:R2:W-:Y:S01]  /*7c520*/  STL [R1+0x3930], R202 ;  /* 0x003930ca01007387 */ /* 0x0045e20000100800 */
[----:B-1----:R-:W-:-:S03]  /*7c530*/  IMAD.MOV.U32 R0, RZ, RZ, R203 ;  /* 0x000000ffff007224 */ /* 0x002fc600078e00cb */
[----:B------:R-:W4:Y:S04]  /*7c540*/  LDL.LU.64 R204, [R1+0x26b0] ;  /* 0x0026b00001cc7983 */ /* 0x000f280000300a00 */
[----:B------:R-:W-:Y:S04]  /*7c550*/  STL [R1+0x3938], R212 ;  /* 0x003938d401007387 */ /* 0x000fe80000100800 */
[----:B------:R1:W-:Y:S04]  /*7c560*/  STL [R1+0x392c], R0 ;  /* 0x00392c0001007387 */ /* 0x0003e80000100800 */
[----:B--2---:R-:W2:Y:S01]  /*7c570*/  LDL.LU.64 R202, [R1+0x25c8] ;  /* 0x0025c80001ca7983 */ /* 0x004ea20000300a00 */
[----:B-1----:R-:W-:-:S03]  /*7c580*/  MOV R0, R213 ;  /* 0x000000d500007202 */ /* 0x002fc60000000f00 */
[----:B---3--:R-:W-:Y:S04]  /*7c590*/  STL [R1+0x3940], R210 ;  /* 0x003940d201007387 */ /* 0x008fe80000100800 */
[----:B------:R1:W-:Y:S02]  /*7c5a0*/  STL [R1+0x3934], R0 ;  /* 0x0039340001007387 */ /* 0x0003e40000100800 */
[----:B-1----:R-:W-:Y:S02]  /*7c5b0*/  IMAD.MOV.U32 R0, RZ, RZ, R211 ;  /* 0x000000ffff007224 */ /* 0x002fe400078e00d3 */
[----:B----4-:R-:W-:Y:S04]  /*7c5c0*/  STL [R1+0x3948], R208 ;  /* 0x003948d001007387 */ /* 0x010fe80000100800 */
[----:B------:R1:W-:Y:S04]  /*7c5d0*/  STL [R1+0x393c], R0 ;  /* 0x00393c0001007387 */ /* 0x0003e80000100800 */
[----:B------:R-:W-:Y:S01]  /*7c5e0*/  STL [R1+0x3950], R200 ;  /* 0x003950c801007387 */ /* 0x000fe20000100800 */
[----:B-1----:R-:W-:-:S05]  /*7c5f0*/  MOV R0, R209 ;  /* 0x000000d100007202 */ /* 0x002fca0000000f00 */
[----:B------:R1:W-:Y:S04]  /*7c600*/  STL [R1+0x3944], R0 ;  /* 0x0039440001007387 */ /* 0x0003e80000100800 */
[----:B------:R-:W-:Y:S01]  /*7c610*/  STL [R1+0x3958], R246 ;  /* 0x003958f601007387 */ /* 0x000fe20000100800 */
[----:B-1----:R-:W-:-:S05]  /*7c620*/  IMAD.MOV.U32 R0, RZ, RZ, R201 ;  /* 0x000000ffff007224 */ /* 0x002fca00078e00c9 */
[----:B------:R1:W-:Y:S04]  /*7c630*/  STL [R1+0x394c], R0 ;  /* 0x00394c0001007387 */ /* 0x0003e80000100800 */
[----:B------:R-:W3:Y:S04]  /*7c640*/  LDL.LU.64 R200, [R1+0x39b0] ;  /* 0x0039b00001c87983 */ /* 0x000ee80000300a00 */
[----:B------:R-:W-:Y:S04]  /*7c650*/  STL [R1+0x3954], R247 ;  /* 0x003954f701007387 */ /* 0x000fe80000100800 */
[----:B------:R-:W-:Y:S04]  /*7c660*/  STL [R1+0x3960], R228 ;  /* 0x003960e401007387 */ /* 0x000fe80000100800 */
[----:B------:R-:W-:Y:S04]  /*7c670*/  STL [R1+0x395c], R229 ;  /* 0x00395ce501007387 */ /* 0x000fe80000100800 */
[----:B------:R-:W4:Y:S04]  /*7c680*/  LDL.LU.64 R214, [R1+0x39b8] ;  /* 0x0039b80001d67983 */ /* 0x000f280000300a00 */
[----:B------:R-:W-:Y:S04]  /*7c690*/  STL [R1+0x3968], R2 ;  /* 0x0039680201007387 */ /* 0x000fe80000100800 */
[----:B------:R-:W4:Y:S04]  /*7c6a0*/  LDL.LU.64 R212, [R1+0x39c0] ;  /* 0x0039c00001d47983 */ /* 0x000f280000300a00 */
[----:B------:R-:W-:Y:S04]  /*7c6b0*/  STL [R1+0x3964], R3 ;  /* 0x0039640301007387 */ /* 0x000fe80000100800 */
[----:B------:R-:W4:Y:S04]  /*7c6c0*/  LDL.LU.64 R210, [R1+0x2850] ;  /* 0x0028500001d27983 */ /* 0x000f280000300a00 */
        /* <DEDUP_REMOVED lines=9> */
[----:B------:R-:W-:Y:S01]  /*7c760*/  STL [R1+0x3988], R216 ;  /* 0x003988d801007387 */ /* 0x000fe20000100800 */
[----:B-1----:R-:W-:-:S05]  /*7c770*/  MOV R0, R219 ;  /* 0x000000db00007202 */ /* 0x002fca0000000f00 */
[----:B------:R1:W-:Y:S02]  /*7c780*/  STL [R1+0x397c], R0 ;  /* 0x00397c0001007387 */ /* 0x0003e40000100800 */
[----:B-1----:R-:W-:Y:S02]  /*7c790*/  IMAD.MOV.U32 R0, RZ, RZ, R217 ;  /* 0x000000ffff007224 */ /* 0x002fe400078e00d9 */
[----:B------:R-:W-:Y:S04]  /*7c7a0*/  STL [R1+0x3990], R204 ;  /* 0x003990cc01007387 */ /* 0x000fe80000100800 */
[----:B------:R1:W-:Y:S02]  /*7c7b0*/  STL [R1+0x3984], R0 ;  /* 0x0039840001007387 */ /* 0x0003e40000100800 */
[----:B-1----:R-:W-:-:S02]  /*7c7c0*/  MOV R0, R205 ;  /* 0x000000cd00007202 */ /* 0x002fc40000000f00 */
[----:B------:R-:W4:Y:S04]  /*7c7d0*/  LDL.LU.64 R204, [R1+0x39f0] ;  /* 0x0039f00001cc7983 */ /* 0x000f280000300a00 */
[----:B------:R1:W-:Y:S04]  /*7c7e0*/  STL [R1+0x398c], R0 ;  /* 0x00398c0001007387 */ /* 0x0003e80000100800 */
[----:B--2---:R2:W-:Y:S01]  /*7c7f0*/  STL [R1+0x3998], R202 ;  /* 0x003998ca01007387 */ /* 0x0045e20000100800 */
[----:B-1----:R-:W-:-:S03]  /*7c800*/  IMAD.MOV.U32 R0, RZ, RZ, R203 ;  /* 0x000000ffff007224 */ /* 0x002fc600078e00cb */
[----:B------:R-:W-:Y:S04]  /*7c810*/  STL [R1+0x39a0], R230 ;  /* 0x0039a0e601007387 */ /* 0x000fe80000100800 */
[----:B------:R1:W-:Y:S04]  /*7c820*/  STL [R1+0x3994], R0 ;  /* 0x0039940001007387 */ /* 0x0003e80000100800 */
[----:B------:R-:W4:Y:S04]  /*7c830*/  LDL.LU.64 R220, [R1+0x39f8] ;  /* 0x0039f80001dc7983 */ /* 0x000f280000300a00 */
[----:B------:R-:W-:Y:S04]  /*7c840*/  STL [R1+0x399c], R231 ;  /* 0x00399ce701007387 */ /* 0x000fe80000100800 */
[----:B------:R-:W-:Y:S04]  /*7c850*/  STL [R1+0x39a8], R8 ;  /* 0x0039a80801007387 */ /* 0x000fe80000100800 */
[----:B------:R-:W4:Y:S04]  /*7c860*/  LDL.LU.64 R218, [R1+0x3a00] ;  /* 0x003a000001da7983 */ /* 0x000f280000300a00 */
[----:B------:R-:W-:Y:S04]  /*7c870*/  STL [R1+0x39a4], R9 ;  /* 0x0039a40901007387 */ /* 0x000fe80000100800 */
[----:B------:R-:W4:Y:S04]  /*7c880*/  LDL.LU.64 R216, [R1+0x28b0] ;  /* 0x0028b00001d87983 */ /* 0x000f280000300a00 */
[----:B---3--:R3:W-:Y:S04]  /*7c890*/  STL [R1+0x39b0], R200 ;  /* 0x0039b0c801007387 */ /* 0x0087e80000100800 */
[----:B--2---:R-:W2:Y:S01]  /*7c8a0*/  LDL.LU.64 R202, [R1+0x2748] ;  /* 0x0027480001ca7983 */ /* 0x004ea20000300a00 */
[----:B-1----:R-:W-:-:S03]  /*7c8b0*/  MOV R0, R201 ;  /* 0x000000c900007202 */ /* 0x002fc60000000f00 */
[----:B---3--:R-:W3:Y:S04]  /*7c8c0*/  LDL.LU.64 R200, [R1+0x2610] ;  /* 0x0026100001c87983 */ /* 0x008ee80000300a00 */
[----:B------:R1:W-:Y:S04]  /*7c8d0*/  STL [R1+0x39ac], R0 ;  /* 0x0039ac0001007387 */ /* 0x0003e80000100800 */
[----:B----4-:R-:W-:Y:S01]  /*7c8e0*/  STL [R1+0x39b8], R214 ;  /* 0x0039b8d601007387 */ /* 0x010fe20000100800 */
        /* <DEDUP_REMOVED lines=10> */
[----:B-1----:R-:W-:-:S05]  /*7c990*/  MOV R0, R209 ;  /* 0x000000d100007202 */ /* 0x002fca0000000f00 */
[----:B------:R1:W-:Y:S04]  /*7c9a0*/  STL [R1+0x39cc], R0 ;  /* 0x0039cc0001007387 */ /* 0x0003e80000100800 */
[----:B------:R-:W-:Y:S04]  /*7c9b0*/  STL [R1+0x39d8], R206 ;  /* 0x0039d8ce01007387 */ /* 0x000fe80000100800 */
[----:B------:R-:W4:Y:S01]  /*7c9c0*/  LDL.LU.64 R212, [R1+0x3a38] ;  /* 0x003a380001d47983 */ /* 0x000f220000300a00 */
[----:B-1----:R-:W-:-:S05]  /*7c9d0*/  IMAD.MOV.U32 R0, RZ, RZ, R207 ;  /* 0x000000ffff007224 */ /* 0x002fca00078e00cf */
[----:B------:R1:W-:Y:S04]  /*7c9e0*/  STL [R1+0x39d4], R0 ;  /* 0x0039d40001007387 */ /* 0x0003e80000100800 */
[----:B------:R-:W-:Y:S04]  /*7c9f0*/  STL [R1+0x39e0], R236 ;  /* 0x0039e0ec01007387 */ /* 0x000fe80000100800 */
[----:B------:R-:W-:Y:S04]  /*7ca00*/  STL [R1+0x39dc], R237 ;  /* 0x0039dced01007387 */ /* 0x000fe80000100800 */
[----:B------:R-:W-:Y:S04]  /*7ca10*/  STL [R1+0x39e8], R152 ;  /* 0x0039e89801007387 */ /* 0x000fe80000100800 */
[----:B------:R-:W4:Y:S04]  /*7ca20*/  LDL.LU.64 R210, [R1+0x3a40] ;  /* 0x003a400001d27983 */ /* 0x000f280000300a00 */
[----:B------:R-:W-:Y:S04]  /*7ca30*/  STL [R1+0x39e4], R153 ;  /* 0x0039e49901007387 */ /* 0x000fe80000100800 */
[----:B------:R-:W-:Y:S01]  /*7ca40*/  STL [R1+0x39f0], R204 ;  /* 0x0039f0cc01007387 */ /* 0x000fe20000100800 */
[----:B-1----:R-:W-:-:S03]  /*7ca50*/  MOV R0, R205 ;  /* 0x000000cd00007202 */ /* 0x002fc60000000f00 */
[----:B------:R-:W4:Y:S04]  /*7ca60*/  LDL.LU.64 R208, [R1+0x2908] ;  /* 0x0029080001d07983 */ /* 0x000f280000300a00 */
[----:B------:R-:W4:Y:S04]  /*7ca70*/  LDL.LU.64 R206, [R1+0x2788] ;  /* 0x0027880001ce7983 */ /* 0x000f280000300a00 */
[----:B------:R1:W-:Y:S04]  /*7ca80*/  STL [R1+0x39ec], R0 ;  /* 0x0039ec0001007387 */ /* 0x0003e80000100800 */
[----:B------:R-:W-:Y:S01]  /*7ca90*/  STL [R1+0x39f8], R220 ;  /* 0x0039f8dc01007387 */ /* 0x000fe20000100800 */
[----:B-1----:R-:W-:-:S03]  /*7caa0*/  IMAD.MOV.U32 R0, RZ, RZ, R221 ;  /* 0x000000ffff007224 */ /* 0x002fc600078e00dd */
[----:B------:R-:W4:Y:S04]  /*7cab0*/  LDL.LU.64 R204, [R1+0x2620] ;  /* 0x0026200001cc7983 */ /* 0x000f280000300a00 */
[----:B------:R-:W-:Y:S04]  /*7cac0*/  STL [R1+0x3a00], R218 ;  /* 0x003a00da01007387 */ /* 0x000fe80000100800 */
[----:B------:R1:W-:Y:S04]  /*7cad0*/  STL [R1+0x39f4], R0 ;  /* 0x0039f40001007387 */ /* 0x0003e80000100800 */
[----:B------:R-:W-:Y:S01]  /*7cae0*/  STL [R1+0x3a08], R216 ;  /* 0x003a08d801007387 */ /* 0x000fe20000100800 */
[----:B-1----:R-:W-:-:S05]  /*7caf0*/  MOV R0, R219 ;  /* 0x000000db00007202 */ /* 0x002fca0000000f00 */
[----:B------:R1:W-:Y:S02]  /*7cb00*/  STL [R1+0x39fc], R0 ;  /* 0x0039fc0001007387 */ /* 0x0003e40000100800 */
[----:B-1----:R-:W-:Y:S02]  /*7cb10*/  IMAD.MOV.U32 R0, RZ, RZ, R217 ;  /* 0x000000ffff007224 */ /* 0x002fe400078e00d9 */
[----:B--2---:R-:W-:Y:S04]  /*7cb20*/  STL [R1+0x3a10], R202 ;  /* 0x003a10ca01007387 */ /* 0x004fe80000100800 */
[----:B------:R1:W-:Y:S04]  /*7cb30*/  STL [R1+0x3a04], R0 ;  /* 0x003a040001007387 */ /* 0x0003e80000100800 */
[----:B---3--:R-:W-:Y:S01]  /*7cb40*/  STL [R1+0x3a18], R200 ;  /* 0x003a18c801007387 */ /* 0x008fe20000100800 */
[----:B-1----:R-:W-:-:S05]  /*7cb50*/  MOV R0, R203 ;  /* 0x000000cb00007202 */ /* 0x002fca0000000f00 */
[----:B------:R1:W-:Y:S04]  /*7cb60*/  STL [R1+0x3a0c], R0 ;  /* 0x003a0c0001007387 */ /* 0x0003e80000100800 */
[----:B------:R-:W2:Y:S01]  /*7cb70*/  LDL.LU.64 R218, [R1+0x3a70] ;  /* 0x003a700001da7983 */ /* 0x000ea20000300a00 */
[----:B-1----:R-:W-:-:S03]  /*7cb80*/  IMAD.MOV.U32 R0, RZ, RZ, R201 ;  /* 0x000000ffff007224 */ /* 0x002fc600078e00c9 */
[----:B------:R-:W-:Y:S04]  /*7cb90*/  STL [R1+0x3a20], R238 ;  /* 0x003a20ee01007387 */ /* 0x000fe80000100800 */
[----:B------:R4:W-:Y:S04]  /*7cba0*/  STL [R1+0x3a14], R0 ;  /* 0x003a140001007387 */ /* 0x0009e80000100800 */
[----:B------:R-:W3:Y:S04]  /*7cbb0*/  LDL.LU.64 R202, [R1+0x3a78] ;  /* 0x003a780001ca7983 */ /* 0x000ee80000300a00 */
[----:B------:R-:W-:Y:S04]  /*7cbc0*/  STL [R1+0x3a1c], R239 ;  /* 0x003a1cef01007387 */ /* 0x000fe80000100800 */
[----:B------:R-:W-:Y:S04]  /*7cbd0*/  STL [R1+0x3a28], R154 ;  /* 0x003a289a01007387 */ /* 0x000fe80000100800 */
[----:B------:R-:W-:Y:S04]  /*7cbe0*/  STL [R1+0x3a24], R155 ;  /* 0x003a249b01007387 */ /* 0x000fe80000100800 */
[----:B------:R-:W3:Y:S01]  /*7cbf0*/  LDL.LU.64 R200, [R1+0x3a80] ;  /* 0x003a800001c87983 */ /* 0x000ee20000300a00 */
[----:B----4-:R-:W-:-:S03]  /*7cc00*/  MOV R0, R215 ;  /* 0x000000d700007202 */ /* 0x010fc60000000f00 */
[----:B------:R1:W-:Y:S04]  /*7cc10*/  STL [R1+0x3a30], R214 ;  /* 0x003a30d601007387 */ /* 0x0003e80000100800 */
[----:B------:R-:W4:Y:S04]  /*7cc20*/  LDL.LU.64 R216, [R1+0x3a88] ;  /* 0x003a880001d87983 */ /* 0x000f280000300a00 */
[----:B------:R1:W-:Y:S04]  /*7cc30*/  STL [R1+0x3a2c], R0 ;  /* 0x003a2c0001007387 */ /* 0x0003e80000100800 */
[----:B------:R1:W-:Y:S04]  /*7cc40*/  STL [R1+0x3a38], R212 ;  /* 0x003a38d401007387 */ /* 0x0003e80000100800 */
[----:B-1----:R-:W4:Y:S01]  /*7cc50*/  LDL.LU.64 R214, [R1+0x27e0] ;  /* 0x0027e00001d67983 */ /* 0x002f220000300a00 */
[----:B------:R-:W-:-:S03]  /*7cc60*/  IMAD.MOV.U32 R0, RZ, RZ, R213 ;  /* 0x000000ffff007224 */ /* 0x000fc600078e00d5 */
[----:B------:R-:W4:Y:S04]  /*7cc70*/  LDL.LU.64 R212, [R1+0x2688] ;  /* 0x0026880001d47983 */ /* 0x000f280000300a00 */
[----:B------:R1:W-:Y:S04]  /*7cc80*/  STL [R1+0x3a34], R0 ;  /* 0x003a340001007387 */ /* 0x0003e80000100800 */
[----:B------:R1:W-:Y:S02]  /*7cc90*/  STL [R1+0x3a40], R210 ;  /* 0x003a40d201007387 */ /* 0x0003e40000100800 */
[----:B-1----:R-:W-:-:S02]  /*7cca0*/  MOV R0, R211 ;  /* 0x000000d300007202 */ /* 0x002fc40000000f00 */
[----:B------:R-:W4:Y:S04]  /*7ccb0*/  LDL.LU.64 R210, [R1+0x25b8] ;  /* 0x0025b80001d27983 */ /* 0x000f280000300a00 */
[----:B------:R1:W-:Y:S02]  /*7ccc0*/  STL [R1+0x3a3c], R0 ;  /* 0x003a3c0001007387 */ /* 0x0003e40000100800 */
[----:B-1----:R-:W-:Y:S02]  /*7ccd0*/  IMAD.MOV.U32 R0, RZ, RZ, R209 ;  /* 0x000000ffff007224 */ /* 0x002fe400078e00d1 */
[----:B------:R-:W-:Y:S04]  /*7cce0*/  STL [R1+0x3a48], R208 ;  /* 0x003a48d001007387 */ /* 0x000fe80000100800 */
[----:B------:R-:W-:Y:S04]  /*7ccf0*/  STL [R1+0x3a50], R206 ;  /* 0x003a50ce01007387 */ /* 0x000fe80000100800 */
[----:B------:R1:W-:Y:S02]  /*7cd00*/  STL [R1+0x3a44], R0 ;  /* 0x003a440001007387 */ /* 0x0003e40000100800 */
[----:B-1----:R-:W-:-:S02]  /*7cd10*/  MOV R0, R207 ;  /* 0x000000cf00007202 */ /* 0x002fc40000000f00 */
[----:B------:R-:W-:Y:S04]  /*7cd20*/  STL [R1+0x3a58], R204 ;  /* 0x003a58cc01007387 */ /* 0x000fe80000100800 */
[----:B------:R1:W-:Y:S04]  /*7cd30*/  STL [R1+0x3a4c], R0 ;  /* 0x003a4c0001007387 */ /* 0x0003e80000100800 */
[----:B------:R-:W4:Y:S01]  /*7cd40*/  LDL.LU.64 R208, [R1+0x3ab0] ;  /* 0x003ab00001d07983 */ /* 0x000f220000300a00 */
[----:B-1----:R-:W-:-:S03]  /*7cd50*/  IMAD.MOV.U32 R0, RZ, RZ, R205 ;  /* 0x000000ffff007224 */ /* 0x002fc600078e00cd */
[----:B------:R-:W-:Y:S04]  /*7cd60*/  STL [R1+0x3a60], R244 ;  /* 0x003a60f401007387 */ /* 0x000fe80000100800 */
[----:B------:R2:W-:Y:S04]  /*7cd70*/  STL [R1+0x3a54], R0 ;  /* 0x003a540001007387 */ /* 0x0005e80000100800 */
[----:B------:R-:W4:Y:S04]  /*7cd80*/  LDL.LU.64 R206, [R1+0x3ab8] ;  /* 0x003ab80001ce7983 */ /* 0x000f280000300a00 */
[----:B------:R-:W-:Y:S04]  /*7cd90*/  STL [R1+0x3a5c], R245 ;  /* 0x003a5cf501007387 */ /* 0x000fe80000100800 */
[----:B------:R-:W-:Y:S04]  /*7cda0*/  STL [R1+0x3a68], R156 ;  /* 0x003a689c01007387 */ /* 0x000fe80000100800 */
[----:B------:R-:W-:Y:S04]  /*7cdb0*/  STL [R1+0x3a64], R157 ;  /* 0x003a649d01007387 */ /* 0x000fe80000100800 */
[----:B------:R-:W4:Y:S01]  /*7cdc0*/  LDL.LU.64 R204, [R1+0x3ac0] ;  /* 0x003ac00001cc7983 */ /* 0x000f220000300a00 */
[----:B--2---:R-:W-:-:S03]  /*7cdd0*/  MOV R0, R219 ;  /* 0x000000db00007202 */ /* 0x004fc60000000f00 */
[----:B------:R1:W-:Y:S04]  /*7cde0*/  STL [R1+0x3a70], R218 ;  /* 0x003a70da01007387 */ /* 0x0003e80000100800 */
[----:B------:R-:W2:Y:S04]  /*7cdf0*/  LDL.LU.64 R220, [R1+0x3ac8] ;  /* 0x003ac80001dc7983 */ /* 0x000ea80000300a00 */
[----:B------:R1:W-:Y:S04]  /*7ce00*/  STL [R1+0x3a6c], R0 ;  /* 0x003a6c0001007387 */ /* 0x0003e80000100800 */
[----:B---3--:R3:W-:Y:S04]  /*7ce10*/  STL [R1+0x3a78], R202 ;  /* 0x003a78ca01007387 */ /* 0x0087e80000100800 */
[----:B-1----:R-:W2:Y:S01]  /*7ce20*/  LDL.LU.64 R218, [R1+0x2840] ;  /* 0x0028400001da7983 */ /* 0x002ea20000300a00 */
[----:B------:R-:W-:-:S03]  /*7ce30*/  IMAD.MOV.U32 R0, RZ, RZ, R203 ;  /* 0x000000ffff007224 */ /* 0x000fc600078e00cb */
[----:B---3--:R-:W3:Y:S04]  /*7ce40*/  LDL.LU.64 R202, [R1+0x26c8] ;  /* 0x0026c80001ca7983 */ /* 0x008ee80000300a00 */
[----:B------:R1:W-:Y:S04]  /*7ce50*/  STL [R1+0x3a74], R0 ;  /* 0x003a740001007387 */ /* 0x0003e80000100800 */
[----:B------:R1:W-:Y:S02]  /*7ce60*/  STL [R1+0x3a80], R200 ;  /* 0x003a80c801007387 */ /* 0x0003e40000100800 */
[----:B-1----:R-:W-:-:S02]  /*7ce70*/  MOV R0, R201 ;  /* 0x000000c900007202 */ /* 0x002fc40000000f00 */
[----:B------:R-:W3:Y:S04]  /*7ce80*/  LDL.LU.64 R200, [R1+0x25f0] ;  /* 0x0025f00001c87983 */ /* 0x000ee80000300a00 */
[----:B------:R4:W-:Y:S02]  /*7ce90*/  STL [R1+0x3a7c], R0 ;  /* 0x003a7c0001007387 */ /* 0x0009e40000100800 */
[----:B----4-:R-:W-:Y:S02]  /*7cea0*/  IMAD.MOV.U32 R0, RZ, RZ, R217 ;  /* 0x000000ffff007224 */ /* 0x010fe400078e00d9 */
[----:B------:R-:W-:Y:S04]  /*7ceb0*/  STL [R1+0x3a88], R216 ;  /* 0x003a88d801007387 */ /* 0x000fe80000100800 */
[----:B------:R-:W-:Y:S04]  /*7cec0*/  STL [R1+0x3a90], R214 ;  /* 0x003a90d601007387 */ /* 0x000fe80000100800 */
[----:B------:R1:W-:Y:S04]  /*7ced0*/  STL [R1+0x3a84], R0 ;  /* 0x003a840001007387 */ /* 0x0003e80000100800 */
[----:B------:R-:W-:Y:S01]  /*7cee0*/  STL [R1+0x3a98], R212 ;  /* 0x003a98d401007387 */ /* 0x000fe20000100800 */
[----:B-1----:R-:W-:-:S05]  /*7cef0*/  MOV R0, R215 ;  /* 0x000000d700007202 */ /* 0x002fca0000000f00 */
        /* <DEDUP_REMOVED lines=9> */
[----:B------:R-:W4:Y:S04]  /*7cf90*/  LDL.LU.64 R210, [R1+0x3b00] ;  /* 0x003b000001d27983 */ /* 0x000f280000300a00 */
[----:B------:R-:W-:Y:S04]  /*7cfa0*/  STL [R1+0x3aa4], R159 ;  /* 0x003aa49f01007387 */ /* 0x000fe80000100800 */
[----:B------:R1:W-:Y:S02]  /*7cfb0*/  STL [R1+0x3ab0], R208 ;  /* 0x003ab0d001007387 */ /* 0x0003e40000100800 */
[----:B-1----:R-:W-:-:S02]  /*7cfc0*/  IMAD.MOV.U32 R0, RZ, RZ, R209 ;  /* 0x000000ffff007224 */ /* 0x002fc400078e00d1 */
[----:B------:R-:W4:Y:S04]  /*7cfd0*/  LDL.LU.64 R216, [R1+0x3b08] ;  /* 0x003b080001d87983 */ /* 0x000f280000300a00 */
[----:B------:R-:W-:Y:S04]  /*7cfe0*/  STL [R1+0x3ab8], R206 ;  /* 0x003ab8ce01007387 */ /* 0x000fe80000100800 */
[----:B------:R1:W-:Y:S04]  /*7cff0*/  STL [R1+0x3aac], R0 ;  /* 0x003aac0001007387 */ /* 0x0003e80000100800 */
[----:B------:R-:W4:Y:S01]  /*7d000*/  LDL.LU.64 R208, [R1+0x2888] ;  /* 0x0028880001d07983 */ /* 0x000f220000300a00 */
[----:B-1----:R-:W-:-:S03]  /*7d010*/  MOV R0, R207 ;  /* 0x000000cf00007202 */ /* 0x002fc60000000f00 */
[----:B------:R-:W4:Y:S04]  /*7d020*/  LDL.LU.64 R206, [R1+0x2720] ;  /* 0x0027200001ce7983 */ /* 0x000f280000300a00 */
[----:B------:R1:W-:Y:S04]  /*7d030*/  STL [R1+0x3ab4], R0 ;  /* 0x003ab40001007387 */ /* 0x0003e80000100800 */
[----:B------:R1:W-:Y:S02]  /*7d040*/  STL [R1+0x3ac0], R204 ;  /* 0x003ac0cc01007387 */ /* 0x0003e40000100800 */
[----:B-1----:R-:W-:-:S02]  /*7d050*/  IMAD.MOV.U32 R0, RZ, RZ, R205 ;  /* 0x000000ffff007224 */ /* 0x002fc400078e00cd */
[----:B------:R-:W4:Y:S04]  /*7d060*/  LDL.LU.64 R204, [R1+0x2608] ;  /* 0x0026080001cc7983 */ /* 0x000f280000300a00 */
[----:B------:R1:W-:Y:S04]  /*7d070*/  STL [R1+0x3abc], R0 ;  /* 0x003abc0001007387 */ /* 0x0003e80000100800 */
[----:B--2---:R-:W-:Y:S01]  /*7d080*/  STL [R1+0x3ac8], R220 ;  /* 0x003ac8dc01007387 */ /* 0x004fe20000100800 */
[----:B-1----:R-:W-:-:S03]  /*7d090*/  MOV R0, R221 ;  /* 0x000000dd00007202 */ /* 0x002fc60000000f00 */
[----:B------:R-:W-:Y:S04]  /*7d0a0*/  STL [R1+0x3ad0], R218 ;  /* 0x003ad0da01007387 */ /* 0x000fe80000100800 */
[----:B------:R1:W-:Y:S04]  /*7d0b0*/  STL [R1+0x3ac4], R0 ;  /* 0x003ac40001007387 */ /* 0x0003e80000100800 */
[----:B---3--:R-:W-:Y:S01]  /*7d0c0*/  STL [R1+0x3ad8], R202 ;  /* 0x003ad8ca01007387 */ /* 0x008fe20000100800 */
[----:B-1----:R-:W-:-:S05]  /*7d0d0*/  IMAD.MOV.U32 R0, RZ, RZ, R219 ;  /* 0x000000ffff007224 */ /* 0x002fca00078e00db */
[----:B------:R1:W-:Y:S04]  /*7d0e0*/  STL [R1+0x3acc], R0 ;  /* 0x003acc0001007387 */ /* 0x0003e80000100800 */
[----:B------:R-:W2:Y:S01]  /*7d0f0*/  LDL.LU.64 R220, [R1+0x3b30] ;  /* 0x003b300001dc7983 */ /* 0x000ea20000300a00 */
[----:B-1----:R-:W-:-:S03]  /*7d100*/  MOV R0, R203 ;  /* 0x000000cb00007202 */ /* 0x002fc60000000f00 */
[----:B------:R-:W-:Y:S04]  /*7d110*/  STL [R1+0x3ae0], R200 ;  /* 0x003ae0c801007387 */ /* 0x000fe80000100800 */
[----:B------:R1:W-:Y:S04]  /*7d120*/  STL [R1+0x3ad4], R0 ;  /* 0x003ad40001007387 */ /* 0x0003e80000100800 */
[----:B------:R-:W3:Y:S01]  /*7d130*/  LDL.LU.64 R202, [R1+0x3b38] ;  /* 0x003b380001ca7983 */ /* 0x000ee20000300a00 */
[----:B-1----:R-:W-:-:S03]  /*7d140*/  IMAD.MOV.U32 R0, RZ, RZ, R201 ;  /* 0x000000ffff007224 */ /* 0x002fc600078e00c9 */
[----:B------:R-:W-:Y:S04]  /*7d150*/  STL [R1+0x3ae8], R160 ;  /* 0x003ae8a001007387 */ /* 0x000fe80000100800 */
[----:B------:R1:W-:Y:S04]  /*7d160*/  STL [R1+0x3adc], R0 ;  /* 0x003adc0001007387 */ /* 0x0003e80000100800 */
[----:B------:R-:W3:Y:S04]  /*7d170*/  LDL.LU.64 R218, [R1+0x3b40] ;  /* 0x003b400001da7983 */ /* 0x000ee80000300a00 */
[----:B------:R-:W-:Y:S04]  /*7d180*/  STL [R1+0x3ae4], R161 ;  /* 0x003ae4a101007387 */ /* 0x000fe80000100800 */
[----:B----4-:R4:W-:Y:S04]  /*7d190*/  STL [R1+0x3af0], R214 ;  /* 0x003af0d601007387 */ /* 0x0109e80000100800 */
[----:B------:R-:W3:Y:S01]  /*7d1a0*/  LDL.LU.64 R200, [R1+0x3b48] ;  /* 0x003b480001c87983 */ /* 0x000ee20000300a00 */
[----:B-1----:R-:W-:-:S03]  /*7d1b0*/  MOV R0, R215 ;  /* 0x000000d700007202 */ /* 0x002fc60000000f00 */
[----:B------:R-:W-:Y:S04]  /*7d1c0*/  STL [R1+0x3af8], R212 ;  /* 0x003af8d401007387 */ /* 0x000fe80000100800 */
[----:B------:R1:W-:Y:S04]  /*7d1d0*/  STL [R1+0x3aec], R0 ;  /* 0x003aec0001007387 */ /* 0x0003e80000100800 */
[----:B----4-:R-:W4:Y:S01]  /*7d1e0*/  LDL.LU.64 R214, [R1+0x28f8] ;  /* 0x0028f80001d67983 */ /* 0x010f220000300a00 */
[----:B-1----:R-:W-:-:S05]  /*7d1f0*/  IMAD.MOV.U32 R0, RZ, RZ, R213 ;  /* 0x000000ffff007224 */ /* 0x002fca00078e00d5 */
[----:B------:R1:W-:Y:S04]  /*7d200*/  STL [R1+0x3af4], R0 ;  /* 0x003af40001007387 */ /* 0x0003e80000100800 */
[----:B------:R-:W-:Y:S04]  /*7d210*/  STL [R1+0x3b00], R210 ;  /* 0x003b00d201007387 */ /* 0x000fe80000100800 */
[----:B------:R-:W4:Y:S01]  /*7d220*/  LDL.LU.64 R212, [R1+0x2778] ;  /* 0x0027780001d47983 */ /* 0x000f220000300a00 */
[----:B-1----:R-:W-:-:S05]  /*7d230*/  MOV R0, R211 ;  /* 0x000000d300007202 */ /* 0x002fca0000000f00 */
        /* <DEDUP_REMOVED lines=19> */
[----:B--2---:R-:W-:Y:S04]  /*7d370*/  STL [R1+0x3b30], R220 ;  /* 0x003b30dc01007387 */ /* 0x004fe80000100800 */
[----:B------:R-:W2:Y:S01]  /*7d380*/  LDL.LU.64 R204, [R1+0x3b88] ;  /* 0x003b880001cc7983 */ /* 0x000ea20000300a00 */
[----:B-1----:R-:W-:-:S03]  /*7d390*/  IMAD.MOV.U32 R0, RZ, RZ, R221 ;  /* 0x000000ffff007224 */ /* 0x002fc600078e00dd */
[----:B---3--:R-:W-:Y:S04]  /*7d3a0*/  STL [R1+0x3b38], R202 ;  /* 0x003b38ca01007387 */ /* 0x008fe80000100800 */
[----:B------:R1:W-:Y:S02]  /*7d3b0*/  STL [R1+0x3b2c], R0 ;  /* 0x003b2c0001007387 */ /* 0x0003e40000100800 */
[----:B-1----:R-:W-:Y:S02]  /*7d3c0*/  MOV R0, R203 ;  /* 0x000000cb00007202 */ /* 0x002fe40000000f00 */
[----:B------:R-:W3:Y:S04]  /*7d3d0*/  LDL.LU.64 R202, [R1+0x3b90] ;  /* 0x003b900001ca7983 */ /* 0x000ee80000300a00 */
[----:B------:R1:W-:Y:S04]  /*7d3e0*/  STL [R1+0x3b34], R0 ;  /* 0x003b340001007387 */ /* 0x0003e80000100800 */
[----:B------:R1:W-:Y:S04]  /*7d3f0*/  STL [R1+0x3b40], R218 ;  /* 0x003b40da01007387 */ /* 0x0003e80000100800 */
[----:B------:R-:W3:Y:S01]  /*7d400*/  LDL.LU.64 R220, [R1+0x3b98] ;  /* 0x003b980001dc7983 */ /* 0x000ee20000300a00 */
[----:B-1----:R-:W-:-:S05]  /*7d410*/  IMAD.MOV.U32 R0, RZ, RZ, R219 ;  /* 0x000000ffff007224 */ /* 0x002fca00078e00db */
[----:B------:R1:W-:Y:S04]  /*7d420*/  STL [R1+0x3b3c], R0 ;  /* 0x003b3c0001007387 */ /* 0x0003e80000100800 */
[----:B------:R1:W-:Y:S04]  /*7d430*/  STL [R1+0x3b48], R200 ;  /* 0x003b48c801007387 */ /* 0x0003e80000100800 */
[----:B------:R-:W3:Y:S01]  /*7d440*/  LDL.LU.64 R218, [R1+0x3ba0] ;  /* 0x003ba00001da7983 */ /* 0x000ee20000300a00 */
[----:B-1----:R-:W-:-:S03]  /*7d450*/  MOV R0, R201 ;  /* 0x000000c900007202 */ /* 0x002fc60000000f00 */
[----:B------:R-:W3:Y:S04]  /*7d460*/  LDL.LU.64 R200, [R1+0x27f0] ;  /* 0x0027f00001c87983 */ /* 0x000ee80000300a00 */
[----:B------:R1:W-:Y:S04]  /*7d470*/  STL [R1+0x3b44], R0 ;  /* 0x003b440001007387 */ /* 0x0003e80000100800 */
[----:B----4-:R4:W-:Y:S01]  /*7d480*/  STL [R1+0x3b50], R214 ;  /* 0x003b50d601007387 */ /* 0x0109e20000100800 */
[----:B-1----:R-:W-:-:S03]  /*7d490*/  IMAD.MOV.U32 R0, RZ, RZ, R215 ;  /* 0x000000ffff007224 */ /* 0x002fc600078e00d7 */
[----:B----4-:R-:W4:Y:S04]  /*7d4a0*/  LDL.LU.64 R214, [R1+0x2698] ;  /* 0x0026980001d67983 */ /* 0x010f280000300a00 */
[----:B------:R1:W-:Y:S04]  /*7d4b0*/  STL [R1+0x3b4c], R0 ;  /* 0x003b4c0001007387 */ /* 0x0003e80000100800 */
[----:B------:R-:W-:Y:S01]  /*7d4c0*/  STL [R1+0x3b58], R212 ;  /* 0x003b58d401007387 */ /* 0x000fe20000100800 */
[----:B-1----:R-:W-:-:S03]  /*7d4d0*/  MOV R0, R213 ;  /* 0x000000d500007202 */ /* 0x002fc60000000f00 */
[----:B------:R-:W-:Y:S04]  /*7d4e0*/  STL [R1+0x3b60], R210 ;  /* 0x003b60d201007387 */ /* 0x000fe80000100800 */
[----:B------:R1:W-:Y:S04]  /*7d4f0*/  STL [R1+0x3b54], R0 ;  /* 0x003b540001007387 */ /* 0x0003e80000100800 */
[----:B------:R-:W-:Y:S01]  /*7d500*/  STL [R1+0x3b68], R164 ;  /* 0x003b68a401007387 */ /* 0x000fe20000100800 */
[----:B-1----:R-:W-:-:S05]  /*7d510*/  IMAD.MOV.U32 R0, RZ, RZ, R211 ;  /* 0x000000ffff007224 */ /* 0x002fca00078e00d3 */
[----:B------:R1:W-:Y:S04]  /*7d520*/  STL [R1+0x3b5c], R0 ;  /* 0x003b5c0001007387 */ /* 0x0003e80000100800 */
[----:B------:R-:W4:Y:S04]  /*7d530*/  LDL.LU.64 R212, [R1+0x3bc0] ;  /* 0x003bc00001d47983 */ /* 0x000f280000300a00 */
[----:B------:R-:W-:Y:S04]  /*7d540*/  STL [R1+0x3b64], R165 ;  /* 0x003b64a501007387 */ /* 0x000fe80000100800 */
        /* <DEDUP_REMOVED lines=10> */
[----:B-1----:R-:W-:-:S05]  /*7d5f0*/  MOV R0, R207 ;  /* 0x000000cf00007202 */ /* 0x002fca0000000f00 */
[----:B------:R1:W-:Y:S04]  /*7d600*/  STL [R1+0x3b7c], R0 ;  /* 0x003b7c0001007387 */ /* 0x0003e80000100800 */
[----:B--2---:R2:W-:Y:S04]  /*7d610*/  STL [R1+0x3b88], R204 ;  /* 0x003b88cc01007387 */ /* 0x0045e80000100800 */
[----:B------:R-:W4:Y:S01]  /*7d620*/  LDL.LU.64 R206, [R1+0x3be0] ;  /* 0x003be00001ce7983 */ /* 0x000f220000300a00 */
[----:B-1----:R-:W-:-:S03]  /*7d630*/  IMAD.MOV.U32 R0, RZ, RZ, R205 ;  /* 0x000000ffff007224 */ /* 0x002fc600078e00cd */
[----:B--2---:R-:W2:Y:S04]  /*7d640*/  LDL.LU.64 R204, [R1+0x2848] ;  /* 0x0028480001cc7983 */ /* 0x004ea80000300a00 */
[----:B------:R1:W-:Y:S04]  /*7d650*/  STL [R1+0x3b84], R0 ;  /* 0x003b840001007387 */ /* 0x0003e80000100800 */
[----:B---3--:R3:W-:Y:S01]  /*7d660*/  STL [R1+0x3b90], R202 ;  /* 0x003b90ca01007387 */ /* 0x0087e20000100800 */
[----:B-1----:R-:W-:-:S03]  /*7d670*/  MOV R0, R203 ;  /* 0x000000cb00007202 */ /* 0x002fc60000000f00 */
[----:B---3--:R-:W3:Y:S04]  /*7d680*/  LDL.LU.64 R202, [R1+0x26d0] ;  /* 0x0026d00001ca7983 */ /* 0x008ee80000300a00 */
[----:B------:R1:W-:Y:S04]  /*7d690*/  STL [R1+0x3b8c], R0 ;  /* 0x003b8c0001007387 */ /* 0x0003e80000100800 */
[----:B------:R-:W-:Y:S01]  /*7d6a0*/  STL [R1+0x3b98], R220 ;  /* 0x003b98dc01007387 */ /* 0x000fe20000100800 */
[----:B-1----:R-:W-:-:S03]  /*7d6b0*/  IMAD.MOV.U32 R0, RZ, RZ, R221 ;  /* 0x000000ffff007224 */ /* 0x002fc600078e00dd */
[----:B------:R-:W-:Y:S04]  /*7d6c0*/  STL [R1+0x3ba0], R218 ;  /* 0x003ba0da01007387 */ /* 0x000fe80000100800 */
[----:B------:R1:W-:Y:S04]  /*7d6d0*/  STL [R1+0x3b94], R0 ;  /* 0x003b940001007387 */ /* 0x0003e80000100800 */
[----:B------:R-:W-:Y:S01]  /*7d6e0*/  STL [R1+0x3ba8], R200 ;  /* 0x003ba8c801007387 */ /* 0x000fe20000100800 */
[----:B-1----:R-:W-:-:S05]  /*7d6f0*/  MOV R0, R219 ;  /* 0x000000db00007202 */ /* 0x002fca0000000f00 */
[----:B------:R1:W-:Y:S02]  /*7d700*/  STL [R1+0x3b9c], R0 ;  /* 0x003b9c0001007387 */ /* 0x0003e40000100800 */
[----:B-1----:R-:W-:Y:S02]  /*7d710*/  IMAD.MOV.U32 R0, RZ, RZ, R201 ;  /* 0x000000ffff007224 */ /* 0x002fe400078e00c9 */
[----:B------:R-:W3:Y:S04]  /*7d720*/  LDL.LU.64 R200, [R1+0x3c00] ;  /* 0x003c000001c87983 */ /* 0x000ee80000300a00 */
[----:B------:R1:W-:Y:S04]  /*7d730*/  STL [R1+0x3ba4], R0 ;  /* 0x003ba40001007387 */ /* 0x0003e80000100800 */
[----:B----4-:R4:W-:Y:S01]  /*7d740*/  STL [R1+0x3bb0], R214 ;  /* 0x003bb0d601007387 */ /* 0x0109e20000100800 */
[----:B-1----:R-:W-:-:S03]  /*7d750*/  MOV R0, R215 ;  /* 0x000000d700007202 */ /* 0x002fc60000000f00 */
[----:B----4-:R-:W4:Y:S04]  /*7d760*/  LDL.LU.64 R214, [R1+0x3c08] ;  /* 0x003c080001d67983 */ /* 0x010f280000300a00 */
[----:B------:R1:W-:Y:S04]  /*7d770*/  STL [R1+0x3bac], R0 ;  /* 0x003bac0001007387 */ /* 0x0003e80000100800 */
[----:B------:R-:W-:Y:S04]  /*7d780*/  STL [R1+0x3bb8], R166 ;  /* 0x003bb8a601007387 */ /* 0x000fe80000100800 */
[----:B------:R-:W-:Y:S04]  /*7d790*/  STL [R1+0x3bb4], R167 ;  /* 0x003bb4a701007387 */ /* 0x000fe80000100800 */
[----:B------:R-:W4:Y:S04]  /*7d7a0*/  LDL.LU.64 R222, [R1+0x3c10] ;  /* 0x003c100001de7983 */ /* 0x000f280000300a00 */
[----:B------:R-:W-:Y:S01]  /*7d7b0*/  STL [R1+0x3bc0], R212 ;  /* 0x003bc0d401007387 */ /* 0x000fe20000100800 */
        /* <DEDUP_REMOVED lines=10> */
[----:B------:R-:W4:Y:S04]  /*7d860*/  LDL.LU.64 R208, [R1+0x2730] ;  /* 0x0027300001d07983 */ /* 0x000f280000300a00 */
[----:B------:R1:W-:Y:S04]  /*7d870*/  STL [R1+0x3bcc], R0 ;  /* 0x003bcc0001007387 */ /* 0x0003e80000100800 */
[----:B------:R-:W-:Y:S01]  /*7d880*/  STL [R1+0x3bd8], R216 ;  /* 0x003bd8d801007387 */ /* 0x000fe20000100800 */
[----:B-1----:R-:W-:-:S03]  /*7d890*/  MOV R0, R217 ;  /* 0x000000d900007202 */ /* 0x002fc60000000f00 */
[----:B------:R-:W-:Y:S04]  /*7d8a0*/  STL [R1+0x3be0], R206 ;  /* 0x003be0ce01007387 */ /* 0x000fe80000100800 */
[----:B------:R1:W-:Y:S04]  /*7d8b0*/  STL [R1+0x3bd4], R0 ;  /* 0x003bd40001007387 */ /* 0x0003e80000100800 */
[----:B--2---:R-:W-:Y:S01]  /*7d8c0*/  STL [R1+0x3be8], R204 ;  /* 0x003be8cc01007387 */ /* 0x004fe20000100800 */
[----:B-1----:R-:W-:-:S05]  /*7d8d0*/  IMAD.MOV.U32 R0, RZ, RZ, R207 ;  /* 0x000000ffff007224 */ /* 0x002fca00078e00cf */
[----:B------:R1:W-:Y:S04]  /*7d8e0*/  STL [R1+0x3bdc], R0 ;  /* 0x003bdc0001007387 */ /* 0x0003e80000100800 */
[----:B------:R-:W2:Y:S01]  /*7d8f0*/  LDL.LU.64 R206, [R1+0x3c40] ;  /* 0x003c400001ce7983 */ /* 0x000ea20000300a00 */
[----:B-1----:R-:W-:-:S03]  /*7d900*/  MOV R0, R205 ;  /* 0x000000cd00007202 */ /* 0x002fc60000000f00 */
[----:B---3--:R-:W-:Y:S04]  /*7d910*/  STL [R1+0x3bf0], R202 ;  /* 0x003bf0ca01007387 */ /* 0x008fe80000100800 */
[----:B------:R1:W-:Y:S04]  /*7d920*/  STL [R1+0x3be4], R0 ;  /* 0x003be40001007387 */ /* 0x0003e80000100800 */
[----:B------:R-:W3:Y:S01]  /*7d930*/  LDL.LU.64 R204, [R1+0x3c48] ;  /* 0x003c480001cc7983 */ /* 0x000ee20000300a00 */
[----:B-1----:R-:W-:-:S03]  /*7d940*/  IMAD.MOV.U32 R0, RZ, RZ, R203 ;  /* 0x000000ffff007224 */ /* 0x002fc600078e00cb */
[----:B------:R-:W-:Y:S04]  /*7d950*/  STL [R1+0x3bf8], R168 ;  /* 0x003bf8a801007387 */ /* 0x000fe80000100800 */
[----:B------:R1:W-:Y:S04]  /*7d960*/  STL [R1+0x3bec], R0 ;  /* 0x003bec0001007387 */ /* 0x0003e80000100800 */
[----:B------:R-:W3:Y:S04]  /*7d970*/  LDL.LU.64 R202, [R1+0x3c50] ;  /* 0x003c500001ca7983 */ /* 0x000ee80000300a00 */
[----:B------:R-:W-:Y:S04]  /*7d980*/  STL [R1+0x3bf4], R169 ;  /* 0x003bf4a901007387 */ /* 0x000fe80000100800 */
[----:B------:R-:W3:Y:S04]  /*7d990*/  LDL.LU.64 R218, [R1+0x3c58] ;  /* 0x003c580001da7983 */ /* 0x000ee80000300a00 */
[----:B------:R4:W-:Y:S01]  /*7d9a0*/  STL [R1+0x3c00], R200 ;  /* 0x003c00c801007387 */ /* 0x0009e20000100800 */
[----:B-1----:R-:W-:-:S03]  /*7d9b0*/  MOV R0, R201 ;  /* 0x000000c900007202 */ /* 0x002fc60000000f00 */
[----:B----4-:R-:W4:Y:S04]  /*7d9c0*/  LDL.LU.64 R200, [R1+0x3c60] ;  /* 0x003c600001c87983 */ /* 0x010f280000300a00 */
[----:B------:R1:W-:Y:S04]  /*7d9d0*/  STL [R1+0x3bfc], R0 ;  /* 0x003bfc0001007387 */ /* 0x0003e80000100800 */
[----:B------:R1:W-:Y:S04]  /*7d9e0*/  STL [R1+0x3c08], R214 ;  /* 0x003c08d601007387 */ /* 0x0003e80000100800 */
[----:B------:R-:W4:Y:S01]  /*7d9f0*/  LDL.LU.64 R216, [R1+0x2900] ;  /* 0x0029000001d87983 */ /* 0x000f220000300a00 */
[----:B-1----:R-:W-:-:S05]  /*7da00*/  IMAD.MOV.U32 R0, RZ, RZ, R215 ;  /* 0x000000ffff007224 */ /* 0x002fca00078e00d7 */
[----:B------:R1:W-:Y:S04]  /*7da10*/  STL [R1+0x3c04], R0 ;  /* 0x003c040001007387 */ /* 0x0003e80000100800 */
[----:B------:R-:W-:Y:S04]  /*7da20*/  STL [R1+0x3c10], R222 ;  /* 0x003c10de01007387 */ /* 0x000fe80000100800 */
[----:B------:R-:W4:Y:S01]  /*7da30*/  LDL.LU.64 R214, [R1+0x2780] ;  /* 0x0027800001d67983 */ /* 0x000f220000300a00 */
[----:B-1----:R-:W-:-:S03]  /*7da40*/  MOV R0, R223 ;  /* 0x000000df00007202 */ /* 0x002fc60000000f00 */
[----:B------:R-:W-:Y:S04]  /*7da50*/  STL [R1+0x3c18], R220 ;  /* 0x003c18dc01007387 */ /* 0x000fe80000100800 */
[----:B------:R1:W-:Y:S02]  /*7da60*/  STL [R1+0x3c0c], R0 ;  /* 0x003c0c0001007387 */ /* 0x0003e40000100800 */
[----:B-1----:R-:W-:Y:S02]  /*7da70*/  IMAD.MOV.U32 R0, RZ, RZ, R221 ;  /* 0x000000ffff007224 */ /* 0x002fe400078e00dd */
[----:B------:R-:W-:Y:S04]  /*7da80*/  STL [R1+0x3c20], R212 ;  /* 0x003c20d401007387 */ /* 0x000fe80000100800 */
[----:B------:R1:W-:Y:S02]  /*7da90*/  STL [R1+0x3c14], R0 ;  /* 0x003c140001007387 */ /* 0x0003e40000100800 */
[----:B-1----:R-:W-:-:S02]  /*7daa0*/  MOV R0, R213 ;  /* 0x000000d500007202 */ /* 0x002fc40000000f00 */
[----:B------:R-:W4:Y:S04]  /*7dab0*/  LDL.LU.64 R212, [R1+0x3c80] ;  /* 0x003c800001d47983 */ /* 0x000f280000300a00 */
[----:B------:R1:W-:Y:S04]  /*7dac0*/  STL [R1+0x3c1c], R0 ;  /* 0x003c1c0001007387 */ /* 0x0003e80000100800 */
[----:B------:R1:W-:Y:S02]  /*7dad0*/  STL [R1+0x3c28], R210 ;  /* 0x003c28d201007387 */ /* 0x0003e40000100800 */
[----:B-1----:R-:W-:-:S02]  /*7dae0*/  IMAD.MOV.U32 R0, RZ, RZ, R211 ;  /* 0x000000ffff007224 */ /* 0x002fc400078e00d3 */
[----:B------:R-:W-:Y:S04]  /*7daf0*/  STL [R1+0x3c30], R208 ;  /* 0x003c30d001007387 */ /* 0x000fe80000100800 */
[----:B------:R1:W-:Y:S04]  /*7db00*/  STL [R1+0x3c24], R0 ;  /* 0x003c240001007387 */ /* 0x0003e80000100800 */
[----:B------:R-:W4:Y:S01]  /*7db10*/  LDL.LU.64 R210, [R1+0x3c88] ;  /* 0x003c880001d27983 */ /* 0x000f220000300a00 */
[----:B-1----:R-:W-:-:S03]  /*7db20*/  MOV R0, R209 ;  /* 0x000000d100007202 */ /* 0x002fc60000000f00 */
[----:B------:R-:W-:Y:S04]  /*7db30*/  STL [R1+0x3c38], R170 ;  /* 0x003c38aa01007387 */ /* 0x000fe80000100800 */
[----:B------:R1:W-:Y:S04]  /*7db40*/  STL [R1+0x3c2c], R0 ;  /* 0x003c2c0001007387 */ /* 0x0003e80000100800 */
        /* <DEDUP_REMOVED lines=10> */
[----:B------:R1:W-:Y:S02]  /*7dbf0*/  STL [R1+0x3c50], R202 ;  /* 0x003c50ca01007387 */ /* 0x0003e40000100800 */
[----:B-1----:R-:W-:-:S02]  /*7dc00*/  IMAD.MOV.U32 R0, RZ, RZ, R203 ;  /* 0x000000ffff007224 */ /* 0x002fc400078e00cb */
[----:B------:R-:W-:Y:S04]  /*7dc10*/  STL [R1+0x3c58], R218 ;  /* 0x003c58da01007387 */ /* 0x000fe80000100800 */
[----:B------:R1:W-:Y:S04]  /*7dc20*/  STL [R1+0x3c4c], R0 ;  /* 0x003c4c0001007387 */ /* 0x0003e80000100800 */
[----:B------:R-:W3:Y:S01]  /*7dc30*/  LDL.LU.64 R202, [R1+0x2930] ;  /* 0x0029300001ca7983 */ /* 0x000ee20000300a00 */
[----:B-1----:R-:W-:-:S03]  /*7dc40*/  MOV R0, R219 ;  /* 0x000000db00007202 */ /* 0x002fc60000000f00 */
[----:B----4-:R-:W-:Y:S04]  /*7dc50*/  STL [R1+0x3c60], R200 ;  /* 0x003c60c801007387 */ /* 0x010fe80000100800 */
[----:B------:R1:W-:Y:S02]  /*7dc60*/  STL [R1+0x3c54], R0 ;  /* 0x003c540001007387 */ /* 0x0003e40000100800 */
[----:B-1----:R-:W-:Y:S02]  /*7dc70*/  IMAD.MOV.U32 R0, RZ, RZ, R201 ;  /* 0x000000ffff007224 */ /* 0x002fe400078e00c9 */
[----:B------:R-:W4:Y:S04]  /*7dc80*/  LDL.LU.64 R200, [R1+0x27c8] ;  /* 0x0027c80001c87983 */ /* 0x000f280000300a00 */
        /* <DEDUP_REMOVED lines=10> */
[----:B------:R-:W4:Y:S04]  /*7dd30*/  LDL.LU.64 R224, [R1+0x3cc8] ;  /* 0x003cc80001e07983 */ /* 0x000f280000300a00 */
[----:B------:R-:W-:Y:S04]  /*7dd40*/  STL [R1+0x3c80], R212 ;  /* 0x003c80d401007387 */ /* 0x000fe80000100800 */
[----:B------:R-:W4:Y:S01]  /*7dd50*/  LDL.LU.64 R222, [R1+0x3cd0] ;  /* 0x003cd00001de7983 */ /* 0x000f220000300a00 */
[----:B-1----:R-:W-:-:S03]  /*7dd60*/  MOV R0, R213 ;  /* 0x000000d500007202 */ /* 0x002fc60000000f00 */
[----:B------:R-:W4:Y:S04]  /*7dd70*/  LDL.LU.64 R220, [R1+0x3cd8] ;  /* 0x003cd80001dc7983 */ /* 0x000f280000300a00 */
[----:B------:R1:W-:Y:S04]  /*7dd80*/  STL [R1+0x3c7c], R0 ;  /* 0x003c7c0001007387 */ /* 0x0003e80000100800 */
[----:B------:R-:W-:Y:S04]  /*7dd90*/  STL [R1+0x3c88], R210 ;  /* 0x003c88d201007387 */ /* 0x000fe80000100800 */
[----:B------:R-:W4:Y:S01]  /*7dda0*/  LDL.LU.64 R218, [R1+0x3ce0] ;  /* 0x003ce00001da7983 */ /* 0x000f220000300a00 */
[----:B-1----:R-:W-:-:S03]  /*7ddb0*/  IMAD.MOV.U32 R0, RZ, RZ, R211 ;  /* 0x000000ffff007224 */ /* 0x002fc600078e00d3 */
[----:B------:R-:W4:Y:S04]  /*7ddc0*/  LDL.LU.64 R216, [R1+0x3ce8] ;  /* 0x003ce80001d87983 */ /* 0x000f280000300a00 */
[----:B------:R1:W-:Y:S04]  /*7ddd0*/  STL [R1+0x3c84], R0 ;  /* 0x003c840001007387 */ /* 0x0003e80000100800 */
[----:B------:R-:W-:Y:S01]  /*7dde0*/  STL [R1+0x3c90], R208 ;  /* 0x003c90d001007387 */ /* 0x000fe20000100800 */
[----:B-1----:R-:W-:-:S03]  /*7ddf0*/  MOV R0, R209 ;  /* 0x000000d100007202 */ /* 0x002fc60000000f00 */
[----:B------:R-:W4:Y:S04]  /*7de00*/  LDL.LU.64 R214, [R1+0x2838] ;  /* 0x0028380001d67983 */ /* 0x000f280000300a00 */
[----:B--2---:R-:W-:Y:S04]  /*7de10*/  STL [R1+0x3c98], R206 ;  /* 0x003c98ce01007387 */ /* 0x004fe80000100800 */
[----:B------:R1:W-:Y:S04]  /*7de20*/  STL [R1+0x3c8c], R0 ;  /* 0x003c8c0001007387 */ /* 0x0003e80000100800 */
[----:B------:R-:W2:Y:S01]  /*7de30*/  LDL.LU.64 R212, [R1+0x3d00] ;  /* 0x003d000001d47983 */ /* 0x000ea20000300a00 */
[----:B-1----:R-:W-:-:S05]  /*7de40*/  IMAD.MOV.U32 R0, RZ, RZ, R207 ;  /* 0x000000ffff007224 */ /* 0x002fca00078e00cf */
[----:B------:R1:W-:Y:S04]  /*7de50*/  STL [R1+0x3c94], R0 ;  /* 0x003c940001007387 */ /* 0x0003e80000100800 */
[----:B---3--:R-:W-:Y:S04]  /*7de60*/  STL [R1+0x3ca0], R204 ;  /* 0x003ca0cc01007387 */ /* 0x008fe80000100800 */
[----:B------:R-:W3:Y:S01]  /*7de70*/  LDL.LU.64 R210, [R1+0x3d08] ;  /* 0x003d080001d27983 */ /* 0x000ee20000300a00 */
[----:B-1----:R-:W-:-:S03]  /*7de80*/  MOV R0, R205 ;  /* 0x000000cd00007202 */ /* 0x002fc60000000f00 */
[----:B------:R-:W3:Y:S04]  /*7de90*/  LDL.LU.64 R208, [R1+0x3d10] ;  /* 0x003d100001d07983 */ /* 0x000ee80000300a00 */
[----:B------:R1:W-:Y:S04]  /*7dea0*/  STL [R1+0x3c9c], R0 ;  /* 0x003c9c0001007387 */ /* 0x0003e80000100800 */
[----:B------:R4:W-:Y:S04]  /*7deb0*/  STL [R1+0x3ca8], R202 ;  /* 0x003ca8ca01007387 */ /* 0x0009e80000100800 */
[----:B------:R-:W3:Y:S01]  /*7dec0*/  LDL.LU.64 R206, [R1+0x3d18] ;  /* 0x003d180001ce7983 */ /* 0x000ee20000300a00 */
[----:B-1----:R-:W-:-:S03]  /*7ded0*/  IMAD.MOV.U32 R0, RZ, RZ, R203 ;  /* 0x000000ffff007224 */ /* 0x002fc600078e00cb */
[----:B------:R-:W3:Y:S04]  /*7dee0*/  LDL.LU.64 R204, [R1+0x3d20] ;  /* 0x003d200001cc7983 */ /* 0x000ee80000300a00 */
[----:B------:R1:W-:Y:S04]  /*7def0*/  STL [R1+0x3ca4], R0 ;  /* 0x003ca40001007387 */ /* 0x0003e80000100800 */
[----:B----4-:R4:W-:Y:S04]  /*7df00*/  STL [R1+0x3cb0], R200 ;  /* 0x003cb0c801007387 */ /* 0x0109e80000100800 */
[----:B------:R-:W3:Y:S01]  /*7df10*/  LDL.LU.64 R202, [R1+0x3d28] ;  /* 0x003d280001ca7983 */ /* 0x000ee20000300a00 */
[----:B-1----:R-:W-:-:S03]  /*7df20*/  MOV R0, R201 ;  /* 0x000000c900007202 */ /* 0x002fc60000000f00 */
[----:B----4-:R-:W4:Y:S04]  /*7df30*/  LDL.LU.64 R200, [R1+0x2870] ;  /* 0x0028700001c87983 */ /* 0x010f280000300a00 */
[----:B------:R1:W-:Y:S04]  /*7df40*/  STL [R1+0x3cac], R0 ;  /* 0x003cac0001007387 */ /* 0x0003e80000100800 */
[----:B------:R-:W-:Y:S04]  /*7df50*/  STL [R1+0x3cb8], R174 ;  /* 0x003cb8ae01007387 */ /* 0x000fe80000100800 */
[----:B------:R-:W-:Y:S01]  /*7df60*/  STL [R1+0x3cb4], R175 ;  /* 0x003cb4af01007387 */ /* 0x000fe20000100800 */
[----:B-1----:R-:W-:-:S03]  /*7df70*/  IMAD.MOV.U32 R0, RZ, RZ, R227 ;  /* 0x000000ffff007224 */ /* 0x002fc600078e00e3 */
[----:B------:R-:W-:Y:S04]  /*7df80*/  STL [R1+0x3cc0], R226 ;  /* 0x003cc0e201007387 */ /* 0x000fe80000100800 */
[----:B------:R-:W-:Y:S04]  /*7df90*/  STL [R1+0x3cc8], R224 ;  /* 0x003cc8e001007387 */ /* 0x000fe80000100800 */
[----:B------:R1:W-:Y:S02]  /*7dfa0*/  STL [R1+0x3cbc], R0 ;  /* 0x003cbc0001007387 */ /* 0x0003e40000100800 */
[----:B-1----:R-:W-:-:S02]  /*7dfb0*/  MOV R0, R225 ;  /* 0x000000e100007202 */ /* 0x002fc40000000f00 */
[----:B------:R-:W-:Y:S04]  /*7dfc0*/  STL [R1+0x3cd0], R222 ;  /* 0x003cd0de01007387 */ /* 0x000fe80000100800 */
[----:B------:R1:W-:Y:S04]  /*7dfd0*/  STL [R1+0x3cc4], R0 ;  /* 0x003cc40001007387 */ /* 0x0003e80000100800 */
[----:B------:R-:W-:Y:S01]  /*7dfe0*/  STL [R1+0x3cd8], R220 ;  /* 0x003cd8dc01007387 */ /* 0x000fe20000100800 */
[----:B-1----:R-:W-:-:S05]  /*7dff0*/  IMAD.MOV.U32 R0, RZ, RZ, R223 ;  /* 0x000000ffff007224 */ /* 0x002fca00078e00df */
        /* <DEDUP_REMOVED lines=14> */
[----:B--2---:R-:W-:-:S03]  /*7e0e0*/  MOV R0, R213 ;  /* 0x000000d500007202 */ /* 0x004fc60000000f00 */
[----:B------:R-:W-:Y:S04]  /*7e0f0*/  STL [R1+0x3d00], R212 ;  /* 0x003d00d401007387 */ /* 0x000fe80000100800 */
[----:B---3--:R-:W-:Y:S04]  /*7e100*/  STL [R1+0x3d08], R210 ;  /* 0x003d08d201007387 */ /* 0x008fe80000100800 */
        /* <DEDUP_REMOVED lines=9> */
[----:B------:R1:W-:Y:S02]  /*7e1a0*/  STL [R1+0x3d14], R0 ;  /* 0x003d140001007387 */ /* 0x0003e40000100800 */
[----:B-1----:R-:W-:Y:S02]  /*7e1b0*/  MOV R0, R205 ;  /* 0x000000cd00007202 */ /* 0x002fe40000000f00 */
[----:B------:R-:W-:Y:S04]  /*7e1c0*/  STL [R1+0x3d28], R202 ;  /* 0x003d28ca01007387 */ /* 0x000fe80000100800 */
[----:B------:R1:W-:Y:S04]  /*7e1d0*/  STL [R1+0x3d1c], R0 ;  /* 0x003d1c0001007387 */ /* 0x0003e80000100800 */
[----:B----4-:R-:W-:Y:S01]  /*7e1e0*/  STL [R1+0x3d30], R200 ;  /* 0x003d30c801007387 */ /* 0x010fe20000100800 */
[----:B-1----:R-:W-:-:S05]  /*7e1f0*/  IMAD.MOV.U32 R0, RZ, RZ, R203 ;  /* 0x000000ffff007224 */ /* 0x002fca00078e00cb */
[----:B------:R1:W-:Y:S04]  /*7e200*/  STL [R1+0x3d24], R0 ;  /* 0x003d240001007387 */ /* 0x0003e80000100800 */
[----:B------:R-:W-:Y:S01]  /*7e210*/  STL [R1+0x3d38], R234 ;  /* 0x003d38ea01007387 */ /* 0x000fe20000100800 */
[----:B-1----:R-:W-:-:S05]  /*7e220*/  MOV R0, R201 ;  /* 0x000000c900007202 */ /* 0x002fca0000000f00 */
[----:B------:R-:W-:Y:S04]  /*7e230*/  STL [R1+0x3d2c], R0 ;  /* 0x003d2c0001007387 */ /* 0x000fe80000100800 */
[----:B------:R-:W-:Y:S04]  /*7e240*/  STL [R1+0x3d34], R235 ;  /* 0x003d34eb01007387 */ /* 0x000fe80000100800 */
[----:B------:R-:W2:Y:S04]  /*7e250*/  LDL.LU.64 R8, [R1+0x4340] ;  /* 0x0043400001087983 */ /* 0x000ea80000300a00 */
[----:B------:R-:W3:Y:S04]  /*7e260*/  LDL.LU.64 R18, [R1+0x4178] ;  /* 0x0041780001127983 */ /* 0x000ee80000300a00 */
[----:B--2---:R1:W-:Y:S04]  /*7e270*/  STL.64 [R1+0x2850], R8 ;  /* 0x0028500801007387 */ /* 0x0043e80000100a00 */
[----:B-1----:R-:W2:Y:S04]  /*7e280*/  LDL.LU.64 R8, [R1+0x3ff8] ;  /* 0x003ff80001087983 */ /* 0x002ea80000300a00 */
[----:B---3--:R1:W-:Y:S04]  /*7e290*/  STL.64 [R1+0x2848], R18 ;  /* 0x0028481201007387 */ /* 0x0083e80000100a00 */
[----:B-1----:R-:W3:Y:S04]  /*7e2a0*/  LDL.LU.64 R18, [R1+0x3f18] ;  /* 0x003f180001127983 */ /* 0x002ee80000300a00 */
[----:B--2---:R1:W-:Y:S04]  /*7e2b0*/  STL.64 [R1+0x2840], R8 ;  /* 0x0028400801007387 */ /* 0x0043e80000100a00 */
[----:B-1----:R-:W2:Y:S04]  /*7e2c0*/  LDL.LU.64 R8, [R1+0x3e68] ;  /* 0x003e680001087983 */ /* 0x002ea80000300a00 */
[----:B---3--:R1:W-:Y:S04]  /*7e2d0*/  STL.64 [R1+0x2838], R18 ;  /* 0x0028381201007387 */ /* 0x0083e80000100a00 */
[----:B-1----:R-:W3:Y:S04]  /*7e2e0*/  LDL.LU.64 R18, [R1+0x3de8] ;  /* 0x003de80001127983 */ /* 0x002ee80000300a00 */
[----:B--2---:R1:W-:Y:S04]  /*7e2f0*/  STL.64 [R1+0x2830], R8 ;  /* 0x0028300801007387 */ /* 0x0043e80000100a00 */
[----:B-1----:R-:W2:Y:S04]  /*7e300*/  LDL.LU.64 R8, [R1+0x3d88] ;  /* 0x003d880001087983 */ /* 0x002ea80000300a00 */
[----:B---3--:R-:W-:Y:S04]  /*7e310*/  STL.64 [R1+0x2828], R18 ;  /* 0x0028281201007387 */ /* 0x008fe80000100a00 */
[----:B------:R-:W-:Y:S04]  /*7e320*/  STL.64 [R1+0x2818], R242 ;  /* 0x002818f201007387 */ /* 0x000fe80000100a00 */
[----:B--2---:R1:W-:Y:S04]  /*7e330*/  STL.64 [R1+0x2820], R8 ;  /* 0x0028200801007387 */ /* 0x0043e80000100a00 */
[----:B-1----:R-:W2:Y:S04]  /*7e340*/  LDL.LU.64 R8, [R1+0x4360] ;  /* 0x0043600001087983 */ /* 0x002ea80000300a00 */
        /* <DEDUP_REMOVED lines=11> */
[----:B---3--:R1:W-:Y:S04]  /*7e400*/  STL.64 [R1+0x27e8], R18 ;  /* 0x0027e81201007387 */ /* 0x0083e80000100a00 */
[----:B------:R-:W-:Y:S04]  /*7e410*/  STL.64 [R1+0x27d8], R250 ;  /* 0x0027d8fa01007387 */ /* 0x000fe80000100a00 */
[----:B--2---:R2:W-:Y:S04]  /*7e420*/  STL.64 [R1+0x27e0], R8 ;  /* 0x0027e00801007387 */ /* 0x0045e80000100a00 */
[----:B-1----:R-:W3:Y:S04]  /*7e430*/  LDL.LU.64 R18, [R1+0x4418] ;  /* 0x0044180001127983 */ /* 0x002ee80000300a00 */
[----:B--2---:R-:W2:Y:S04]  /*7e440*/  LDL.LU.64 R8, [R1+0x41f0] ;  /* 0x0041f00001087983 */ /* 0x004ea80000300a00 */
        /* <DEDUP_REMOVED lines=609> */
[----:B------:R-:W-:Y:S04]  /*80a60*/  STL.64 [R1+0x1e20], R188 ;  /* 0x001e20bc01007387 */ /* 0x000fe80000100a00 */
[----:B--2---:R2:W-:Y:S04]  /*80a70*/  STL.64 [R1+0x1e28], R8 ;  /* 0x001e280801007387 */ /* 0x0045e80000100a00 */
[----:B-1----:R-:W3:Y:S04]  /*80a80*/  LDL.LU.64 R18, [R1+0x4258] ;  /* 0x0042580001127983 */ /* 0x002ee80000300a00 */
[----:B--2---:R-:W2:Y:S04]  /*80a90*/  LDL.LU.64 R8, [R1+0x40d0] ;  /* 0x0040d00001087983 */ /* 0x004ea80000300a00 */
[----:B---3--:R-:W-:Y:S04]  /*80aa0*/  STL.64 [R1+0x1e18], R18 ;  /* 0x001e181201007387 */ /* 0x008fe80000100a00 */
[----:B------:R-:W-:Y:S04]  /*80ab0*/  STL.64 [R1+0x1e08], R190 ;  /* 0x001e08be01007387 */ /* 0x000fe80000100a00 */
[----:B--2---:R1:W-:Y:S04]  /*80ac0*/  STL.64 [R1+0x1e10], R8 ;  /* 0x001e100801007387 */ /* 0x0043e80000100a00 */
[----:B-1----:R-:W2:Y:S04]  /*80ad0*/  LDL.LU.64 R8, [R1+0x4268] ;  /* 0x0042680001087983 */ /* 0x002ea80000300a00 */
[----:B------:R1:W5:Y:S01]  /*80ae0*/  LDL.LU.64 R250, [R1+0x40e0] ;  /* 0x0040e00001fa7983 */ /* 0x0003620000300a00 */
[----:B------:R-:W-:Y:S01]  /*80af0*/  IMAD.MOV.U32 R202, RZ, RZ, R198 ;  /* 0x000000ffffca7224 */ /* 0x000fe200078e00c6 */
[----:B------:R-:W-:Y:S01]  /*80b00*/  MOV R203, R199 ;  /* 0x000000c700cb7202 */ /* 0x000fe20000000f00 */
[----:B------:R-:W-:Y:S01]  /*80b10*/  IMAD.MOV.U32 R236, RZ, RZ, R196 ;  /* 0x000000ffffec7224 */ /* 0x000fe200078e00c4 */
[----:B------:R-:W-:Y:S01]  /*80b20*/  MOV R237, R197 ;  /* 0x000000c500ed7202 */ /* 0x000fe20000000f00 */
[----:B------:R-:W-:Y:S01]  /*80b30*/  IMAD.MOV.U32 R242, RZ, RZ, R194 ;  /* 0x000000fffff27224 */ /* 0x000fe200078e00c2 */
[----:B------:R-:W-:Y:S01]  /*80b40*/  MOV R243, R195 ;  /* 0x000000c300f37202 */ /* 0x000fe20000000f00 */
[----:B------:R-:W-:Y:S01]  /*80b50*/  IMAD.MOV.U32 R248, RZ, RZ, R192 ;  /* 0x000000fffff87224 */ /* 0x000fe200078e00c0 */
[----:B------:R-:W-:Y:S01]  /*80b60*/  MOV R249, R193 ;  /* 0x000000c100f97202 */ /* 0x000fe20000000f00 */
[----:B--2---:R1:W-:Y:S04]  /*80b70*/  STL.64 [R1+0x1e00], R8 ;  /* 0x001e000801007387 */ /* 0x0043e80000100a00 */
[----:B------:R1:W5:Y:S04]  /*80b80*/  LDL.LU.64 R246, [R1+0x4270] ;  /* 0x0042700001f67983 */ /* 0x0003680000300a00 */
        /* <DEDUP_REMOVED lines=1966> */
[----:B------:R1:W-:Y:S01]  /*88670*/  STL [R1+0x1fc], RZ ;  /* 0x0001fcff01007387 */ /* 0x0003e20000100800 */
[----:B------:R-:W-:-:S02]  /*88680*/  SHF.R.S32.HI R3, RZ, 0x1f, R16 ;  /* 0x0000001fff037819 */ /* 0x000fc40000011410 */
[----:B------:R-:W-:Y:S02]  /*88690*/  SHF.R.S32.HI R0, RZ, 0x1f, R5 ;  /* 0x0000001fff007819 */ /* 0x000fe40000011405 */
[----:B------:R-:W-:Y:S02]  /*886a0*/  SHF.R.S32.HI R2, RZ, 0x1f, R6 ;  /* 0x0000001fff027819 */ /* 0x000fe40000011406 */
[----:B------:R-:W-:Y:S01]  /*886b0*/  LEA.HI R3, R3, R16, RZ, 0x7 ;  /* 0x0000001003037211 */ /* 0x000fe200078f38ff */
[----:B------:R-:W-:Y:S01]  /*886c0*/  IMAD.MOV.U32 R14, RZ, RZ, 0x3 ;  /* 0x00000003ff0e7424 */ /* 0x000fe200078e00ff */
[C---:B------:R-:W-:Y:S01]  /*886d0*/  SHF.L.U64.HI R0, R5.reuse, 0x2, R0 ;  /* 0x0000000205007819 */ /* 0x040fe20000010200 */
[----:B------:R-:W-:Y:S01]  /*886e0*/  IMAD.SHL.U32 R5, R5, 0x4, RZ ;  /* 0x0000000405057824 */ /* 0x000fe200078e00ff */
[C---:B------:R-:W-:Y:S01]  /*886f0*/  SHF.L.U64.HI R2, R6.reuse, 0x2, R2 ;  /* 0x0000000206027819 */ /* 0x040fe20000010202 */
[----:B------:R-:W-:Y:S01]  /*88700*/  IMAD.MOV.U32 R12, RZ, RZ, RZ ;  /* 0x000000ffff0c7224 */ /* 0x000fe200078e00ff */
[----:B------:R-:W-:-:S02]  /*88710*/  SHF.L.U32 R6, R6, 0x2, RZ ;  /* 0x0000000206067819 */ /* 0x000fc400000006ff */
[----:B------:R-:W-:Y:S02]  /*88720*/  CS2R R24, SRZ ;  /* 0x0000000000187805 */ /* 0x000fe4000001ff00 */
[----:B------:R-:W-:Y:S02]  /*88730*/  MOV R16, 0xffffffff ;  /* 0xffffffff00107802 */ /* 0x000fe40000000f00 */
[----:B------:R-:W-:Y:S02]  /*88740*/  CS2R R26, SRZ ;  /* 0x00000000001a7805 */ /* 0x000fe4000001ff00 */
[----:B------:R-:W-:Y:S02]  /*88750*/  SHF.R.S32.HI R3, RZ, 0x7, R3 ;  /* 0x00000007ff037819 */ /* 0x000fe40000011403 */
        /* <DEDUP_REMOVED lines=61> */
[----:B-1----:R-:W-:-:S07]  /*88b30*/  CS2R R150, SRZ ;  /* 0x0000000000967805 */ /* 0x002fce000001ff00 */
.L_x_1:
[----:B------:R-:W-:Y:S01]  /*88b40*/  STL [R1+0x51b4], R12 ;  /* 0x0051b40c01007387 */ /* 0x000fe20000100800 */
[----:B-----5:R-:W-:Y:S01]  /*88b50*/  IADD3 R3, R16, 0x1, RZ ;  /* 0x0000000110037810 */ /* 0x020fe20007ffe0ff */
[----:B------:R-:W-:-:S04]  /*88b60*/  DEPBAR.LE SB0, 0x6 ;  /* 0x000081800000791a */ /* 0x000fc80000000000 */
[----:B------:R-:W-:Y:S04]  /*88b70*/  STL [R1+0x51b0], R13 ;  /* 0x0051b00d01007387 */ /* 0x000fe80000100800 */
[----:B------:R-:W-:Y:S04]  /*88b80*/  STL [R1+0x51ac], R14 ;  /* 0x0051ac0e01007387 */ /* 0x000fe80000100800 */
[----:B------:R-:W-:Y:S04]  /*88b90*/  STL [R1+0x51a8], R252 ;  /* 0x0051a8fc01007387 */ /* 0x000fe80000100800 */
[----:B------:R-:W-:Y:S04]  /*88ba0*/  STL [R1+0x51a4], R0 ;  /* 0x0051a40001007387 */ /* 0x000fe80000100800 */
[----:B------:R-:W-:Y:S04]  /*88bb0*/  STL [R1+0x51a0], R15 ;  /* 0x0051a00f01007387 */ /* 0x000fe80000100800 */
[----:B------:R-:W-:Y:S04]  /*88bc0*/  STL [R1+0x519c], R2 ;  /* 0x00519c0201007387 */ /* 0x000fe80000100800 */
[----:B-----5:R-:W-:Y:S04]  /*88bd0*/  STL [R1+0x5198], R246 ;  /* 0x005198f601007387 */ /* 0x020fe80000100800 */
[----:B------:R-:W-:Y:S04]  /*88be0*/  STL [R1+0x5194], R247 ;  /* 0x005194f701007387 */ /* 0x000fe80000100800 */
        /* <DEDUP_REMOVED lines=123> */
[----:B------:R1:W-:Y:S04]  /*893a0*/  STL.64 [R1+0x4c68], R24 ;  /* 0x004c681801007387 */ /* 0x0003e80000100a00 */
[----:B-1----:R-:W2:Y:S04]  /*893b0*/  LDL.LU.64 R24, [R1+0x1c00] ;  /* 0x001c000001187983 */ /* 0x002ea80000300a00 */
        /* <DEDUP_REMOVED lines=63> */
[----:B------:R-:W-:Y:S04]  /*897b0*/  STL.64 [R1+0x4c60], R202 ;  /* 0x004c60ca01007387 */ /* 0x000fe80000100a00 */
[----:B------:R-:W-:Y:S04]  /*897c0*/  STL.64 [R1+0x4c58], R198 ;  /* 0x004c58c601007387 */ /* 0x000fe80000100a00 */
[----:B------:R-:W-:Y:S04]  /*897d0*/  STL.64 [R1+0x4c50], R194 ;  /* 0x004c50c201007387 */ /* 0x000fe80000100a00 */
[----:B------:R1:W-:Y:S01]  /*897e0*/  STL.64 [R1+0x4c48], R190 ;  /* 0x004c48be01007387 */ /* 0x0003e20000100a00 */
[----:B------:R-:W-:Y:S06]  /*897f0*/  BAR.SYNC.DEFER_BLOCKING 0x0 ;  /* 0x0000000000007b1d */ /* 0x000fec0000010000 */
[----:B-1----:R-:W3:Y:S01]  /*89800*/  LDL R191, [R1+0x3d48] ;  /* 0x003d480001bf7983 */ /* 0x002ee20000100800 */
[C---:B------:R-:W-:Y:S01]  /*89810*/  ISETP.GT.AND P0, PT, R3.reuse, 0x4, PT ;  /* 0x000000040300780c */ /* 0x040fe20003f04270 */
[----:B------:R-:W-:Y:S01]  /*89820*/  UMOV UR9, 0x40000040 ;  /* 0x4000004000097882 */ /* 0x000fe20000000000 */
[----:B------:R-:W-:Y:S01]  /*89830*/  UMOV UR11, 0x40000040 ;  /* 0x40000040000b7882 */ /* 0x000fe20000000000 */
[----:B------:R-:W-:Y:S01]  /*89840*/  UMOV UR21, UR9 ;  /* 0x0000000900157c82 */ /* 0x000fe20008000000 */
[----:B------:R-:W-:Y:S01]  /*89850*/  SEL R16, R3, RZ, !P0 ;  /* 0x000000ff03107207 */ /* 0x000fe20004000000 */
[----:B------:R-:W-:Y:S01]  /*89860*/  UMOV UR17, UR11 ;  /* 0x0000000b00117c82 */ /* 0x000fe20008000000 */
[----:B------:R-:W-:Y:S01]  /*89870*/  MOV R9, UR11 ;  /* 0x0000000b00097c02 */ /* 0x000fe20008000f00 */
[----:B------:R1:W-:Y:S04]  /*89880*/  STL.64 [R1+0x4c40], R186 ;  /* 0x004c40ba01007387 */ /* 0x0003e80000100a00 */
[----:B------:R-:W-:Y:S04]  /*89890*/  STL.64 [R1+0x4c38], R182 ;  /* 0x004c38b601007387 */ /* 0x000fe80000100a00 */
[----:B------:R-:W-:Y:S04]  /*898a0*/  STL.64 [R1+0x4c30], R178 ;  /* 0x004c30b201007387 */ /* 0x000fe80000100a00 */
[----:B------:R-:W-:Y:S01]  /*898b0*/  STL.64 [R1+0x4c28], R160 ;  /* 0x004c28a001007387 */ /* 0x000fe20000100a00 */
[----:B-1----:R-:W-:-:S02]  /*898c0*/  MOV R187, UR61 ;  /* 0x0000003d00bb7c02 */ /* 0x002fc40008000f00 */
[----:B------:R-:W-:Y:S01]  /*898d0*/  MOV R186, UR60 ;  /* 0x0000003c00ba7c02 */ /* 0x000fe20008000f00 */
[----:B------:R-:W-:Y:S04]  /*898e0*/  STL.64 [R1+0x4c20], R158 ;  /* 0x004c209e01007387 */ /* 0x000fe80000100a00 */
[----:B------:R-:W-:Y:S04]  /*898f0*/  STL.64 [R1+0x4c18], R156 ;  /* 0x004c189c01007387 */ /* 0x000fe80000100a00 */
[----:B------:R-:W-:Y:S04]  /*89900*/  STL.64 [R1+0x4c10], R154 ;  /* 0x004c109a01007387 */ /* 0x000fe80000100a00 */
[----:B------:R-:W-:Y:S04]  /*89910*/  STL.64 [R1+0x4c08], R152 ;  /* 0x004c089801007387 */ /* 0x000fe80000100a00 */
[----:B------:R-:W-:Y:S04]  /*89920*/  STL.64 [R1+0x4c00], R22 ;  /* 0x004c001601007387 */ /* 0x000fe80000100a00 */
[----:B------:R-:W-:Y:S04]  /*89930*/  STL.64 [R1+0x4bf8], R20 ;  /* 0x004bf81401007387 */ /* 0x000fe80000100a00 */
[----:B------:R-:W-:Y:S04]  /*89940*/  STL [R1+0x4bf4], R19 ;  /* 0x004bf41301007387 */ /* 0x000fe80000100800 */
[----:B------:R-:W-:Y:S04]  /*89950*/  STL.64 [R1+0x4ac0], R10 ;  /* 0x004ac00a01007387 */ /* 0x000fe80000100a00 */
[----:B------:R-:W-:Y:S04]  /*89960*/  STL [R1+0x51b8], R187 ;  /* 0x0051b8bb01007387 */ /* 0x000fe80000100800 */
[----:B------:R-:W-:Y:S01]  /*89970*/  STL [R1+0x51bc], R186 ;  /* 0x0051bcba01007387 */ /* 0x000fe20000100800 */
[----:B--2---:R-:W-:Y:S01]  /*89980*/  WARPGROUP.ARRIVE ;  /* 0x00000000000079c5 */ /* 0x004fe20000000000 */
[----:B---3--:R-:W-:-:S02]  /*89990*/  IMAD R3, R16, 0x40000, R191 ;  /* 0x0004000010037824 */ /* 0x008fc400078e02bf */
[----:B------:R-:W-:Y:S03]  /*899a0*/  STL [R1+0x51c0], R191 ;  /* 0x0051c0bf01007387 */ /* 0x000fe60000100800 */
[----:B------:R-:W-:Y:S01]  /*899b0*/  IADD3 R7, R3, 0x140000, RZ ;  /* 0x0014000003077810 */ /* 0x000fe20007ffe0ff */
[----:B------:R-:W-:Y:S01]  /*899c0*/  STL.64 [R1+0x4ac8], R16 ;  /* 0x004ac81001007387 */ /* 0x000fe20000100a00 */
[----:B------:R-:W-:Y:S02]  /*899d0*/  SHF.R.U32.HI R4, RZ, 0x4, R3 ;  /* 0x00000004ff047819 */ /* 0x000fe40000011603 */
[----:B------:R-:W-:Y:S01]  /*899e0*/  SHF.R.U32.HI R3, RZ, 0x4, R7 ;  /* 0x00000004ff037819 */ /* 0x000fe20000011607 */
[----:B------:R-:W-:Y:S01]  /*899f0*/  IMAD.MOV.U32 R7, RZ, RZ, RZ ;  /* 0x000000ffff077224 */ /* 0x000fe200078e00ff */
[----:B------:R-:W-:Y:S02]  /*89a00*/  SGXT.U32 R4, R4, 0xe ;  /* 0x0000000e0404781a */ /* 0x000fe40000000000 */
[----:B------:R-:W-:-:S02]  /*89a10*/  SGXT.U32 R3, R3, 0xe ;  /* 0x0000000e0303781a */ /* 0x000fc40000000000 */
[C---:B------:R-:W-:Y:S02]  /*89a20*/  R2UR UR4, R4.reuse ;  /* 0x00000000040472ca */ /* 0x040fe400000e0000 */
[----:B------:R-:W-:Y:S02]  /*89a30*/  R2UR UR5, R3 ;  /* 0x00000000030572ca */ /* 0x000fe400000e0000 */
[----:B------:R-:W-:-:S04]  /*89a40*/  IADD3 R4, P0, R4, 0x2, RZ ;  /* 0x0000000204047810 */ /* 0x000fc80007f1e0ff */
[----:B------:R-:W-:Y:S02]  /*89a50*/  IADD3.X R7, R7, 0x40000040, RZ, P0, !PT ;  /* 0x4000004007077810 */ /* 0x000fe400007fe4ff */
[----:B------:R-:W-:-:S03]  /*89a60*/  IADD3 R3, P0, R3, 0x2, RZ ;  /* 0x0000000203037810 */ /* 0x000fc60007f1e0ff */
[----:B------:R-:W-:Y:S01]  /*89a70*/  UMOV UR8, UR4 ;  /* 0x0000000400087c82 */ /* 0x000fe20008000000 */
[----:B------:R-:W-:Y:S01]  /*89a80*/  R2UR UR4, R4 ;  /* 0x00000000040472ca */ /* 0x000fe200000e0000 */
[----:B------:R-:W-:Y:S01]  /*89a90*/  UMOV UR10, UR5 ;  /* 0x00000005000a7c82 */ /* 0x000fe20008000000 */
[----:B------:R-:W-:Y:S01]  /*89aa0*/  MOV R4, RZ ;  /* 0x000000ff00047202 */ /* 0x000fe20000000f00 */
[----:B------:R-:W-:Y:S01]  /*89ab0*/  HGMMA.64x256x8.F32.TF32 R24, gdesc[UR8], R24, gsb0 ;  /* 0x07e00000081879f0 */ /* 0x000fe20008002818 */
[----:B------:R-:W-:Y:S01]  /*89ac0*/  R2UR UR5, R7 ;  /* 0x00000000070572ca */ /* 0x000fe200000e0000 */
[----:B------:R-:W-:Y:S01]  /*89ad0*/  IMAD.U32 R8, RZ, RZ, UR10 ;  /* 0x0000000aff087e24 */ /* 0x000fe2000f8e00ff */
[----:B------:R-:W-:Y:S01]  /*89ae0*/  IADD3.X R4, R4, 0x40000040, RZ, P0, !PT ;  /* 0x4000004004047810 */ /* 0x000fe200007fe4ff */
[----:B------:R-:W-:Y:S01]  /*89af0*/  UMOV UR20, UR8 ;  /* 0x0000000800147c82 */ /* 0x000fe20008000000 */
[----:B------:R-:W-:Y:S01]  /*89b00*/  R2UR UR6, R3 ;  /* 0x00000000030672ca */ /* 0x000fe200000e0000 */
[----:B------:R-:W-:Y:S01]  /*89b10*/  UMOV UR16, UR10 ;  /* 0x0000000a00107c82 */ /* 0x000fe20008000000 */
[----:B------:R-:W-:Y:S01]  /*89b20*/  R2UR UR7, R4 ;  /* 0x00000000040772ca */ /* 0x000fe200000e0000 */
[----:B------:R-:W-:Y:S04]  /*89b30*/  STL [R1+0x672c], R8 ;  /* 0x00672c0801007387 */ /* 0x000fe80000100800 */
[----:B------:R-:W-:Y:S02]  /*89b40*/  STL [R1+0x6728], R9 ;  /* 0x0067280901007387 */ /* 0x000fe40000100800 */
[----:B------:R-:W-:-:S02]  /*89b50*/  UIADD3.64 UR8, UR4, 0x2, URZ ;  /* 0x0000000204087897 */ /* 0x000fc4000fffe03f */
[----:B------:R-:W-:-:S04]  /*89b60*/  UIADD3.64 UR12, UR4, 0x4, URZ ;  /* 0x00000004040c7897 */ /* 0x000fc8000fffe03f */
[----:B------:R-:W-:Y:S02]  /*89b70*/  UIADD3.64 UR10, UR6, 0x2, URZ ;  /* 0x00000002060a7897 */ /* 0x000fe4000fffe03f */
[----:B------:R-:W-:Y:S01]  /*89b80*/  UIADD3.64 UR14, UR6, 0x4, URZ ;  /* 0x00000004060e7897 */ /* 0x000fe2000fffe03f */
[----:B------:R-:W-:Y:S01]  /*89b90*/  UMOV UR60, UR8 ;  /* 0x00000008003c7c82 */ /* 0x000fe20008000000 */
[----:B------:R-:W-:Y:S02]  /*89ba0*/  UMOV UR61, UR9 ;  /* 0x00000009003d7c82 */ /* 0x000fe40008000000 */
[----:B------:R-:W-:Y:S01]  /*89bb0*/  IMAD.U32 R188, RZ, RZ, UR10 ;  /* 0x0000000affbc7e24 */ /* 0x000fe2000f8e00ff */
[----:B------:R-:W-:Y:S01]  /*89bc0*/  MOV R189, UR11 ;  /* 0x0000000b00bd7c02 */ /* 0x000fe20008000f00 */
[----:B------:R-:W-:Y:S01]  /*89bd0*/  IMAD.U32 R184, RZ, RZ, UR14 ;  /* 0x0000000effb87e24 */ /* 0x000fe2000f8e00ff */
[----:B------:R-:W-:Y:S01]  /*89be0*/  MOV R185, UR15 ;  /* 0x0000000f00b97c02 */ /* 0x000fe20008000f00 */
[----:B------:R-:W-:Y:S01]  /*89bf0*/  UMOV UR58, UR12 ;  /* 0x0000000c003a7c82 */ /* 0x000fe20008000000 */
[----:B------:R-:W-:Y:S01]  /*89c00*/  STL [R1+0x51c8], R188 ;  /* 0x0051c8bc01007387 */ /* 0x000fe20000100800 */
[----:B------:R-:W-:-:S03]  /*89c10*/  UMOV UR59, UR13 ;  /* 0x0000000d003b7c82 */ /* 0x000fc60008000000 */
[----:B------:R-:W-:Y:S04]  /*89c20*/  STL [R1+0x51c4], R189 ;  /* 0x0051c4bd01007387 */ /* 0x000fe80000100800 */
[----:B------:R-:W-:Y:S04]  /*89c30*/  STL [R1+0x51d0], R184 ;  /* 0x0051d0b801007387 */ /* 0x000fe80000100800 */
[----:B------:R-:W-:Y:S01]  /*89c40*/  STL [R1+0x51cc], R185 ;  /* 0x0051ccb901007387 */ /* 0x000fe20000100800 */
[----:B------:R-:W-:Y:S02]  /*89c50*/  WARPGROUP.DEPBAR.LE gsb0, 0x0 ;  /* 0x00008000000079c5 */ /* 0x000fe40000010000 */
[----:B------:R-:W-:-:S06]  /*89c60*/  WARPGROUP.ARRIVE ;  /* 0x00000000000079c5 */ /* 0x000fcc0000000000 */
[----:B------:R-:W-:Y:S03]  /*89c70*/  HGMMA.64x256x8.F32.TF32 R24, gdesc[UR4], R24, gsb0 ;  /* 0x07e00000041879f0 */ /* 0x000fe60008002818 */
[----:B------:R-:W-:Y:S02]  /*89c80*/  WARPGROUP.DEPBAR.LE gsb0, 0x0 ;  /* 0x00008000000079c5 */ /* 0x000fe40000010000 */
[----:B------:R-:W-:-:S15]  /*89c90*/  WARPGROUP.ARRIVE ;  /* 0x00000000000079c5 */ /* 0x000fde0000000000 */
[----:B------:R-:W-:-:S08]  /*89ca0*/  NOP ;  /* 0x0000000000007918 */ /* 0x000fd00000000000 */
[----:B------:R-:W-:Y:S01]  /*89cb0*/  HGMMA.64x256x8.F32.TF32 R24, gdesc[UR8], R24, gsb0 ;  /* 0x07e00000081879f0 */ /* 0x000fe20008002818 */
[----:B------:R-:W-:Y:S01]  /*89cc0*/  UMOV UR8, UR10 ;  /* 0x0000000a00087c82 */ /* 0x000fe20008000000 */
[----:B------:R-:W-:Y:S01]  /*89cd0*/  UMOV UR9, UR11 ;  /* 0x0000000b00097c82 */ /* 0x000fe20008000000 */
[----:B------:R-:W-:Y:S01]  /*89ce0*/  UMOV UR10, UR14 ;  /* 0x0000000e000a7c82 */ /* 0x000fe20008000000 */
[----:B------:R-:W-:Y:S01]  /*89cf0*/  UMOV UR11, UR15 ;  /* 0x0000000f000b7c82 */ /* 0x000fe20008000000 */
[----:B------:R-:W-:Y:S02]  /*89d00*/  WARPGROUP.DEPBAR.LE gsb0, 0x0 ;  /* 0x00008000000079c5 */ /* 0x000fe40000010000 */
[----:B------:R-:W-:-:S15]  /*89d10*/  WARPGROUP.ARRIVE ;  /* 0x00000000000079c5 */ /* 0x000fde0000000000 */
[----:B------:R-:W-:-:S06]  /*89d20*/  NOP ;  /* 0x0000000000007918 */ /* 0x000fcc0000000000 */
[----:B------:R-:W-:Y:S03]  /*89d30*/  HGMMA.64x256x8.F32.TF32 R24, gdesc[UR12], R24, gsb0 ;  /* 0x07e000000c1879f0 */ /* 0x000fe60008002818 */
[----:B------:R-:W-:Y:S02]  /*89d40*/  WARPGROUP.DEPBAR.LE gsb0, 0x0 ;  /* 0x00008000000079c5 */ /* 0x000fe40000010000 */
[----:B------:R-:W-:Y:S01]  /*89d50*/  IMAD.MOV.U32 R2, RZ, RZ, R150 ;  /* 0x000000ffff027224 */ /* 0x000fe200078e0096 */
[----:B------:R-:W-:Y:S01]  /*89d60*/  MOV R0, R151 ;  /* 0x0000009700007202 */ /* 0x000fe20000000f00 */
[----:B------:R-:W-:Y:S01]  /*89d70*/  IMAD.MOV.U32 R4, RZ, RZ, R148 ;  /* 0x000000ffff047224 */ /* 0x000fe200078e0094 */
[----:B------:R-:W-:Y:S01]  /*89d80*/  MOV R3, R149 ;  /* 0x0000009500037202 */ /* 0x000fe20000000f00 */
[----:B------:R1:W-:Y:S01]  /*89d90*/  STL.64 [R1+0x1c00], R24 ;  /* 0x001c001801007387 */ /* 0x0003e20000100a00 */
[----:B------:R-:W-:Y:S01]  /*89da0*/  MOV R150, UR9 ;  /* 0x0000000900967c02 */ /* 0x000fe20008000f00 */
[----:B------:R-:W-:Y:S01]  /*89db0*/  IMAD.MOV.U32 R252, RZ, RZ, R28 ;  /* 0x000000fffffc7224 */ /* 0x000fe200078e001c */
[----:B------:R-:W-:Y:S01]  /*89dc0*/  MOV R151, UR8 ;  /* 0x0000000800977c02 */ /* 0x000fe20008000f00 */
[----:B------:R2:W-:Y:S01]  /*89dd0*/  STL.64 [R1+0x1c08], R26 ;  /* 0x001c081a01007387 */ /* 0x0005e20000100a00 */
[----:B------:R-:W-:Y:S01]  /*89de0*/  MOV R148, UR11 ;  /* 0x0000000b00947c02 */ /* 0x000fe20008000f00 */
[----:B------:R-:W-:Y:S01]  /*89df0*/  IMAD.MOV.U32 R250, RZ, RZ, R30 ;  /* 0x000000fffffa7224 */ /* 0x000fe200078e001e */
[----:B------:R-:W-:Y:S01]  /*89e00*/  MOV R149, UR10 ;  /* 0x0000000a00957c02 */ /* 0x000fe20008000f00 */
[----:B------:R-:W-:Y:S01]  /*89e10*/  STL.64 [R1+0x6b48], R150 ;  /* 0x006b489601007387 */ /* 0x000fe20000100a00 */
[----:B------:R-:W-:Y:S01]  /*89e20*/  MOV R251, R29 ;  /* 0x0000001d00fb7202 */ /* 0x000fe20000000f00 */
[----:B------:R-:W-:Y:S01]  /*89e30*/  IMAD.MOV.U32 R248, RZ, RZ, R32 ;  /* 0x000000fffff87224 */ /* 0x000fe200078e0020 */
[----:B------:R-:W-:Y:S01]  /*89e40*/  MOV R249, R31 ;  /* 0x0000001f00f97202 */ /* 0x000fe20000000f00 */
[----:B------:R3:W-:Y:S01]  /*89e50*/  STL.64 [R1+0x6b40], R148 ;  /* 0x006b409401007387 */ /* 0x0007e20000100a00 */
[----:B------:R-:W-:Y:S01]  /*89e60*/  MOV R247, R33 ;  /* 0x0000002100f77202 */ /* 0x000fe20000000f00 */
[----:B------:R-:W-:Y:S01]  /*89e70*/  IMAD.MOV.U32 R246, RZ, RZ, R34 ;  /* 0x000000fffff67224 */ /* 0x000fe200078e0022 */
[----:B------:R-:W-:Y:S01]  /*89e80*/  MOV R245, R35 ;  /* 0x0000002300f57202 */ /* 0x000fe20000000f00 */
[----:B-1----:R-:W4:Y:S01]  /*89e90*/  LDL.LU.64 R24, [R1+0x1a00] ;  /* 0x001a000001187983 */ /* 0x002f220000300a00 */
[----:B------:R-:W-:Y:S01]  /*89ea0*/  IMAD.MOV.U32 R244, RZ, RZ, R36 ;  /* 0x000000fffff47224 */ /* 0x000fe200078e0024 */
[----:B------:R-:W-:Y:S01]  /*89eb0*/  MOV R243, R37 ;  /* 0x0000002500f37202 */ /* 0x000fe20000000f00 */
[----:B------:R-:W-:Y:S01]  /*89ec0*/  IMAD.MOV.U32 R242, RZ, RZ, R38 ;  /* 0x000000fffff27224 */ /* 0x000fe200078e0026 */
[----:B--2---:R-:W2:Y:S01]  /*89ed0*/  LDL.LU.64 R26, [R1+0x1a08] ;  /* 0x001a0800011a7983 */ /* 0x004ea20000300a00 */
[----:B------:R-:W-:Y:S01]  /*89ee0*/  MOV R241, R39 ;  /* 0x0000002700f17202 */ /* 0x000fe20000000f00 */
[----:B------:R-:W-:Y:S01]  /*89ef0*/  IMAD.MOV.U32 R240, RZ, RZ, R40 ;  /* 0x000000fffff07224 */ /* 0x000fe200078e0028 */
[----:B------:R-:W-:Y:S01]  /*89f00*/  MOV R239, R41 ;  /* 0x0000002900ef7202 */ /* 0x000fe20000000f00 */
[----:B------:R-:W4:Y:S01]  /*89f10*/  LDL.LU.64 R28, [R1+0x1a10] ;  /* 0x001a1000011c7983 */ /* 0x000f220000300a00 */
[----:B------:R-:W-:Y:S01]  /*89f20*/  IMAD.MOV.U32 R238, RZ, RZ, R42 ;  /* 0x000000ffffee7224 */ /* 0x000fe200078e002a */
[----:B------:R-:W-:Y:S01]  /*89f30*/  MOV R237, R43 ;  /* 0x0000002b00ed7202 */ /* 0x000fe20000000f00 */
[----:B------:R-:W-:Y:S01]  /*89f40*/  IMAD.MOV.U32 R236, RZ, RZ, R44 ;  /* 0x000000ffffec7224 */ /* 0x000fe200078e002c */
[----:B------:R-:W2:Y:S01]  /*89f50*/  LDL.LU.64 R30, [R1+0x1a18] ;  /* 0x001a1800011e7983 */ /* 0x000ea20000300a00 */
        /* <DEDUP_REMOVED lines=136> */
[----:B------:R-:W-:-:S03]  /*8a7e0*/  MOV R5, R147 ;  /* 0x0000009300057202 */ /* 0x000fc60000000f00 */
[----:B------:R-:W4:Y:S04]  /*8a7f0*/  LDL.LU.64 R100, [R1+0x1b30] ;  /* 0x001b300001647983 */ /* 0x000f280000300a00 */
[----:B------:R-:W2:Y:S04]  /*8a800*/  LDL.LU.64 R102, [R1+0x1b38] ;  /* 0x001b380001667983 */ /* 0x000ea80000300a00 */
        /* <DEDUP_REMOVED lines=22> */
[----:B---3--:R-:W3:Y:S04]  /*8a970*/  LDL.LU.64 R148, [R1+0x1bf0] ;  /* 0x001bf00001947983 */ /* 0x008ee80000300a00 */
[----:B------:R-:W4:Y:S04]  /*8a980*/  LDL.LU.64 R150, [R1+0x1bf8] ;  /* 0x001bf80001967983 */ /* 0x000f280000300a00 */
[----:B----4-:R-:W-:Y:S04]  /*8a990*/  STL.64 [R1+0x6d48], R150 ;  /* 0x006d489601007387 */ /* 0x010fe80000100a00 */
[----:B---3--:R-:W-:Y:S04]  /*8a9a0*/  STL.64 [R1+0x6d40], R148 ;  /* 0x006d409401007387 */ /* 0x008fe80000100a00 */
[----:B--2---:R-:W-:Y:S04]  /*8a9b0*/  STL.64 [R1+0x6d38], R146 ;  /* 0x006d389201007387 */ /* 0x004fe80000100a00 */
        /* <DEDUP_REMOVED lines=57> */
[----:B-1----:R-:W2:Y:S04]  /*8ad50*/  LDL.LU R32, [R1+0x1c00] ;  /* 0x001c000001207983 */ /* 0x002ea80000300800 */
[----:B------:R-:W2:Y:S04]  /*8ad60*/  LDL.LU R33, [R1+0x1c04] ;  /* 0x001c040001217983 */ /* 0x000ea80000300800 */
[----:B------:R-:W2:Y:S04]  /*8ad70*/  LDL.LU R34, [R1+0x1c08] ;  /* 0x001c080001227983 */ /* 0x000ea80000300800 */
[----:B------:R-:W2:Y:S01]  /*8ad80*/  LDL.LU R35, [R1+0x1c0c] ;  /* 0x001c0c0001237983 */ /* 0x000ea20000300800 */
[----:B------:R-:W-:Y:S01]  /*8ad90*/  MOV R129, R159 ;  /* 0x0000009f00817202 */ /* 0x000fe20000000f00 */
        /* <DEDUP_REMOVED lines=123> */
[----:B------:R-:W-:-:S02]  /*8b550*/  UIADD3.64 UR12, UR4, 0xffe, URZ ;  /* 0x00000ffe040c7897 */ /* 0x000fc4000fffe03f */
[----:B------:R-:W-:-:S03]  /*8b560*/  UIADD3.64 UR14, UR6, 0x7fe, URZ ;  /* 0x000007fe060e7897 */ /* 0x000fc6000fffe03f */
[----:B--2---:R-:W-:-:S06]  /*8b570*/  WARPGROUP.ARRIVE ;  /* 0x00000000000079c5 */ /* 0x004fcc0000000000 */
[----:B------:R-:W-:Y:S01]  /*8b580*/  HGMMA.64x256x8.F32.TF32 R32, gdesc[UR12], R32, gsb0 ;  /* 0x07e000000c2079f0 */ /* 0x000fe20008002820 */
[----:B------:R-:W-:Y:S02]  /*8b590*/  UIADD3.64 UR24, UR4, 0x1000, URZ ;  /* 0x0000100004187897 */ /* 0x000fe4000fffe03f */
[----:B------:R-:W-:Y:S01]  /*8b5a0*/  UIADD3.64 UR26, UR6, 0x800, URZ ;  /* 0x00000800061a7897 */ /* 0x000fe2000fffe03f */
[----:B------:R-:W-:Y:S01]  /*8b5b0*/  IMAD.U32 R180, RZ, RZ, UR14 ;  /* 0x0000000effb47e24 */ /* 0x000fe2000f8e00ff */
[----:B------:R-:W-:Y:S01]  /*8b5c0*/  UMOV UR10, UR12 ;  /* 0x0000000c000a7c82 */ /* 0x000fe20008000000 */
[----:B------:R-:W-:Y:S01]  /*8b5d0*/  UMOV UR11, UR13 ;  /* 0x0000000d000b7c82 */ /* 0x000fe20008000000 */
[----:B------:R-:W-:Y:S01]  /*8b5e0*/  MOV R181, UR15 ;  /* 0x0000000f00b57c02 */ /* 0x000fe20008000f00 */
[----:B------:R-:W-:Y:S01]  /*8b5f0*/  UMOV UR12, UR14 ;  /* 0x0000000e000c7c82 */ /* 0x000fe20008000000 */
[----:B------:R-:W-:Y:S01]  /*8b600*/  UMOV UR13, UR15 ;  /* 0x0000000f000d7c82 */ /* 0x000fe20008000000 */
[----:B------:R-:W-:Y:S01]  /*8b610*/  IMAD.U32 R176, RZ, RZ, UR26 ;  /* 0x0000001affb07e24 */ /* 0x000fe2000f8e00ff */
[----:B------:R-:W-:Y:S01]  /*8b620*/  MOV R177, UR27 ;  /* 0x0000001b00b17c02 */ /* 0x000fe20008000f00 */
[----:B------:R-:W-:Y:S01]  /*8b630*/  UMOV UR8, UR24 ;  /* 0x0000001800087c82 */ /* 0x000fe20008000000 */
[----:B------:R-:W-:Y:S01]  /*8b640*/  UMOV UR9, UR25 ;  /* 0x0000001900097c82 */ /* 0x000fe20008000000 */
[----:B------:R-:W-:Y:S01]  /*8b650*/  UMOV UR14, UR26 ;  /* 0x0000001a000e7c82 */ /* 0x000fe20008000000 */
[----:B------:R-:W-:Y:S01]  /*8b660*/  UMOV UR15, UR27 ;  /* 0x0000001b000f7c82 */ /* 0x000fe20008000000 */
[----:B------:R-:W-:-:S02]  /*8b670*/  WARPGROUP.DEPBAR.LE gsb0, 0x0 ;  /* 0x00008000000079c5 */ /* 0x000fc40000010000 */
[----:B------:R-:W-:-:S10]  /*8b680*/  WARPGROUP.ARRIVE ;  /* 0x00000000000079c5 */ /* 0x000fd40000000000 */
[----:B------:R-:W-:Y:S01]  /*8b690*/  HGMMA.64x256x8.F32.TF32 R32, gdesc[UR24], R32, gsb0 ;  /* 0x07e00000182079f0 */ /* 0x000fe20008002820 */
[----:B------:R-:W-:Y:S02]  /*8b6a0*/  UIADD3.64 UR24, UR4, 0x1002, URZ ;  /* 0x0000100204187897 */ /* 0x000fe4000fffe03f */
[----:B------:R-:W-:Y:S01]  /*8b6b0*/  UIADD3.64 UR26, UR6, 0x802, URZ ;  /* 0x00000802061a7897 */ /* 0x000fe2000fffe03f */
[----:B------:R-:W-:Y:S02]  /*8b6c0*/  MOV R6, UR9 ;  /* 0x0000000900067c02 */ /* 0x000fe40008000f00 */
[----:B------:R-:W-:Y:S01]  /*8b6d0*/  MOV R5, UR8 ;  /* 0x0000000800057c02 */ /* 0x000fe20008000f00 */
[----:B------:R-:W-:Y:S01]  /*8b6e0*/  UIADD3.64 UR8, UR4, 0x1004, URZ ;  /* 0x0000100404087897 */ /* 0x000fe2000fffe03f */
[----:B------:R-:W-:Y:S02]  /*8b6f0*/  MOV R4, UR11 ;  /* 0x0000000b00047c02 */ /* 0x000fe40008000f00 */
[----:B------:R-:W-:Y:S01]  /*8b700*/  MOV R3, UR10 ;  /* 0x0000000a00037c02 */ /* 0x000fe20008000f00 */
[----:B------:R-:W-:Y:S01]  /*8b710*/  UIADD3.64 UR10, UR6, 0x804, URZ ;  /* 0x00000804060a7897 */ /* 0x000fe2000fffe03f */
[----:B------:R-:W-:-:S02]  /*8b720*/  WARPGROUP.DEPBAR.LE gsb0, 0x0 ;  /* 0x00008000000079c5 */ /* 0x000fc40000010000 */
[----:B------:R-:W-:-:S14]  /*8b730*/  WARPGROUP.ARRIVE ;  /* 0x00000000000079c5 */ /* 0x000fdc0000000000 */
[----:B------:R-:W-:Y:S01]  /*8b740*/  HGMMA.64x256x8.F32.TF32 R32, gdesc[UR24], R32, gsb0 ;  /* 0x07e00000182079f0 */ /* 0x000fe20008002820 */
[----:B------:R-:W-:Y:S01]  /*8b750*/  IMAD.U32 R172, RZ, RZ, UR10 ;  /* 0x0000000affac7e24 */ /* 0x000fe2000f8e00ff */
[----:B------:R-:W-:Y:S01]  /*8b760*/  MOV R173, UR11 ;  /* 0x0000000b00ad7c02 */ /* 0x000fe20008000f00 */
[----:B------:R-:W-:Y:S01]  /*8b770*/  UMOV UR52, UR8 ;  /* 0x0000000800347c82 */ /* 0x000fe20008000000 */
[----:B------:R-:W-:Y:S01]  /*8b780*/  UMOV UR53, UR9 ;  /* 0x0000000900357c82 */ /* 0x000fe20008000000 */
[----:B------:R-:W-:Y:S01]  /*8b790*/  UMOV UR22, UR10 ;  /* 0x0000000a00167c82 */ /* 0x000fe20008000000 */
[----:B------:R-:W-:Y:S01]  /*8b7a0*/  UMOV UR23, UR11 ;  /* 0x0000000b00177c82 */ /* 0x000fe20008000000 */
[----:B------:R-:W-:Y:S02]  /*8b7b0*/  WARPGROUP.DEPBAR.LE gsb0, 0x0 ;  /* 0x00008000000079c5 */ /* 0x000fe40000010000 */
[----:B------:R-:W-:-:S15]  /*8b7c0*/  WARPGROUP.ARRIVE ;  /* 0x00000000000079c5 */ /* 0x000fde0000000000 */
[----:B------:R-:W-:-:S04]  /*8b7d0*/  NOP ;  /* 0x0000000000007918 */ /* 0x000fc80000000000 */
[----:B------:R-:W-:Y:S01]  /*8b7e0*/  HGMMA.64x256x8.F32.TF32 R32, gdesc[UR8], R32, gsb0 ;  /* 0x07e00000082079f0 */ /* 0x000fe20008002820 */
[----:B------:R-:W-:Y:S02]  /*8b7f0*/  UIADD3.64 UR8, UR4, 0x1ffe, URZ ;  /* 0x00001ffe04087897 */ /* 0x000fe4000fffe03f */
[----:B------:R-:W-:Y:S01]  /*8b800*/  UIADD3.64 UR10, UR6, 0xffe, URZ ;  /* 0x00000ffe060a7897 */ /* 0x000fe2000fffe03f */
[----:B------:R-:W-:Y:S01]  /*8b810*/  IMAD.U32 R174, RZ, RZ, UR26 ;  /* 0x0000001affae7e24 */ /* 0x000fe2000f8e00ff */
[----:B------:R-:W-:Y:S01]  /*8b820*/  MOV R175, UR27 ;  /* 0x0000001b00af7c02 */ /* 0x000fe20008000f00 */
[----:B------:R-:W-:Y:S01]  /*8b830*/  UMOV UR18, UR26 ;  /* 0x0000001a00127c82 */ /* 0x000fe20008000000 */
[----:B------:R-:W-:Y:S01]  /*8b840*/  UMOV UR19, UR27 ;  /* 0x0000001b00137c82 */ /* 0x000fe20008000000 */
[----:B------:R-:W-:Y:S01]  /*8b850*/  UMOV UR48, UR8 ;  /* 0x0000000800307c82 */ /* 0x000fe20008000000 */
[----:B------:R-:W-:Y:S01]  /*8b860*/  IMAD.U32 R170, RZ, RZ, UR10 ;  /* 0x0000000affaa7e24 */ /* 0x000fe2000f8e00ff */
[----:B------:R-:W-:Y:S01]  /*8b870*/  MOV R171, UR11 ;  /* 0x0000000b00ab7c02 */ /* 0x000fe20008000f00 */
[----:B------:R-:W-:Y:S01]  /*8b880*/  UMOV UR49, UR9 ;  /* 0x0000000900317c82 */ /* 0x000fe20008000000 */
[----:B------:R-:W-:Y:S01]  /*8b890*/  UMOV UR26, UR10 ;  /* 0x0000000a001a7c82 */ /* 0x000fe20008000000 */
[----:B------:R-:W-:Y:S01]  /*8b8a0*/  UMOV UR27, UR11 ;  /* 0x0000000b001b7c82 */ /* 0x000fe20008000000 */
[----:B------:R-:W-:-:S02]  /*8b8b0*/  WARPGROUP.DEPBAR.LE gsb0, 0x0 ;  /* 0x00008000000079c5 */ /* 0x000fc40000010000 */
[----:B------:R-:W-:-:S12]  /*8b8c0*/  WARPGROUP.ARRIVE ;  /* 0x00000000000079c5 */ /* 0x000fd80000000000 */
[----:B------:R-:W-:Y:S01]  /*8b8d0*/  HGMMA.64x256x8.F32.TF32 R32, gdesc[UR8], R32, gsb0 ;  /* 0x07e00000082079f0 */ /* 0x000fe20008002820 */
[----:B------:R-:W-:Y:S02]  /*8b8e0*/  UIADD3.64 UR8, UR4, 0x2000, URZ ;  /* 0x0000200004087897 */ /* 0x000fe4000fffe03f */
[----:B------:R-:W-:-:S05]  /*8b8f0*/  UIADD3.64 UR10, UR6, 0x1000, URZ ;  /* 0x00001000060a7897 */ /* 0x000fca000fffe03f */
[----:B------:R-:W-:Y:S01]  /*8b900*/  UMOV UR44, UR8 ;  /* 0x00000008002c7c82 */ /* 0x000fe20008000000 */
[----:B------:R-:W-:Y:S01]  /*8b910*/  IMAD.U32 R168, RZ, RZ, UR10 ;  /* 0x0000000affa87e24 */ /* 0x000fe2000f8e00ff */
[----:B------:R-:W-:Y:S01]  /*8b920*/  MOV R169, UR11 ;  /* 0x0000000b00a97c02 */ /* 0x000fe20008000f00 */
[----:B------:R-:W-:Y:S01]  /*8b930*/  UMOV UR45, UR9 ;  /* 0x00000009002d7c82 */ /* 0x000fe20008000000 */
[----:B------:R-:W-:Y:S01]  /*8b940*/  UMOV UR30, UR10 ;  /* 0x0000000a001e7c82 */ /* 0x000fe20008000000 */
[----:B------:R-:W-:Y:S01]  /*8b950*/  UMOV UR31, UR11 ;  /* 0x0000000b001f7c82 */ /* 0x000fe20008000000 */
[----:B------:R-:W-:Y:S02]  /*8b960*/  WARPGROUP.DEPBAR.LE gsb0, 0x0 ;  /* 0x00008000000079c5 */ /* 0x000fe40000010000 */
        /* <DEDUP_REMOVED lines=47> */
[----:B------:R-:W-:Y:S01]  /*8bc60*/  UIADD3.64 UR10, UR6, 0x1802, URZ ;  /* 0x00001802060a7897 */ /* 0x000fe2000fffe03f */
[----:B------:R-:W-:Y:S01]  /*8bc70*/  UMOV UR56, UR24 ;  /* 0x0000001800387c82 */ /* 0x000fe20008000000 */
[----:B------:R-:W-:-:S03]  /*8bc80*/  UMOV UR57, UR25 ;  /* 0x0000001900397c82 */ /* 0x000fc60008000000 */
        /* <DEDUP_REMOVED lines=11> */
[----:B------:R-:W-:Y:S04]  /*8bd40*/  STL.64 [R1+0x6b68], R30 ;  /* 0x006b681e01007387 */ /* 0x000fe80000100a00 */
[----:B------:R-:W-:Y:S04]  /*8bd50*/  STL.64 [R1+0x6b60], R28 ;  /* 0x006b601c01007387 */ /* 0x000fe80000100a00 */
[----:B------:R-:W-:Y:S04]  /*8bd60*/  STL.64 [R1+0x6b58], R26 ;  /* 0x006b581a01007387 */ /* 0x000fe80000100a00 */
[----:B------:R-:W-:Y:S04]  /*8bd70*/  STL.64 [R1+0x6b50], R24 ;  /* 0x006b501801007387 */ /* 0x000fe80000100a00 */
        /* <DEDUP_REMOVED lines=13> */
[----:B------:R-:W-:Y:S01]  /*8be50*/  STL [R1+0x5204], R167 ;  /* 0x005204a701007387 */ /* 0x000fe20000100800 */
[----:B------:R-:W-:-:S03]  /*8be60*/  IMAD.U32 R236, RZ, RZ, UR10 ;  /* 0x0000000affec7e24 */ /* 0x000fc6000f8e00ff */
[----:B------:R-:W-:Y:S01]  /*8be70*/  STL [R1+0x5210], R164 ;  /* 0x005210a401007387 */ /* 0x000fe20000100800 */
[----:B------:R-:W-:-:S03]  /*8be80*/  MOV R237, UR11 ;  /* 0x0000000b00ed7c02 */ /* 0x000fc60008000f00 */
[----:B------:R-:W-:Y:S04]  /*8be90*/  STL [R1+0x520c], R165 ;  /* 0x00520ca501007387 */ /* 0x000fe80000100800 */
[----:B------:R-:W-:Y:S04]  /*8bea0*/  STL [R1+0x5218], R162 ;  /* 0x005218a201007387 */ /* 0x000fe80000100800 */
[----:B------:R-:W-:Y:S01]  /*8beb0*/  STL [R1+0x5214], R163 ;  /* 0x005214a301007387 */ /* 0x000fe20000100800 */
[----:B------:R-:W-:Y:S02]  /*8bec0*/  WARPGROUP.DEPBAR.LE gsb0, 0x0 ;  /* 0x00008000000079c5 */ /* 0x000fe40000010000 */
[----:B------:R-:W-:-:S06]  /*8bed0*/  WARPGROUP.ARRIVE ;  /* 0x00000000000079c5 */ /* 0x000fcc0000000000 */
[----:B------:R-:W-:Y:S01]  /*8bee0*/  HGMMA.64x256x8.F32.TF32 R32, gdesc[UR8], R32, gsb0 ;  /* 0x07e00000082079f0 */ /* 0x000fe20008002820 */
[----:B------:R-:W-:Y:S04]  /*8bef0*/  STL [R1+0x5220], R248 ;  /* 0x005220f801007387 */ /* 0x000fe80000100800 */
[----:B------:R-:W-:Y:S04]  /*8bf00*/  STL [R1+0x521c], R249 ;  /* 0x00521cf901007387 */ /* 0x000fe80000100800 */
[----:B------:R-:W-:Y:S04]  /*8bf10*/  STL [R1+0x5228], R242 ;  /* 0x005228f201007387 */ /* 0x000fe80000100800 */
[----:B------:R-:W-:Y:S04]  /*8bf20*/  STL [R1+0x5224], R243 ;  /* 0x005224f301007387 */ /* 0x000fe80000100800 */
[----:B------:R-:W-:Y:S04]  /*8bf30*/  STL [R1+0x5230], R236 ;  /* 0x005230ec01007387 */ /* 0x000fe80000100800 */
[----:B------:R-:W-:Y:S01]  /*8bf40*/  STL [R1+0x522c], R237 ;  /* 0x00522ced01007387 */ /* 0x000fe20000100800 */
[----:B------:R-:W-:-:S03]  /*8bf50*/  WARPGROUP.DEPBAR.LE gsb0, 0x0 ;  /* 0x00008000000079c5 */ /* 0x000fc60000010000 */
        /* <DEDUP_REMOVED lines=60> */
[----:B------:R-:W-:Y:S04]  /*8c320*/  STL.64 [R1+0x1de0], R152 ;  /* 0x001de09801007387 */ /* 0x000fe80000100a00 */
[----:B------:R-:W-:Y:S04]  /*8c330*/  STL.64 [R1+0x1de8], R154 ;  /* 0x001de89a01007387 */ /* 0x000fe80000100a00 */
[----:B------:R-:W-:Y:S04]  /*8c340*/  STL.64 [R1+0x1df0], R156 ;  /* 0x001df09c01007387 */ /* 0x000fe80000100a00 */
[----:B------:R-:W-:Y:S04]  /*8c350*/  STL.64 [R1+0x1df8], R158 ;  /* 0x001df89e01007387 */ /* 0x000fe80000100a00 */
        /* <DEDUP_REMOVED lines=63> */
[----:B------:R-:W2:Y:S01]  /*8c750*/  LDL.LU.64 R24, [R1+0x6b50] ;  /* 0x006b500001187983 */ /* 0x000ea20000300a00 */
[----:B------:R-:W-:Y:S01]  /*8c760*/  MOV R14, UR15 ;  /* 0x0000000f000e7c02 */ /* 0x000fe20008000f00 */
[----:B------:R-:W-:Y:S01]  /*8c770*/  UMOV UR15, UR21 ;  /* 0x00000015000f7c82 */ /* 0x000fe20008000000 */
[----:B------:R-:W-:Y:S01]  /*8c780*/  MOV R13, UR14 ;  /* 0x0000000e000d7c02 */ /* 0x000fe20008000f00 */
[----:B------:R-:W-:Y:S01]  /*8c790*/  UMOV UR14, UR20 ;  /* 0x00000014000e7c82 */ /* 0x000fe20008000000 */
[----:B------:R-:W-:Y:S01]  /*8c7a0*/  MOV R12, UR13 ;  /* 0x0000000d000c7c02 */ /* 0x000fe20008000f00 */
[----:B------:R-:W-:Y:S01]  /*8c7b0*/  UMOV UR13, UR15 ;  /* 0x0000000f000d7c82 */ /* 0x000fe20008000000 */
[----:B------:R-:W-:Y:S01]  /*8c7c0*/  MOV R7, UR12 ;  /* 0x0000000c00077c02 */ /* 0x000fe20008000f00 */
[----:B------:R-:W-:Y:S01]  /*8c7d0*/  UMOV UR12, UR14 ;  /* 0x0000000e000c7c82 */ /* 0x000fe20008000000 */
[----:B------:R-:W-:-:S06]  /*8c7e0*/  UIADD3.64 UR14, UR6, 0x1ffe, URZ ;  /* 0x00001ffe060e7897 */ /* 0x000fcc000fffe03f */
[----:B------:R-:W-:Y:S01]  /*8c7f0*/  IMAD.U32 R192, RZ, RZ, UR14 ;  /* 0x0000000effc07e24 */ /* 0x000fe2000f8e00ff */
[----:B------:R-:W-:Y:S01]  /*8c800*/  MOV R193, UR15 ;  /* 0x0000000f00c17c02 */ /* 0x000fe20008000f00 */
[----:B--2---:R-:W-:-:S06]  /*8c810*/  WARPGROUP.ARRIVE ;  /* 0x00000000000079c5 */ /* 0x004fcc0000000000 */
[----:B------:R-:W-:Y:S01]  /*8c820*/  HGMMA.64x256x8.F32.TF32 R24, gdesc[UR12], R24, gsb0 ;  /* 0x07e000000c1879f0 */ /* 0x000fe20008002818 */
[----:B------:R-:W-:Y:S01]  /*8c830*/  UIADD3.64 UR14, UR6, 0x2000, URZ ;  /* 0x00002000060e7897 */ /* 0x000fe2000fffe03f */
[----:B------:R-:W-:Y:S01]  /*8c840*/  UMOV UR12, UR4 ;  /* 0x00000004000c7c82 */ /* 0x000fe20008000000 */
[----:B------:R-:W-:-:S04]  /*8c850*/  UMOV UR13, UR5 ;  /* 0x00000005000d7c82 */ /* 0x000fc80008000000 */
[----:B------:R-:W-:Y:S01]  /*8c860*/  IMAD.U32 R202, RZ, RZ, UR14 ;  /* 0x0000000effca7e24 */ /* 0x000fe2000f8e00ff */
[----:B------:R-:W-:Y:S01]  /*8c870*/  MOV R203, UR15 ;  /* 0x0000000f00cb7c02 */ /* 0x000fe20008000f00 */
[----:B------:R-:W-:Y:S02]  /*8c880*/  WARPGROUP.DEPBAR.LE gsb0, 0x0 ;  /* 0x00008000000079c5 */ /* 0x000fe40000010000 */
[----:B------:R-:W-:-:S15]  /*8c890*/  WARPGROUP.ARRIVE ;  /* 0x00000000000079c5 */ /* 0x000fde0000000000 */
[----:B------:R-:W-:-:S02]  /*8c8a0*/  NOP ;  /* 0x0000000000007918 */ /* 0x000fc40000000000 */
        /* <DEDUP_REMOVED lines=12> */
[----:B------:R-:W-:Y:S01]  /*8c970*/  UMOV UR13, UR59 ;  /* 0x0000003b000d7c82 */ /* 0x000fe20008000000 */
[----:B------:R-:W-:Y:S01]  /*8c980*/  UMOV UR54, UR10 ;  /* 0x0000000a00367c82 */ /* 0x000fe20008000000 */
[----:B------:R-:W-:Y:S01]  /*8c990*/  UMOV UR55, UR11 ;  /* 0x0000000b00377c82 */ /* 0x000fe20008000000 */
[----:B------:R-:W-:Y:S02]  /*8c9a0*/  R2UR UR11, R4 ;  /* 0x00000000040b72ca */ /* 0x000fe400000e0000 */
[----:B------:R-:W-:Y:S01]  /*8c9b0*/  R2UR UR10, R3 ;  /* 0x00000000030a72ca */ /* 0x000fe200000e0000 */
[----:B------:R-:W-:Y:S01]  /*8c9c0*/  UMOV UR20, UR8 ;  /* 0x0000000800147c82 */ /* 0x000fe20008000000 */
[----:B------:R-:W-:-:S09]  /*8c9d0*/  UMOV UR21, UR9 ;  /* 0x0000000900157c82 */ /* 0x000fd20008000000 */
[----:B------:R-:W-:Y:S02]  /*8c9e0*/  UMOV UR9, UR11 ;  /* 0x0000000b00097c82 */ /* 0x000fe40008000000 */
[----:B------:R-:W-:Y:S01]  /*8c9f0*/  UMOV UR8, UR10 ;  /* 0x0000000a00087c82 */ /* 0x000fe20008000000 */
[----:B------:R-:W-:Y:S01]  /*8ca00*/  UIADD3.64 UR10, UR6, 0x27fe, URZ ;  /* 0x000027fe060a7897 */ /* 0x000fe2000fffe03f */
[----:B------:R-:W-:Y:S02]  /*8ca10*/  WARPGROUP.DEPBAR.LE gsb0, 0x0 ;  /* 0x00008000000079c5 */ /* 0x000fe40000010000 */
[----:B------:R-:W-:-:S06]  /*8ca20*/  WARPGROUP.ARRIVE ;  /* 0x00000000000079c5 */ /* 0x000fcc0000000000 */
[----:B------:R-:W-:Y:S01]  /*8ca30*/  HGMMA.64x256x8.F32.TF32 R24, gdesc[UR12], R24, gsb0 ;  /* 0x07e000000c1879f0 */ /* 0x000fe20008002818 */
[----:B------:R-:W-:Y:S01]  /*8ca40*/  IMAD.U32 R182, RZ, RZ, UR10 ;  /* 0x0000000affb67e24 */ /* 0x000fe2000f8e00ff */
[----:B------:R-:W-:Y:S01]  /*8ca50*/  MOV R183, UR11 ;  /* 0x0000000b00b77c02 */ /* 0x000fe20008000f00 */
[----:B------:R-:W-:Y:S02]  /*8ca60*/  WARPGROUP.DEPBAR.LE gsb0, 0x0 ;  /* 0x00008000000079c5 */ /* 0x000fe40000010000 */
[----:B------:R-:W-:-:S15]  /*8ca70*/  WARPGROUP.ARRIVE ;  /* 0x00000000000079c5 */ /* 0x000fde0000000000 */
[----:B------:R-:W-:-:S08]  /*8ca80*/  NOP ;  /* 0x0000000000007918 */ /* 0x000fd00000000000 */
[----:B------:R-:W-:Y:S01]  /*8ca90*/  HGMMA.64x256x8.F32.TF32 R24, gdesc[UR8], R24, gsb0 ;  /* 0x07e00000081879f0 */ /* 0x000fe20008002818 */
[----:B------:R-:W-:Y:S02]  /*8caa0*/  R2UR UR9, R6 ;  /* 0x00000000060972ca */ /* 0x000fe400000e0000 */
[----:B------:R-:W-:Y:S01]  /*8cab0*/  R2UR UR8, R5 ;  /* 0x00000000050872ca */ /* 0x000fe200000e0000 */
[----:B------:R-:W-:Y:S01]  /*8cac0*/  UIADD3.64 UR10, UR6, 0x2800, URZ ;  /* 0x00002800060a7897 */ /* 0x000fe2000fffe03f */
[----:B------:R-:W-:Y:S01]  /*8cad0*/  STL [R1+0x5238], R192 ;  /* 0x005238c001007387 */ /* 0x000fe20000100800 */
[----:B------:R-:W-:Y:S01]  /*8cae0*/  IMAD.U32 R194, RZ, RZ, UR14 ;  /* 0x0000000effc27e24 */ /* 0x000fe2000f8e00ff */
[----:B------:R-:W-:Y:S02]  /*8caf0*/  MOV R195, UR15 ;  /* 0x0000000f00c37c02 */ /* 0x000fe40008000f00 */
[----:B------:R-:W-:Y:S01]  /*8cb00*/  STL [R1+0x5234], R193 ;  /* 0x005234c101007387 */ /* 0x000fe20000100800 */
[----:B------:R-:W-:-:S03]  /*8cb10*/  IMAD.U32 R178, RZ, RZ, UR10 ;  /* 0x0000000affb27e24 */ /* 0x000fc6000f8e00ff */
[----:B------:R-:W-:Y:S01]  /*8cb20*/  STL [R1+0x5240], R202 ;  /* 0x005240ca01007387 */ /* 0x000fe20000100800 */
[----:B------:R-:W-:-:S03]  /*8cb30*/  MOV R179, UR11 ;  /* 0x0000000b00b37c02 */ /* 0x000fc60008000f00 */
        /* <DEDUP_REMOVED lines=9> */
[----:B------:R-:W-:-:S02]  /*8cbd0*/  WARPGROUP.DEPBAR.LE gsb0, 0x0 ;  /* 0x00008000000079c5 */ /* 0x000fc40000010000 */
[----:B------:R-:W-:-:S06]  /*8cbe0*/  WARPGROUP.ARRIVE ;  /* 0x00000000000079c5 */ /* 0x000fcc0000000000 */
[----:B------:R-:W-:Y:S03]  /*8cbf0*/  HGMMA.64x256x8.F32.TF32 R24, gdesc[UR8], R24, gsb0 ;  /* 0x07e00000081879f0 */ /* 0x000fe60008002818 */
[----:B------:R-:W-:Y:S02]  /*8cc00*/  WARPGROUP.DEPBAR.LE gsb0, 0x0 ;  /* 0x00008000000079c5 */ /* 0x000fe40000010000 */
[----:B------:R1:W-:Y:S01]  /*8cc10*/  STL.64 [R1+0x1a00], R24 ;  /* 0x001a001801007387 */ /* 0x0003e20000100a00 */
[----:B------:R-:W-:Y:S01]  /*8cc20*/  IMAD.MOV.U32 R2, RZ, RZ, R150 ;  /* 0x000000ffff027224 */ /* 0x000fe200078e0096 */
[----:B------:R-:W-:Y:S01]  /*8cc30*/  MOV R0, R151 ;  /* 0x0000009700007202 */ /* 0x000fe20000000f00 */
[----:B------:R-:W-:Y:S01]  /*8cc40*/  IMAD.MOV.U32 R4, RZ, RZ, R148 ;  /* 0x000000ffff047224 */ /* 0x000fe200078e0094 */
[----:B------:R2:W-:Y:S01]  /*8cc50*/  STL.64 [R1+0x1a08], R26 ;  /* 0x001a081a01007387 */ /* 0x0005e20000100a00 */
[----:B------:R-:W-:-:S03]  /*8cc60*/  MOV R3, R149 ;  /* 0x0000009500037202 */ /* 0x000fc60000000f00 */
[----:B------:R-:W3:Y:S04]  /*8cc70*/  LDL.LU.64 R150, [R1+0x6b48] ;  /* 0x006b480001967983 */ /* 0x000ee80000300a00 */
[----:B------:R-:W4:Y:S01]  /*8cc80*/  LDL.LU.64 R148, [R1+0x6b40] ;  /* 0x006b400001947983 */ /* 0x000f220000300a00 */
[----:B------:R-:W-:Y:S01]  /*8cc90*/  IMAD.MOV.U32 R252, RZ, RZ, R28 ;  /* 0x000000fffffc7224 */ /* 0x000fe200078e001c */
[----:B------:R-:W-:Y:S02]  /*8cca0*/  MOV R251, R29 ;  /* 0x0000001d00fb7202 */ /* 0x000fe40000000f00 */
[----:B-1----:R-:W4:Y:S01]  /*8ccb0*/  LDL.LU.64 R24, [R1+0x1800] ;  /* 0x0018000001187983 */ /* 0x002f220000300a00 */
[----:B------:R-:W-:Y:S01]  /*8ccc0*/  IMAD.MOV.U32 R250, RZ, RZ, R30 ;  /* 0x000000fffffa7224 */ /* 0x000fe200078e001e */
[----:B------:R-:W-:-:S02]  /*8ccd0*/  MOV R249, R31 ;  /* 0x0000001f00f97202 */ /* 0x000fc40000000f00 */
[----:B--2---:R-:W2:Y:S01]  /*8cce0*/  LDL.LU.64 R26, [R1+0x1808] ;  /* 0x00180800011a7983 */ /* 0x004ea20000300a00 */
[----:B------:R-:W-:Y:S01]  /*8ccf0*/  IMAD.MOV.U32 R248, RZ, RZ, R32 ;  /* 0x000000fffff87224 */ /* 0x000fe200078e0020 */
[----:B------:R-:W-:Y:S02]  /*8cd00*/  MOV R247, R33 ;  /* 0x0000002100f77202 */ /* 0x000fe40000000f00 */
[----:B------:R-:W2:Y:S01]  /*8cd10*/  LDL.LU.64 R28, [R1+0x1810] ;  /* 0x00181000011c7983 */ /* 0x000ea20000300a00 */
[----:B------:R-:W-:Y:S01]  /*8cd20*/  IMAD.MOV.U32 R246, RZ, RZ, R34 ;  /* 0x000000fffff67224 */ /* 0x000fe200078e0022 */
[----:B------:R-:W-:Y:S02]  /*8cd30*/  MOV R245, R35 ;  /* 0x0000002300f57202 */ /* 0x000fe40000000f00 */
[----:B------:R-:W2:Y:S01]  /*8cd40*/  LDL.LU.64 R30, [R1+0x1818] ;  /* 0x00181800011e7983 */ /* 0x000ea20000300a00 */
[----:B------:R-:W-:Y:S01]  /*8cd50*/  IMAD.MOV.U32 R244, RZ, RZ, R36 ;  /* 0x000000fffff47224 */ /* 0x000fe200078e0024 */
[----:B------:R-:W-:-:S02]  /*8cd60*/  MOV R243, R37 ;  /* 0x0000002500f37202 */ /* 0x000fc40000000f00 */
[----:B------:R-:W2:Y:S01]  /*8cd70*/  LDL.LU.64 R32, [R1+0x1820] ;  /* 0x0018200001207983 */ /* 0x000ea20000300a00 */
        /* <DEDUP_REMOVED lines=147> */
[----:B------:R-:W-:Y:S01]  /*8d6b0*/  R2UR UR15, R14 ;  /* 0x000000000e0f72ca */ /* 0x000fe200000e0000 */
[----:B------:R-:W-:Y:S01]  /*8d6c0*/  IMAD.MOV.U32 R16, RZ, RZ, R136 ;  /* 0x000000ffff107224 */ /* 0x000fe200078e0088 */
[----:B------:R-:W-:Y:S01]  /*8d6d0*/  R2UR UR14, R13 ;  /* 0x000000000d0e72ca */ /* 0x000fe200000e0000 */
[----:B------:R-:W2:Y:S01]  /*8d6e0*/  LDL.LU.64 R132, [R1+0x19b0] ;  /* 0x0019b00001847983 */ /* 0x000ea20000300a00 */
[----:B------:R-:W-:Y:S01]  /*8d6f0*/  MOV R15, R137 ;  /* 0x00000089000f7202 */ /* 0x000fe20000000f00 */
[----:B------:R-:W-:Y:S01]  /*8d700*/  IMAD.MOV.U32 R14, RZ, RZ, R138 ;  /* 0x000000ffff0e7224 */ /* 0x000fe200078e008a */
[----:B------:R-:W-:Y:S01]  /*8d710*/  R2UR UR13, R12 ;  /* 0x000000000c0d72ca */ /* 0x000fe200000e0000 */
[----:B------:R-:W2:Y:S01]  /*8d720*/  LDL.LU.64 R134, [R1+0x19b8] ;  /* 0x0019b80001867983 */ /* 0x000ea20000300a00 */
[----:B------:R-:W-:Y:S01]  /*8d730*/  MOV R13, R139 ;  /* 0x0000008b000d7202 */ /* 0x000fe20000000f00 */
[----:B------:R-:W-:Y:S01]  /*8d740*/  IMAD.MOV.U32 R12, RZ, RZ, R140 ;  /* 0x000000ffff0c7224 */ /* 0x000fe200078e008c */
[----:B------:R-:W-:Y:S01]  /*8d750*/  MOV R11, R141 ;  /* 0x0000008d000b7202 */ /* 0x000fe20000000f00 */
[----:B------:R-:W2:Y:S01]  /*8d760*/  LDL.LU.64 R136, [R1+0x19c0] ;  /* 0x0019c00001887983 */ /* 0x000ea20000300a00 */
[----:B------:R-:W-:Y:S01]  /*8d770*/  R2UR UR12, R7 ;  /* 0x00000000070c72ca */ /* 0x000fe200000e0000 */
[----:B------:R-:W-:Y:S01]  /*8d780*/  IMAD.MOV.U32 R10, RZ, RZ, R142 ;  /* 0x000000ffff0a7224 */ /* 0x000fe200078e008e */
[----:B------:R-:W-:Y:S01]  /*8d790*/  MOV R9, R143 ;  /* 0x0000008f00097202 */ /* 0x000fe20000000f00 */
[----:B------:R-:W2:Y:S01]  /*8d7a0*/  LDL.LU.64 R138, [R1+0x19c8] ;  /* 0x0019c800018a7983 */ /* 0x000ea20000300a00 */
[----:B------:R-:W-:Y:S01]  /*8d7b0*/  IMAD.MOV.U32 R8, RZ, RZ, R144 ;  /* 0x000000ffff087224 */ /* 0x000fe200078e0090 */
[----:B------:R-:W-:-:S02]  /*8d7c0*/  MOV R7, R145 ;  /* 0x0000009100077202 */ /* 0x000fc40000000f00 */
[----:B------:R-:W2:Y:S01]  /*8d7d0*/  LDL.LU.64 R140, [R1+0x19d0] ;  /* 0x0019d000018c7983 */ /* 0x000ea20000300a00 */
[----:B------:R-:W-:Y:S01]  /*8d7e0*/  IMAD.MOV.U32 R6, RZ, RZ, R146 ;  /* 0x000000ffff067224 */ /* 0x000fe200078e0092 */
[----:B------:R-:W-:Y:S02]  /*8d7f0*/  MOV R5, R147 ;  /* 0x0000009300057202 */ /* 0x000fe40000000f00 */
[----:B------:R-:W2:Y:S04]  /*8d800*/  LDL.LU.64 R142, [R1+0x19d8] ;  /* 0x0019d800018e7983 */ /* 0x000ea80000300a00 */
[----:B------:R-:W2:Y:S04]  /*8d810*/  LDL.LU.64 R144, [R1+0x19e0] ;  /* 0x0019e00001907983 */ /* 0x000ea80000300a00 */
[----:B------:R-:W2:Y:S01]  /*8d820*/  LDL.LU.64 R146, [R1+0x19e8] ;  /* 0x0019e80001927983 */ /* 0x000ea20000300a00 */
[----:B---3--:R-:W-:-:S02]  /*8d830*/  R2UR UR9, R150 ;  /* 0x00000000960972ca */ /* 0x008fc400000e0000 */
[----:B------:R-:W-:Y:S02]  /*8d840*/  R2UR UR8, R151 ;  /* 0x00000000970872ca */ /* 0x000fe400000e0000 */
[----:B----4-:R-:W-:Y:S02]  /*8d850*/  R2UR UR11, R148 ;  /* 0x00000000940b72ca */ /* 0x010fe400000e0000 */
[----:B------:R-:W-:Y:S02]  /*8d860*/  R2UR UR10, R149 ;  /* 0x00000000950a72ca */ /* 0x000fe400000e0000 */
[----:B------:R-:W3:Y:S04]  /*8d870*/  LDL.LU.64 R148, [R1+0x19f0] ;  /* 0x0019f00001947983 */ /* 0x000ee80000300a00 */
        /* <DEDUP_REMOVED lines=193> */
[----:B------:R-:W-:-:S05]  /*8e490*/  UIADD3.64 UR58, UR6, 0x2802, URZ ;  /* 0x00002802063a7897 */ /* 0x000fca000fffe03f */
[----:B--2---:R-:W-:-:S06]  /*8e4a0*/  WARPGROUP.ARRIVE ;  /* 0x00000000000079c5 */ /* 0x004fcc0000000000 */
[----:B------:R-:W-:Y:S01]  /*8e4b0*/  HGMMA.64x256x8.F32.TF32 R24, gdesc[UR56], R24, gsb0 ;  /* 0x07e00000381879f0 */ /* 0x000fe20008002818 */
[----:B------:R-:W-:Y:S01]  /*8e4c0*/  IMAD.U32 R160, RZ, RZ, UR58 ;  /* 0x0000003affa07e24 */ /* 0x000fe2000f8e00ff */
[----:B------:R-:W-:Y:S01]  /*8e4d0*/  MOV R161, UR59 ;  /* 0x0000003b00a17c02 */ /* 0x000fe20008000f00 */
[----:B------:R-:W-:Y:S01]  /*8e4e0*/  UIADD3.64 UR58, UR6, 0x2804, URZ ;  /* 0x00002804063a7897 */ /* 0x000fe2000fffe03f */
[----:B------:R-:W-:Y:S01]  /*8e4f0*/  UMOV UR56, UR52 ;  /* 0x0000003400387c82 */ /* 0x000fe20008000000 */
[----:B------:R-:W-:-:S04]  /*8e500*/  UMOV UR57, UR53 ;  /* 0x0000003500397c82 */ /* 0x000fc80008000000 */
[----:B------:R-:W-:Y:S01]  /*8e510*/  IMAD.U32 R158, RZ, RZ, UR58 ;  /* 0x0000003aff9e7e24 */ /* 0x000fe2000f8e00ff */
[----:B------:R-:W-:Y:S01]  /*8e520*/  MOV R159, UR59 ;  /* 0x0000003b009f7c02 */ /* 0x000fe20008000f00 */
[----:B------:R-:W-:Y:S02]  /*8e530*/  WARPGROUP.DEPBAR.LE gsb0, 0x0 ;  /* 0x00008000000079c5 */ /* 0x000fe40000010000 */
[----:B------:R-:W-:-:S15]  /*8e540*/  WARPGROUP.ARRIVE ;  /* 0x00000000000079c5 */ /* 0x000fde0000000000 */
        /* <DEDUP_REMOVED lines=57> */
[----:B------:R-:W-:-:S05]  /*8e8e0*/  UMOV UR57, UR25 ;  /* 0x0000001900397c82 */ /* 0x000fca0008000000 */
[----:B------:R-:W-:Y:S01]  /*8e8f0*/  UMOV UR60, UR58 ;  /* 0x0000003a003c7c82 */ /* 0x000fe20008000000 */
[----:B------:R-:W-:Y:S01]  /*8e900*/  UMOV UR61, UR59 ;  /* 0x0000003b003d7c82 */ /* 0x000fe20008000000 */
[----:B------:R-:W-:Y:S02]  /*8e910*/  WARPGROUP.DEPBAR.LE gsb0, 0x0 ;  /* 0x00008000000079c5 */ /* 0x000fe40000010000 */
[----:B------:R-:W-:-:S15]  /*8e920*/  WARPGROUP.ARRIVE ;  /* 0x00000000000079c5 */ /* 0x000fde0000000000 */
[----:B------:R-:W-:-:S01]  /*8e930*/  NOP ;  /* 0x0000000000007918 */ /* 0x000fc20000000000 */
[----:B------:R-:W-:Y:S01]  /*8e940*/  HGMMA.64x256x8.F32.TF32 R24, gdesc[UR56], R24, gsb0 ;  /* 0x07e00000381879f0 */ /* 0x000fe20008002818 */
[----:B------:R-:W-:Y:S01]  /*8e950*/  UIADD3.64 UR58, UR6, 0x3804, URZ ;  /* 0x00003804063a7897 */ /* 0x000fe2000fffe03f */
[----:B------:R-:W-:Y:S01]  /*8e960*/  UMOV UR56, UR20 ;  /* 0x0000001400387c82 */ /* 0x000fe20008000000 */
[----:B------:R-:W-:Y:S01]  /*8e970*/  UMOV UR57, UR21 ;  /* 0x0000001500397c82 */ /* 0x000fe20008000000 */
        /* <DEDUP_REMOVED lines=152> */
[----:B------:R-:W-:Y:S01]  /*8f300*/  UIADD3.64 UR56, UR4, 0x1fe, URZ ;  /* 0x000001fe04387897 */ /* 0x000fe2000fffe03f */
[----:B------:R-:W-:Y:S01]  /*8f310*/  UMOV UR58, UR16 ;  /* 0x00000010003a7c82 */ /* 0x000fe20008000000 */
[----:B------:R-:W-:Y:S01]  /*8f320*/  UMOV UR59, UR17 ;  /* 0x00000011003b7c82 */ /* 0x000fe20008000000 */
[----:B--2---:R-:W-:-:S06]  /*8f330*/  WARPGROUP.ARRIVE ;  /* 0x00000000000079c5 */ /* 0x004fcc0000000000 */
[----:B------:R-:W-:Y:S01]  /*8f340*/  HGMMA.64x256x8.F32.TF32 R24, gdesc[UR56], R24, gsb0 ;  /* 0x07e00000381879f0 */ /* 0x000fe20008002818 */
[----:B------:R-:W-:Y:S01]  /*8f350*/  UIADD3.64 UR56, UR4, 0x200, URZ ;  /* 0x0000020004387897 */ /* 0x000fe2000fffe03f */
[----:B------:R-:W-:Y:S01]  /*8f360*/  UMOV UR58, UR6 ;  /* 0x00000006003a7c82 */ /* 0x000fe20008000000 */
[----:B------:R-:W-:Y:S01]  /*8f370*/  UMOV UR59, UR7 ;  /* 0x00000007003b7c82 */ /* 0x000fe20008000000 */
[----:B------:R-:W-:Y:S02]  /*8f380*/  WARPGROUP.DEPBAR.LE gsb0, 0x0 ;  /* 0x00008000000079c5 */ /* 0x000fe40000010000 */
[----:B------:R-:W-:-:S15]  /*8f390*/  WARPGROUP.ARRIVE ;  /* 0x00000000000079c5 */ /* 0x000fde0000000000 */
[----:B------:R-:W-:-:S07]  /*8f3a0*/  NOP ;  /* 0x0000000000007918 */ /* 0x000fce0000000000 */
[----:B------:R-:W-:Y:S01]  /*8f3b0*/  HGMMA.64x256x8.F32.TF32 R24, gdesc[UR56], R24, gsb0 ;  /* 0x07e00000381879f0 */ /* 0x000fe20008002818 */
[----:B------:R-:W-:Y:S01]  /*8f3c0*/  UIADD3.64 UR56, UR4, 0x202, URZ ;  /* 0x0000020204387897 */ /* 0x000fe2000fffe03f */
[----:B------:R-:W-:Y:S01]  /*8f3d0*/  UMOV UR58, UR8 ;  /* 0x00000008003a7c82 */ /* 0x000fe20008000000 */
[----:B------:R-:W-:Y:S01]  /*8f3e0*/  UMOV UR59, UR9 ;  /* 0x00000009003b7c82 */ /* 0x000fe20008000000 */
[----:B------:R-:W-:Y:S01]  /*8f3f0*/  UIADD3.64 UR8, UR4, 0x204, URZ ;  /* 0x0000020404087897 */ /* 0x000fe2000fffe03f */
[----:B------:R-:W-:Y:S02]  /*8f400*/  WARPGROUP.DEPBAR.LE gsb0, 0x0 ;  /* 0x00008000000079c5 */ /* 0x000fe40000010000 */
[----:B------:R-:W-:-:S15]  /*8f410*/  WARPGROUP.ARRIVE ;  /* 0x00000000000079c5 */ /* 0x000fde0000000000 */
[----:B------:R-:W-:-:S06]  /*8f420*/  NOP ;  /* 0x0000000000007918 */ /* 0x000fcc0000000000 */
[----:B------:R-:W-:Y:S01]  /*8f430*/  HGMMA.64x256x8.F32.TF32 R24, gdesc[UR56], R24, gsb0 ;  /* 0x07e00000381879f0 */ /* 0x000fe20008002818 */
[----:B------:R-:W-:Y:S02]  /*8f440*/  MOV R4, UR9 ;  /* 0x0000000900047c02 */ /* 0x000fe40008000f00 */
[----:B------:R-:W-:Y:S01]  /*8f450*/  MOV R3, UR8 ;  /* 0x0000000800037c02 */ /* 0x000fe20008000f00 */
        /* <DEDUP_REMOVED lines=12> */
[----:B------:R-:W-:Y:S04]  /*8f520*/  STL [R1+0x6730], R4 ;  /* 0x0067300401007387 */ /* 0x000fe80000100800 */
[----:B------:R-:W-:Y:S01]  /*8f530*/  STL [R1+0x6734], R3 ;  /* 0x0067340301007387 */ /* 0x000fe20000100800 */
[----:B------:R-:W-:Y:S02]  /*8f540*/  WARPGROUP.DEPBAR.LE gsb0, 0x0 ;  /* 0x00008000000079c5 */ /* 0x000fe40000010000 */
[----:B------:R-:W-:-:S15]  /*8f550*/  WARPGROUP.ARRIVE ;  /* 0x00000000000079c5 */ /* 0x000fde0000000000 */
[----:B------:R-:W-:-:S05]  /*8f560*/  NOP ;  /* 0x0000000000007918 */ /* 0x000fca0000000000 */
[----:B------:R-:W-:Y:S03]  /*8f570*/  HGMMA.64x256x8.F32.TF32 R24, gdesc[UR12], R24, gsb0 ;  /* 0x07e000000c1879f0 */ /* 0x000fe60008002818 */
[----:B------:R-:W-:Y:S02]  /*8f580*/  WARPGROUP.DEPBAR.LE gsb0, 0x0 ;  /* 0x00008000000079c5 */ /* 0x000fe40000010000 */
[----:B------:R1:W-:Y:S01]  /*8f590*/  STL.64 [R1+0x1800], R24 ;  /* 0x0018001801007387 */ /* 0x0003e20000100a00 */
[----:B------:R-:W-:-:S03]  /*8f5a0*/  IMAD.MOV.U32 R252, RZ, RZ, R28 ;  /* 0x000000fffffc7224 */ /* 0x000fc600078e001c */
[----:B------:R-:W-:Y:S01]  /*8f5b0*/  STL.64 [R1+0x1808], R26 ;  /* 0x0018081a01007387 */ /* 0x000fe20000100a00 */
[----:B------:R-:W-:Y:S02]  /*8f5c0*/  MOV R251, R29 ;  /* 0x0000001d00fb7202 */ /* 0x000fe40000000f00 */
[----:B-1----:R-:W-:Y:S01]  /*8f5d0*/  MOV R24, UR13 ;  /* 0x0000000d00187c02 */ /* 0x002fe20008000f00 */
[----:B------:R-:W-:Y:S01]  /*8f5e0*/  IMAD.MOV.U32 R250, RZ, RZ, R30 ;  /* 0x000000fffffa7224 */ /* 0x000fe200078e001e */
[----:B------:R-:W-:-:S03]  /*8f5f0*/  MOV R249, R31 ;  /* 0x0000001f00f97202 */ /* 0x000fc60000000f00 */
[----:B------:R1:W-:Y:S01]  /*8f600*/  STL [R1+0x673c], R24 ;  /* 0x00673c1801007387 */ /* 0x0003e20000100800 */
[----:B------:R-:W-:Y:S01]  /*8f610*/  IMAD.MOV.U32 R248, RZ, RZ, R32 ;  /* 0x000000fffff87224 */ /* 0x000fe200078e0020 */
[----:B------:R-:W-:Y:S01]  /*8f620*/  MOV R247, R33 ;  /* 0x0000002100f77202 */ /* 0x000fe20000000f00 */
[----:B------:R-:W-:Y:S01]  /*8f630*/  IMAD.MOV.U32 R246, RZ, RZ, R34 ;  /* 0x000000fffff67224 */ /* 0x000fe200078e0022 */
[----:B------:R-:W-:Y:S01]  /*8f640*/  MOV R245, R35 ;  /* 0x0000002300f57202 */ /* 0x000fe20000000f00 */
[----:B------:R-:W-:Y:S01]  /*8f650*/  IMAD.MOV.U32 R244, RZ, RZ, R36 ;  /* 0x000000fffff47224 */ /* 0x000fe200078e0024 */
[----:B-1----:R-:W2:Y:S04]  /*8f660*/  LDL.LU.64 R24, [R1+0x1600] ;  /* 0x0016000001187983 */ /* 0x002ea80000300a00 */
[----:B------:R-:W3:Y:S01]  /*8f670*/  LDL.LU.64 R26, [R1+0x1608] ;  /* 0x00160800011a7983 */ /* 0x000ee20000300a00 */
[----:B------:R-:W-:-:S03]  /*8f680*/  MOV R243, R37 ;  /* 0x0000002500f37202 */ /* 0x000fc60000000f00 */
[----:B------:R-:W4:Y:S01]  /*8f690*/  LDL.LU.64 R28, [R1+0x1610] ;  /* 0x00161000011c7983 */ /* 0x000f220000300a00 */
[----:B------:R-:W-:-:S03]  /*8f6a0*/  IMAD.MOV.U32 R242, RZ, RZ, R38 ;  /* 0x000000fffff27224 */ /* 0x000fc600078e0026 */
[----:B------:R-:W2:Y:S01]  /*8f6b0*/  LDL.LU.64 R30, [R1+0x1618] ;  /* 0x00161800011e7983 */ /* 0x000ea20000300a00 */
[----:B------:R-:W-:-:S03]  /*8f6c0*/  MOV R241, R39 ;  /* 0x0000002700f17202 */ /* 0x000fc60000000f00 */
[----:B------:R-:W3:Y:S01]  /*8f6d0*/  LDL.LU.64 R32, [R1+0x1620] ;  /* 0x0016200001207983 */ /* 0x000ee20000300a00 */
[----:B------:R-:W-:Y:S01]  /*8f6e0*/  IMAD.MOV.U32 R240, RZ, RZ, R40 ;  /* 0x000000fffff07224 */ /* 0x000fe200078e0028 */
[----:B------:R-:W-:Y:S02]  /*8f6f0*/  MOV R239, R41 ;  /* 0x0000002900ef7202 */ /* 0x000fe40000000f00 */
[----:B------:R-:W4:Y:S01]  /*8f700*/  LDL.LU.64 R34, [R1+0x1628] ;  /* 0x0016280001227983 */ /* 0x000f220000300a00 */
[----:B------:R-:W-:Y:S01]  /*8f710*/  IMAD.MOV.U32 R238, RZ, RZ, R42 ;  /* 0x000000ffffee7224 */ /* 0x000fe200078e002a */
[----:B------:R-:W-:Y:S02]  /*8f720*/  MOV R237, R43 ;  /* 0x0000002b00ed7202 */ /* 0x000fe40000000f00 */
[----:B------:R-:W2:Y:S01]  /*8f730*/  LDL.LU.64 R36, [R1+0x1630] ;  /* 0x0016300001247983 */ /* 0x000ea20000300a00 */
[----:B------:R-:W-:Y:S01]  /*8f740*/  IMAD.MOV.U32 R236, RZ, RZ, R44 ;  /* 0x000000ffffec7224 */ /* 0x000fe200078e002c */
[----:B------:R-:W-:-:S02]  /*8f750*/  MOV R235, R45 ;  /* 0x0000002d00eb7202 */ /* 0x000fc40000000f00 */
        /* <DEDUP_REMOVED lines=159> */
[----:B------:R-:W2:Y:S04]  /*90150*/  LDL.LU.64 R144, [R1+0x17e0] ;  /* 0x0017e00001907983 */ /* 0x000ea80000300a00 */
[----:B------:R-:W3:Y:S04]  /*90160*/  LDL.LU.64 R146, [R1+0x17e8] ;  /* 0x0017e80001927983 */ /* 0x000ee80000300a00 */
[----:B------:R-:W4:Y:S04]  /*90170*/  LDL.LU.64 R148, [R1+0x17f0] ;  /* 0x0017f00001947983 */ /* 0x000f280000300a00 */
[----:B------:R-:W2:Y:S04]  /*90180*/  LDL.LU.64 R150, [R1+0x17f8] ;  /* 0x0017f80001967983 */ /* 0x000ea80000300a00 */
[----:B--2---:R-:W-:Y:S04]  /*90190*/  STL.64 [R1+0x6938], R150 ;  /* 0x0069389601007387 */ /* 0x004fe80000100a00 */
[----:B----4-:R-:W-:Y:S04]  /*901a0*/  STL.64 [R1+0x6930], R148 ;  /* 0x0069309401007387 */ /* 0x010fe80000100a00 */
[----:B---3--:R-:W-:Y:S04]  /*901b0*/  STL.64 [R1+0x6928], R146 ;  /* 0x0069289201007387 */ /* 0x008fe80000100a00 */
        /* <DEDUP_REMOVED lines=60> */
[----:B------:R-:W-:-:S02]  /*90580*/  IMAD.MOV.U32 R249, RZ, RZ, R3 ;  /* 0x000000fffff97224 */ /* 0x000fc400078e0003 */
[----:B------:R-:W-:Y:S01]  /*90590*/  IMAD.MOV.U32 R251, RZ, RZ, R0 ;  /* 0x000000fffffb7224 */ /* 0x000fe200078e0000 */
[----:B------:R-:W-:Y:S02]  /*905a0*/  UIADD3.64 UR16, UR4, 0x1202, URZ ;  /* 0x0000120204107897 */ /* 0x000fe4000fffe03f */
[----:B------:R-:W-:-:S03]  /*905b0*/  UIADD3.64 UR20, UR4, 0x1204, URZ ;  /* 0x0000120404147897 */ /* 0x000fc6000fffe03f */
[----:B--2---:R-:W-:-:S06]  /*905c0*/  WARPGROUP.ARRIVE ;  /* 0x00000000000079c5 */ /* 0x004fcc0000000000 */
[----:B------:R-:W-:Y:S01]  /*905d0*/  HGMMA.64x256x8.F32.TF32 R124, gdesc[UR16], R124, gsb0 ;  /* 0x07e00000107c79f0 */ /* 0x000fe2000800287c */
[----:B------:R-:W-:Y:S02]  /*905e0*/  UIADD3.64 UR24, UR4, 0x21fe, URZ ;  /* 0x000021fe04187897 */ /* 0x000fe4000fffe03f */
[----:B------:R-:W-:Y:S02]  /*905f0*/  WARPGROUP.DEPBAR.LE gsb0, 0x0 ;  /* 0x00008000000079c5 */ /* 0x000fe40000010000 */
[----:B------:R-:W-:-:S15]  /*90600*/  WARPGROUP.ARRIVE ;  /* 0x00000000000079c5 */ /* 0x000fde0000000000 */
[----:B------:R-:W-:-:S08]  /*90610*/  NOP ;  /* 0x0000000000007918 */ /* 0x000fd00000000000 */
        /* <DEDUP_REMOVED lines=63> */
[----:B------:R-:W-:-:S02]  /*90a10*/  WARPGROUP.DEPBAR.LE gsb0, 0x0 ;  /* 0x00008000000079c5 */ /* 0x000fc40000010000 */
[----:B------:R-:W-:-:S06]  /*90a20*/  WARPGROUP.ARRIVE ;  /* 0x00000000000079c5 */ /* 0x000fcc0000000000 */
        /* <DEDUP_REMOVED lines=16> */
[----:B------:R-:W-:-:S03]  /*90b30*/  MOV R7, UR12 ;  /* 0x0000000c00077c02 */ /* 0x000fc60008000f00 */
        /* <DEDUP_REMOVED lines=138> */
[----:B------:R-:W-:-:S02]  /*913e0*/  UIADD3.64 UR58, UR4, 0x1fe, URZ ;  /* 0x000001fe043a7897 */ /* 0x000fc4000fffe03f */
[----:B------:R-:W-:-:S05]  /*913f0*/  UIADD3.64 UR10, UR6, 0x1ffe, URZ ;  /* 0x00001ffe060a7897 */ /* 0x000fca000fffe03f */
[----:B------:R-:W-:Y:S01]  /*91400*/  UMOV UR12, UR58 ;  /* 0x0000003a000c7c82 */ /* 0x000fe20008000000 */
[----:B------:R-:W-:Y:S01]  /*91410*/  UMOV UR13, UR59 ;  /* 0x0000003b000d7c82 */ /* 0x000fe20008000000 */
[----:B------:R-:W-:Y:S01]  /*91420*/  UMOV UR14, UR10 ;  /* 0x0000000a000e7c82 */ /* 0x000fe20008000000 */
[----:B------:R-:W-:Y:S01]  /*91430*/  UMOV UR15, UR11 ;  /* 0x0000000b000f7c82 */ /* 0x000fe20008000000 */
[----:B--2---:R-:W-:-:S06]  /*91440*/  WARPGROUP.ARRIVE ;  /* 0x00000000000079c5 */ /* 0x004fcc0000000000 */
[----:B------:R-:W-:Y:S03]  /*91450*/  HGMMA.64x256x8.F32.TF32 R24, gdesc[UR12], R24, gsb0 ;  /* 0x07e000000c1879f0 */ /* 0x000fe60008002818 */
[----:B------:R-:W-:Y:S02]  /*91460*/  WARPGROUP.DEPBAR.LE gsb0, 0x0 ;  /* 0x00008000000079c5 */ /* 0x000fe40000010000 */
[----:B------:R1:W-:Y:S04]  /*91470*/  STL.64 [R1+0x1600], R24 ;  /* 0x0016001801007387 */ /* 0x0003e80000100a00 */
[----:B------:R2:W-:Y:S04]  /*91480*/  STL.64 [R1+0x1608], R26 ;  /* 0x0016081a01007387 */ /* 0x0005e80000100a00 */
[----:B-1----:R-:W3:Y:S01]  /*91490*/  LDL.LU R24, [R1+0x673c] ;  /* 0x00673c0001187983 */ /* 0x002ee20000300800 */
        /* <DEDUP_REMOVED lines=124> */
[----:B---3--:R-:W-:-:S02]  /*91c60*/  R2UR UR13, R24 ;  /* 0x00000000180d72ca */ /* 0x008fc400000e0000 */
[----:B------:R-:W3:Y:S04]  /*91c70*/  LDL.LU.64 R24, [R1+0x1400] ;  /* 0x0014000001187983 */ /* 0x000ee80000300a00 */
[----:B--2---:R-:W2:Y:S04]  /*91c80*/  LDL.LU.64 R26, [R1+0x1408] ;  /* 0x00140800011a7983 */ /* 0x004ea80000300a00 */
[----:B------:R-:W4:Y:S04]  /*91c90*/  LDL.LU.64 R28, [R1+0x1410] ;  /* 0x00141000011c7983 */ /* 0x000f280000300a00 */
[----:B------:R-:W3:Y:S04]  /*91ca0*/  LDL.LU.64 R30, [R1+0x1418] ;  /* 0x00141800011e7983 */ /* 0x000ee80000300a00 */
[----:B------:R-:W2:Y:S04]  /*91cb0*/  LDL.LU.64 R32, [R1+0x1420] ;  /* 0x0014200001207983 */ /* 0x000ea80000300a00 */
        /* <DEDUP_REMOVED lines=59> */
[----:B---3--:R-:W-:Y:S04]  /*92070*/  STL.64 [R1+0x6720], R150 ;  /* 0x0067209601007387 */ /* 0x008fe80000100a00 */
[----:B----4-:R-:W-:Y:S04]  /*92080*/  STL.64 [R1+0x6718], R148 ;  /* 0x0067189401007387 */ /* 0x010fe80000100a00 */
        /* <DEDUP_REMOVED lines=58> */
[----:B------:R-:W-:Y:S01]  /*92430*/  UIADD3.64 UR58, UR4, 0x200, URZ ;  /* 0x00000200043a7897 */ /* 0x000fe2000fffe03f */
[----:B------:R-:W3:Y:S01]  /*92440*/  LDL.LU R7, [R1+0x6738] ;  /* 0x0067380001077983 */ /* 0x000ee20000300800 */
[----:B------:R-:W-:-:S03]  /*92450*/  UIADD3.64 UR10, UR6, 0x2000, URZ ;  /* 0x00002000060a7897 */ /* 0x000fc6000fffe03f */
[----:B------:R-:W4:Y:S02]  /*92460*/  LDL.LU R3, [R1+0x6734] ;  /* 0x0067340001037983 */ /* 0x000f240000300800 */
[----:B------:R-:W-:Y:S01]  /*92470*/  UMOV UR8, UR58 ;  /* 0x0000003a00087c82 */ /* 0x000fe20008000000 */
[----:B------:R-:W-:Y:S01]  /*92480*/  UMOV UR9, UR59 ;  /* 0x0000003b00097c82 */ /* 0x000fe20008000000 */
[----:B------:R-:W3:Y:S01]  /*92490*/  LDL.LU R4, [R1+0x6730] ;  /* 0x0067300001047983 */ /* 0x000ee20000300800 */
[----:B------:R-:W-:Y:S02]  /*924a0*/  UIADD3.64 UR58, UR6, 0x2002, URZ ;  /* 0x00002002063a7897 */ /* 0x000fe4000fffe03f */
[----:B------:R-:W-:Y:S01]  /*924b0*/  UIADD3.64 UR14, UR4, 0x11fe, URZ ;  /* 0x000011fe040e7897 */ /* 0x000fe2000fffe03f */
[----:B------:R-:W3:Y:S01]  /*924c0*/  LDL.LU R8, [R1+0x672c] ;  /* 0x00672c0001087983 */ /* 0x000ee20000300800 */
[----:B------:R-:W-:Y:S02]  /*924d0*/  UIADD3.64 UR18, UR6, 0x27fe, URZ ;  /* 0x000027fe06127897 */ /* 0x000fe4000fffe03f */
[----:B------:R-:W-:Y:S01]  /*924e0*/  UIADD3.64 UR22, UR6, 0x2804, URZ ;  /* 0x0000280406167897 */ /* 0x000fe2000fffe03f */
[----:B------:R-:W3:Y:S01]  /*924f0*/  LDL.LU R9, [R1+0x6728] ;  /* 0x0067280001097983 */ /* 0x000ee20000300800 */
[----:B--2---:R-:W-:-:S06]  /*92500*/  WARPGROUP.ARRIVE ;  /* 0x00000000000079c5 */ /* 0x004fcc0000000000 */
[----:B------:R-:W-:Y:S01]  /*92510*/  HGMMA.64x256x8.F32.TF32 R124, gdesc[UR8], R124, gsb0 ;  /* 0x07e00000087c79f0 */ /* 0x000fe2000800287c */
[----:B------:R-:W-:Y:S01]  /*92520*/  UIADD3.64 UR10, UR6, 0x2004, URZ ;  /* 0x00002004060a7897 */ /* 0x000fe2000fffe03f */
[----:B----4-:R-:W-:Y:S02]  /*92530*/  R2UR UR8, R3 ;  /* 0x00000000030872ca */ /* 0x010fe400000e0000 */
[----:B---3--:R-:W-:Y:S01]  /*92540*/  R2UR UR9, R4 ;  /* 0x00000000040972ca */ /* 0x008fe200000e0000 */
[----:B------:R-:W-:Y:S02]  /*92550*/  WARPGROUP.DEPBAR.LE gsb0, 0x0 ;  /* 0x00008000000079c5 */ /* 0x000fe40000010000 */
[----:B------:R-:W-:-:S15]  /*92560*/  WARPGROUP.ARRIVE ;  /* 0x00000000000079c5 */ /* 0x000fde0000000000 */
[----:B------:R-:W-:-:S06]  /*92570*/  NOP ;  /* 0x0000000000007918 */ /* 0x000fcc0000000000 */
        /* <DEDUP_REMOVED lines=9> */
[----:B------:R-:W-:Y:S01]  /*92610*/  R2UR UR12, R7 ;  /* 0x00000000070c72ca */ /* 0x000fe200000e0000 */
[----:B------:R-:W-:Y:S01]  /*92620*/  UIADD3.64 UR14, UR6, 0x2800, URZ ;  /* 0x00002800060e7897 */ /* 0x000fe2000fffe03f */
[----:B------:R-:W-:Y:S02]  /*92630*/  WARPGROUP.DEPBAR.LE gsb0, 0x0 ;  /* 0x00008000000079c5 */ /* 0x000fe40000010000 */
[----:B------:R-:W-:-:S15]  /*92640*/  WARPGROUP.ARRIVE ;  /* 0x00000000000079c5 */ /* 0x000fde0000000000 */
[----:B------:R-:W-:-:S04]  /*92650*/  NOP ;  /* 0x0000000000007918 */ /* 0x000fc80000000000 */
[----:B------:R-:W-:Y:S01]  /*92660*/  HGMMA.64x256x8.F32.TF32 R124, gdesc[UR8], R124, gsb0 ;  /* 0x07e00000087c79f0 */ /* 0x000fe2000800287c */
[----:B------:R-:W-:Y:S02]  /*92670*/  UIADD3.64 UR18, UR6, 0x2802, URZ ;  /* 0x0000280206127897 */ /* 0x000fe4000fffe03f */
[----:B------:R-:W-:Y:S02]  /*92680*/  WARPGROUP.DEPBAR.LE gsb0, 0x0 ;  /* 0x00008000000079c5 */ /* 0x000fe40000010000 */
[----:B------:R-:W-:-:S15]  /*92690*/  WARPGROUP.ARRIVE ;  /* 0x00000000000079c5 */ /* 0x000fde0000000000 */
[----:B------:R-:W-:-:S08]  /*926a0*/  NOP ;  /* 0x0000000000007918 */ /* 0x000fd00000000000 */
[----:B------:R-:W-:Y:S03]  /*926b0*/  HGMMA.64x256x8.F32.TF32 R124, gdesc[UR12], R124, gsb0 ;  /* 0x07e000000c7c79f0 */ /* 0x000fe6000800287c */
        /* <DEDUP_REMOVED lines=34> */
[----:B------:R-:W-:Y:S01]  /*928e0*/  UMOV UR50, UR60 ;  /* 0x0000003c00327c82 */ /* 0x000fe20008000000 */
[----:B------:R-:W-:Y:S01]  /*928f0*/  UMOV UR51, UR61 ;  /* 0x0000003d00337c82 */ /* 0x000fe20008000000 */
        /* <DEDUP_REMOVED lines=127> */
[----:B-1----:R-:W3:Y:S04]  /*930f0*/  LDL.LU.64 R150, [R1+0x6720] ;  /* 0x0067200001967983 */ /* 0x002ee80000300a00 */
        /* <DEDUP_REMOVED lines=63> */
[----:B------:R-:W-:-:S02]  /*934f0*/  R2UR UR10, R8 ;  /* 0x00000000080a72ca */ /* 0x000fc400000e0000 */
[----:B------:R-:W-:Y:S01]  /*93500*/  R2UR UR11, R9 ;  /* 0x00000000090b72ca */ /* 0x000fe200000e0000 */
[----:B------:R-:W-:Y:S01]  /*93510*/  UIADD3.64 UR8, UR4, 0x3fe, URZ ;  /* 0x000003fe04087897 */ /* 0x000fe2000fffe03f */
[----:B---3--:R-:W-:-:S11]  /*93520*/  WARPGROUP.ARRIVE ;  /* 0x00000000000079c5 */ /* 0x008fd60000000000 */
[----:B------:R-:W-:Y:S01]  /*93530*/  HGMMA.64x256x8.F32.TF32 R24, gdesc[UR8], R24, gsb0 ;  /* 0x07e00000081879f0 */ /* 0x000fe20008002818 */
[----:B------:R-:W-:Y:S01]  /*93540*/  UIADD3.64 UR8, UR4, 0x400, URZ ;  /* 0x0000040004087897 */ /* 0x000fe2000fffe03f */
[----:B------:R-:W-:Y:S01]  /*93550*/  UMOV UR10, UR6 ;  /* 0x00000006000a7c82 */ /* 0x000fe20008000000 */
[----:B------:R-:W-:Y:S01]  /*93560*/  UMOV UR11, UR7 ;  /* 0x00000007000b7c82 */ /* 0x000fe20008000000 */
[----:B------:R-:W-:Y:S02]  /*93570*/  UIADD3.64 UR58, UR6, 0x2, URZ ;  /* 0x00000002063a7897 */ /* 0x000fe4000fffe03f */
[----:B------:R-:W-:Y:S01]  /*93580*/  UIADD3.64 UR56, UR4, 0x402, URZ ;  /* 0x0000040204387897 */ /* 0x000fe2000fffe03f */
[----:B------:R-:W-:Y:S02]  /*93590*/  WARPGROUP.DEPBAR.LE gsb0, 0x0 ;  /* 0x00008000000079c5 */ /* 0x000fe40000010000 */
[----:B------:R-:W-:-:S15]  /*935a0*/  WARPGROUP.ARRIVE ;  /* 0x00000000000079c5 */ /* 0x000fde0000000000 */
[----:B------:R-:W-:-:S04]  /*935b0*/  NOP ;  /* 0x0000000000007918 */ /* 0x000fc80000000000 */
[----:B------:R-:W-:Y:S01]  /*935c0*/  HGMMA.64x256x8.F32.TF32 R24, gdesc[UR8], R24, gsb0 ;  /* 0x07e00000081879f0 */ /* 0x000fe20008002818 */
[----:B------:R-:W-:Y:S02]  /*935d0*/  UIADD3.64 UR10, UR6, 0x4, URZ ;  /* 0x00000004060a7897 */ /* 0x000fe4000fffe03f */
[----:B------:R-:W-:Y:S01]  /*935e0*/  UIADD3.64 UR8, UR4, 0x404, URZ ;  /* 0x0000040404087897 */ /* 0x000fe2000fffe03f */
[----:B------:R-:W-:Y:S02]  /*935f0*/  WARPGROUP.DEPBAR.LE gsb0, 0x0 ;  /* 0x00008000000079c5 */ /* 0x000fe40000010000 */
[----:B------:R-:W-:-:S15]  /*93600*/  WARPGROUP.ARRIVE ;  /* 0x00000000000079c5 */ /* 0x000fde0000000000 */
[----:B------:R-:W-:-:S07]  /*93610*/  NOP ;  /* 0x0000000000007918 */ /* 0x000fce0000000000 */
[----:B------:R-:W-:Y:S01]  /*93620*/  HGMMA.64x256x8.F32.TF32 R24, gdesc[UR56], R24, gsb0 ;  /* 0x07e00000381879f0 */ /* 0x000fe20008002818 */
[----:B------:R-:W-:Y:S02]  /*93630*/  UIADD3.64 UR12, UR6, 0x7fe, URZ ;  /* 0x000007fe060c7897 */ /* 0x000fe4000fffe03f */
[----:B------:R-:W-:-:S05]  /*93640*/  UIADD3.64 UR16, UR4, 0x13fe, URZ ;  /* 0x000013fe04107897 */ /* 0x000fca000fffe03f */
[----:B------:R-:W-:Y:S01]  /*93650*/  UMOV UR18, UR12 ;  /* 0x0000000c00127c82 */ /* 0x000fe20008000000 */
[----:B------:R-:W-:Y:S01]  /*93660*/  UMOV UR19, UR13 ;  /* 0x0000000d00137c82 */ /* 0x000fe20008000000 */
[----:B------:R-:W-:Y:S02]  /*93670*/  WARPGROUP.DEPBAR.LE gsb0, 0x0 ;  /* 0x00008000000079c5 */ /* 0x000fe40000010000 */
[----:B------:R-:W-:-:S15]  /*93680*/  WARPGROUP.ARRIVE ;  /* 0x00000000000079c5 */ /* 0x000fde0000000000 */
[----:B------:R-:W-:-:S01]  /*93690*/  NOP ;  /* 0x0000000000007918 */ /* 0x000fc20000000000 */
[----:B------:R-:W-:Y:S01]  /*936a0*/  HGMMA.64x256x8.F32.TF32 R24, gdesc[UR8], R24, gsb0 ;  /* 0x07e00000081879f0 */ /* 0x000fe20008002818 */
[----:B------:R-:W-:Y:S02]  /*936b0*/  UIADD3.64 UR14, UR6, 0x800, URZ ;  /* 0x00000800060e7897 */ /* 0x000fe4000fffe03f */
[----:B------:R-:W-:Y:S01]  /*936c0*/  UIADD3.64 UR12, UR4, 0x1400, URZ ;  /* 0x00001400040c7897 */ /* 0x000fe2000fffe03f */
[----:B------:R-:W-:Y:S02]  /*936d0*/  WARPGROUP.DEPBAR.LE gsb0, 0x0 ;  /* 0x00008000000079c5 */ /* 0x000fe40000010000 */
[----:B------:R-:W-:-:S15]  /*936e0*/  WARPGROUP.ARRIVE ;  /* 0x00000000000079c5 */ /* 0x000fde0000000000 */
[----:B------:R-:W-:-:S07]  /*936f0*/  NOP ;  /* 0x0000000000007918 */ /* 0x000fce0000000000 */
[----:B------:R-:W-:Y:S01]  /*93700*/  HGMMA.64x256x8.F32.TF32 R24, gdesc[UR16], R24, gsb0 ;  /* 0x07e00000101879f0 */ /* 0x000fe20008002818 */
[----:B------:R-:W-:Y:S02]  /*93710*/  MOV R4, UR9 ;  /* 0x0000000900047c02 */ /* 0x000fe40008000f00 */
[----:B------:R-:W-:Y:S01]  /*93720*/  MOV R3, UR8 ;  /* 0x0000000800037c02 */ /* 0x000fe20008000f00 */
[----:B------:R-:W-:Y:S04]  /*93730*/  STL [R1+0x6314], R8 ;  /* 0x0063140801007387 */ /* 0x000fe80000100800 */
[----:B------:R-:W-:Y:S04]  /*93740*/  STL [R1+0x6310], R9 ;  /* 0x0063100901007387 */ /* 0x000fe80000100800 */
[----:B------:R-:W-:Y:S04]  /*93750*/  STL [R1+0x6318], R4 ;  /* 0x0063180401007387 */ /* 0x000fe80000100800 */
[----:B------:R-:W-:Y:S01]  /*93760*/  STL [R1+0x631c], R3 ;  /* 0x00631c0301007387 */ /* 0x000fe20000100800 */
[----:B------:R-:W-:-:S02]  /*93770*/  WARPGROUP.DEPBAR.LE gsb0, 0x0 ;  /* 0x00008000000079c5 */ /* 0x000fc40000010000 */
[----:B------:R-:W-:-:S09]  /*93780*/  WARPGROUP.ARRIVE ;  /* 0x00000000000079c5 */ /* 0x000fd20000000000 */
[----:B------:R-:W-:Y:S03]  /*93790*/  HGMMA.64x256x8.F32.TF32 R24, gdesc[UR12], R24, gsb0 ;  /* 0x07e000000c1879f0 */ /* 0x000fe60008002818 */
[----:B------:R-:W-:Y:S02]  /*937a0*/  WARPGROUP.DEPBAR.LE gsb0, 0x0 ;  /* 0x00008000000079c5 */ /* 0x000fe40000010000 */
[----:B------:R1:W-:Y:S01]  /*937b0*/  STL.64 [R1+0x1400], R24 ;  /* 0x0014001801007387 */ /* 0x0003e20000100a00 */
[----:B------:R-:W-:-:S03]  /*937c0*/  MOV R252, R28 ;  /* 0x0000001c00fc7202 */ /* 0x000fc60000000f00 */
[----:B------:R-:W-:Y:S01]  /*937d0*/  STL.64 [R1+0x1408], R26 ;  /* 0x0014081a01007387 */ /* 0x000fe20000100a00 */
[----:B--2---:R-:W-:Y:S01]  /*937e0*/  IMAD.MOV.U32 R251, RZ, RZ, R29 ;  /* 0x000000fffffb7224 */ /* 0x004fe200078e001d */
[----:B-1----:R-:W-:Y:S01]  /*937f0*/  MOV R24, UR13 ;  /* 0x0000000d00187c02 */ /* 0x002fe20008000f00 */
[----:B------:R-:W-:Y:S01]  /*93800*/  IMAD.MOV.U32 R249, RZ, RZ, R31 ;  /* 0x000000fffff97224 */ /* 0x000fe200078e001f */
[----:B------:R-:W-:-:S03]  /*93810*/  MOV R250, R30 ;  /* 0x0000001e00fa7202 */ /* 0x000fc60000000f00 */
[----:B------:R1:W-:Y:S01]  /*93820*/  STL [R1+0x6324], R24 ;  /* 0x0063241801007387 */ /* 0x0003e20000100800 */
[----:B------:R-:W-:Y:S01]  /*93830*/  MOV R248, R32 ;  /* 0x0000002000f87202 */ /* 0x000fe20000000f00 */
[----:B------:R-:W-:Y:S01]  /*93840*/  IMAD.MOV.U32 R247, RZ, RZ, R33 ;  /* 0x000000fffff77224 */ /* 0x000fe200078e0021 */
[----:B------:R-:W-:Y:S01]  /*93850*/  MOV R246, R34 ;  /* 0x0000002200f67202 */ /* 0x000fe20000000f00 */
[----:B------:R-:W-:Y:S01]  /*93860*/  IMAD.MOV.U32 R245, RZ, RZ, R35 ;  /* 0x000000fffff57224 */ /* 0x000fe200078e0023 */
[----:B------:R-:W-:Y:S01]  /*93870*/  MOV R244, R36 ;  /* 0x0000002400f47202 */ /* 0x000fe20000000f00 */
[----:B-1----:R-:W2:Y:S04]  /*93880*/  LDL.LU.64 R24, [R1+0x1200] ;  /* 0x0012000001187983 */ /* 0x002ea80000300a00 */
[----:B------:R-:W3:Y:S01]  /*93890*/  LDL.LU.64 R26, [R1+0x1208] ;  /* 0x00120800011a7983 */ /* 0x000ee20000300a00 */
[----:B------:R-:W-:-:S03]  /*938a0*/  IMAD.MOV.U32 R243, RZ, RZ, R37 ;  /* 0x000000fffff37224 */ /* 0x000fc600078e0025 */
[----:B------:R-:W4:Y:S01]  /*938b0*/  LDL.LU.64 R28, [R1+0x1210] ;  /* 0x00121000011c7983 */ /* 0x000f220000300a00 */
[----:B------:R-:W-:-:S03]  /*938c0*/  MOV R242, R38 ;  /* 0x0000002600f27202 */ /* 0x000fc60000000f00 */
[----:B------:R-:W2:Y:S01]  /*938d0*/  LDL.LU.64 R30, [R1+0x1218] ;  /* 0x00121800011e7983 */ /* 0x000ea20000300a00 */
[----:B------:R-:W-:-:S03]  /*938e0*/  IMAD.MOV.U32 R241, RZ, RZ, R39 ;  /* 0x000000fffff17224 */ /* 0x000fc600078e0027 */
[----:B------:R-:W3:Y:S01]  /*938f0*/  LDL.LU.64 R32, [R1+0x1220] ;  /* 0x0012200001207983 */ /* 0x000ee20000300a00 */
[----:B------:R-:W-:Y:S01]  /*93900*/  MOV R240, R40 ;  /* 0x0000002800f07202 */ /* 0x000fe20000000f00 */
[----:B------:R-:W-:Y:S02]  /*93910*/  IMAD.MOV.U32 R239, RZ, RZ, R41 ;  /* 0x000000ffffef7224 */ /* 0x000fe400078e0029 */
[----:B------:R-:W4:Y:S01]  /*93920*/  LDL.LU.64 R34, [R1+0x1228] ;  /* 0x0012280001227983 */ /* 0x000f220000300a00 */
[----:B------:R-:W-:Y:S01]  /*93930*/  MOV R238, R42 ;  /* 0x0000002a00ee7202 */ /* 0x000fe20000000f00 */
[----:B------:R-:W-:Y:S02]  /*93940*/  IMAD.MOV.U32 R237, RZ, RZ, R43 ;  /* 0x000000ffffed7224 */ /* 0x000fe400078e002b */
[----:B------:R-:W2:Y:S01]  /*93950*/  LDL.LU.64 R36, [R1+0x1230] ;  /* 0x0012300001247983 */ /* 0x000ea20000300a00 */
[----:B------:R-:W-:Y:S01]  /*93960*/  MOV R236, R44 ;  /* 0x0000002c00ec7202 */ /* 0x000fe20000000f00 */
[----:B------:R-:W-:-:S02]  /*93970*/  IMAD.MOV.U32 R235, RZ, RZ, R45 ;  /* 0x000000ffffeb7224 */ /* 0x000fc400078e002d */
        /* <DEDUP_REMOVED lines=226> */
[----:B------:R-:W-:-:S02]  /*947a0*/  MOV R249, R3 ;  /* 0x0000000300f97202 */ /* 0x000fc40000000f00 */
[----:B------:R-:W-:Y:S01]  /*947b0*/  MOV R251, R0 ;  /* 0x0000000000fb7202 */ /* 0x000fe20000000f00 */
[----:B------:R-:W-:Y:S02]  /*947c0*/  UIADD3.64 UR18, UR6, 0x802, URZ ;  /* 0x0000080206127897 */ /* 0x000fe4000fffe03f */
[----:B------:R-:W-:Y:S02]  /*947d0*/  UIADD3.64 UR16, UR4, 0x1402, URZ ;  /* 0x0000140204107897 */ /* 0x000fe4000fffe03f */
[----:B------:R-:W-:Y:S02]  /*947e0*/  UIADD3.64 UR22, UR6, 0x804, URZ ;  /* 0x0000080406167897 */ /* 0x000fe4000fffe03f */
[----:B------:R-:W-:Y:S01]  /*947f0*/  UIADD3.64 UR20, UR4, 0x1404, URZ ;  /* 0x0000140404147897 */ /* 0x000fe2000fffe03f */
[----:B--2---:R-:W-:-:S06]  /*94800*/  WARPGROUP.ARRIVE ;  /* 0x00000000000079c5 */ /* 0x004fcc0000000000 */
        /* <DEDUP_REMOVED lines=369> */
[----:B---3--:R-:W-:Y:S02]  /*95f20*/  R2UR UR13, R24 ;  /* 0x00000000180d72ca */ /* 0x008fe400000e0000 */
        /* <DEDUP_REMOVED lines=437> */
[----:B------:R-:W-:-:S03]  /*97a80*/  IMAD.MOV.U32 R252, RZ, RZ, R28 ;  /* 0x000000fffffc7224 */ /* 0x000fc600078e001c */
[----:B------:R-:W-:Y:S01]  /*97a90*/  STL.64 [R1+0x1008], R26 ;  /* 0x0010081a01007387 */ /* 0x000fe20000100a00 */
[----:B--2---:R-:W-:Y:S02]  /*97aa0*/  MOV R251, R29 ;  /* 0x0000001d00fb7202 */ /* 0x004fe40000000f00 */
        /* <DEDUP_REMOVED lines=3169> */
[----:B------:R-:W-:Y:S01]  /*a40c0*/  UIADD3.64 UR8, UR4, 0xc02, URZ ;  /* 0x00000c0204087897 */ /* 0x000fe2000fffe03f */
[----:B------:R-:W-:Y:S01]  /*a40d0*/  UMOV UR10, UR56 ;  /* 0x00000038000a7c82 */ /* 0x000fe20008000000 */
[----:B------:R-:W-:Y:S01]  /*a40e0*/  UMOV UR11, UR57 ;  /* 0x00000039000b7c82 */ /* 0x000fe20008000000 */
[----:B------:R-:W-:Y:S02]  /*a40f0*/  UIADD3.64 UR58, UR6, 0x4, URZ ;  /* 0x00000004063a7897 */ /* 0x000fe4000fffe03f */
[----:B------:R-:W-:-:S05]  /*a4100*/  UIADD3.64 UR12, UR4, 0xc04, URZ ;  /* 0x00000c04040c7897 */ /* 0x000fca000fffe03f */
[----:B------:R-:W-:Y:S01]  /*a4110*/  UMOV UR14, UR58 ;  /* 0x0000003a000e7c82 */ /* 0x000fe20008000000 */
[----:B------:R-:W-:Y:S01]  /*a4120*/  UMOV UR15, UR59 ;  /* 0x0000003b000f7c82 */ /* 0x000fe20008000000 */
[----:B------:R-:W-:Y:S02]  /*a4130*/  WARPGROUP.DEPBAR.LE gsb0, 0x0 ;  /* 0x00008000000079c5 */ /* 0x000fe40000010000 */
[----:B------:R-:W-:-:S13]  /*a4140*/  WARPGROUP.ARRIVE ;  /* 0x00000000000079c5 */ /* 0x000fda0000000000 */
        /* <DEDUP_REMOVED lines=10> */
[----:B------:R-:W-:Y:S02]  /*a41f0*/  WARPGROUP.DEPBAR.LE gsb0, 0x0 ;  /* 0x00008000000079c5 */ /* 0x000fe40000010000 */
[----:B------:R-:W-:-:S15]  /*a4200*/  WARPGROUP.ARRIVE ;  /* 0x00000000000079c5 */ /* 0x000fde0000000000 */
[----:B------:R-:W-:-:S08]  /*a4210*/  NOP ;  /* 0x0000000000007918 */ /* 0x000fd00000000000 */
[----:B------:R-:W-:Y:S01]  /*a4220*/  HGMMA.64x256x8.F32.TF32 R24, gdesc[UR16], R24, gsb0 ;  /* 0x07e00000101879f0 */ /* 0x000fe20008002818 */
[----:B------:R-:W-:Y:S01]  /*a4230*/  UIADD3.64 UR16, UR4, 0x1c00, URZ ;  /* 0x00001c0004107897 */ /* 0x000fe2000fffe03f */
[----:B------:R-:W-:Y:S01]  /*a4240*/  UMOV UR18, UR58 ;  /* 0x0000003a00127c82 */ /* 0x000fe20008000000 */
[----:B------:R-:W-:Y:S01]  /*a4250*/  UMOV UR19, UR59 ;  /* 0x0000003b00137c82 */ /* 0x000fe20008000000 */
[----:B------:R-:W-:Y:S02]  /*a4260*/  MOV R4, UR13 ;  /* 0x0000000d00047c02 */ /* 0x000fe40008000f00 */
[----:B------:R-:W-:Y:S01]  /*a4270*/  MOV R3, UR12 ;  /* 0x0000000c00037c02 */ /* 0x000fe20008000f00 */
        /* <DEDUP_REMOVED lines=266> */
[----:B------:R-:W-:-:S05]  /*a5320*/  UIADD3.64 UR20, UR4, 0x1c02, URZ ;  /* 0x00001c0204147897 */ /* 0x000fca000fffe03f */
[----:B------:R-:W-:Y:S01]  /*a5330*/  UMOV UR22, UR58 ;  /* 0x0000003a00167c82 */ /* 0x000fe20008000000 */
[----:B------:R-:W-:Y:S01]  /*a5340*/  UMOV UR23, UR59 ;  /* 0x0000003b00177c82 */ /* 0x000fe20008000000 */
[----:B------:R-:W-:Y:S02]  /*a5350*/  UIADD3.64 UR56, UR6, 0x804, URZ ;  /* 0x0000080406387897 */ /* 0x000fe4000fffe03f */
[----:B------:R-:W-:-:S05]  /*a5360*/  UIADD3.64 UR24, UR4, 0x1c04, URZ ;  /* 0x00001c0404187897 */ /* 0x000fca000fffe03f */
[----:B------:R-:W-:Y:S01]  /*a5370*/  UMOV UR26, UR56 ;  /* 0x00000038001a7c82 */ /* 0x000fe20008000000 */
[----:B------:R-:W-:Y:S01]  /*a5380*/  UMOV UR27, UR57 ;  /* 0x00000039001b7c82 */ /* 0x000fe20008000000 */
[----:B--2---:R-:W-:-:S06]  /*a5390*/  WARPGROUP.ARRIVE ;  /* 0x00000000000079c5 */ /* 0x004fcc0000000000 */
        /* <DEDUP_REMOVED lines=384> */
[----:B------:R-:W3:Y:S04]  /*a6ba0*/  LDL.LU.64 R24, [R1] ;  /* 0x0000000001187983 */ /* 0x000ee80000300a00 */
        /* <DEDUP_REMOVED lines=257> */
[----:B------:R-:W-:Y:S01]  /*a7bc0*/  UIADD3.64 UR14, UR6, 0x2000, URZ ;  /* 0x00002000060e7897 */ /* 0x000fe2000fffe03f */
[----:B------:R-:W1:Y:S02]  /*a7bd0*/  LDC R190, c[0x0][0x230] ;  /* 0x00008c00ffbe7b82 */ /* 0x000e640000000800 */
[----:B------:R-:W4:Y:S02]  /*a7be0*/  LDL.LU R3, [R1+0x52b8] ;  /* 0x0052b80001037983 */ /* 0x000f240000300800 */
[----:B------:R-:W-:Y:S01]  /*a7bf0*/  UMOV UR12, UR10 ;  /* 0x0000000a000c7c82 */ /* 0x000fe20008000000 */
[----:B------:R-:W-:Y:S01]  /*a7c00*/  UMOV UR13, UR11 ;  /* 0x0000000b000d7c82 */ /* 0x000fe20008000000 */
[----:B------:R-:W4:Y:S01]  /*a7c10*/  LDL.LU R4, [R1+0x52b4] ;  /* 0x0052b40001047983 */ /* 0x000f220000300800 */
[----:B------:R-:W-:Y:S01]  /*a7c20*/  UIADD3.64 UR18, UR4, 0x1bfe, URZ ;  /* 0x00001bfe04127897 */ /* 0x000fe2000fffe03f */
[----:B------:R-:W1:Y:S01]  /*a7c30*/  LDC R5, c[0x0][0x238] ;  /* 0x00008e00ff057b82 */ /* 0x000e620000000800 */
[----:B------:R-:W-:Y:S01]  /*a7c40*/  UIADD3.64 UR22, UR6, 0x27fe, URZ ;  /* 0x000027fe06167897 */ /* 0x000fe2000fffe03f */
[----:B------:R-:W4:Y:S01]  /*a7c50*/  LDL.LU R8, [R1+0x52b0] ;  /* 0x0052b00001087983 */ /* 0x000f220000300800 */
[----:B------:R-:W-:-:S02]  /*a7c60*/  UIADD3.64 UR26, UR6, 0x2804, URZ ;  /* 0x00002804061a7897 */ /* 0x000fc4000fffe03f */
[----:B------:R-:W-:Y:S01]  /*a7c70*/  UIADD3.64 UR30, UR6, 0x2ffe, URZ ;  /* 0x00002ffe061e7897 */ /* 0x000fe2000fffe03f */
[----:B------:R-:W4:Y:S01]  /*a7c80*/  LDL.LU R9, [R1+0x52ac] ;  /* 0x0052ac0001097983 */ /* 0x000f220000300800 */
[----:B------:R-:W-:Y:S01]  /*a7c90*/  UIADD3.64 UR34, UR6, 0x3000, URZ ;  /* 0x0000300006227897 */ /* 0x000fe2000fffe03f */
[----:B------:R-:W1:Y:S01]  /*a7ca0*/  LDC R6, c[0x0][0x23c] ;  /* 0x00008f00ff067b82 */ /* 0x000e620000000800 */
[----:B--2---:R-:W-:Y:S01]  /*a7cb0*/  WARPGROUP.ARRIVE ;  /* 0x00000000000079c5 */ /* 0x004fe20000000000 */
[----:B------:R-:W-:Y:S01]  /*a7cc0*/  UIADD3.64 UR10, UR6, 0x2002, URZ ;  /* 0x00002002060a7897 */ /* 0x000fe2000fffe03f */
[----:B------:R-:W2:Y:S04]  /*a7cd0*/  LDL.LU R16, [R1+0x52a8] ;  /* 0x0052a80001107983 */ /* 0x000ea80000300800 */
[----:B------:R-:W-:Y:S01]  /*a7ce0*/  HGMMA.64x256x8.F32.TF32 R24, gdesc[UR12], R24, gsb0 ;  /* 0x07e000000c1879f0 */ /* 0x000fe20008002818 */
[----:B------:R-:W-:Y:S01]  /*a7cf0*/  UIADD3.64 UR14, UR6, 0x2004, URZ ;  /* 0x00002004060e7897 */ /* 0x000fe2000fffe03f */
[----:B------:R-:W2:Y:S01]  /*a7d00*/  LDL.LU R17, [R1+0x52a4] ;  /* 0x0052a40001117983 */ /* 0x000ea20000300800 */
[----:B------:R-:W-:-:S02]  /*a7d10*/  UIADD3.64 UR38, UR6, 0x3002, URZ ;  /* 0x0000300206267897 */ /* 0x000fc4000fffe03f */
[----:B------:R-:W-:Y:S01]  /*a7d20*/  UIADD3.64 UR42, UR6, 0x3004, URZ ;  /* 0x00003004062a7897 */ /* 0x000fe2000fffe03f */
[----:B------:R-:W2:Y:S01]  /*a7d30*/  LDL.LU R20, [R1+0x52a0] ;  /* 0x0052a00001147983 */ /* 0x000ea20000300800 */
[----:B------:R-:W-:Y:S02]  /*a7d40*/  UIADD3.64 UR46, UR6, 0x37fe, URZ ;  /* 0x000037fe062e7897 */ /* 0x000fe4000fffe03f */
[----:B------:R-:W-:Y:S01]  /*a7d50*/  UIADD3.64 UR50, UR6, 0x3800, URZ ;  /* 0x0000380006327897 */ /* 0x000fe2000fffe03f */
[----:B------:R-:W2:Y:S01]  /*a7d60*/  LDL.LU R21, [R1+0x529c] ;  /* 0x00529c0001157983 */ /* 0x000ea20000300800 */
[----:B------:R-:W-:Y:S01]  /*a7d70*/  UMOV UR54, UR60 ;  /* 0x0000003c00367c82 */ /* 0x000fe20008000000 */
[----:B------:R-:W-:Y:S01]  /*a7d80*/  UMOV UR55, UR61 ;  /* 0x0000003d00377c82 */ /* 0x000fe20008000000 */
[----:B------:R-:W-:Y:S01]  /*a7d90*/  UIADD3.64 UR58, UR6, 0x3804, URZ ;  /* 0x00003804063a7897 */ /* 0x000fe2000fffe03f */
        /* <DEDUP_REMOVED lines=27> */
[----:B---3--:R-:W-:-:S03]  /*a7f50*/  R2UR UR16, R7 ;  /* 0x00000000071072ca */ /* 0x008fc600000e0000 */
[----:B------:R-:W3:Y:S01]  /*a7f60*/  LDL.LU R237, [R1+0x522c] ;  /* 0x00522c0001ed7983 */ /* 0x000ee20000300800 */
[----:B----4-:R-:W-:-:S03]  /*a7f70*/  R2UR UR12, R3 ;  /* 0x00000000030c72ca */ /* 0x010fc600000e0000 */
[----:B------:R-:W4:Y:S01]  /*a7f80*/  LDL.LU R242, [R1+0x5228] ;  /* 0x0052280001f27983 */ /* 0x000f220000300800 */
[----:B------:R-:W-:-:S03]  /*a7f90*/  R2UR UR13, R4 ;  /* 0x00000000040d72ca */ /* 0x000fc600000e0000 */
[----:B------:R-:W2:Y:S04]  /*a7fa0*/  LDL.LU R243, [R1+0x5224] ;  /* 0x0052240001f37983 */ /* 0x000ea80000300800 */
[----:B------:R-:W3:Y:S04]  /*a7fb0*/  LDL.LU R248, [R1+0x5220] ;  /* 0x0052200001f87983 */ /* 0x000ee80000300800 */
[----:B------:R-:W4:Y:S04]  /*a7fc0*/  LDL.LU R249, [R1+0x521c] ;  /* 0x00521c0001f97983 */ /* 0x000f280000300800 */
        /* <DEDUP_REMOVED lines=30> */
[----:B------:R-:W-:-:S02]  /*a81b0*/  WARPGROUP.DEPBAR.LE gsb0, 0x0 ;  /* 0x00008000000079c5 */ /* 0x000fc40000010000 */
[----:B------:R-:W-:Y:S01]  /*a81c0*/  WARPGROUP.ARRIVE ;  /* 0x00000000000079c5 */ /* 0x000fe20000000000 */
[----:B------:R-:W3:Y:S04]  /*a81d0*/  LDL.LU R15, [R1+0x51a0] ;  /* 0x0051a000010f7983 */ /* 0x000ee80000300800 */
[----:B------:R-:W3:Y:S01]  /*a81e0*/  LDL.LU R2, [R1+0x519c] ;  /* 0x00519c0001027983 */ /* 0x000ee20000300800 */
[----:B------:R-:W-:Y:S01]  /*a81f0*/  HGMMA.64x256x8.F32.TF32 R24, gdesc[UR8], R24, gsb0 ;  /* 0x07e00000081879f0 */ /* 0x000fe20008002818 */
[----:B------:R-:W-:Y:S01]  /*a8200*/  UMOV UR8, UR18 ;  /* 0x0000001200087c82 */ /* 0x000fe20008000000 */
[----:B------:R-:W-:Y:S01]  /*a8210*/  UMOV UR9, UR19 ;  /* 0x0000001300097c82 */ /* 0x000fe20008000000 */
[----:B------:R-:W-:Y:S01]  /*a8220*/  UMOV UR10, UR22 ;  /* 0x00000016000a7c82 */ /* 0x000fe20008000000 */
[----:B------:R-:W-:Y:S01]  /*a8230*/  UMOV UR11, UR23 ;  /* 0x00000017000b7c82 */ /* 0x000fe20008000000 */
[----:B------:R-:W3:Y:S01]  /*a8240*/  LDL.LU R246, [R1+0x5198] ;  /* 0x0051980001f67983 */ /* 0x000ee20000300800 */
[----:B------:R-:W-:-:S02]  /*a8250*/  WARPGROUP.DEPBAR.LE gsb0, 0x0 ;  /* 0x00008000000079c5 */ /* 0x000fc40000010000 */
[----:B------:R-:W-:Y:S01]  /*a8260*/  WARPGROUP.ARRIVE ;  /* 0x00000000000079c5 */ /* 0x000fe20000000000 */
[----:B------:R-:W-:Y:S01]  /*a8270*/  UIADD3.64 UR18, UR6, 0x2800, URZ ;  /* 0x0000280006127897 */ /* 0x000fe2000fffe03f */
[----:B------:R-:W3:-:S15]  /*a8280*/  LDL.LU R247, [R1+0x5194] ;  /* 0x0051940001f77983 */ /* 0x000ede0000300800 */
[----:B------:R-:W-:-:S03]  /*a8290*/  NOP ;  /* 0x0000000000007918 */ /* 0x000fc60000000000 */
[----:B------:R-:W-:Y:S01]  /*a82a0*/  HGMMA.64x256x8.F32.TF32 R24, gdesc[UR12], R24, gsb0 ;  /* 0x07e000000c1879f0 */ /* 0x000fe20008002818 */
[----:B------:R-:W-:Y:S01]  /*a82b0*/  UIADD3.64 UR22, UR6, 0x2802, URZ ;  /* 0x0000280206167897 */ /* 0x000fe2000fffe03f */
        /* <DEDUP_REMOVED lines=46> */
[----:B------:R-:W-:-:S06]  /*a85a0*/  WARPGROUP.ARRIVE ;  /* 0x00000000000079c5 */ /* 0x000fcc0000000000 */
[----:B------:R-:W-:Y:S03]  /*a85b0*/  HGMMA.64x256x8.F32.TF32 R24, gdesc[UR8], R24, gsb0 ;  /* 0x07e00000081879f0 */ /* 0x000fe60008002818 */
[----:B------:R-:W-:Y:S02]  /*a85c0*/  WARPGROUP.DEPBAR.LE gsb0, 0x0 ;  /* 0x00008000000079c5 */ /* 0x000fe40000010000 */
[----:B------:R-:W-:-:S15]  /*a85d0*/  WARPGROUP.ARRIVE ;  /* 0x00000000000079c5 */ /* 0x000fde0000000000 */
[----:B------:R-:W-:-:S08]  /*a85e0*/  NOP ;  /* 0x0000000000007918 */ /* 0x000fd00000000000 */
        /* <DEDUP_REMOVED lines=106> */
[----:B-1----:R-:W4:Y:S04]  /*a8c90*/  LDL.LU.64 R150, [R1+0x50d8] ;  /* 0x0050d80001967983 */ /* 0x002f280000300a00 */
        /* <DEDUP_REMOVED lines=62> */
[----:B------:R-:W4:Y:S01]  /*a9080*/  LDL.LU.64 R24, [R1+0x4ee0] ;  /* 0x004ee00001187983 */ /* 0x000f220000300a00 */
[----:B------:R-:W-:-:S02]  /*a9090*/  R2UR UR10, R8 ;  /* 0x00000000080a72ca */ /* 0x000fc400000e0000 */
[----:B------:R-:W-:Y:S01]  /*a90a0*/  R2UR UR11, R9 ;  /* 0x00000000090b72ca */ /* 0x000fe200000e0000 */
[----:B------:R-:W-:Y:S02]  /*a90b0*/  UIADD3.64 UR8, UR4, 0xdfe, URZ ;  /* 0x00000dfe04087897 */ /* 0x000fe4000fffe03f */
[----:B------:R-:W-:Y:S01]  /*a90c0*/  UIADD3.64 UR56, UR4, 0xe00, URZ ;  /* 0x00000e0004387897 */ /* 0x000fe2000fffe03f */
[----:B------:R-:W-:Y:S01]  /*a90d0*/  UMOV UR58, UR6 ;  /* 0x00000006003a7c82 */ /* 0x000fe20008000000 */
[----:B------:R-:W-:Y:S01]  /*a90e0*/  UMOV UR59, UR7 ;  /* 0x00000007003b7c82 */ /* 0x000fe20008000000 */
[----:B----4-:R-:W-:-:S07]  /*a90f0*/  WARPGROUP.ARRIVE ;  /* 0x00000000000079c5 */ /* 0x010fce0000000000 */
[----:B------:R-:W-:Y:S01]  /*a9100*/  HGMMA.64x256x8.F32.TF32 R24, gdesc[UR8], R24, gsb0 ;  /* 0x07e00000081879f0 */ /* 0x000fe20008002818 */
[----:B------:R-:W-:Y:S02]  /*a9110*/  R2UR UR54, R188 ;  /* 0x00000000bc3672ca */ /* 0x000fe400000e0000 */
[----:B--2---:R-:W-:Y:S01]  /*a9120*/  R2UR UR55, R189 ;  /* 0x00000000bd3772ca */ /* 0x004fe200000e0000 */
[----:B------:R-:W-:Y:S01]  /*a9130*/  UIADD3.64 UR52, UR4, 0xe02, URZ ;  /* 0x00000e0204347897 */ /* 0x000fe2000fffe03f */
[----:B------:R-:W-:Y:S02]  /*a9140*/  WARPGROUP.DEPBAR.LE gsb0, 0x0 ;  /* 0x00008000000079c5 */ /* 0x000fe40000010000 */
[----:B------:R-:W-:-:S15]  /*a9150*/  WARPGROUP.ARRIVE ;  /* 0x00000000000079c5 */ /* 0x000fde0000000000 */
[----:B------:R-:W-:-:S06]  /*a9160*/  NOP ;  /* 0x0000000000007918 */ /* 0x000fcc0000000000 */
[----:B------:R-:W-:Y:S01]  /*a9170*/  HGMMA.64x256x8.F32.TF32 R24, gdesc[UR56], R24, gsb0 ;  /* 0x07e00000381879f0 */ /* 0x000fe20008002818 */
[----:B------:R-:W-:Y:S02]  /*a9180*/  R2UR UR10, R184 ;  /* 0x00000000b80a72ca */ /* 0x000fe400000e0000 */
[----:B---3--:R-:W-:Y:S01]  /*a9190*/  R2UR UR11, R185 ;  /* 0x00000000b90b72ca */ /* 0x008fe200000e0000 */
[----:B------:R-:W-:Y:S01]  /*a91a0*/  UIADD3.64 UR8, UR4, 0xe04, URZ ;  /* 0x00000e0404087897 */ /* 0x000fe2000fffe03f */
[----:B------:R-:W-:Y:S02]  /*a91b0*/  WARPGROUP.DEPBAR.LE gsb0, 0x0 ;  /* 0x00008000000079c5 */ /* 0x000fe40000010000 */
[----:B------:R-:W-:-:S15]  /*a91c0*/  WARPGROUP.ARRIVE ;  /* 0x00000000000079c5 */ /* 0x000fde0000000000 */
[----:B------:R-:W-:-:S06]  /*a91d0*/  NOP ;  /* 0x0000000000007918 */ /* 0x000fcc0000000000 */
[----:B------:R-:W-:Y:S01]  /*a91e0*/  HGMMA.64x256x8.F32.TF32 R24, gdesc[UR52], R24, gsb0 ;  /* 0x07e00000341879f0 */ /* 0x000fe20008002818 */
[----:B------:R-:W-:Y:S02]  /*a91f0*/  R2UR UR50, R180 ;  /* 0x00000000b43272ca */ /* 0x000fe400000e0000 */
[----:B------:R-:W-:Y:S01]  /*a9200*/  R2UR UR51, R181 ;  /* 0x00000000b53372ca */ /* 0x000fe200000e0000 */
        /* <DEDUP_REMOVED lines=70> */
[----:B------:R-:W-:Y:S01]  /*a9670*/  UMOV UR6, UR8 ;  /* 0x0000000800067c82 */ /* 0x000fe20008000000 */
[----:B------:R-:W-:Y:S01]  /*a9680*/  UMOV UR7, UR9 ;  /* 0x0000000900077c82 */ /* 0x000fe20008000000 */
[----:B------:R-:W-:Y:S01]  /*a9690*/  UIADD3.64 UR8, UR4, 0x3e02, URZ ;  /* 0x00003e0204087897 */ /* 0x000fe2000fffe03f */
[----:B------:R-:W-:Y:S02]  /*a96a0*/  WARPGROUP.DEPBAR.LE gsb0, 0x0 ;  /* 0x00008000000079c5 */ /* 0x000fe40000010000 */
[----:B------:R-:W-:-:S15]  /*a96b0*/  WARPGROUP.ARRIVE ;  /* 0x00000000000079c5 */ /* 0x000fde0000000000 */
[----:B------:R-:W-:-:S04]  /*a96c0*/  NOP ;  /* 0x0000000000007918 */ /* 0x000fc80000000000 */
[----:B------:R-:W-:Y:S01]  /*a96d0*/  HGMMA.64x256x8.F32.TF32 R24, gdesc[UR12], R24, gsb0 ;  /* 0x07e000000c1879f0 */ /* 0x000fe20008002818 */
[----:B------:R-:W-:Y:S01]  /*a96e0*/  UMOV UR50, UR6 ;  /* 0x0000000600327c82 */ /* 0x000fe20008000000 */
[----:B------:R-:W-:Y:S01]  /*a96f0*/  UMOV UR51, UR7 ;  /* 0x0000000700337c82 */ /* 0x000fe20008000000 */
[----:B------:R-:W-:Y:S02]  /*a9700*/  R2UR UR6, R236 ;  /* 0x00000000ec0672ca */ /* 0x000fe400000e0000 */
[----:B------:R-:W-:Y:S01]  /*a9710*/  R2UR UR7, R237 ;  /* 0x00000000ed0772ca */ /* 0x000fe200000e0000 */
[----:B------:R-:W-:Y:S02]  /*a9720*/  UIADD3.64 UR58, UR4, 0xdfe, URZ ;  /* 0x00000dfe043a7897 */ /* 0x000fe4000fffe03f */
[----:B------:R-:W-:Y:S01]  /*a9730*/  UIADD3.64 UR4, UR4, 0x3e04, URZ ;  /* 0x00003e0404047897 */ /* 0x000fe2000fffe03f */
[----:B------:R-:W-:Y:S02]  /*a9740*/  WARPGROUP.DEPBAR.LE gsb0, 0x0 ;  /* 0x00008000000079c5 */ /* 0x000fe40000010000 */
[----:B------:R-:W-:-:S15]  /*a9750*/  WARPGROUP.ARRIVE ;  /* 0x00000000000079c5 */ /* 0x000fde0000000000 */
[----:B------:R-:W-:-:S02]  /*a9760*/  NOP ;  /* 0x0000000000007918 */ /* 0x000fc40000000000 */
[----:B------:R-:W-:Y:S01]  /*a9770*/  HGMMA.64x256x8.F32.TF32 R24, gdesc[UR8], R24, gsb0 ;  /* 0x07e00000081879f0 */ /* 0x000fe20008002818 */
[----:B------:R-:W-:Y:S01]  /*a9780*/  IMAD.MOV.U32 R8, RZ, RZ, R192 ;  /* 0x000000ffff087224 */ /* 0x000fe200078e00c0 */
[----:B------:R-:W-:Y:S02]  /*a9790*/  MOV R9, R193 ;  /* 0x000000c100097202 */ /* 0x000fe40000000f00 */
        /* <DEDUP_REMOVED lines=15> */
[----:B------:R-:W-:-:S02]  /*a9890*/  WARPGROUP.DEPBAR.LE gsb0, 0x0 ;  /* 0x00008000000079c5 */ /* 0x000fc40000010000 */
[----:B------:R-:W-:-:S06]  /*a98a0*/  WARPGROUP.ARRIVE ;  /* 0x00000000000079c5 */ /* 0x000fcc0000000000 */
[----:B------:R-:W-:Y:S03]  /*a98b0*/  HGMMA.64x256x8.F32.TF32 R24, gdesc[UR4], R24, gsb0 ;  /* 0x07e00000041879f0 */ /* 0x000fe60008002818 */
[----:B------:R-:W-:Y:S02]  /*a98c0*/  WARPGROUP.DEPBAR.LE gsb0, 0x0 ;  /* 0x00008000000079c5 */ /* 0x000fe40000010000 */
[----:B------:R-:W-:Y:S04]  /*a98d0*/  STL.64 [R1], R24 ;  /* 0x0000001801007387 */ /* 0x000fe80000100a00 */
        /* <DEDUP_REMOVED lines=131> */
[----:B------:R-:W-:-:S02]  /*aa110*/  R2UR UR58, R8 ;  /* 0x00000000083a72ca */ /* 0x000fc400000e0000 */
[----:B------:R-:W-:Y:S01]  /*aa120*/  R2UR UR59, R9 ;  /* 0x00000000093b72ca */ /* 0x000fe200000e0000 */
[----:B--2---:R-:W-:-:S12]  /*aa130*/  WARPGROUP.ARRIVE ;  /* 0x00000000000079c5 */ /* 0x004fd80000000000 */
[----:B------:R-:W-:Y:S01]  /*aa140*/  HGMMA.64x256x8.F32.TF32 R24, gdesc[UR56], R24, gsb0 ;  /* 0x07e00000381879f0 */ /* 0x000fe20008002818 */
[----:B------:R-:W-:Y:S02]  /*aa150*/  R2UR UR57, R4 ;  /* 0x00000000043972ca */ /* 0x000fe400000e0000 */
[----:B------:R-:W-:Y:S02]  /*aa160*/  R2UR UR56, R3 ;  /* 0x00000000033872ca */ /* 0x000fe400000e0000 */
[----:B------:R-:W-:Y:S02]  /*aa170*/  R2UR UR58, R202 ;  /* 0x00000000ca3a72ca */ /* 0x000fe400000e0000 */
[----:B------:R-:W-:Y:S02]  /*aa180*/  R2UR UR59, R203 ;  /* 0x00000000cb3b72ca */ /* 0x000fe400000e0000 */
[----:B------:R-:W-:Y:S02]  /*aa190*/  R2UR UR54, R198 ;  /* 0x00000000c63672ca */ /* 0x000fe400000e0000 */
[----:B------:R-:W-:-:S02]  /*aa1a0*/  R2UR UR55, R199 ;  /* 0x00000000c73772ca */ /* 0x000fc400000e0000 */
        /* <DEDUP_REMOVED lines=17> */
[----:B------:R-:W-:Y:S01]  /*aa2c0*/  R2UR UR15, R21 ;  /* 0x00000000150f72ca */ /* 0x000fe200000e0000 */
[----:B------:R-:W-:Y:S01]  /*aa2d0*/  UMOV UR10, UR60 ;  /* 0x0000003c000a7c82 */ /* 0x000fe20008000000 */
[----:B------:R-:W-:Y:S01]  /*aa2e0*/  UMOV UR11, UR61 ;  /* 0x0000003d000b7c82 */ /* 0x000fe20008000000 */
[----:B------:R-:W2:Y:S04]  /*aa2f0*/  LDL.LU.64 R202, [R1+0x4c60] ;  /* 0x004c600001ca7983 */ /* 0x000ea80000300a00 */
[----:B------:R-:W2:Y:S01]  /*aa300*/  LDL.LU.64 R198, [R1+0x4c58] ;  /* 0x004c580001c67983 */ /* 0x000ea20000300a00 */
[----:B------:R-:W-:-:S02]  /*aa310*/  WARPGROUP.DEPBAR.LE gsb0, 0x0 ;  /* 0x00008000000079c5 */ /* 0x000fc40000010000 */
[----:B------:R-:W-:-:S06]  /*aa320*/  WARPGROUP.ARRIVE ;  /* 0x00000000000079c5 */ /* 0x000fcc0000000000 */
[----:B------:R-:W-:Y:S03]  /*aa330*/  HGMMA.64x256x8.F32.TF32 R24, gdesc[UR56], R24, gsb0 ;  /* 0x07e00000381879f0 */ /* 0x000fe60008002818 */
[----:B------:R-:W-:Y:S02]  /*aa340*/  WARPGROUP.DEPBAR.LE gsb0, 0x0 ;  /* 0x00008000000079c5 */ /* 0x000fe40000010000 */
[----:B------:R-:W-:-:S15]  /*aa350*/  WARPGROUP.ARRIVE ;  /* 0x00000000000079c5 */ /* 0x000fde0000000000 */
[----:B------:R-:W-:-:S08]  /*aa360*/  NOP ;  /* 0x0000000000007918 */ /* 0x000fd00000000000 */
[----:B------:R-:W-:Y:S01]  /*aa370*/  HGMMA.64x256x8.F32.TF32 R24, gdesc[UR52], R24, gsb0 ;  /* 0x07e00000341879f0 */ /* 0x000fe20008002818 */
[----:B------:R-:W-:Y:S02]  /*aa380*/  R2UR UR54, R194 ;  /* 0x00000000c23672ca */ /* 0x000fe400000e0000 */
[----:B------:R-:W-:Y:S01]  /*aa390*/  R2UR UR55, R195 ;  /* 0x00000000c33772ca */ /* 0x000fe200000e0000 */
[----:B------:R-:W-:Y:S01]  /*aa3a0*/  UMOV UR52, UR50 ;  /* 0x0000003200347c82 */ /* 0x000fe20008000000 */
[----:B------:R-:W-:Y:S01]  /*aa3b0*/  UMOV UR53, UR51 ;  /* 0x0000003300357c82 */ /* 0x000fe20008000000 */
[----:B------:R-:W-:Y:S01]  /*aa3c0*/  R2UR UR50, R182 ;  /* 0x00000000b63272ca */ /* 0x000fe200000e0000 */
[----:B------:R-:W2:Y:S01]  /*aa3d0*/  LDL.LU.64 R194, [R1+0x4c50] ;  /* 0x004c500001c27983 */ /* 0x000ea20000300a00 */
[----:B------:R-:W-:-:S03]  /*aa3e0*/  R2UR UR51, R183 ;  /* 0x00000000b73372ca */ /* 0x000fc600000e0000 */
[----:B------:R-:W3:Y:S01]  /*aa3f0*/  LDL.LU R11, [R1+0x2940] ;  /* 0x00294000010b7983 */ /* 0x000ee20000300800 */
[----:B------:R-:W-:Y:S02]  /*aa400*/  WARPGROUP.DEPBAR.LE gsb0, 0x0 ;  /* 0x00008000000079c5 */ /* 0x000fe40000010000 */
[----:B------:R-:W-:-:S14]  /*aa410*/  WARPGROUP.ARRIVE ;  /* 0x00000000000079c5 */ /* 0x000fdc0000000000 */
        /* <DEDUP_REMOVED lines=41> */
[----:B------:R-:W-:Y:S02]  /*aa6b0*/  R2UR UR6, R16 ;  /* 0x00000000100672ca */ /* 0x000fe400000e0000 */
[----:B------:R-:W-:Y:S01]  /*aa6c0*/  R2UR UR7, R17 ;  /* 0x00000000110772ca */ /* 0x000fe200000e0000 */
[----:B------:R-:W-:Y:S02]  /*aa6d0*/  WARPGROUP.DEPBAR.LE gsb0, 0x0 ;  /* 0x00008000000079c5 */ /* 0x000fe40000010000 */
[----:B------:R-:W-:-:S15]  /*aa6e0*/  WARPGROUP.ARRIVE ;  /* 0x00000000000079c5 */ /* 0x000fde0000000000 */
[----:B------:R-:W-:-:S07]  /*aa6f0*/  NOP ;  /* 0x0000000000007918 */ /* 0x000fce0000000000 */
[----:B------:R-:W-:Y:S01]  /*aa700*/  HGMMA.64x256x8.F32.TF32 R24, gdesc[UR8], R24, gsb0 ;  /* 0x07e00000081879f0 */ /* 0x000fe20008002818 */
[----:B------:R-:W-:-:S05]  /*aa710*/  VIADD R190, R190, 0x7f ;  /* 0x0000007fbebe7836 */ /* 0x000fca0000000000 */
[----:B------:R-:W-:-:S04]  /*aa720*/  SHF.R.S32.HI R3, RZ, 0x1f, R190 ;  /* 0x0000001fff037819 */ /* 0x000fc800000114be */
[----:B------:R-:W-:-:S04]  /*aa730*/  LEA.HI R3, R3, R190, RZ, 0x7 ;  /* 0x000000be03037211 */ /* 0x000fc800078f38ff */
[----:B------:R-:W-:Y:S01]  /*aa740*/  SHF.R.S32.HI R3, RZ, 0x7, R3 ;  /* 0x00000007ff037819 */ /* 0x000fe20000011403 */
[----:B------:R-:W-:-:S04]  /*aa750*/  IMAD.SHL.U32 R5, R5, 0x80, RZ ;  /* 0x0000008005057824 */ /* 0x000fc800078e00ff */
[----:B------:R-:W-:Y:S01]  /*aa760*/  VIADD R3, R3, 0xfffffffc ;  /* 0xfffffffc03037836 */ /* 0x000fe20000000000 */
[----:B------:R-:W-:Y:S02]  /*aa770*/  R2UR UR61, R187 ;  /* 0x00000000bb3d72ca */ /* 0x000fe400000e0000 */
[----:B------:R-:W1:Y:S02]  /*aa780*/  LDC R187, c[0x0][0x230] ;  /* 0x00008c00ffbb7b82 */ /* 0x000e640000000800 */
[----:B------:R-:W-:Y:S02]  /*aa790*/  ISETP.GE.AND P0, PT, R12, R3, PT ;  /* 0x000000030c00720c */ /* 0x000fe40003f06270 */
[----:B------:R-:W-:Y:S02]  /*aa7a0*/  IADD3 R3, R14, 0x1, RZ ;  /* 0x000000010e037810 */ /* 0x000fe40007ffe0ff */
[----:B------:R-:W-:Y:S02]  /*aa7b0*/  SHF.L.U32 R5, R5, 0x2, RZ ;  /* 0x0000000205057819 */ /* 0x000fe400000006ff */
[----:B------:R-:W-:-:S02]  /*aa7c0*/  ISETP.GT.AND P2, PT, R3, 0x4, PT ;  /* 0x000000040300780c */ /* 0x000fc40003f44270 */
[----:B---3--:R-:W-:Y:S02]  /*aa7d0*/  IADD3 R11, P3, R11, R5, RZ ;  /* 0x000000050b0b7210 */ /* 0x008fe40007f7e0ff */
[----:B------:R-:W-:Y:S01]  /*aa7e0*/  SEL R14, R3, RZ, !P2 ;  /* 0x000000ff030e7207 */ /* 0x000fe20005000000 */
[----:B------:R-:W-:Y:S04]  /*aa7f0*/  STL.64 [R1+0x4ad0], R12 ;  /* 0x004ad00c01007387 */ /* 0x000fe80000100a00 */
[----:B------:R-:W-:Y:S04]  /*aa800*/  STL [R1+0x2940], R11 ;  /* 0x0029400b01007387 */ /* 0x000fe80000100800 */
[----:B------:R3:W-:Y:S04]  /*aa810*/  STL.64 [R1+0x4ad8], R14 ;  /* 0x004ad80e01007387 */ /* 0x0007e80000100a00 */
[----:B------:R-:W4:Y:S01]  /*aa820*/  LDL.LU R20, [R1+0x2944] ;  /* 0x0029440001147983 */ /* 0x000f220000300800 */
[----:B------:R-:W2:Y:S03]  /*aa830*/  S2R R19, SR_TID.X ;  /* 0x0000000000137919 */ /* 0x000ea60000002100 */
[----:B------:R-:W4:Y:S04]  /*aa840*/  LDL.LU R17, [R1+0x2948] ;  /* 0x0029480001117983 */ /* 0x000f280000300800 */
[----:B------:R-:W4:Y:S04]  /*aa850*/  LDL.LU R16, [R1+0x294c] ;  /* 0x00294c0001107983 */ /* 0x000f280000300800 */
[----:B------:R-:W4:Y:S04]  /*aa860*/  LDL.LU R9, [R1+0x2950] ;  /* 0x0029500001097983 */ /* 0x000f280000300800 */
[----:B------:R-:W4:Y:S04]  /*aa870*/  LDL.LU R152, [R1+0x2954] ;  /* 0x0029540001987983 */ /* 0x000f280000300800 */
[----:B------:R-:W4:Y:S01]  /*aa880*/  LDL.LU R23, [R1+0x2958] ;  /* 0x0029580001177983 */ /* 0x000f220000300800 */
[----:B------:R-:W2:Y:S03]  /*aa890*/  S2R R190, SR_TID.X ;  /* 0x0000000000be7919 */ /* 0x000ea60000002100 */
[----:B------:R-:W4:Y:S01]  /*aa8a0*/  LDL.LU R22, [R1+0x295c] ;  /* 0x00295c0001167983 */ /* 0x000f220000300800 */
[----:B-1----:R-:W-:-:S03]  /*aa8b0*/  IADD3 R4, R187, -0x200, RZ ;  /* 0xfffffe00bb047810 */ /* 0x002fc60007ffe0ff */
[----:B---3--:R-:W3:Y:S01]  /*aa8c0*/  LDL.LU R15, [R1+0x2960] ;  /* 0x00296000010f7983 */ /* 0x008ee20000300800 */
[----:B------:R-:W-:Y:S02]  /*aa8d0*/  WARPGROUP.DEPBAR.LE gsb0, 0x0 ;  /* 0x00008000000079c5 */ /* 0x000fe40000010000 */
[----:B------:R-:W-:-:S06]  /*aa8e0*/  WARPGROUP.ARRIVE ;  /* 0x00000000000079c5 */ /* 0x000fcc0000000000 */
[----:B------:R-:W-:Y:S01]  /*aa8f0*/  HGMMA.64x256x8.F32.TF32 R24, gdesc[UR4], R24, gsb0 ;  /* 0x07e00000041879f0 */ /* 0x000fe20008002818 */
[----:B------:R-:W-:-:S05]  /*aa900*/  IMAD R4, R12, -0x80, R4 ;  /* 0xffffff800c047824 */ /* 0x000fca00078e0204 */
[----:B------:R-:W-:-:S04]  /*aa910*/  ISETP.GT.AND P1, PT, R4, RZ, PT ;  /* 0x000000ff0400720c */ /* 0x000fc80003f24270 */
[----:B------:R-:W-:-:S04]  /*aa920*/  SEL R7, RZ, 0x4, !P1 ;  /* 0x00000004ff077807 */ /* 0x000fc80004800000 */
[----:B------:R-:W-:-:S04]  /*aa930*/  SEL R7, R7, RZ, !P0 ;  /* 0x000000ff07077207 */ /* 0x000fc80004000000 */
[----:B------:R-:W-:Y:S01]  /*aa940*/  ISETP.NE.U32.AND P1, PT, R7, RZ, PT ;  /* 0x000000ff0700720c */ /* 0x000fe20003f25070 */
[----:B--2---:R-:W-:Y:S01]  /*aa950*/  IMAD.SHL.U32 R7, R19, 0x10, RZ ;  /* 0x0000001013077824 */ /* 0x004fe200078e00ff */
[----:B------:R-:W-:Y:S02]  /*aa960*/  LOP3.LUT R10, R190, 0x7f, RZ, 0xc0, !PT ;  /* 0x0000007fbe0a7812 */ /* 0x000fe400078ec0ff */
[----:B------:R-:W-:Y:S02]  /*aa970*/  R2UR UR60, R186 ;  /* 0x00000000ba3c72ca */ /* 0x000fe400000e0000 */
[----:B------:R-:W-:Y:S02]  /*aa980*/  LOP3.LUT R7, R7, 0x70, RZ, 0xc0, !PT ;  /* 0x0000007007077812 */ /* 0x000fe400078ec0ff */
[----:B------:R-:W-:Y:S02]  /*aa990*/  IADD3.X R252, R252, R0, RZ, P3, !PT ;  /* 0x00000000fcfc7210 */ /* 0x000fe40001ffe4ff */
[----:B------:R-:W-:Y:S01]  /*aa9a0*/  LEA R8, R14, R191, 0x12 ;  /* 0x000000bf0e087211 */ /* 0x000fe200078e90ff */
[----:B------:R-:W-:Y:S01]  /*aa9b0*/  IMAD R7, R10, 0x80, R7 ;  /* 0x000000800a077824 */ /* 0x000fe200078e0207 */
[----:B------:R-:W-:Y:S01]  /*aa9c0*/  MOV R12, R11 ;  /* 0x0000000b000c7202 */ /* 0x000fe20000000f00 */
[----:B------:R-:W-:-:S02]  /*aa9d0*/  IMAD.MOV.U32 R13, RZ, RZ, R252 ;  /* 0x000000ffff0d7224 */ /* 0x000fc400078e00fc */
[----:B------:R-:W-:Y:S01]  /*aa9e0*/  IMAD.IADD R3, R7, 0x1, R8 ;  /* 0x0000000107037824 */ /* 0x000fe200078e0208 */
[----:B------:R-:W-:Y:S02]  /*aa9f0*/  WARPGROUP.DEPBAR.LE gsb0, 0x0 ;  /* 0x00008000000079c5 */ /* 0x000fe40000010000 */
        /* <DEDUP_REMOVED lines=20> */
[----:B------:R-:W-:Y:S01]  /*aab40*/  STL.64 [R1+0x4b98], R104 ;  /* 0x004b986801007387 */ /* 0x000fe20000100a00 */
[----:B------:R-:W-:Y:S06]  /*aab50*/  BAR.SYNC.DEFER_BLOCKING 0x0 ;  /* 0x0000000000007b1d */ /* 0x000fec0000010000 */
        /* <DEDUP_REMOVED lines=23> */
[----:B------:R-:W-:Y:S01]  /*aacd0*/  @!PT LDS RZ, [RZ] ;  /* 0x00000000fffff984 */ /* 0x000fe20000000800 */
[----:B------:R-:W-:Y:S01]  /*aace0*/  @!PT LDS RZ, [RZ] ;  /* 0x00000000fffff984 */ /* 0x000fe20000000800 */
[----:B------:R-:W-:Y:S01]  /*aacf0*/  @!PT LDS RZ, [RZ] ;  /* 0x00000000fffff984 */ /* 0x000fe20000000800 */
[----:B------:R1:W-:Y:S04]  /*aad00*/  LDGSTS.E [R3], desc[UR60][R12.64], P1 ;  /* 0x000000000c037fae */ /* 0x0003e8000892187c */
[----:B------:R-:W2:Y:S04]  /*aad10*/  LDL.LU R14, [R1+0x2964] ;  /* 0x00296400010e7983 */ /* 0x000ea80000300800 */
[----:B------:R-:W1:Y:S04]  /*aad20*/  LDL.LU R13, [R1+0x2968] ;  /* 0x00296800010d7983 */ /* 0x000e680000300800 */
[----:B------:R-:W2:Y:S04]  /*aad30*/  LDL.LU R12, [R1+0x296c] ;  /* 0x00296c00010c7983 */ /* 0x000ea80000300800 */
[----:B------:R-:W2:Y:S01]  /*aad40*/  LDL.LU R11, [R1+0x2970] ;  /* 0x00297000010b7983 */ /* 0x000ea20000300800 */
[----:B----4-:R-:W-:-:S02]  /*aad50*/  IADD3 R17, P2, R17, R5, RZ ;  /* 0x0000000511117210 */ /* 0x010fc40007f5e0ff */
[----:B------:R-:W-:Y:S02]  /*aad60*/  IADD3 R9, P3, R9, R5, RZ ;  /* 0x0000000509097210 */ /* 0x000fe40007f7e0ff */
[----:B------:R-:W-:Y:S01]  /*aad70*/  IADD3.X R20, R20, R0, RZ, P2, !PT ;  /* 0x0000000014147210 */ /* 0x000fe200017fe4ff */
[----:B------:R-:W-:Y:S02]  /*aad80*/  STL [R1+0x2948], R17 ;  /* 0x0029481101007387 */ /* 0x000fe40000100800 */
[----:B------:R-:W-:Y:S01]  /*aad90*/  IMAD.X R16, R16, 0x1, R0, P3 ;  /* 0x0000000110107824 */ /* 0x000fe200018e0600 */
[----:B------:R-:W-:Y:S01]  /*aada0*/  MOV R21, R20 ;  /* 0x0000001400157202 */ /* 0x000fe20000000f00 */
[----:B------:R4:W-:Y:S01]  /*aadb0*/  STL [R1+0x2944], R20 ;  /* 0x0029441401007387 */ /* 0x0009e20000100800 */
[----:B------:R-:W-:-:S03]  /*aadc0*/  ISETP.GT.AND P2, PT, R4, 0x1, PT ;  /* 0x000000010400780c */ /* 0x000fc60003f44270 */
[----:B------:R-:W-:Y:S04]  /*aadd0*/  STL [R1+0x2950], R9 ;  /* 0x0029500901007387 */ /* 0x000fe80000100800 */
[----:B------:R3:W-:Y:S01]  /*aade0*/  STL [R1+0x294c], R16 ;  /* 0x00294c1001007387 */ /* 0x0007e20000100800 */
[----:B----4-:R-:W-:Y:S01]  /*aadf0*/  IMAD.MOV.U32 R20, RZ, RZ, R17 ;  /* 0x000000ffff147224 */ /* 0x010fe200078e0011 */
[----:B------:R-:W-:Y:S02]  /*aae00*/  MOV R17, R16 ;  /* 0x0000001000117202 */ /* 0x000fe40000000f00 */
[-C--:B------:R-:W-:Y:S02]  /*aae10*/  IADD3 R23, P3, R23, R5.reuse, RZ ;  /* 0x0000000517177210 */ /* 0x080fe40007f7e0ff */
[----:B---3--:R-:W-:Y:S01]  /*aae20*/  IADD3 R15, P4, R15, R5, RZ ;  /* 0x000000050f0f7210 */ /* 0x008fe20007f9e0ff */
[----:B------:R-:W-:Y:S01]  /*aae30*/  LDGSTS.E [R3+0x4000], desc[UR60][R20.64], P1 ;  /* 0x0400000014037fae */ /* 0x000fe2000892187c */
[----:B------:R-:W-:Y:S01]  /*aae40*/  IMAD.MOV.U32 R16, RZ, RZ, R9 ;  /* 0x000000ffff107224 */ /* 0x000fe200078e0009 */
[----:B------:R-:W-:-:S04]  /*aae50*/  SEL R9, RZ, 0x4, !P2 ;  /* 0x00000004ff097807 */ /* 0x000fc80005000000 */
[----:B------:R-:W-:Y:S01]  /*aae60*/  SEL R9, R9, RZ, !P0 ;  /* 0x000000ff09097207 */ /* 0x000fe20004000000 */
[----:B------:R-:W-:Y:S01]  /*aae70*/  LDGSTS.E [R3+0x8000], desc[UR60][R16.64], P1 ;  /* 0x0800000010037fae */ /* 0x000fe2000892187c */
[----:B------:R-:W-:Y:S02]  /*aae80*/  IADD3.X R152, R152, R0, RZ, P3, !PT ;  /* 0x0000000098987210 */ /* 0x000fe40001ffe4ff */
[----:B------:R-:W-:Y:S01]  /*aae90*/  ISETP.NE.U32.AND P2, PT, R9, RZ, PT ;  /* 0x000000ff0900720c */ /* 0x000fe20003f45070 */
[----:B------:R-:W3:Y:S01]  /*aaea0*/  LDL.LU R21, [R1+0x2974] ;  /* 0x0029740001157983 */ /* 0x000ee20000300800 */
[----:B------:R-:W-:-:S03]  /*aaeb0*/  IMAD.X R22, R22, 0x1, R0, P4 ;  /* 0x0000000116167824 */ /* 0x000fc600020e0600 */
[----:B------:R-:W4:Y:S01]  /*aaec0*/  LDL.LU R20, [R1+0x2978] ;  /* 0x0029780001147983 */ /* 0x000f220000300800 */
[----:B------:R-:W-:Y:S01]  /*aaed0*/  MOV R84, R23 ;  /* 0x0000001700547202 */ /* 0x000fe20000000f00 */
[----:B------:R-:W-:Y:S02]  /*aaee0*/  IMAD.MOV.U32 R85, RZ, RZ, R152 ;  /* 0x000000ffff557224 */ /* 0x000fe400078e0098 */
[----:B------:R-:W3:Y:S04]  /*aaef0*/  LDL.LU R17, [R1+0x297c] ;  /* 0x00297c0001117983 */ /* 0x000ee80000300800 */
[----:B------:R-:W3:Y:S04]  /*aaf00*/  LDL.LU R16, [R1+0x2980] ;  /* 0x0029800001107983 */ /* 0x000ee80000300800 */
[----:B------:R1:W-:Y:S04]  /*aaf10*/  STL [R1+0x2958], R23 ;  /* 0x0029581701007387 */ /* 0x0003e80000100800 */
[----:B------:R-:W-:Y:S04]  /*aaf20*/  STL [R1+0x2954], R152 ;  /* 0x0029549801007387 */ /* 0x000fe80000100800 */
[----:B------:R-:W-:Y:S01]  /*aaf30*/  STL [R1+0x2960], R15 ;  /* 0x0029600f01007387 */ /* 0x000fe20000100800 */
[----:B-1----:R-:W-:-:S03]  /*aaf40*/  MOV R23, R22 ;  /* 0x0000001600177202 */ /* 0x002fc60000000f00 */
[----:B------:R1:W-:Y:S04]  /*aaf50*/  STL [R1+0x295c], R22 ;  /* 0x00295c1601007387 */ /* 0x0003e80000100800 */
[----:B------:R2:W-:Y:S04]  /*aaf60*/  LDGSTS.E [R3+0xc000], desc[UR60][R84.64], P1 ;  /* 0x0c00000054037fae */ /* 0x0005e8000892187c */
[----:B------:R-:W3:Y:S01]  /*aaf70*/  LDL.LU R83, [R1+0x2984] ;  /* 0x0029840001537983 */ /* 0x000ee20000300800 */
[----:B-1----:R-:W-:-:S05]  /*aaf80*/  IMAD.MOV.U32 R22, RZ, RZ, R15 ;  /* 0x000000ffff167224 */ /* 0x002fca00078e000f */
[----:B------:R1:W-:Y:S04]  /*aaf90*/  LDGSTS.E [R3+0x4], desc[UR60][R22.64], P2 ;  /* 0x0000400016037fae */ /* 0x0003e8000912187c */
[----:B------:R-:W1:Y:S04]  /*aafa0*/  LDL.LU R23, [R1+0x2988] ;  /* 0x0029880001177983 */ /* 0x000e680000300800 */
[----:B------:R-:W3:Y:S04]  /*aafb0*/  LDL.LU R22, [R1+0x298c] ;  /* 0x00298c0001167983 */ /* 0x000ee80000300800 */
[----:B------:R-:W3:Y:S01]  /*aafc0*/  LDL.LU R15, [R1+0x2990] ;  /* 0x00299000010f7983 */ /* 0x000ee20000300800 */
[----:B------:R-:W-:-:S04]  /*aafd0*/  IADD3 R13, P1, R13, R5, RZ ;  /* 0x000000050d0d7210 */ /* 0x000fc80007f3e0ff */
[----:B--2---:R-:W-:Y:S02]  /*aafe0*/  IADD3.X R14, R14, R0, RZ, P1, !PT ;  /* 0x000000000e0e7210 */ /* 0x004fe40000ffe4ff */
[----:B------:R-:W-:Y:S01]  /*aaff0*/  IADD3 R11, P3, R11, R5, RZ ;  /* 0x000000050b0b7210 */ /* 0x000fe20007f7e0ff */
[----:B------:R2:W-:Y:S04]  /*ab000*/  STL [R1+0x2968], R13 ;  /* 0x0029680d01007387 */ /* 0x0005e80000100800 */
[----:B------:R-:W-:Y:S01]  /*ab010*/  IMAD.X R12, R12, 0x1, R0, P3 ;  /* 0x000000010c0c7824 */ /* 0x000fe200018e0600 */
[----:B------:R2:W-:Y:S01]  /*ab020*/  STL [R1+0x2964], R14 ;  /* 0x0029640e01007387 */ /* 0x0005e20000100800 */
[----:B------:R-:W-:Y:S01]  /*ab030*/  MOV R84, R13 ;  /* 0x0000000d00547202 */ /* 0x000fe20000000f00 */
[----:B------:R-:W-:-:S02]  /*ab040*/  IMAD.MOV.U32 R85, RZ, RZ, R14 ;  /* 0x000000ffff557224 */ /* 0x000fc400078e000e */
[----:B------:R-:W-:Y:S01]  /*ab050*/  STL [R1+0x2970], R11 ;  /* 0x0029700b01007387 */ /* 0x000fe20000100800 */
[----:B--2---:R-:W-:-:S03]  /*ab060*/  MOV R13, R12 ;  /* 0x0000000c000d7202 */ /* 0x004fc60000000f00 */
[----:B------:R2:W-:Y:S04]  /*ab070*/  STL [R1+0x296c], R12 ;  /* 0x00296c0c01007387 */ /* 0x0005e80000100800 */
[----:B------:R1:W-:Y:S04]  /*ab080*/  LDGSTS.E [R3+0x4004], desc[UR60][R84.64], P2 ;  /* 0x0400400054037fae */ /* 0x0003e8000912187c */
[----:B------:R-:W3:Y:S01]  /*ab090*/  LDL.LU R14, [R1+0x2994] ;  /* 0x00299400010e7983 */ /* 0x000ee20000300800 */
[----:B--2---:R-:W-:-:S05]  /*ab0a0*/  IMAD.MOV.U32 R12, RZ, RZ, R11 ;  /* 0x000000ffff0c7224 */ /* 0x004fca00078e000b */
[----:B------:R2:W-:Y:S04]  /*ab0b0*/  LDGSTS.E [R3+0x8004], desc[UR60][R12.64], P2 ;  /* 0x080040000c037fae */ /* 0x0005e8000912187c */
[----:B------:R-:W2:Y:S04]  /*ab0c0*/  LDL.LU R13, [R1+0x2998] ;  /* 0x00299800010d7983 */ /* 0x000ea80000300800 */
[----:B------:R-:W2:Y:S04]  /*ab0d0*/  LDL.LU R12, [R1+0x299c] ;  /* 0x00299c00010c7983 */ /* 0x000ea80000300800 */
[----:B------:R-:W2:Y:S01]  /*ab0e0*/  LDL.LU R11, [R1+0x29a0] ;  /* 0x0029a000010b7983 */ /* 0x000ea20000300800 */
[----:B------:R-:W-:-:S04]  /*ab0f0*/  ISETP.GT.AND P1, PT, R4, 0x2, PT ;  /* 0x000000020400780c */ /* 0x000fc80003f24270 */
[----:B------:R-:W-:Y:S02]  /*ab100*/  SEL R9, RZ, 0x4, !P1 ;  /* 0x00000004ff097807 */ /* 0x000fe40004800000 */
[-C--:B----4-:R-:W-:Y:S02]  /*ab110*/  IADD3 R20, P3, R20, R5.reuse, RZ ;  /* 0x0000000514147210 */ /* 0x090fe40007f7e0ff */
[----:B------:R-:W-:Y:S02]  /*ab120*/  SEL R9, R9, RZ, !P0 ;  /* 0x000000ff09097207 */ /* 0x000fe40004000000 */
[-C--:B---3--:R-:W-:Y:S02]  /*ab130*/  IADD3 R16, P4, R16, R5.reuse, RZ ;  /* 0x0000000510107210 */ /* 0x088fe40007f9e0ff */
[----:B------:R-:W-:Y:S02]  /*ab140*/  ISETP.NE.U32.AND P1, PT, R9, RZ, PT ;  /* 0x000000ff0900720c */ /* 0x000fe40003f25070 */
[----:B------:R-:W-:Y:S01]  /*ab150*/  IADD3.X R21, R21, R0, RZ, P3, !PT ;  /* 0x0000000015157210 */ /* 0x000fe20001ffe4ff */
[----:B------:R-:W-:Y:S01]  /*ab160*/  IMAD.X R17, R17, 0x1, R0, P4 ;  /* 0x0000000111117824 */ /* 0x000fe200020e0600 */
[----:B------:R-:W-:Y:S04]  /*ab170*/  STL [R1+0x2978], R20 ;  /* 0x0029781401007387 */ /* 0x000fe80000100800 */
[----:B------:R-:W-:Y:S04]  /*ab180*/  LDGSTS.E [R3+0xc004], desc[UR60][R20.64], P2 ;  /* 0x0c00400014037fae */ /* 0x000fe8000912187c */
[----:B------:R3:W-:Y:S04]  /*ab190*/  STL [R1+0x2974], R21 ;  /* 0x0029741501007387 */ /* 0x0007e80000100800 */
[----:B------:R-:W-:Y:S04]  /*ab1a0*/  STL [R1+0x2980], R16 ;  /* 0x0029801001007387 */ /* 0x000fe80000100800 */
[----:B------:R4:W-:Y:S04]  /*ab1b0*/  STL [R1+0x297c], R17 ;  /* 0x00297c1101007387 */ /* 0x0009e80000100800 */
[----:B---3--:R-:W3:Y:S04]  /*ab1c0*/  LDL.LU R21, [R1+0x29a4] ;  /* 0x0029a40001157983 */ /* 0x008ee80000300800 */
[----:B------:R-:W-:Y:S01]  /*ab1d0*/  LDGSTS.E [R3+0x8], desc[UR60][R16.64], P1 ;  /* 0x0000800010037fae */ /* 0x000fe2000892187c */
[----:B-1----:R-:W-:-:S03]  /*ab1e0*/  IADD3 R23, P2, R23, R5, RZ ;  /* 0x0000000517177210 */ /* 0x002fc60007f5e0ff */
[----:B------:R-:W3:Y:S01]  /*ab1f0*/  LDL.LU R20, [R1+0x29a8] ;  /* 0x0029a80001147983 */ /* 0x000ee20000300800 */
[----:B------:R-:W-:Y:S02]  /*ab200*/  IADD3.X R83, R83, R0, RZ, P2, !PT ;  /* 0x0000000053537210 */ /* 0x000fe400017fe4ff */
[----:B------:R-:W-:Y:S01]  /*ab210*/  IADD3 R15, P3, R15, R5, RZ ;  /* 0x000000050f0f7210 */ /* 0x000fe20007f7e0ff */
[----:B----4-:R-:W4:Y:S01]  /*ab220*/  LDL.LU R17, [R1+0x29ac] ;  /* 0x0029ac0001117983 */ /* 0x010f220000300800 */
[----:B------:R-:W-:-:S03]  /*ab230*/  ISETP.GT.AND P2, PT, R4, 0x3, PT ;  /* 0x000000030400780c */ /* 0x000fc60003f44270 */
[----:B------:R-:W-:Y:S01]  /*ab240*/  IMAD.X R22, R22, 0x1, R0, P3 ;  /* 0x0000000116167824 */ /* 0x000fe200018e0600 */
[----:B------:R-:W4:Y:S01]  /*ab250*/  LDL.LU R16, [R1+0x29b0] ;  /* 0x0029b00001107983 */ /* 0x000f220000300800 */
[----:B------:R-:W-:-:S03]  /*ab260*/  MOV R84, R23 ;  /* 0x0000001700547202 */ /* 0x000fc60000000f00 */
[----:B------:R1:W-:Y:S01]  /*ab270*/  STL [R1+0x2988], R23 ;  /* 0x0029881701007387 */ /* 0x0003e20000100800 */
[----:B------:R-:W-:Y:S01]  /*ab280*/  SEL R9, RZ, 0x4, !P2 ;  /* 0x00000004ff097807 */ /* 0x000fe20005000000 */
[----:B------:R-:W-:Y:S02]  /*ab290*/  IMAD.MOV.U32 R85, RZ, RZ, R83 ;  /* 0x000000ffff557224 */ /* 0x000fe400078e0053 */
[----:B------:R-:W-:Y:S04]  /*ab2a0*/  STL [R1+0x2984], R83 ;  /* 0x0029845301007387 */ /* 0x000fe80000100800 */
[----:B------:R-:W-:Y:S01]  /*ab2b0*/  STL [R1+0x2990], R15 ;  /* 0x0029900f01007387 */ /* 0x000fe20000100800 */
[----:B-1----:R-:W-:-:S03]  /*ab2c0*/  MOV R23, R22 ;  /* 0x0000001600177202 */ /* 0x002fc60000000f00 */
[----:B------:R1:W-:Y:S01]  /*ab2d0*/  STL [R1+0x298c], R22 ;  /* 0x00298c1601007387 */ /* 0x0003e20000100800 */
[----:B------:R-:W-:-:S03]  /*ab2e0*/  SEL R9, R9, RZ, !P0 ;  /* 0x000000ff09097207 */ /* 0x000fc60004000000 */
[----:B------:R2:W-:Y:S01]  /*ab2f0*/  LDGSTS.E [R3+0x4008], desc[UR60][R84.64], P1 ;  /* 0x0400800054037fae */ /* 0x0005e2000892187c */
[----:B-1----:R-:W-:-:S03]  /*ab300*/  IMAD.MOV.U32 R22, RZ, RZ, R15 ;  /* 0x000000ffff167224 */ /* 0x002fc600078e000f */
[----:B------:R-:W4:Y:S01]  /*ab310*/  LDL.LU R83, [R1+0x29b4] ;  /* 0x0029b40001537983 */ /* 0x000f220000300800 */
[----:B------:R-:W-:-:S03]  /*ab320*/  ISETP.NE.U32.AND P2, PT, R9, RZ, PT ;  /* 0x000000ff0900720c */ /* 0x000fc60003f45070 */
[----:B------:R1:W-:Y:S04]  /*ab330*/  LDGSTS.E [R3+0x8008], desc[UR60][R22.64], P1 ;  /* 0x0800800016037fae */ /* 0x0003e8000892187c */
[----:B------:R-:W1:Y:S04]  /*ab340*/  LDL.LU R23, [R1+0x29b8] ;  /* 0x0029b80001177983 */ /* 0x000e680000300800 */
[----:B------:R-:W4:Y:S04]  /*ab350*/  LDL.LU R22, [R1+0x2d3c] ;  /* 0x002d3c0001167983 */ /* 0x000f280000300800 */
[----:B------:R-:W4:Y:S01]  /*ab360*/  LDL.LU R15, [R1+0x2d40] ;  /* 0x002d4000010f7983 */ /* 0x000f220000300800 */
[----:B--2---:R-:W-:-:S04]  /*ab370*/  IADD3 R13, P3, R13, R5, RZ ;  /* 0x000000050d0d7210 */ /* 0x004fc80007f7e0ff */
[----:B------:R-:W-:Y:S02]  /*ab380*/  IADD3.X R14, R14, R0, RZ, P3, !PT ;  /* 0x000000000e0e7210 */ /* 0x000fe40001ffe4ff */
        /* <DEDUP_REMOVED lines=10> */
[----:B------:R-:W4:Y:S01]  /*ab430*/  LDL.LU R14, [R1+0x2d44] ;  /* 0x002d4400010e7983 */ /* 0x000f220000300800 */
[----:B--2---:R-:W-:-:S05]  /*ab440*/  IMAD.MOV.U32 R12, RZ, RZ, R11 ;  /* 0x000000ffff0c7224 */ /* 0x004fca00078e000b */
[----:B------:R2:W-:Y:S04]  /*ab450*/  LDGSTS.E [R3+0xc], desc[UR60][R12.64], P2 ;  /* 0x0000c0000c037fae */ /* 0x0005e8000912187c */
[----:B------:R-:W2:Y:S04]  /*ab460*/  LDL.LU R13, [R1+0x2d48] ;  /* 0x002d4800010d7983 */ /* 0x000ea80000300800 */
[----:B------:R-:W2:Y:S04]  /*ab470*/  LDL.LU R12, [R1+0x2d4c] ;  /* 0x002d4c00010c7983 */ /* 0x000ea80000300800 */
[----:B------:R-:W2:Y:S01]  /*ab480*/  LDL.LU R11, [R1+0x2d50] ;  /* 0x002d5000010b7983 */ /* 0x000ea20000300800 */
[----:B---3--:R-:W-:-:S04]  /*ab490*/  IADD3 R20, P1, R20, R5, RZ ;  /* 0x0000000514147210 */ /* 0x008fc80007f3e0ff */
[----:B------:R-:W-:Y:S02]  /*ab4a0*/  IADD3.X R21, R21, R0, RZ, P1, !PT ;  /* 0x0000000015157210 */ /* 0x000fe40000ffe4ff */
[----:B------:R-:W-:Y:S02]  /*ab4b0*/  ISETP.GT.AND P1, PT, R4, 0x20, PT ;  /* 0x000000200400780c */ /* 0x000fe40003f24270 */
[----:B----4-:R-:W-:Y:S01]  /*ab4c0*/  IADD3 R16, P3, R16, R5, RZ ;  /* 0x0000000510107210 */ /* 0x010fe20007f7e0ff */
[----:B------:R-:W-:Y:S01]  /*ab4d0*/  STL [R1+0x29a8], R20 ;  /* 0x0029a81401007387 */ /* 0x000fe20000100800 */
[----:B------:R-:W-:-:S03]  /*ab4e0*/  SEL R9, RZ, 0x4, !P1 ;  /* 0x00000004ff097807 */ /* 0x000fc60004800000 */
[----:B------:R-:W-:Y:S01]  /*ab4f0*/  IMAD.X R17, R17, 0x1, R0, P3 ;  /* 0x0000000111117824 */ /* 0x000fe200018e0600 */
[----:B------:R-:W-:Y:S01]  /*ab500*/  SEL R9, R9, RZ, !P0 ;  /* 0x000000ff09097207 */ /* 0x000fe20004000000 */
[----:B------:R3:W-:Y:S04]  /*ab510*/  STL [R1+0x29a4], R21 ;  /* 0x0029a41501007387 */ /* 0x0007e80000100800 */
[----:B------:R-:W-:Y:S01]  /*ab520*/  STL [R1+0x29b0], R16 ;  /* 0x0029b01001007387 */ /* 0x000fe20000100800 */
[----:B------:R-:W-:-:S03]  /*ab530*/  ISETP.NE.U32.AND P1, PT, R9, RZ, PT ;  /* 0x000000ff0900720c */ /* 0x000fc60003f25070 */
[----:B------:R-:W-:Y:S04]  /*ab540*/  LDGSTS.E [R3+0x400c], desc[UR60][R20.64], P2 ;  /* 0x0400c00014037fae */ /* 0x000fe8000912187c */
[----:B------:R4:W-:Y:S04]  /*ab550*/  STL [R1+0x29ac], R17 ;  /* 0x0029ac1101007387 */ /* 0x0009e80000100800 */
[----:B------:R-:W-:Y:S04]  /*ab560*/  LDGSTS.E [R3+0x800c], desc[UR60][R16.64], P2 ;  /* 0x0800c00010037fae */ /* 0x000fe8000912187c */
[----:B---3--:R-:W3:Y:S04]  /*ab570*/  LDL.LU R21, [R1+0x2d54] ;  /* 0x002d540001157983 */ /* 0x008ee80000300800 */
[----:B------:R-:W3:Y:S04]  /*ab580*/  LDL.LU R20, [R1+0x2d58] ;  /* 0x002d580001147983 */ /* 0x000ee80000300800 */
[----:B----4-:R-:W4:Y:S04]  /*ab590*/  LDL.LU R17, [R1+0x2d5c] ;  /* 0x002d5c0001117983 */ /* 0x010f280000300800 */
[----:B------:R-:W4:Y:S01]  /*ab5a0*/  LDL.LU R16, [R1+0x2d60] ;  /* 0x002d600001107983 */ /* 0x000f220000300800 */
[----:B-1----:R-:W-:-:S04]  /*ab5b0*/  IADD3 R23, P3, R23, R5, RZ ;  /* 0x0000000517177210 */ /* 0x002fc80007f7e0ff */
[----:B------:R-:W-:Y:S02]  /*ab5c0*/  IADD3.X R83, R83, R0, RZ, P3, !PT ;  /* 0x0000000053537210 */ /* 0x000fe40001ffe4ff */
[----:B------:R-:W-:Y:S01]  /*ab5d0*/  IADD3 R15, P4, R15, R5, RZ ;  /* 0x000000050f0f7210 */ /* 0x000fe20007f9e0ff */
[----:B------:R1:W-:Y:S01]  /*ab5e0*/  STL [R1+0x29b8], R23 ;  /* 0x0029b81701007387 */ /* 0x0003e20000100800 */
[----:B------:R-:W-:Y:S01]  /*ab5f0*/  MOV R84, R23 ;  /* 0x0000001700547202 */ /* 0x000fe20000000f00 */
[----:B------:R-:W-:Y:S02]  /*ab600*/  IMAD.MOV.U32 R85, RZ, RZ, R83 ;  /* 0x000000ffff557224 */ /* 0x000fe400078e0053 */
[----:B------:R-:W-:Y:S01]  /*ab610*/  IMAD.X R22, R22, 0x1, R0, P4 ;  /* 0x0000000116167824 */ /* 0x000fe200020e0600 */
[----:B------:R1:W-:Y:S04]  /*ab620*/  STL [R1+0x29b4], R83 ;  /* 0x0029b45301007387 */ /* 0x0003e80000100800 */
[----:B------:R-:W-:Y:S01]  /*ab630*/  STL [R1+0x2d40], R15 ;  /* 0x002d400f01007387 */ /* 0x000fe20000100800 */
[----:B-1----:R-:W-:-:S03]  /*ab640*/  MOV R23, R22 ;  /* 0x0000001600177202 */ /* 0x002fc60000000f00 */
[----:B------:R1:W-:Y:S04]  /*ab650*/  STL [R1+0x2d3c], R22 ;  /* 0x002d3c1601007387 */ /* 0x0003e80000100800 */
[----:B------:R2:W-:Y:S04]  /*ab660*/  LDGSTS.E [R3+0xc00c], desc[UR60][R84.64], P2 ;  /* 0x0c00c00054037fae */ /* 0x0005e8000912187c */
[----:B------:R-:W4:Y:S01]  /*ab670*/  LDL.LU R83, [R1+0x2d64] ;  /* 0x002d640001537983 */ /* 0x000f220000300800 */
[----:B-1----:R-:W-:-:S05]  /*ab680*/  IMAD.MOV.U32 R22, RZ, RZ, R15 ;  /* 0x000000ffff167224 */ /* 0x002fca00078e000f */
        /* <DEDUP_REMOVED lines=22> */
[----:B------:R-:W-:-:S04]  /*ab7f0*/  ISETP.GT.AND P2, PT, R4, 0x21, PT ;  /* 0x000000210400780c */ /* 0x000fc80003f44270 */
[----:B------:R-:W-:Y:S02]  /*ab800*/  SEL R9, RZ, 0x4, !P2 ;  /* 0x00000004ff097807 */ /* 0x000fe40005000000 */
[-C--:B---3--:R-:W-:Y:S02]  /*ab810*/  IADD3 R20, P3, R20, R5.reuse, RZ ;  /* 0x0000000514147210 */ /* 0x088fe40007f7e0ff */
[----:B------:R-:W-:Y:S02]  /*ab820*/  SEL R9, R9, RZ, !P0 ;  /* 0x000000ff09097207 */ /* 0x000fe40004000000 */
[-C--:B----4-:R-:W-:Y:S02]  /*ab830*/  IADD3 R16, P4, R16, R5.reuse, RZ ;  /* 0x0000000510107210 */ /* 0x090fe40007f9e0ff */
        /* <DEDUP_REMOVED lines=9> */
[----:B------:R-:W-:Y:S04]  /*ab8d0*/  LDGSTS.E [R3+0x10004], desc[UR60][R16.64], P2 ;  /* 0x1000400010037fae */ /* 0x000fe8000912187c */
[----:B------:R-:W3:Y:S01]  /*ab8e0*/  LDL.LU R20, [R1+0x2d88] ;  /* 0x002d880001147983 */ /* 0x000ee20000300800 */
[----:B-1----:R-:W-:-:S03]  /*ab8f0*/  IADD3 R23, P1, R23, R5, RZ ;  /* 0x0000000517177210 */ /* 0x002fc60007f3e0ff */
[----:B----4-:R-:W4:Y:S01]  /*ab900*/  LDL.LU R17, [R1+0x2d8c] ;  /* 0x002d8c0001117983 */ /* 0x010f220000300800 */
[----:B------:R-:W-:-:S03]  /*ab910*/  IADD3.X R83, R83, R0, RZ, P1, !PT ;  /* 0x0000000053537210 */ /* 0x000fc60000ffe4ff */
[----:B------:R-:W4:Y:S01]  /*ab920*/  LDL.LU R16, [R1+0x2d90] ;  /* 0x002d900001107983 */ /* 0x000f220000300800 */
[----:B------:R-:W-:Y:S02]  /*ab930*/  IADD3 R15, P3, R15, R5, RZ ;  /* 0x000000050f0f7210 */ /* 0x000fe40007f7e0ff */
[----:B------:R-:W-:Y:S01]  /*ab940*/  ISETP.GT.AND P1, PT, R4, 0x22, PT ;  /* 0x000000220400780c */ /* 0x000fe20003f24270 */
[----:B------:R1:W-:Y:S02]  /*ab950*/  STL [R1+0x2d68], R23 ;  /* 0x002d681701007387 */ /* 0x0003e40000100800 */
[----:B------:R-:W-:Y:S01]  /*ab960*/  IMAD.X R22, R22, 0x1, R0, P3 ;  /* 0x0000000116167824 */ /* 0x000fe200018e0600 */
[----:B------:R-:W-:Y:S01]  /*ab970*/  MOV R84, R23 ;  /* 0x0000001700547202 */ /* 0x000fe20000000f00 */
[----:B------:R-:W-:Y:S01]  /*ab980*/  STL [R1+0x2d64], R83 ;  /* 0x002d645301007387 */ /* 0x000fe20000100800 */
[----:B------:R-:W-:Y:S01]  /*ab990*/  SEL R9, RZ, 0x4, !P1 ;  /* 0x00000004ff097807 */ /* 0x000fe20004800000 */
[----:B------:R-:W-:-:S02]  /*ab9a0*/  IMAD.MOV.U32 R85, RZ, RZ, R83 ;  /* 0x000000ffff557224 */ /* 0x000fc400078e0053 */
        /* <DEDUP_REMOVED lines=70> */
[----:B------:R2:W-:Y:S01]  /*abe10*/  STL [R1+0x2da4], R14 ;  /* 0x002da40e01007387 */ /* 0x0005e20000100800 */
[----:B------:R-:W-:Y:S01]  /*abe20*/  IMAD.X R12, R12, 0x1, R0, P3 ;  /* 0x000000010c0c7824 */ /* 0x000fe200018e0600 */
[----:B------:R-:W-:Y:S02]  /*abe30*/  MOV R84, R13 ;  /* 0x0000000d00547202 */ /* 0x000fe40000000f00 */
[----:B------:R-:W-:Y:S01]  /*abe40*/  STL [R1+0x2db0], R11 ;  /* 0x002db00b01007387 */ /* 0x000fe20000100800 */
[----:B------:R-:W-:-:S03]  /*abe50*/  IMAD.MOV.U32 R85, RZ, RZ, R14 ;  /* 0x000000ffff557224 */ /* 0x000fc600078e000e */
[----:B------:R2:W-:Y:S02]  /*abe60*/  STL [R1+0x2dac], R12 ;  /* 0x002dac0c01007387 */ /* 0x0005e40000100800 */
[----:B--2---:R-:W-:Y:S02]  /*abe70*/  MOV R13, R12 ;  /* 0x0000000c000d7202 */ /* 0x004fe40000000f00 */
[----:B------:R2:W-:Y:S04]  /*abe80*/  LDGSTS.E [R3+0x1400c], desc[UR60][R84.64], P2 ;  /* 0x1400c00054037fae */ /* 0x0005e8000912187c */
[----:B------:R-:W2:Y:S01]  /*abe90*/  LDL.LU R14, [R1+0x3154] ;  /* 0x00315400010e7983 */ /* 0x000ea20000300800 */
[----:B------:R-:W-:-:S05]  /*abea0*/  IMAD.MOV.U32 R12, RZ, RZ, R11 ;  /* 0x000000ffff0c7224 */ /* 0x000fca00078e000b */
        /* <DEDUP_REMOVED lines=8> */
[----:B------:R-:W-:Y:S02]  /*abf30*/  IADD3.X R21, R21, R0, RZ, P3, !PT ;  /* 0x0000000015157210 */ /* 0x000fe40001ffe4ff */
[----:B----4-:R-:W-:Y:S02]  /*abf40*/  IADD3 R16, P4, R16, R5, RZ ;  /* 0x0000000510107210 */ /* 0x010fe40007f9e0ff */
[----:B------:R-:W-:Y:S01]  /*abf50*/  ISETP.NE.U32.AND P1, PT, R9, RZ, PT ;  /* 0x000000ff0900720c */ /* 0x000fe20003f25070 */
[----:B------:R-:W-:Y:S04]  /*abf60*/  STL [R1+0x2db8], R20 ;  /* 0x002db81401007387 */ /* 0x000fe80000100800 */
[----:B------:R-:W-:Y:S01]  /*abf70*/  LDGSTS.E [R3+0x1c00c], desc[UR60][R20.64], P2 ;  /* 0x1c00c00014037fae */ /* 0x000fe2000912187c */
[----:B------:R-:W-:-:S03]  /*abf80*/  IMAD.X R17, R17, 0x1, R0, P4 ;  /* 0x0000000111117824 */ /* 0x000fc600020e0600 */
[----:B------:R3:W-:Y:S04]  /*abf90*/  STL [R1+0x2db4], R21 ;  /* 0x002db41501007387 */ /* 0x0007e80000100800 */
[----:B------:R-:W-:Y:S04]  /*abfa0*/  STL [R1+0x3140], R16 ;  /* 0x0031401001007387 */ /* 0x000fe80000100800 */
        /* <DEDUP_REMOVED lines=8> */
[----:B------:R-:W-:Y:S02]  /*ac030*/  IADD3 R15, P3, R15, R5, RZ ;  /* 0x000000050f0f7210 */ /* 0x000fe40007f7e0ff */
[----:B------:R-:W-:Y:S01]  /*ac040*/  ISETP.GT.AND P2, PT, R4, 0x41, PT ;  /* 0x000000410400780c */ /* 0x000fe20003f44270 */
[----:B------:R1:W-:Y:S02]  /*ac050*/  STL [R1+0x3148], R23 ;  /* 0x0031481701007387 */ /* 0x0003e40000100800 */
[----:B------:R-:W-:Y:S02]  /*ac060*/  IMAD.X R22, R22, 0x1, R0, P3 ;  /* 0x0000000116167824 */ /* 0x000fe400018e0600 */
[----:B------:R1:W-:Y:S01]  /*ac070*/  STL [R1+0x3144], R83 ;  /* 0x0031445301007387 */ /* 0x0003e20000100800 */
[----:B--2---:R-:W-:-:S03]  /*ac080*/  MOV R84, R23 ;  /* 0x0000001700547202 */ /* 0x004fc60000000f00 */
[----:B------:R-:W-:Y:S01]  /*ac090*/  STL [R1+0x3150], R15 ;  /* 0x0031500f01007387 */ /* 0x000fe20000100800 */
[----:B------:R-:W-:Y:S01]  /*ac0a0*/  SEL R9, RZ, 0x4, !P2 ;  /* 0x00000004ff097807 */ /* 0x000fe20005000000 */
[----:B------:R-:W-:Y:S02]  /*ac0b0*/  IMAD.MOV.U32 R85, RZ, RZ, R83 ;  /* 0x000000ffff557224 */ /* 0x000fe400078e0053 */
[----:B------:R2:W-:Y:S01]  /*ac0c0*/  STL [R1+0x314c], R22 ;  /* 0x00314c1601007387 */ /* 0x0005e20000100800 */
[----:B-1----:R-:W-:Y:S02]  /*ac0d0*/  MOV R23, R22 ;  /* 0x0000001600177202 */ /* 0x002fe40000000f00 */
[----:B------:R-:W-:Y:S01]  /*ac0e0*/  SEL R9, R9, RZ, !P0 ;  /* 0x000000ff09097207 */ /* 0x000fe20004000000 */
[----:B------:R1:W-:Y:S04]  /*ac0f0*/  LDGSTS.E [R3+0x24000], desc[UR60][R84.64], P1 ;  /* 0x2400000054037fae */ /* 0x0003e8000892187c */
[----:B------:R-:W4:Y:S01]  /*ac100*/  LDL.LU R83, [R1+0x3174] ;  /* 0x0031740001537983 */ /* 0x000f220000300800 */
[----:B--2---:R-:W-:Y:S01]  /*ac110*/  IMAD.MOV.U32 R22, RZ, RZ, R15 ;  /* 0x000000ffff167224 */ /* 0x004fe200078e000f */
[----:B------:R-:W-:-:S04]  /*ac120*/  ISETP.NE.U32.AND P2, PT, R9, RZ, PT ;  /* 0x000000ff0900720c */ /* 0x000fc80003f45070 */
[----:B------:R2:W-:Y:S04]  /*ac130*/  LDGSTS.E [R3+0x28000], desc[UR60][R22.64], P1 ;  /* 0x2800000016037fae */ /* 0x0005e8000892187c */
[----:B------:R-:W2:Y:S04]  /*ac140*/  LDL.LU R23, [R1+0x3178] ;  /* 0x0031780001177983 */ /* 0x000ea80000300800 */
[----:B------:R-:W2:Y:S04]  /*ac150*/  LDL.LU R22, [R1+0x317c] ;  /* 0x00317c0001167983 */ /* 0x000ea80000300800 */
[----:B------:R-:W2:Y:S01]  /*ac160*/  LDL.LU R15, [R1+0x3180] ;  /* 0x00318000010f7983 */ /* 0x000ea20000300800 */
[----:B------:R-:W-:-:S02]  /*ac170*/  IADD3 R13, P3, R13, R5, RZ ;  /* 0x000000050d0d7210 */ /* 0x000fc40007f7e0ff */
[----:B------:R-:W-:Y:S02]  /*ac180*/  IADD3 R11, P4, R11, R5, RZ ;  /* 0x000000050b0b7210 */ /* 0x000fe40007f9e0ff */
[----:B------:R-:W-:Y:S01]  /*ac190*/  IADD3.X R14, R14, R0, RZ, P3, !PT ;  /* 0x000000000e0e7210 */ /* 0x000fe20001ffe4ff */
[----:B------:R1:W-:Y:S02]  /*ac1a0*/  STL [R1+0x3158], R13 ;  /* 0x0031580d01007387 */ /* 0x0003e40000100800 */
[----:B------:R-:W-:Y:S01]  /*ac1b0*/  IMAD.X R12, R12, 0x1, R0, P4 ;  /* 0x000000010c0c7824 */ /* 0x000fe200020e0600 */
[----:B-1----:R-:W-:Y:S01]  /*ac1c0*/  MOV R84, R13 ;  /* 0x0000000d00547202 */ /* 0x002fe20000000f00 */
[----:B------:R1:W-:Y:S04]  /*ac1d0*/  STL [R1+0x3154], R14 ;  /* 0x0031540e01007387 */ /* 0x0003e80000100800 */
[----:B------:R-:W-:Y:S01]  /*ac1e0*/  STL [R1+0x3160], R11 ;  /* 0x0031600b01007387 */ /* 0x000fe20000100800 */
[----:B------:R-:W-:-:S03]  /*ac1f0*/  IMAD.MOV.U32 R85, RZ, RZ, R14 ;  /* 0x000000ffff557224 */ /* 0x000fc600078e000e */
[----:B------:R1:W-:Y:S01]  /*ac200*/  STL [R1+0x315c], R12 ;  /* 0x00315c0c01007387 */ /* 0x0003e20000100800 */
[----:B------:R-:W-:-:S03]  /*ac210*/  MOV R13, R12 ;  /* 0x0000000c000d7202 */ /* 0x000fc60000000f00 */
[----:B------:R2:W-:Y:S04]  /*ac220*/  LDGSTS.E [R3+0x2c000], desc[UR60][R84.64], P1 ;  /* 0x2c00000054037fae */ /* 0x0005e8000892187c */
[----:B-1----:R-:W2:Y:S01]  /*ac230*/  LDL.LU R14, [R1+0x3184] ;  /* 0x00318400010e7983 */ /* 0x002ea20000300800 */
[----:B------:R-:W-:-:S05]  /*ac240*/  IMAD.MOV.U32 R12, RZ, RZ, R11 ;  /* 0x000000ffff0c7224 */ /* 0x000fca00078e000b */
[----:B------:R1:W-:Y:S04]  /*ac250*/  LDGSTS.E [R3+0x20004], desc[UR60][R12.64], P2 ;  /* 0x200040000c037fae */ /* 0x0003e8000912187c */
[----:B------:R-:W1:Y:S04]  /*ac260*/  LDL.LU R13, [R1+0x3188] ;  /* 0x00318800010d7983 */ /* 0x000e680000300800 */
[----:B------:R-:W2:Y:S04]  /*ac270*/  LDL.LU R12, [R1+0x318c] ;  /* 0x00318c00010c7983 */ /* 0x000ea80000300800 */
[----:B------:R-:W2:Y:S01]  /*ac280*/  LDL.LU R11, [R1+0x3190] ;  /* 0x00319000010b7983 */ /* 0x000ea20000300800 */
[----:B---3--:R-:W-:-:S02]  /*ac290*/  IADD3 R20, P1, R20, R5, RZ ;  /* 0x0000000514147210 */ /* 0x008fc40007f3e0ff */
[----:B----4-:R-:W-:Y:S02]  /*ac2a0*/  IADD3 R16, P3, R16, R5, RZ ;  /* 0x0000000510107210 */ /* 0x010fe40007f7e0ff */
[----:B------:R-:W-:Y:S02]  /*ac2b0*/  IADD3.X R21, R21, R0, RZ, P1, !PT ;  /* 0x0000000015157210 */ /* 0x000fe40000ffe4ff */
[----:B------:R-:W-:Y:S01]  /*ac2c0*/  ISETP.GT.AND P1, PT, R4, 0x42, PT ;  /* 0x000000420400780c */ /* 0x000fe20003f24270 */
[----:B------:R-:W-:-:S03]  /*ac2d0*/  IMAD.X R17, R17, 0x1, R0, P3 ;  /* 0x0000000111117824 */ /* 0x000fc600018e0600 */
[----:B------:R-:W-:Y:S01]  /*ac2e0*/  SEL R9, RZ, 0x4, !P1 ;  /* 0x00000004ff097807 */ /* 0x000fe20004800000 */
[----:B------:R-:W-:Y:S04]  /*ac2f0*/  STL [R1+0x3168], R20 ;  /* 0x0031681401007387 */ /* 0x000fe80000100800 */
[----:B------:R3:W-:Y:S04]  /*ac300*/  STL [R1+0x3164], R21 ;  /* 0x0031641501007387 */ /* 0x0007e80000100800 */
[----:B------:R-:W-:Y:S01]  /*ac310*/  LDGSTS.E [R3+0x24004], desc[UR60][R20.64], P2 ;  /* 0x2400400014037fae */ /* 0x000fe2000912187c */
[----:B------:R-:W-:-:S03]  /*ac320*/  SEL R9, R9, RZ, !P0 ;  /* 0x000000ff09097207 */ /* 0x000fc60004000000 */
[----:B------:R-:W-:Y:S04]  /*ac330*/  STL [R1+0x3170], R16 ;  /* 0x0031701001007387 */ /* 0x000fe80000100800 */
[----:B------:R4:W-:Y:S04]  /*ac340*/  STL [R1+0x316c], R17 ;  /* 0x00316c1101007387 */ /* 0x0009e80000100800 */
[----:B------:R-:W-:Y:S01]  /*ac350*/  LDGSTS.E [R3+0x28004], desc[UR60][R16.64], P2 ;  /* 0x2800400010037fae */ /* 0x000fe2000912187c */
[----:B------:R-:W-:-:S03]  /*ac360*/  ISETP.NE.U32.AND P1, PT, R9, RZ, PT ;  /* 0x000000ff0900720c */ /* 0x000fc60003f25070 */
[----:B---3--:R-:W3:Y:S04]  /*ac370*/  LDL.LU R21, [R1+0x3194] ;  /* 0x0031940001157983 */ /* 0x008ee80000300800 */
[----:B------:R-:W3:Y:S04]  /*ac380*/  LDL.LU R20, [R1+0x3198] ;  /* 0x0031980001147983 */ /* 0x000ee80000300800 */
[----:B----4-:R-:W4:Y:S04]  /*ac390*/  LDL.LU R17, [R1+0x319c] ;  /* 0x00319c0001117983 */ /* 0x010f280000300800 */
[----:B------:R-:W4:Y:S01]  /*ac3a0*/  LDL.LU R16, [R1+0x31a0] ;  /* 0x0031a00001107983 */ /* 0x000f220000300800 */
[----:B--2---:R-:W-:-:S02]  /*ac3b0*/  IADD3 R23, P3, R23, R5, RZ ;  /* 0x0000000517177210 */ /* 0x004fc40007f7e0ff */
[----:B------:R-:W-:Y:S02]  /*ac3c0*/  IADD3 R15, P4, R15, R5, RZ ;  /* 0x000000050f0f7210 */ /* 0x000fe40007f9e0ff */
[----:B------:R-:W-:Y:S01]  /*ac3d0*/  IADD3.X R83, R83, R0, RZ, P3, !PT ;  /* 0x0000000053537210 */ /* 0x000fe20001ffe4ff */
[----:B------:R2:W-:Y:S02]  /*ac3e0*/  STL [R1+0x3178], R23 ;  /* 0x0031781701007387 */ /* 0x0005e40000100800 */
[----:B------:R-:W-:Y:S01]  /*ac3f0*/  IMAD.X R22, R22, 0x1, R0, P4 ;  /* 0x0000000116167824 */ /* 0x000fe200020e0600 */
[----:B------:R-:W-:Y:S01]  /*ac400*/  MOV R84, R23 ;  /* 0x0000001700547202 */ /* 0x000fe20000000f00 */
[----:B------:R-:W-:Y:S01]  /*ac410*/  IMAD.MOV.U32 R85, RZ, RZ, R83 ;  /* 0x000000ffff557224 */ /* 0x000fe200078e0053 */
[----:B------:R2:W-:Y:S04]  /*ac420*/  STL [R1+0x3174], R83 ;  /* 0x0031745301007387 */ /* 0x0005e80000100800 */
[----:B------:R-:W-:Y:S04]  /*ac430*/  STL [R1+0x3180], R15 ;  /* 0x0031800f01007387 */ /* 0x000fe80000100800 */
[----:B------:R2:W-:Y:S04]  /*ac440*/  STL [R1+0x317c], R22 ;  /* 0x00317c1601007387 */ /* 0x0005e80000100800 */
[----:B------:R1:W-:Y:S01]  /*ac450*/  LDGSTS.E [R3+0x2c004], desc[UR60][R84.64], P2 ;  /* 0x2c00400054037fae */ /* 0x0003e2000912187c */
[----:B--2---:R-:W-:-:S03]  /*ac460*/  MOV R23, R22 ;  /* 0x0000001600177202 */ /* 0x004fc60000000f00 */
[----:B------:R-:W2:Y:S01]  /*ac470*/  LDL.LU R83, [R1+0x31a4] ;  /* 0x0031a40001537983 */ /* 0x000ea20000300800 */
[----:B------:R-:W-:-:S05]  /*ac480*/  IMAD.MOV.U32 R22, RZ, RZ, R15 ;  /* 0x000000ffff167224 */ /* 0x000fca00078e000f */
[----:B------:R4:W-:Y:S04]  /*ac490*/  LDGSTS.E [R3+0x20008], desc[UR60][R22.64], P1 ;  /* 0x2000800016037fae */ /* 0x0009e8000892187c */
[----:B------:R-:W2:Y:S04]  /*ac4a0*/  LDL.LU R23, [R1+0x31a8] ;  /* 0x0031a80001177983 */ /* 0x000ea80000300800 */
[----:B------:R-:W2:Y:S04]  /*ac4b0*/  LDL.LU R22, [R1+0x31ac] ;  /* 0x0031ac0001167983 */ /* 0x000ea80000300800 */
[----:B------:R-:W2:Y:S01]  /*ac4c0*/  LDL.LU R15, [R1+0x31b0] ;  /* 0x0031b000010f7983 */ /* 0x000ea20000300800 */
[----:B-1----:R-:W-:-:S02]  /*ac4d0*/  IADD3 R13, P2, R13, R5, RZ ;  /* 0x000000050d0d7210 */ /* 0x002fc40007f5e0ff */
[----:B------:R-:W-:Y:S02]  /*ac4e0*/  IADD3 R11, P3, R11, R5, RZ ;  /* 0x000000050b0b7210 */ /* 0x000fe40007f7e0ff */
[----:B------:R-:W-:Y:S01]  /*ac4f0*/  IADD3.X R14, R14, R0, RZ, P2, !PT ;  /* 0x000000000e0e7210 */ /* 0x000fe200017fe4ff */
[----:B------:R1:W-:Y:S02]  /*ac500*/  STL [R1+0x3188], R13 ;  /* 0x0031880d01007387 */ /* 0x0003e40000100800 */
[----:B------:R-:W-:Y:S01]  /*ac510*/  IMAD.X R12, R12, 0x1, R0, P3 ;  /* 0x000000010c0c7824 */ /* 0x000fe200018e0600 */
[----:B------:R-:W-:Y:S01]  /*ac520*/  MOV R84, R13 ;  /* 0x0000000d00547202 */ /* 0x000fe20000000f00 */
[----:B------:R1:W-:Y:S04]  /*ac530*/  STL [R1+0x3184], R14 ;  /* 0x0031840e01007387 */ /* 0x0003e80000100800 */
[----:B------:R-:W-:Y:S01]  /*ac540*/  STL [R1+0x3190], R11 ;  /* 0x0031900b01007387 */ /* 0x000fe20000100800 */
[----:B------:R-:W-:-:S03]  /*ac550*/  IMAD.MOV.U32 R85, RZ, RZ, R14 ;  /* 0x000000ffff557224 */ /* 0x000fc600078e000e */
[----:B------:R1:W-:Y:S02]  /*ac560*/  STL [R1+0x318c], R12 ;  /* 0x00318c0c01007387 */ /* 0x0003e40000100800 */
[----:B-1----:R-:W-:Y:S02]  /*ac570*/  MOV R13, R12 ;  /* 0x0000000c000d7202 */ /* 0x002fe40000000f00 */
        /* <DEDUP_REMOVED lines=11> */
[----:B----4-:R-:W-:Y:S02]  /*ac630*/  IADD3 R16, P4, R16, R5, RZ ;  /* 0x0000000510107210 */ /* 0x010fe40007f9e0ff */
[----:B------:R-:W-:Y:S02]  /*ac640*/  IADD3.X R21, R21, R0, RZ, P3, !PT ;  /* 0x0000000015157210 */ /* 0x000fe40001ffe4ff */
[----:B------:R-:W-:Y:S01]  /*ac650*/  ISETP.NE.U32.AND P2, PT, R9, RZ, PT ;  /* 0x000000ff0900720c */ /* 0x000fe20003f45070 */
[----:B------:R-:W-:-:S02]  /*ac660*/  IMAD.X R17, R17, 0x1, R0, P4 ;  /* 0x0000000111117824 */ /* 0x000fc400020e0600 */
[----:B------:R-:W-:Y:S04]  /*ac670*/  LDGSTS.E [R3+0x2c008], desc[UR60][R20.64], P1 ;  /* 0x2c00800014037fae */ /* 0x000fe8000892187c */
[----:B------:R-:W-:Y:S04]  /*ac680*/  STL [R1+0x3198], R20 ;  /* 0x0031981401007387 */ /* 0x000fe80000100800 */
        /* <DEDUP_REMOVED lines=8> */
[----:B--2---:R-:W-:-:S02]  /*ac710*/  IADD3 R23, P1, R23, R5, RZ ;  /* 0x0000000517177210 */ /* 0x004fc40007f3e0ff */
[----:B------:R-:W-:Y:S02]  /*ac720*/  IADD3 R15, P3, R15, R5, RZ ;  /* 0x000000050f0f7210 */ /* 0x000fe40007f7e0ff */
[----:B------:R-:W-:Y:S02]  /*ac730*/  IADD3.X R83, R83, R0, RZ, P1, !PT ;  /* 0x0000000053537210 */ /* 0x000fe40000ffe4ff */
[----:B------:R-:W-:Y:S01]  /*ac740*/  ISETP.GT.AND P1, PT, R4, 0x60, PT ;  /* 0x000000600400780c */ /* 0x000fe20003f24270 */
[----:B------:R-:W-:Y:S01]  /*ac750*/  IMAD.X R22, R22, 0x1, R0, P3 ;  /* 0x0000000116167824 */ /* 0x000fe200018e0600 */
[----:B------:R2:W-:Y:S04]  /*ac760*/  STL [R1+0x31a8], R23 ;  /* 0x0031a81701007387 */ /* 0x0005e80000100800 */
[----:B------:R2:W-:Y:S01]  /*ac770*/  STL [R1+0x31a4], R83 ;  /* 0x0031a45301007387 */ /* 0x0005e20000100800 */
[----:B-1----:R-:W-:-:S03]  /*ac780*/  MOV R84, R23 ;  /* 0x0000001700547202 */ /* 0x002fc60000000f00 */
[----:B------:R-:W-:Y:S01]  /*ac790*/  STL [R1+0x31b0], R15 ;  /* 0x0031b00f01007387 */ /* 0x000fe20000100800 */
[----:B------:R-:W-:Y:S01]  /*ac7a0*/  SEL R9, RZ, 0x4, !P1 ;  /* 0x00000004ff097807 */ /* 0x000fe20004800000 */
[----:B------:R-:W-:Y:S02]  /*ac7b0*/  IMAD.MOV.U32 R85, RZ, RZ, R83 ;  /* 0x000000ffff557224 */ /* 0x000fe400078e0053 */
[----:B------:R1:W-:Y:S01]  /*ac7c0*/  STL [R1+0x31ac], R22 ;  /* 0x0031ac1601007387 */ /* 0x0003e20000100800 */
[----:B--2---:R-:W-:Y:S02]  /*ac7d0*/  MOV R23, R22 ;  /* 0x0000001600177202 */ /* 0x004fe40000000f00 */
[----:B------:R-:W-:Y:S01]  /*ac7e0*/  SEL R9, R9, RZ, !P0 ;  /* 0x000000ff09097207 */ /* 0x000fe20004000000 */
[----:B------:R2:W-:Y:S04]  /*ac7f0*/  LDGSTS.E [R3+0x2400c], desc[UR60][R84.64], P2 ;  /* 0x2400c00054037fae */ /* 0x0005e8000912187c */
[----:B------:R-:W4:Y:S01]  /*ac800*/  LDL.LU R83, [R1+0x3554] ;  /* 0x0035540001537983 */ /* 0x000f220000300800 */
[----:B-1----:R-:W-:Y:S01]  /*ac810*/  IMAD.MOV.U32 R22, RZ, RZ, R15 ;  /* 0x000000ffff167224 */ /* 0x002fe200078e000f */
[----:B------:R-:W-:-:S04]  /*ac820*/  ISETP.NE.U32.AND P1, PT, R9, RZ, PT ;  /* 0x000000ff0900720c */ /* 0x000fc80003f25070 */
[----:B------:R1:W-:Y:S04]  /*ac830*/  LDGSTS.E [R3+0x2800c], desc[UR60][R22.64], P2 ;  /* 0x2800c00016037fae */ /* 0x0003e8000912187c */
[----:B------:R-:W1:Y:S04]  /*ac840*/  LDL.LU R23, [R1+0x3558] ;  /* 0x0035580001177983 */ /* 0x000e680000300800 */
[----:B------:R-:W4:Y:S04]  /*ac850*/  LDL.LU R22, [R1+0x355c] ;  /* 0x00355c0001167983 */ /* 0x000f280000300800 */
[----:B------:R-:W4:Y:S01]  /*ac860*/  LDL.LU R15, [R1+0x3560] ;  /* 0x00356000010f7983 */ /* 0x000f220000300800 */
[----:B------:R-:W-:-:S02]  /*ac870*/  IADD3 R13, P3, R13, R5, RZ ;  /* 0x000000050d0d7210 */ /* 0x000fc40007f7e0ff */
[----:B------:R-:W-:Y:S02]  /*ac880*/  IADD3 R11, P4, R11, R5, RZ ;  /* 0x000000050b0b7210 */ /* 0x000fe40007f9e0ff */
[----:B------:R-:W-:Y:S01]  /*ac890*/  IADD3.X R14, R14, R0, RZ, P3, !PT ;  /* 0x000000000e0e7210 */ /* 0x000fe20001ffe4ff */
[----:B------:R2:W-:Y:S02]  /*ac8a0*/  STL [R1+0x31b8], R13 ;  /* 0x0031b80d01007387 */ /* 0x0005e40000100800 */
[----:B------:R-:W-:Y:S01]  /*ac8b0*/  IMAD.X R12, R12, 0x1, R0, P4 ;  /* 0x000000010c0c7824 */ /* 0x000fe200020e0600 */
[----:B--2---:R-:W-:Y:S01]  /*ac8c0*/  MOV R84, R13 ;  /* 0x0000000d00547202 */ /* 0x004fe20000000f00 */
[----:B------:R2:W-:Y:S04]  /*ac8d0*/  STL [R1+0x31b4], R14 ;  /* 0x0031b40e01007387 */ /* 0x0005e80000100800 */
[----:B------:R-:W-:Y:S01]  /*ac8e0*/  STL [R1+0x3540], R11 ;  /* 0x0035400b01007387 */ /* 0x000fe20000100800 */
[----:B------:R-:W-:-:S03]  /*ac8f0*/  IMAD.MOV.U32 R85, RZ, RZ, R14 ;  /* 0x000000ffff557224 */ /* 0x000fc600078e000e */
[----:B------:R2:W-:Y:S01]  /*ac900*/  STL [R1+0x353c], R12 ;  /* 0x00353c0c01007387 */ /* 0x0005e20000100800 */
[----:B------:R-:W-:-:S03]  /*ac910*/  MOV R13, R12 ;  /* 0x0000000c000d7202 */ /* 0x000fc60000000f00 */
[----:B------:R1:W-:Y:S04]  /*ac920*/  LDGSTS.E [R3+0x2c00c], desc[UR60][R84.64], P2 ;  /* 0x2c00c00054037fae */ /* 0x0003e8000912187c */
[----:B--2---:R-:W2:Y:S01]  /*ac930*/  LDL.LU R14, [R1+0x3564] ;  /* 0x00356400010e7983 */ /* 0x004ea20000300800 */
[----:B------:R-:W-:-:S05]  /*ac940*/  IMAD.MOV.U32 R12, RZ, RZ, R11 ;  /* 0x000000ffff0c7224 */ /* 0x000fca00078e000b */
[----:B------:R1:W-:Y:S04]  /*ac950*/  LDGSTS.E [R3+0x30000], desc[UR60][R12.64], P1 ;  /* 0x300000000c037fae */ /* 0x0003e8000892187c */
[----:B------:R-:W2:Y:S04]  /*ac960*/  LDL.LU R13, [R1+0x3568] ;  /* 0x00356800010d7983 */ /* 0x000ea80000300800 */
        /* <DEDUP_REMOVED lines=10> */
[----:B------:R4:W-:Y:S01]  /*aca10*/  LDGSTS.E [R3+0x34000], desc[UR60][R20.64], P1 ;  /* 0x3400000014037fae */ /* 0x0009e2000892187c */
[----:B------:R-:W-:-:S03]  /*aca20*/  SEL R9, R9, RZ, !P0 ;  /* 0x000000ff09097207 */ /* 0x000fc60004000000 */
[----:B------:R-:W-:Y:S04]  /*aca30*/  STL [R1+0x3550], R16 ;  /* 0x0035501001007387 */ /* 0x000fe80000100800 */
[----:B------:R3:W-:Y:S04]  /*aca40*/  STL [R1+0x354c], R17 ;  /* 0x00354c1101007387 */ /* 0x0007e80000100800 */
[----:B------:R4:W-:Y:S01]  /*aca50*/  LDGSTS.E [R3+0x38000], desc[UR60][R16.64], P1 ;  /* 0x3800000010037fae */ /* 0x0009e2000892187c */
[----:B------:R-:W-:-:S03]  /*aca60*/  ISETP.NE.U32.AND P2, PT, R9, RZ, PT ;  /* 0x000000ff0900720c */ /* 0x000fc60003f45070 */
[----:B---3--:R-:W3:Y:S04]  /*aca70*/  LDL.LU R21, [R1+0x3574] ;  /* 0x0035740001157983 */ /* 0x008ee80000300800 */
[----:B------:R-:W4:Y:S04]  /*aca80*/  LDL.LU R20, [R1+0x3578] ;  /* 0x0035780001147983 */ /* 0x000f280000300800 */
[----:B------:R-:W3:Y:S04]  /*aca90*/  LDL.LU R17, [R1+0x357c] ;  /* 0x00357c0001117983 */ /* 0x000ee80000300800 */
[----:B------:R-:W3:Y:S01]  /*acaa0*/  LDL.LU R16, [R1+0x3580] ;  /* 0x0035800001107983 */ /* 0x000ee20000300800 */
[----:B-1----:R-:W-:-:S02]  /*acab0*/  IADD3 R23, P3, R23, R5, RZ ;  /* 0x0000000517177210 */ /* 0x002fc40007f7e0ff */
[----:B------:R-:W-:Y:S02]  /*acac0*/  IADD3 R15, P4, R15, R5, RZ ;  /* 0x000000050f0f7210 */ /* 0x000fe40007f9e0ff */
[----:B------:R-:W-:Y:S02]  /*acad0*/  IADD3.X R83, R83, R0, RZ, P3, !PT ;  /* 0x0000000053537210 */ /* 0x000fe40001ffe4ff */
[----:B------:R-:W-:Y:S01]  /*acae0*/  MOV R84, R23 ;  /* 0x0000001700547202 */ /* 0x000fe20000000f00 */
[----:B------:R-:W-:Y:S02]  /*acaf0*/  IMAD.X R22, R22, 0x1, R0, P4 ;  /* 0x0000000116167824 */ /* 0x000fe400020e0600 */
[----:B------:R-:W-:Y:S01]  /*acb00*/  IMAD.MOV.U32 R85, RZ, RZ, R83 ;  /* 0x000000ffff557224 */ /* 0x000fe200078e0053 */
[----:B------:R1:W-:Y:S04]  /*acb10*/  STL [R1+0x3558], R23 ;  /* 0x0035581701007387 */ /* 0x0003e80000100800 */
[----:B------:R-:W-:Y:S04]  /*acb20*/  STL [R1+0x3554], R83 ;  /* 0x0035545301007387 */ /* 0x000fe80000100800 */
[----:B------:R-:W-:Y:S04]  /*acb30*/  STL [R1+0x3560], R15 ;  /* 0x0035600f01007387 */ /* 0x000fe80000100800 */
[----:B------:R1:W-:Y:S04]  /*acb40*/  STL [R1+0x355c], R22 ;  /* 0x00355c1601007387 */ /* 0x0003e80000100800 */
[----:B------:R3:W-:Y:S01]  /*acb50*/  LDGSTS.E [R3+0x3c000], desc[UR60][R84.64], P1 ;  /* 0x3c00000054037fae */ /* 0x0007e2000892187c */
[----:B-1----:R-:W-:Y:S01]  /*acb60*/  MOV R23, R22 ;  /* 0x0000001600177202 */ /* 0x002fe20000000f00 */
[----:B------:R-:W-:-:S02]  /*acb70*/  IMAD.MOV.U32 R22, RZ, RZ, R15 ;  /* 0x000000ffff167224 */ /* 0x000fc400078e000f */
[----:B------:R-:W3:Y:S04]  /*acb80*/  LDL.LU R85, [R1+0x3584] ;  /* 0x0035840001557983 */ /* 0x000ee80000300800 */
[----:B------:R-:W3:Y:S04]  /*acb90*/  LDL.LU R84, [R1+0x3588] ;  /* 0x0035880001547983 */ /* 0x000ee80000300800 */
[----:B------:R1:W-:Y:S04]  /*acba0*/  LDGSTS.E [R3+0x30004], desc[UR60][R22.64], P2 ;  /* 0x3000400016037fae */ /* 0x0003e8000912187c */
[----:B------:R-:W3:Y:S04]  /*acbb0*/  LDL.LU R83, [R1+0x358c] ;  /* 0x00358c0001537983 */ /* 0x000ee80000300800 */
[----:B------:R-:W1:Y:S01]  /*acbc0*/  LDL.LU R23, [R1+0x3590] ;  /* 0x0035900001177983 */ /* 0x000e620000300800 */
[----:B--2---:R-:W-:-:S02]  /*acbd0*/  IADD3 R13, P1, R13, R5, RZ ;  /* 0x000000050d0d7210 */ /* 0x004fc40007f3e0ff */
[----:B------:R-:W-:Y:S02]  /*acbe0*/  IADD3 R11, P3, R11, R5, RZ ;  /* 0x000000050b0b7210 */ /* 0x000fe40007f7e0ff */
[----:B------:R-:W-:Y:S01]  /*acbf0*/  IADD3.X R14, R14, R0, RZ, P1, !PT ;  /* 0x000000000e0e7210 */ /* 0x000fe20000ffe4ff */
[----:B------:R-:W-:Y:S02]  /*acc00*/  STL [R1+0x3568], R13 ;  /* 0x0035680d01007387 */ /* 0x000fe40000100800 */
[----:B------:R-:W-:Y:S01]  /*acc10*/  IMAD.X R12, R12, 0x1, R0, P3 ;  /* 0x000000010c0c7824 */ /* 0x000fe200018e0600 */
[----:B------:R-:W-:Y:S01]  /*acc20*/  MOV R15, R14 ;  /* 0x0000000e000f7202 */ /* 0x000fe20000000f00 */
[----:B------:R2:W-:Y:S04]  /*acc30*/  STL [R1+0x3564], R14 ;  /* 0x0035640e01007387 */ /* 0x0005e80000100800 */
[----:B------:R-:W-:Y:S04]  /*acc40*/  STL [R1+0x3570], R11 ;  /* 0x0035700b01007387 */ /* 0x000fe80000100800 */
[----:B------:R2:W-:Y:S02]  /*acc50*/  STL [R1+0x356c], R12 ;  /* 0x00356c0c01007387 */ /* 0x0005e40000100800 */
[----:B--2---:R-:W-:Y:S01]  /*acc60*/  IMAD.MOV.U32 R14, RZ, RZ, R13 ;  /* 0x000000ffff0e7224 */ /* 0x004fe200078e000d */
[----:B------:R-:W-:Y:S01]  /*acc70*/  MOV R13, R12 ;  /* 0x0000000c000d7202 */ /* 0x000fe20000000f00 */
[----:B------:R-:W-:-:S03]  /*acc80*/  IMAD.MOV.U32 R12, RZ, RZ, R11 ;  /* 0x000000ffff0c7224 */ /* 0x000fc600078e000b */
[----:B------:R-:W-:Y:S04]  /*acc90*/  LDGSTS.E [R3+0x34004], desc[UR60][R14.64], P2 ;  /* 0x340040000e037fae */ /* 0x000fe8000912187c */
[----:B------:R-:W-:Y:S04]  /*acca0*/  LDGSTS.E [R3+0x38004], desc[UR60][R12.64], P2 ;  /* 0x380040000c037fae */ /* 0x000fe8000912187c */
[----:B------:R-:W2:Y:S04]  /*accb0*/  LDL.LU R12, [R1+0x3594] ;  /* 0x00359400010c7983 */ /* 0x000ea80000300800 */
[----:B------:R-:W2:Y:S01]  /*accc0*/  LDL.LU R11, [R1+0x3598] ;  /* 0x00359800010b7983 */ /* 0x000ea20000300800 */
[----:B------:R-:W-:-:S03]  /*accd0*/  ISETP.GT.AND P1, PT, R4, 0x62, PT ;  /* 0x000000620400780c */ /* 0x000fc60003f24270 */
[----:B------:R-:W2:Y:S04]  /*acce0*/  LDL.LU R22, [R1+0x359c] ;  /* 0x00359c0001167983 */ /* 0x000ea80000300800 */
[----:B------:R-:W2:Y:S04]  /*accf0*/  LDL.LU R14, [R1+0x35a0] ;  /* 0x0035a000010e7983 */ /* 0x000ea80000300800 */
[----:B------:R-:W2:Y:S01]  /*acd00*/  LDL.LU R15, [R1+0x35a4] ;  /* 0x0035a400010f7983 */ /* 0x000ea20000300800 */
[----:B------:R-:W-:-:S03]  /*acd10*/  SEL R9, RZ, 0x4, !P1 ;  /* 0x00000004ff097807 */ /* 0x000fc60004800000 */
[----:B------:R-:W2:Y:S01]  /*acd20*/  LDL.LU R13, [R1+0x35a8] ;  /* 0x0035a800010d7983 */ /* 0x000ea20000300800 */
[----:B------:R-:W-:Y:S02]  /*acd30*/  SEL R9, R9, RZ, !P0 ;  /* 0x000000ff09097207 */ /* 0x000fe40004000000 */
[-C--:B----4-:R-:W-:Y:S02]  /*acd40*/  IADD3 R20, P3, R20, R5.reuse, RZ ;  /* 0x0000000514147210 */ /* 0x090fe40007f7e0ff */
[-C--:B---3--:R-:W-:Y:S02]  /*acd50*/  IADD3 R16, P4, R16, R5.reuse, RZ ;  /* 0x0000000510107210 */ /* 0x088fe40007f9e0ff */
[----:B------:R-:W-:Y:S02]  /*acd60*/  ISETP.NE.U32.AND P1, PT, R9, RZ, PT ;  /* 0x000000ff0900720c */ /* 0x000fe40003f25070 */
[----:B------:R-:W-:Y:S01]  /*acd70*/  IADD3.X R21, R21, R0, RZ, P3, !PT ;  /* 0x0000000015157210 */ /* 0x000fe20001ffe4ff */
[----:B------:R-:W-:Y:S01]  /*acd80*/  IMAD.X R17, R17, 0x1, R0, P4 ;  /* 0x0000000111117824 */ /* 0x000fe200020e0600 */
[----:B------:R-:W-:Y:S04]  /*acd90*/  STL [R1+0x3578], R20 ;  /* 0x0035781401007387 */ /* 0x000fe80000100800 */
[----:B------:R3:W-:Y:S04]  /*acda0*/  STL [R1+0x3574], R21 ;  /* 0x0035741501007387 */ /* 0x0007e80000100800 */
[----:B------:R-:W-:Y:S04]  /*acdb0*/  STL [R1+0x3580], R16 ;  /* 0x0035801001007387 */ /* 0x000fe80000100800 */
[----:B------:R-:W-:Y:S04]  /*acdc0*/  LDGSTS.E [R3+0x3c004], desc[UR60][R20.64], P2 ;  /* 0x3c00400014037fae */ /* 0x000fe8000912187c */
[----:B------:R4:W-:Y:S04]  /*acdd0*/  STL [R1+0x357c], R17 ;  /* 0x00357c1101007387 */ /* 0x0009e80000100800 */
[----:B------:R-:W-:Y:S04]  /*acde0*/  LDGSTS.E [R3+0x30008], desc[UR60][R16.64], P1 ;  /* 0x3000800010037fae */ /* 0x000fe8000892187c */
[----:B---3--:R-:W3:Y:S04]  /*acdf0*/  LDL.LU R21, [R1+0x35ac] ;  /* 0x0035ac0001157983 */ /* 0x008ee80000300800 */
[----:B------:R-:W3:Y:S04]  /*ace00*/  LDL.LU R20, [R1+0x35b0] ;  /* 0x0035b00001147983 */ /* 0x000ee80000300800 */
[----:B----4-:R-:W4:Y:S04]  /*ace10*/  LDL.LU R17, [R1+0x35b4] ;  /* 0x0035b40001117983 */ /* 0x010f280000300800 */
[----:B------:R-:W4:Y:S01]  /*ace20*/  LDL.LU R16, [R1+0x35b8] ;  /* 0x0035b80001107983 */ /* 0x000f220000300800 */
[----:B------:R-:W-:-:S04]  /*ace30*/  IADD3 R84, P2, R84, R5, RZ ;  /* 0x0000000554547210 */ /* 0x000fc80007f5e0ff */
[----:B------:R-:W-:Y:S01]  /*ace40*/  IADD3.X R85, R85, R0, RZ, P2, !PT ;  /* 0x0000000055557210 */ /* 0x000fe200017fe4ff */
[----:B------:R1:W-:Y:S02]  /*ace50*/  STL [R1+0x3588], R84 ;  /* 0x0035885401007387 */ /* 0x0003e40000100800 */
[----:B-1----:R-:W-:Y:S02]  /*ace60*/  IADD3 R23, P3, R23, R5, RZ ;  /* 0x0000000517177210 */ /* 0x002fe40007f7e0ff */
[----:B------:R1:W-:Y:S04]  /*ace70*/  STL [R1+0x3584], R85 ;  /* 0x0035845501007387 */ /* 0x0003e80000100800 */
[----:B------:R1:W-:Y:S01]  /*ace80*/  LDGSTS.E [R3+0x34008], desc[UR60][R84.64], P1 ;  /* 0x3400800054037fae */ /* 0x0003e2000892187c */
[----:B------:R-:W-:-:S03]  /*ace90*/  IMAD.X R83, R83, 0x1, R0, P3 ;  /* 0x0000000153537824 */ /* 0x000fc600018e0600 */
[----:B------:R-:W-:Y:S04]  /*acea0*/  STL [R1+0x3590], R23 ;  /* 0x0035901701007387 */ /* 0x000fe80000100800 */
[----:B------:R-:W-:Y:S01]  /*aceb0*/  STL [R1+0x358c], R83 ;  /* 0x00358c5301007387 */ /* 0x000fe20000100800 */
[----:B-1----:R-:W-:Y:S01]  /*acec0*/  MOV R84, R23 ;  /* 0x0000001700547202 */ /* 0x002fe20000000f00 */
[----:B------:R-:W-:-:S05]  /*aced0*/  IMAD.MOV.U32 R85, RZ, RZ, R83 ;  /* 0x000000ffff557224 */ /* 0x000fca00078e0053 */
[----:B------:R1:W-:Y:S01]  /*acee0*/  LDGSTS.E [R3+0x38008], desc[UR60][R84.64], P1 ;  /* 0x3800800054037fae */ /* 0x0003e2000892187c */
[----:B--2---:R-:W-:-:S04]  /*acef0*/  IADD3 R11, P3, R11, R5, RZ ;  /* 0x000000050b0b7210 */ /* 0x004fc80007f7e0ff */
[----:B------:R-:W-:Y:S01]  /*acf00*/  IADD3.X R12, R12, R0, RZ, P3, !PT ;  /* 0x000000000c0c7210 */ /* 0x000fe20001ffe4ff */
[----:B------:R2:W-:Y:S01]  /*acf10*/  STL [R1+0x3598], R11 ;  /* 0x0035980b01007387 */ /* 0x0005e20000100800 */
[----:B-1----:R-:W-:-:S03]  /*acf20*/  IMAD.MOV.U32 R84, RZ, RZ, R11 ;  /* 0x000000ffff547224 */ /* 0x002fc600078e000b */
[----:B------:R1:W-:Y:S01]  /*acf30*/  STL [R1+0x3594], R12 ;  /* 0x0035940c01007387 */ /* 0x0003e20000100800 */
[----:B------:R-:W-:-:S03]  /*acf40*/  MOV R85, R12 ;  /* 0x0000000c00557202 */ /* 0x000fc60000000f00 */
[----:B--2---:R-:W2:Y:S01]  /*acf50*/  LDL.LU R11, [R1+0x29c0] ;  /* 0x0029c000010b7983 */ /* 0x004ea20000300800 */
[----:B------:R-:W-:-:S03]  /*acf60*/  ISETP.GT.AND P2, PT, R4, 0x63, PT ;  /* 0x000000630400780c */ /* 0x000fc60003f44270 */
[----:B------:R-:W-:Y:S04]  /*acf70*/  LDGSTS.E [R3+0x3c008], desc[UR60][R84.64], P1 ;  /* 0x3c00800054037fae */ /* 0x000fe8000892187c */
[----:B-1----:R-:W2:Y:S01]  /*acf80*/  LDL.LU R12, [R1+0x29bc] ;  /* 0x0029bc00010c7983 */ /* 0x002ea20000300800 */
[----:B------:R-:W-:Y:S02]  /*acf90*/  SEL R9, RZ, 0x4, !P2 ;  /* 0x00000004ff097807 */ /* 0x000fe40005000000 */
[-C--:B------:R-:W-:Y:S02]  /*acfa0*/  IADD3 R14, P1, R14, R5.reuse, RZ ;  /* 0x000000050e0e7210 */ /* 0x080fe40007f3e0ff */
[----:B------:R-:W-:Y:S02]  /*acfb0*/  SEL R9, R9, RZ, !P0 ;  /* 0x000000ff09097207 */ /* 0x000fe40004000000 */
[----:B------:R-:W-:Y:S01]  /*acfc0*/  IADD3 R13, P3, R13, R5, RZ ;  /* 0x000000050d0d7210 */ /* 0x000fe20007f7e0ff */
[----:B------:R-:W-:Y:S01]  /*acfd0*/  IMAD.X R22, R22, 0x1, R0, P1 ;  /* 0x0000000116167824 */ /* 0x000fe200008e0600 */
[----:B------:R-:W-:-:S02]  /*acfe0*/  ISETP.NE.U32.AND P2, PT, R9, RZ, PT ;  /* 0x000000ff0900720c */ /* 0x000fc40003f45070 */
[----:B------:R-:W-:Y:S01]  /*acff0*/  IADD3.X R15, R15, R0, RZ, P3, !PT ;  /* 0x000000000f0f7210 */ /* 0x000fe20001ffe4ff */
[----:B------:R-:W-:Y:S04]  /*ad000*/  STL [R1+0x35a0], R14 ;  /* 0x0035a00e01007387 */ /* 0x000fe80000100800 */
[----:B------:R1:W-:Y:S01]  /*ad010*/  STL [R1+0x359c], R22 ;  /* 0x00359c1601007387 */ /* 0x0003e20000100800 */
[----:B------:R-:W-:-:S03]  /*ad020*/  IMAD.MOV.U32 R23, RZ, RZ, R22 ;  /* 0x000000ffff177224 */ /* 0x000fc600078e0016 */
[----:B------:R-:W-:Y:S04]  /*ad030*/  STL [R1+0x35a8], R13 ;  /* 0x0035a80d01007387 */ /* 0x000fe80000100800 */
[----:B------:R4:W-:Y:S01]  /*ad040*/  STL [R1+0x35a4], R15 ;  /* 0x0035a40f01007387 */ /* 0x0009e20000100800 */
[----:B-1----:R-:W-:-:S03]  /*ad050*/  MOV R22, R14 ;  /* 0x0000000e00167202 */ /* 0x002fc60000000f00 */
[----:B------:R-:W2:Y:S04]  /*ad060*/  LDL.LU R14, [R1+0x29c8] ;  /* 0x0029c800010e7983 */ /* 0x000ea80000300800 */
[----:B------:R1:W-:Y:S04]  /*ad070*/  LDGSTS.E [R3+0x3000c], desc[UR60][R22.64], P2 ;  /* 0x3000c00016037fae */ /* 0x0003e8000912187c */
[----:B------:R-:W2:Y:S01]  /*ad080*/  LDL.LU R9, [R1+0x29d0] ;  /* 0x0029d00001097983 */ /* 0x000ea20000300800 */
[-C--:B---3--:R-:W-:Y:S02]  /*ad090*/  IADD3 R20, P1, R20, R5.reuse, RZ ;  /* 0x0000000514147210 */ /* 0x088fe40007f3e0ff */
[----:B----4-:R-:W-:-:S02]  /*ad0a0*/  IADD3 R16, P3, R16, R5, RZ ;  /* 0x0000000510107210 */ /* 0x010fc40007f7e0ff */
[----:B-1----:R-:W-:Y:S01]  /*ad0b0*/  MOV R23, R15 ;  /* 0x0000000f00177202 */ /* 0x002fe20000000f00 */
[----:B------:R-:W-:Y:S01]  /*ad0c0*/  IMAD.MOV.U32 R22, RZ, RZ, R13 ;  /* 0x000000ffff167224 */ /* 0x000fe200078e000d */
[----:B------:R-:W3:Y:S04]  /*ad0d0*/  LDL.LU R15, [R1+0x29c4] ;  /* 0x0029c400010f7983 */ /* 0x000ee80000300800 */
[----:B------:R-:W4:Y:S01]  /*ad0e0*/  LDL.LU R13, [R1+0x29cc] ;  /* 0x0029cc00010d7983 */ /* 0x000f220000300800 */
[----:B------:R-:W-:Y:S01]  /*ad0f0*/  IMAD.X R21, R21, 0x1, R0, P1 ;  /* 0x0000000115157824 */ /* 0x000fe200008e0600 */
[----:B------:R-:W-:Y:S02]  /*ad100*/  IADD3.X R17, R17, R0, RZ, P3, !PT ;  /* 0x0000000011117210 */ /* 0x000fe40001ffe4ff */
[----:B------:R1:W-:Y:S04]  /*ad110*/  STL [R1+0x35b0], R20 ;  /* 0x0035b01401007387 */ /* 0x0003e80000100800 */
[----:B------:R-:W-:Y:S04]  /*ad120*/  STL [R1+0x35ac], R21 ;  /* 0x0035ac1501007387 */ /* 0x000fe80000100800 */
[----:B------:R2:W-:Y:S01]  /*ad130*/  STL [R1+0x35b8], R16 ;  /* 0x0035b81001007387 */ /* 0x0005e20000100800 */
[----:B------:R-:W-:-:S03]  /*ad140*/  ISETP.GT.AND P1, PT, R4, 0x4, PT ;  /* 0x000000040400780c */ /* 0x000fc60003f24270 */
[----:B------:R-:W-:Y:S04]  /*ad150*/  LDGSTS.E [R3+0x3400c], desc[UR60][R22.64], P2 ;  /* 0x3400c00016037fae */ /* 0x000fe8000912187c */
[----:B------:R2:W-:Y:S04]  /*ad160*/  STL [R1+0x35b4], R17 ;  /* 0x0035b41101007387 */ /* 0x0005e80000100800 */
[----:B------:R-:W-:Y:S04]  /*ad170*/  LDGSTS.E [R3+0x3800c], desc[UR60][R20.64], P2 ;  /* 0x3800c00014037fae */ /* 0x000fe8000912187c */
[----:B------:R-:W4:Y:S04]  /*ad180*/  LDL.LU R83, [R1+0x29d4] ;  /* 0x0029d40001537983 */ /* 0x000f280000300800 */
[----:B------:R1:W-:Y:S04]  /*ad190*/  LDGSTS.E [R3+0x3c00c], desc[UR60][R16.64], P2 ;  /* 0x3c00c00010037fae */ /* 0x0003e8000912187c */
[----:B------:R-:W4:Y:S04]  /*ad1a0*/  LDL.LU R23, [R1+0x29d8] ;  /* 0x0029d80001177983 */ /* 0x000f280000300800 */
[----:B------:R-:W4:Y:S04]  /*ad1b0*/  LDL.LU R22, [R1+0x29dc] ;  /* 0x0029dc0001167983 */ /* 0x000f280000300800 */
[----:B-1----:R-:W4:Y:S01]  /*ad1c0*/  LDL.LU R20, [R1+0x29e0] ;  /* 0x0029e00001147983 */ /* 0x002f220000300800 */
[----:B------:R-:W-:-:S04]  /*ad1d0*/  SEL R3, RZ, 0x4, !P1 ;  /* 0x00000004ff037807 */ /* 0x000fc80004800000 */
[----:B------:R-:W-:-:S04]  /*ad1e0*/  SEL R3, R3, RZ, !P0 ;  /* 0x000000ff03037207 */ /* 0x000fc80004000000 */
[----:B------:R-:W-:Y:S02]  /*ad1f0*/  ISETP.NE.U32.AND P1, PT, R3, RZ, PT ;  /* 0x000000ff0300720c */ /* 0x000fe40003f25070 */
[----:B------:R-:W-:-:S04]  /*ad200*/  LOP3.LUT R3, R7, 0x10, RZ, 0x3c, !PT ;  /* 0x0000001007037812 */ /* 0x000fc800078e3cff */
[----:B------:R-:W-:Y:S02]  /*ad210*/  IADD3 R3, R3, R8, RZ ;  /* 0x0000000803037210 */ /* 0x000fe40007ffe0ff */
[----:B--2---:R-:W-:-:S05]  /*ad220*/  IADD3 R11, P2, R11, R5, RZ ;  /* 0x000000050b0b7210 */ /* 0x004fca0007f5e0ff */
[----:B------:R-:W-:Y:S02]  /*ad230*/  IMAD.X R12, R12, 0x1, R0, P2 ;  /* 0x000000010c0c7824 */ /* 0x000fe400010e0600 */
[----:B------:R-:W-:-:S03]  /*ad240*/  IMAD.MOV.U32 R16, RZ, RZ, R11 ;  /* 0x000000ffff107224 */ /* 0x000fc600078e000b */
[----:B------:R-:W-:Y:S01]  /*ad250*/  MOV R17, R12 ;  /* 0x0000000c00117202 */ /* 0x000fe20000000f00 */
[----:B------:R-:W-:Y:S04]  /*ad260*/  STL [R1+0x29c0], R11 ;  /* 0x0029c00b01007387 */ /* 0x000fe80000100800 */
[----:B------:R1:W-:Y:S04]  /*ad270*/  STL [R1+0x29bc], R12 ;  /* 0x0029bc0c01007387 */ /* 0x0003e80000100800 */
[----:B------:R-:W-:Y:S04]  /*ad280*/  LDGSTS.E [R3], desc[UR60][R16.64], P1 ;  /* 0x0000000010037fae */ /* 0x000fe8000892187c */
[----:B------:R-:W2:Y:S04]  /*ad290*/  LDL.LU R17, [R1+0x29e4] ;  /* 0x0029e40001117983 */ /* 0x000ea80000300800 */
[----:B------:R-:W2:Y:S04]  /*ad2a0*/  LDL.LU R16, [R1+0x29e8] ;  /* 0x0029e80001107983 */ /* 0x000ea80000300800 */
[----:B-1----:R-:W2:Y:S04]  /*ad2b0*/  LDL.LU R12, [R1+0x29ec] ;  /* 0x0029ec00010c7983 */ /* 0x002ea80000300800 */
[----:B------:R-:W2:Y:S01]  /*ad2c0*/  LDL.LU R11, [R1+0x29f0] ;  /* 0x0029f000010b7983 */ /* 0x000ea20000300800 */
[----:B------:R-:W-:-:S02]  /*ad2d0*/  IADD3 R14, P2, R14, R5, RZ ;  /* 0x000000050e0e7210 */ /* 0x000fc40007f5e0ff */
[----:B------:R-:W-:-:S03]  /*ad2e0*/  IADD3 R9, P3, R9, R5, RZ ;  /* 0x0000000509097210 */ /* 0x000fc60007f7e0ff */
[----:B------:R1:W-:Y:S01]  /*ad2f0*/  STL [R1+0x29c8], R14 ;  /* 0x0029c80e01007387 */ /* 0x0003e20000100800 */
[----:B---3--:R-:W-:Y:S01]  /*ad300*/  IMAD.X R15, R15, 0x1, R0, P2 ;  /* 0x000000010f0f7824 */ /* 0x008fe200010e0600 */
[----:B----4-:R-:W-:Y:S02]  /*ad310*/  IADD3.X R13, R13, R0, RZ, P3, !PT ;  /* 0x000000000d0d7210 */ /* 0x010fe40001ffe4ff */
[----:B------:R-:W-:Y:S02]  /*ad320*/  ISETP.GT.AND P2, PT, R4, 0x5, PT ;  /* 0x000000050400780c */ /* 0x000fe40003f44270 */
[----:B------:R3:W-:Y:S04]  /*ad330*/  STL [R1+0x29c4], R15 ;  /* 0x0029c40f01007387 */ /* 0x0007e80000100800 */
[----:B------:R1:W-:Y:S04]  /*ad340*/  LDGSTS.E [R3+0x4000], desc[UR60][R14.64], P1 ;  /* 0x040000000e037fae */ /* 0x0003e8000892187c */
[----:B------:R4:W-:Y:S04]  /*ad350*/  STL [R1+0x29d0], R9 ;  /* 0x0029d00901007387 */ /* 0x0009e80000100800 */
[----:B------:R4:W-:Y:S04]  /*ad360*/  STL [R1+0x29cc], R13 ;  /* 0x0029cc0d01007387 */ /* 0x0009e80000100800 */
[----:B------:R-:W2:Y:S01]  /*ad370*/  LDL.LU R21, [R1+0x29f4] ;  /* 0x0029f40001157983 */ /* 0x000ea20000300800 */
[----:B-1----:R-:W-:Y:S01]  /*ad380*/  IMAD.MOV.U32 R14, RZ, RZ, R9 ;  /* 0x000000ffff0e7224 */ /* 0x002fe200078e0009 */
[----:B---3--:R-:W-:-:S02]  /*ad390*/  MOV R15, R13 ;  /* 0x0000000d000f7202 */ /* 0x008fc40000000f00 */
[----:B----4-:R-:W-:-:S03]  /*ad3a0*/  SEL R9, RZ, 0x4, !P2 ;  /* 0x00000004ff097807 */ /* 0x010fc60005000000 */
[----:B------:R-:W-:Y:S01]  /*ad3b0*/  LDGSTS.E [R3+0x8000], desc[UR60][R14.64], P1 ;  /* 0x080000000e037fae */ /* 0x000fe2000892187c */
[-C--:B------:R-:W-:Y:S02]  /*ad3c0*/  IADD3 R23, P3, R23, R5.reuse, RZ ;  /* 0x0000000517177210 */ /* 0x080fe40007f7e0ff */
[----:B------:R-:W-:Y:S02]  /*ad3d0*/  SEL R9, R9, RZ, !P0 ;  /* 0x000000ff09097207 */ /* 0x000fe40004000000 */
[----:B------:R-:W-:Y:S01]  /*ad3e0*/  IADD3 R20, P4, R20, R5, RZ ;  /* 0x0000000514147210 */ /* 0x000fe20007f9e0ff */
[----:B------:R-:W3:Y:S04]  /*ad3f0*/  LDL.LU R15, [R1+0x29f8] ;  /* 0x0029f800010f7983 */ /* 0x000ee80000300800 */
[----:B------:R-:W4:Y:S04]  /*ad400*/  LDL.LU R14, [R1+0x29fc] ;  /* 0x0029fc00010e7983 */ /* 0x000f280000300800 */
[----:B------:R-:W4:Y:S01]  /*ad410*/  LDL.LU R13, [R1+0x2a00] ;  /* 0x002a0000010d7983 */ /* 0x000f220000300800 */
[----:B------:R-:W-:Y:S01]  /*ad420*/  ISETP.NE.U32.AND P2, PT, R9, RZ, PT ;  /* 0x000000ff0900720c */ /* 0x000fe20003f45070 */
[----:B------:R-:W-:Y:S01]  /*ad430*/  IMAD.X R83, R83, 0x1, R0, P3 ;  /* 0x0000000153537824 */ /* 0x000fe200018e0600 */
[----:B------:R-:W-:Y:S01]  /*ad440*/  IADD3.X R22, R22, R0, RZ, P4, !PT ;  /* 0x0000000016167210 */ /* 0x000fe200027fe4ff */
[----:B------:R1:W-:Y:S04]  /*ad450*/  STL [R1+0x29d8], R23 ;  /* 0x0029d81701007387 */ /* 0x0003e80000100800 */
[----:B------:R1:W-:Y:S01]  /*ad460*/  STL [R1+0x29d4], R83 ;  /* 0x0029d45301007387 */ /* 0x0003e20000100800 */
[----:B------:R-:W-:-:S03]  /*ad470*/  IMAD.MOV.U32 R84, RZ, RZ, R23 ;  /* 0x000000ffff547224 */ /* 0x000fc600078e0017 */
[----:B------:R-:W-:Y:S01]  /*ad480*/  STL [R1+0x29e0], R20 ;  /* 0x0029e01401007387 */ /* 0x000fe20000100800 */
[----:B------:R-:W-:-:S03]  /*ad490*/  MOV R85, R83 ;  /* 0x0000005300557202 */ /* 0x000fc60000000f00 */
[----:B------:R1:W-:Y:S04]  /*ad4a0*/  STL [R1+0x29dc], R22 ;  /* 0x0029dc1601007387 */ /* 0x0003e80000100800 */
[----:B------:R-:W-:Y:S01]  /*ad4b0*/  LDGSTS.E [R3+0xc000], desc[UR60][R84.64], P1 ;  /* 0x0c00000054037fae */ /* 0x000fe2000892187c */
[----:B-1----:R-:W-:-:S03]  /*ad4c0*/  IMAD.MOV.U32 R23, RZ, RZ, R22 ;  /* 0x000000ffff177224 */ /* 0x002fc600078e0016 */
[----:B------:R-:W4:Y:S01]  /*ad4d0*/  LDL.LU R83, [R1+0x2a04] ;  /* 0x002a040001537983 */ /* 0x000f220000300800 */
[----:B------:R-:W-:-:S05]  /*ad4e0*/  MOV R22, R20 ;  /* 0x0000001400167202 */ /* 0x000fca0000000f00 */
[----:B------:R-:W-:Y:S04]  /*ad4f0*/  LDGSTS.E [R3+0x4], desc[UR60][R22.64], P2 ;  /* 0x0000400016037fae */ /* 0x000fe8000912187c */
[----:B------:R-:W4:Y:S04]  /*ad500*/  LDL.LU R23, [R1+0x2a08] ;  /* 0x002a080001177983 */ /* 0x000f280000300800 */
[----:B------:R-:W4:Y:S04]  /*ad510*/  LDL.LU R22, [R1+0x2a0c] ;  /* 0x002a0c0001167983 */ /* 0x000f280000300800 */
[----:B------:R-:W4:Y:S01]  /*ad520*/  LDL.LU R20, [R1+0x2a10] ;  /* 0x002a100001147983 */ /* 0x000f220000300800 */
[----:B--2---:R-:W-:-:S02]  /*ad530*/  IADD3 R16, P1, R16, R5, RZ ;  /* 0x0000000510107210 */ /* 0x004fc40007f3e0ff */
[----:B------:R-:W-:-:S03]  /*ad540*/  IADD3 R11, P3, R11, R5, RZ ;  /* 0x000000050b0b7210 */ /* 0x000fc60007f7e0ff */
[----:B------:R-:W-:Y:S01]  /*ad550*/  IMAD.X R17, R17, 0x1, R0, P1 ;  /* 0x0000000111117824 */ /* 0x000fe200008e0600 */
[----:B------:R-:W-:Y:S01]  /*ad560*/  IADD3.X R12, R12, R0, RZ, P3, !PT ;  /* 0x000000000c0c7210 */ /* 0x000fe20001ffe4ff */
[----:B------:R1:W-:Y:S04]  /*ad570*/  STL [R1+0x29e8], R16 ;  /* 0x0029e81001007387 */ /* 0x0003e80000100800 */
[----:B------:R2:W-:Y:S04]  /*ad580*/  STL [R1+0x29e4], R17 ;  /* 0x0029e41101007387 */ /* 0x0005e80000100800 */
[----:B------:R1:W-:Y:S04]  /*ad590*/  LDGSTS.E [R3+0x4004], desc[UR60][R16.64], P2 ;  /* 0x0400400010037fae */ /* 0x0003e8000912187c */
[----:B------:R-:W-:Y:S04]  /*ad5a0*/  STL [R1+0x29f0], R11 ;  /* 0x0029f00b01007387 */ /* 0x000fe80000100800 */
[----:B------:R2:W-:Y:S01]  /*ad5b0*/  STL [R1+0x29ec], R12 ;  /* 0x0029ec0c01007387 */ /* 0x0005e20000100800 */
[----:B-1----:R-:W-:Y:S01]  /*ad5c0*/  IMAD.MOV.U32 R16, RZ, RZ, R11 ;  /* 0x000000ffff107224 */ /* 0x002fe200078e000b */
[----:B--2---:R-:W-:-:S05]  /*ad5d0*/  MOV R17, R12 ;  /* 0x0000000c00117202 */ /* 0x004fca0000000f00 */
[----:B------:R-:W-:Y:S04]  /*ad5e0*/  LDGSTS.E [R3+0x8004], desc[UR60][R16.64], P2 ;  /* 0x0800400010037fae */ /* 0x000fe8000912187c */
[----:B------:R-:W2:Y:S04]  /*ad5f0*/  LDL.LU R17, [R1+0x2a14] ;  /* 0x002a140001117983 */ /* 0x000ea80000300800 */
        /* <DEDUP_REMOVED lines=17> */
[----:B------:R4:W-:Y:S01]  /*ad710*/  LDGSTS.E [R3+0xc004], desc[UR60][R84.64], P2 ;  /* 0x0c00400054037fae */ /* 0x0009e2000912187c */
[----:B-1----:R-:W-:-:S03]  /*ad720*/  IMAD.MOV.U32 R15, RZ, RZ, R14 ;  /* 0x000000ffff0f7224 */ /* 0x002fc600078e000e */
[----:B---3--:R-:W3:Y:S01]  /*ad730*/  LDL.LU R21, [R1+0x2a24] ;  /* 0x002a240001157983 */ /* 0x008ee20000300800 */
[----:B----4-:R-:W-:-:S05]  /*ad740*/  MOV R14, R13 ;  /* 0x0000000d000e7202 */ /* 0x010fca0000000f00 */
[----:B------:R-:W-:Y:S04]  /*ad750*/  LDGSTS.E [R3+0x8], desc[UR60][R14.64], P1 ;  /* 0x000080000e037fae */ /* 0x000fe8000892187c */
[----:B------:R-:W4:Y:S04]  /*ad760*/  LDL.LU R15, [R1+0x2a28] ;  /* 0x002a2800010f7983 */ /* 0x000f280000300800 */
[----:B------:R-:W3:Y:S04]  /*ad770*/  LDL.LU R14, [R1+0x2a2c] ;  /* 0x002a2c00010e7983 */ /* 0x000ee80000300800 */
[----:B------:R-:W3:Y:S01]  /*ad780*/  LDL.LU R13, [R1+0x2a30] ;  /* 0x002a3000010d7983 */ /* 0x000ee20000300800 */
[----:B------:R-:W-:-:S02]  /*ad790*/  IADD3 R23, P2, R23, R5, RZ ;  /* 0x0000000517177210 */ /* 0x000fc40007f5e0ff */
[----:B------:R-:W-:-:S03]  /*ad7a0*/  IADD3 R20, P3, R20, R5, RZ ;  /* 0x0000000514147210 */ /* 0x000fc60007f7e0ff */
[----:B------:R-:W-:Y:S01]  /*ad7b0*/  IMAD.X R83, R83, 0x1, R0, P2 ;  /* 0x0000000153537824 */ /* 0x000fe200010e0600 */
[----:B------:R-:W-:Y:S01]  /*ad7c0*/  IADD3.X R22, R22, R0, RZ, P3, !PT ;  /* 0x0000000016167210 */ /* 0x000fe20001ffe4ff */
[----:B------:R1:W-:Y:S04]  /*ad7d0*/  STL [R1+0x2a08], R23 ;  /* 0x002a081701007387 */ /* 0x0003e80000100800 */
[----:B------:R1:W-:Y:S01]  /*ad7e0*/  STL [R1+0x2a04], R83 ;  /* 0x002a045301007387 */ /* 0x0003e20000100800 */
[----:B------:R-:W-:-:S03]  /*ad7f0*/  IMAD.MOV.U32 R84, RZ, RZ, R23 ;  /* 0x000000ffff547224 */ /* 0x000fc600078e0017 */
[----:B------:R-:W-:Y:S01]  /*ad800*/  STL [R1+0x2a10], R20 ;  /* 0x002a101401007387 */ /* 0x000fe20000100800 */
[----:B------:R-:W-:-:S03]  /*ad810*/  MOV R85, R83 ;  /* 0x0000005300557202 */ /* 0x000fc60000000f00 */
[----:B------:R1:W-:Y:S01]  /*ad820*/  STL [R1+0x2a0c], R22 ;  /* 0x002a0c1601007387 */ /* 0x0003e20000100800 */
[----:B------:R-:W-:-:S03]  /*ad830*/  ISETP.GT.AND P2, PT, R4, 0x7, PT ;  /* 0x000000070400780c */ /* 0x000fc60003f44270 */
[----:B------:R-:W-:Y:S01]  /*ad840*/  LDGSTS.E [R3+0x4008], desc[UR60][R84.64], P1 ;  /* 0x0400800054037fae */ /* 0x000fe2000892187c */
[----:B-1----:R-:W-:-:S03]  /*ad850*/  IMAD.MOV.U32 R23, RZ, RZ, R22 ;  /* 0x000000ffff177224 */ /* 0x002fc600078e0016 */
[----:B------:R-:W3:Y:S01]  /*ad860*/  LDL.LU R83, [R1+0x2a34] ;  /* 0x002a340001537983 */ /* 0x000ee20000300800 */
[----:B------:R-:W-:Y:S02]  /*ad870*/  MOV R22, R20 ;  /* 0x0000001400167202 */ /* 0x000fe40000000f00 */
[----:B------:R-:W-:-:S03]  /*ad880*/  SEL R9, RZ, 0x4, !P2 ;  /* 0x00000004ff097807 */ /* 0x000fc60005000000 */
[----:B------:R-:W-:Y:S01]  /*ad890*/  LDGSTS.E [R3+0x8008], desc[UR60][R22.64], P1 ;  /* 0x0800800016037fae */ /* 0x000fe2000892187c */
[----:B------:R-:W-:-:S04]  /*ad8a0*/  SEL R9, R9, RZ, !P0 ;  /* 0x000000ff09097207 */ /* 0x000fc80004000000 */
[----:B------:R-:W-:Y:S01]  /*ad8b0*/  ISETP.NE.U32.AND P2, PT, R9, RZ, PT ;  /* 0x000000ff0900720c */ /* 0x000fe20003f45070 */
[----:B------:R-:W3:Y:S04]  /*ad8c0*/  LDL.LU R23, [R1+0x2a38] ;  /* 0x002a380001177983 */ /* 0x000ee80000300800 */
[----:B------:R-:W3:Y:S04]  /*ad8d0*/  LDL.LU R22, [R1+0x2dbc] ;  /* 0x002dbc0001167983 */ /* 0x000ee80000300800 */
[----:B------:R-:W3:Y:S01]  /*ad8e0*/  LDL.LU R20, [R1+0x2dc0] ;  /* 0x002dc00001147983 */ /* 0x000ee20000300800 */
        /* <DEDUP_REMOVED lines=16> */
[----:B----4-:R-:W-:-:S02]  /*ad9f0*/  IADD3 R15, P1, R15, R5, RZ ;  /* 0x000000050f0f7210 */ /* 0x010fc40007f3e0ff */
[----:B---3--:R-:W-:-:S03]  /*ada00*/  IADD3 R13, P3, R13, R5, RZ ;  /* 0x000000050d0d7210 */ /* 0x008fc60007f7e0ff */
        /* <DEDUP_REMOVED lines=9> */
[----:B------:R4:W-:Y:S01]  /*adaa0*/  LDGSTS.E [R3+0x400c], desc[UR60][R84.64], P2 ;  /* 0x0400c00054037fae */ /* 0x0009e2000912187c */
[----:B-1----:R-:W-:-:S03]  /*adab0*/  IMAD.MOV.U32 R15, RZ, RZ, R14 ;  /* 0x000000ffff0f7224 */ /* 0x002fc600078e000e */
[----:B---3--:R-:W3:Y:S01]  /*adac0*/  LDL.LU R21, [R1+0x2dd4] ;  /* 0x002dd40001157983 */ /* 0x008ee20000300800 */
[----:B----4-:R-:W-:Y:S02]  /*adad0*/  MOV R14, R13 ;  /* 0x0000000d000e7202 */ /* 0x010fe40000000f00 */
[----:B------:R-:W-:-:S03]  /*adae0*/  SEL R9, RZ, 0x4, !P1 ;  /* 0x00000004ff097807 */ /* 0x000fc60004800000 */
[----:B------:R-:W-:Y:S01]  /*adaf0*/  LDGSTS.E [R3+0x800c], desc[UR60][R14.64], P2 ;  /* 0x0800c0000e037fae */ /* 0x000fe2000912187c */
[----:B------:R-:W-:-:S03]  /*adb00*/  SEL R9, R9, RZ, !P0 ;  /* 0x000000ff09097207 */ /* 0x000fc60004000000 */
[----:B------:R-:W4:Y:S04]  /*adb10*/  LDL.LU R15, [R1+0x2dd8] ;  /* 0x002dd800010f7983 */ /* 0x000f280000300800 */
[----:B------:R-:W3:Y:S04]  /*adb20*/  LDL.LU R14, [R1+0x2ddc] ;  /* 0x002ddc00010e7983 */ /* 0x000ee80000300800 */
[----:B------:R-:W3:Y:S01]  /*adb30*/  LDL.LU R13, [R1+0x2de0] ;  /* 0x002de000010d7983 */ /* 0x000ee20000300800 */
[-C--:B------:R-:W-:Y:S02]  /*adb40*/  IADD3 R23, P3, R23, R5.reuse, RZ ;  /* 0x0000000517177210 */ /* 0x080fe40007f7e0ff */
[----:B------:R-:W-:-:S02]  /*adb50*/  IADD3 R20, P4, R20, R5, RZ ;  /* 0x0000000514147210 */ /* 0x000fc40007f9e0ff */
        /* <DEDUP_REMOVED lines=11> */
[----:B------:R-:W3:Y:S01]  /*adc10*/  LDL.LU R83, [R1+0x2de4] ;  /* 0x002de40001537983 */ /* 0x000ee20000300800 */
[----:B------:R-:W-:-:S05]  /*adc20*/  MOV R22, R20 ;  /* 0x0000001400167202 */ /* 0x000fca0000000f00 */
[----:B------:R-:W-:Y:S04]  /*adc30*/  LDGSTS.E [R3+0x10000], desc[UR60][R22.64], P1 ;  /* 0x1000000016037fae */ /* 0x000fe8000892187c */
        /* <DEDUP_REMOVED lines=21> */
[-C--:B----4-:R-:W-:Y:S02]  /*add90*/  IADD3 R15, P3, R15, R5.reuse, RZ ;  /* 0x000000050f0f7210 */ /* 0x090fe40007f7e0ff */
[----:B------:R-:W-:Y:S02]  /*adda0*/  SEL R9, R9, RZ, !P0 ;  /* 0x000000ff09097207 */ /* 0x000fe40004000000 */
[----:B---3--:R-:W-:Y:S02]  /*addb0*/  IADD3 R13, P4, R13, R5, RZ ;  /* 0x000000050d0d7210 */ /* 0x008fe40007f9e0ff */
        /* <DEDUP_REMOVED lines=29> */
[----:B-1----:R-:W-:Y:S01]  /*adf90*/  IMAD.MOV.U32 R23, RZ, RZ, R22 ;  /* 0x000000ffff177224 */ /* 0x002fe200078e0016 */
[----:B------:R-:W-:Y:S02]  /*adfa0*/  SEL R9, RZ, 0x4, !P1 ;  /* 0x00000004ff097807 */ /* 0x000fe40004800000 */
[----:B------:R-:W3:Y:S01]  /*adfb0*/  LDL.LU R83, [R1+0x2e14] ;  /* 0x002e140001537983 */ /* 0x000ee20000300800 */
[----:B------:R-:W-:Y:S02]  /*adfc0*/  MOV R22, R20 ;  /* 0x0000001400167202 */ /* 0x000fe40000000f00 */
[----:B------:R-:W-:-:S03]  /*adfd0*/  SEL R9, R9, RZ, !P0 ;  /* 0x000000ff09097207 */ /* 0x000fc60004000000 */
[----:B------:R-:W-:Y:S01]  /*adfe0*/  LDGSTS.E [R3+0x18004], desc[UR60][R22.64], P2 ;  /* 0x1800400016037fae */ /* 0x000fe2000912187c */
[----:B------:R-:W-:-:S03]  /*adff0*/  ISETP.NE.U32.AND P1, PT, R9, RZ, PT ;  /* 0x000000ff0900720c */ /* 0x000fc60003f25070 */
[----:B------:R-:W3:Y:S04]  /*ae000*/  LDL.LU R23, [R1+0x2e18] ;  /* 0x002e180001177983 */ /* 0x000ee80000300800 */
[----:B------:R-:W3:Y:S04]  /*ae010*/  LDL.LU R22, [R1+0x2e1c] ;  /* 0x002e1c0001167983 */ /* 0x000ee80000300800 */
[----:B------:R-:W3:Y:S01]  /*ae020*/  LDL.LU R20, [R1+0x2e20] ;  /* 0x002e200001147983 */ /* 0x000ee20000300800 */
[-C--:B--2---:R-:W-:Y:S02]  /*ae030*/  IADD3 R16, P3, R16, R5.reuse, RZ ;  /* 0x0000000510107210 */ /* 0x084fe40007f7e0ff */
        /* <DEDUP_REMOVED lines=69> */
[----:B----4-:R-:W4:Y:S04]  /*ae490*/  LDL.LU R12, [R1+0x31dc] ;  /* 0x0031dc00010c7983 */ /* 0x010f280000300800 */
[----:B------:R-:W4:Y:S01]  /*ae4a0*/  LDL.LU R11, [R1+0x31e0] ;  /* 0x0031e000010b7983 */ /* 0x000f220000300800 */
[----:B------:R-:W-:-:S04]  /*ae4b0*/  ISETP.GT.AND P1, PT, R4, 0x44, PT ;  /* 0x000000440400780c */ /* 0x000fc80003f24270 */
[----:B------:R-:W-:Y:S02]  /*ae4c0*/  SEL R9, RZ, 0x4, !P1 ;  /* 0x00000004ff097807 */ /* 0x000fe40004800000 */
[-C--:B------:R-:W-:Y:S02]  /*ae4d0*/  IADD3 R15, P3, R15, R5.reuse, RZ ;  /* 0x000000050f0f7210 */ /* 0x080fe40007f7e0ff */
[----:B------:R-:W-:Y:S02]  /*ae4e0*/  SEL R9, R9, RZ, !P0 ;  /* 0x000000ff09097207 */ /* 0x000fe40004000000 */
[----:B---3--:R-:W-:Y:S01]  /*ae4f0*/  IADD3 R13, P4, R13, R5, RZ ;  /* 0x000000050d0d7210 */ /* 0x008fe20007f9e0ff */
[----:B------:R-:W-:Y:S01]  /*ae500*/  IMAD.X R21, R21, 0x1, R0, P3 ;  /* 0x0000000115157824 */ /* 0x000fe200018e0600 */
[----:B------:R-:W-:Y:S02]  /*ae510*/  ISETP.NE.U32.AND P1, PT, R9, RZ, PT ;  /* 0x000000ff0900720c */ /* 0x000fe40003f25070 */
        /* <DEDUP_REMOVED lines=10> */
[----:B------:R-:W-:-:S05]  /*ae5c0*/  MOV R14, R13 ;  /* 0x0000000d000e7202 */ /* 0x000fca0000000f00 */
[----:B------:R-:W-:Y:S04]  /*ae5d0*/  LDGSTS.E [R3+0x20000], desc[UR60][R14.64], P1 ;  /* 0x200000000e037fae */ /* 0x000fe8000892187c */
[----:B------:R-:W3:Y:S04]  /*ae5e0*/  LDL.LU R15, [R1+0x31e8] ;  /* 0x0031e800010f7983 */ /* 0x000ee80000300800 */
        /* <DEDUP_REMOVED lines=8> */
[----:B------:R-:W-:Y:S01]  /*ae670*/  ISETP.GT.AND P2, PT, R4, 0x45, PT ;  /* 0x000000450400780c */ /* 0x000fe20003f44270 */
[----:B------:R-:W-:Y:S02]  /*ae680*/  IMAD.MOV.U32 R84, RZ, RZ, R23 ;  /* 0x000000ffff547224 */ /* 0x000fe400078e0017 */
[----:B------:R-:W-:Y:S01]  /*ae690*/  STL [R1+0x31d0], R20 ;  /* 0x0031d01401007387 */ /* 0x000fe20000100800 */
[----:B------:R-:W-:-:S03]  /*ae6a0*/  MOV R85, R83 ;  /* 0x0000005300557202 */ /* 0x000fc60000000f00 */
[----:B------:R1:W-:Y:S01]  /*ae6b0*/  STL [R1+0x31cc], R22 ;  /* 0x0031cc1601007387 */ /* 0x0003e20000100800 */
[----:B------:R-:W-:Y:S01]  /*ae6c0*/  SEL R9, RZ, 0x4, !P2 ;  /* 0x00000004ff097807 */ /* 0x000fe20005000000 */
[----:B-1----:R-:W-:Y:S02]  /*ae6d0*/  IMAD.MOV.U32 R23, RZ, RZ, R22 ;  /* 0x000000ffff177224 */ /* 0x002fe400078e0016 */
[----:B------:R-:W-:Y:S04]  /*ae6e0*/  LDGSTS.E [R3+0x24000], desc[UR60][R84.64], P1 ;  /* 0x2400000054037fae */ /* 0x000fe8000892187c */
        /* <DEDUP_REMOVED lines=9> */
[----:B----4-:R-:W-:-:S03]  /*ae780*/  IADD3 R11, P4, R11, R5, RZ ;  /* 0x000000050b0b7210 */ /* 0x010fc60007f9e0ff */
        /* <DEDUP_REMOVED lines=14> */
[----:B---3--:R-:W-:-:S02]  /*ae870*/  IADD3 R15, P1, R15, R5, RZ ;  /* 0x000000050f0f7210 */ /* 0x008fc40007f3e0ff */
        /* <DEDUP_REMOVED lines=13> */
[----:B------:R-:W-:Y:S02]  /*ae950*/  MOV R14, R13 ;  /* 0x0000000d000e7202 */ /* 0x000fe40000000f00 */
[----:B------:R-:W-:-:S03]  /*ae960*/  SEL R9, RZ, 0x4, !P1 ;  /* 0x00000004ff097807 */ /* 0x000fc60004800000 */
[----:B------:R-:W-:Y:S01]  /*ae970*/  LDGSTS.E [R3+0x28004], desc[UR60][R14.64], P2 ;  /* 0x280040000e037fae */ /* 0x000fe2000912187c */
[----:B------:R-:W-:-:S03]  /*ae980*/  SEL R9, R9, RZ, !P0 ;  /* 0x000000ff09097207 */ /* 0x000fc60004000000 */
[----:B------:R-:W3:Y:S04]  /*ae990*/  LDL.LU R15, [R1+0x3218] ;  /* 0x00321800010f7983 */ /* 0x000ee80000300800 */
        /* <DEDUP_REMOVED lines=39> */
[-C--:B---3--:R-:W-:Y:S02]  /*aec10*/  IADD3 R15, P3, R15, R5.reuse, RZ ;  /* 0x000000050f0f7210 */ /* 0x088fe40007f7e0ff */
[----:B------:R-:W-:Y:S02]  /*aec20*/  SEL R9, R9, RZ, !P0 ;  /* 0x000000ff09097207 */ /* 0x000fe40004000000 */
[----:B------:R-:W-:Y:S01]  /*aec30*/  IADD3 R13, P4, R13, R5, RZ ;  /* 0x000000050d0d7210 */ /* 0x000fe20007f9e0ff */
        /* <DEDUP_REMOVED lines=20> */
[----:B------:R-:W-:Y:S02]  /*aed80*/  IADD3.X R22, R22, R0, RZ, P3, !PT ;  /* 0x0000000016167210 */ /* 0x000fe40001ffe4ff */
[----:B------:R-:W-:Y:S01]  /*aed90*/  ISETP.GT.AND P1, PT, R4, 0x64, PT ;  /* 0x000000640400780c */ /* 0x000fe20003f24270 */
[----:B------:R1:W-:Y:S04]  /*aeda0*/  STL [R1+0x3228], R23 ;  /* 0x0032281701007387 */ /* 0x0003e80000100800 */
[----:B------:R1:W-:Y:S01]  /*aedb0*/  STL [R1+0x3224], R83 ;  /* 0x0032245301007387 */ /* 0x0003e20000100800 */
[----:B------:R-:W-:-:S03]  /*aedc0*/  IMAD.MOV.U32 R84, RZ, RZ, R23 ;  /* 0x000000ffff547224 */ /* 0x000fc600078e0017 */
[----:B------:R-:W-:Y:S01]  /*aedd0*/  STL [R1+0x3230], R20 ;  /* 0x0032301401007387 */ /* 0x000fe20000100800 */
[----:B------:R-:W-:-:S03]  /*aede0*/  MOV R85, R83 ;  /* 0x0000005300557202 */ /* 0x000fc60000000f00 */
[----:B------:R1:W-:Y:S01]  /*aedf0*/  STL [R1+0x322c], R22 ;  /* 0x00322c1601007387 */ /* 0x0003e20000100800 */
[----:B------:R-:W-:-:S03]  /*aee00*/  SEL R9, RZ, 0x4, !P1 ;  /* 0x00000004ff097807 */ /* 0x000fc60004800000 */
[----:B------:R-:W-:Y:S01]  /*aee10*/  LDGSTS.E [R3+0x2400c], desc[UR60][R84.64], P2 ;  /* 0x2400c00054037fae */ /* 0x000fe2000912187c */
[----:B-1----:R-:W-:Y:S01]  /*aee20*/  IMAD.MOV.U32 R23, RZ, RZ, R22 ;  /* 0x000000ffff177224 */ /* 0x002fe200078e0016 */
[----:B------:R-:W-:Y:S02]  /*aee30*/  SEL R9, R9, RZ, !P0 ;  /* 0x000000ff09097207 */ /* 0x000fe40004000000 */
[----:B------:R-:W3:Y:S01]  /*aee40*/  LDL.LU R83, [R1+0x35d4] ;  /* 0x0035d40001537983 */ /* 0x000ee20000300800 */
[----:B------:R-:W-:Y:S02]  /*aee50*/  MOV R22, R20 ;  /* 0x0000001400167202 */ /* 0x000fe40000000f00 */
[----:B------:R-:W-:-:S03]  /*aee60*/  ISETP.NE.U32.AND P1, PT, R9, RZ, PT ;  /* 0x000000ff0900720c */ /* 0x000fc60003f25070 */
        /* <DEDUP_REMOVED lines=34> */
[----:B------:R-:W-:-:S05]  /*af090*/  MOV R14, R13 ;  /* 0x0000000d000e7202 */ /* 0x000fca0000000f00 */
[----:B------:R-:W-:Y:S01]  /*af0a0*/  LDGSTS.E [R3+0x38000], desc[UR60][R14.64], P1 ;  /* 0x380000000e037fae */ /* 0x000fe2000892187c */
[----:B------:R-:W-:-:S03]  /*af0b0*/  SEL R9, RZ, 0x4, !P2 ;  /* 0x00000004ff097807 */ /* 0x000fc60005000000 */
[----:B------:R-:W3:Y:S04]  /*af0c0*/  LDL.LU R15, [R1+0x35f8] ;  /* 0x0035f800010f7983 */ /* 0x000ee80000300800 */
[----:B------:R-:W3:Y:S04]  /*af0d0*/  LDL.LU R14, [R1+0x35fc] ;  /* 0x0035fc00010e7983 */ /* 0x000ee80000300800 */
[----:B------:R-:W3:Y:S01]  /*af0e0*/  LDL.LU R13, [R1+0x3600] ;  /* 0x00360000010d7983 */ /* 0x000ee20000300800 */
[----:B------:R-:W-:Y:S02]  /*af0f0*/  IADD3 R23, P3, R23, R5, RZ ;  /* 0x0000000517177210 */ /* 0x000fe40007f7e0ff */
[----:B------:R-:W-:-:S02]  /*af100*/  SEL R9, R9, RZ, !P0 ;  /* 0x000000ff09097207 */ /* 0x000fc40004000000 */
[----:B------:R-:W-:Y:S01]  /*af110*/  IADD3 R20, P4, R20, R5, RZ ;  /* 0x0000000514147210 */ /* 0x000fe20007f9e0ff */
[----:B------:R-:W-:Y:S01]  /*af120*/  IMAD.X R83, R83, 0x1, R0, P3 ;  /* 0x0000000153537824 */ /* 0x000fe200018e0600 */
[----:B------:R-:W-:Y:S01]  /*af130*/  ISETP.NE.U32.AND P2, PT, R9, RZ, PT ;  /* 0x000000ff0900720c */ /* 0x000fe20003f45070 */
[----:B------:R-:W-:Y:S01]  /*af140*/  IMAD.MOV.U32 R84, RZ, RZ, R23 ;  /* 0x000000ffff547224 */ /* 0x000fe200078e0017 */
[----:B------:R-:W-:Y:S02]  /*af150*/  IADD3.X R22, R22, R0, RZ, P4, !PT ;  /* 0x0000000016167210 */ /* 0x000fe400027fe4ff */
[----:B------:R-:W-:Y:S01]  /*af160*/  MOV R85, R83 ;  /* 0x0000005300557202 */ /* 0x000fe20000000f00 */
[----:B------:R1:W-:Y:S04]  /*af170*/  STL [R1+0x35d8], R23 ;  /* 0x0035d81701007387 */ /* 0x0003e80000100800 */
[----:B------:R-:W-:Y:S04]  /*af180*/  STL [R1+0x35d4], R83 ;  /* 0x0035d45301007387 */ /* 0x000fe80000100800 */
[----:B------:R-:W-:Y:S04]  /*af190*/  STL [R1+0x35e0], R20 ;  /* 0x0035e01401007387 */ /* 0x000fe80000100800 */
[----:B------:R-:W-:Y:S04]  /*af1a0*/  LDGSTS.E [R3+0x3c000], desc[UR60][R84.64], P1 ;  /* 0x3c00000054037fae */ /* 0x000fe8000892187c */
[----:B------:R1:W-:Y:S02]  /*af1b0*/  STL [R1+0x35dc], R22 ;  /* 0x0035dc1601007387 */ /* 0x0003e40000100800 */
[----:B-1----:R-:W-:Y:S01]  /*af1c0*/  IMAD.MOV.U32 R23, RZ, RZ, R22 ;  /* 0x000000ffff177224 */ /* 0x002fe200078e0016 */
[----:B------:R-:W-:Y:S01]  /*af1d0*/  MOV R22, R20 ;  /* 0x0000001400167202 */ /* 0x000fe20000000f00 */
[----:B------:R-:W3:Y:S04]  /*af1e0*/  LDL.LU R85, [R1+0x3604] ;  /* 0x0036040001557983 */ /* 0x000ee80000300800 */
[----:B------:R-:W3:Y:S04]  /*af1f0*/  LDL.LU R84, [R1+0x3608] ;  /* 0x0036080001547983 */ /* 0x000ee80000300800 */
[----:B------:R-:W3:Y:S04]  /*af200*/  LDL.LU R83, [R1+0x360c] ;  /* 0x00360c0001537983 */ /* 0x000ee80000300800 */
[----:B------:R-:W-:Y:S04]  /*af210*/  LDGSTS.E [R3+0x30004], desc[UR60][R22.64], P2 ;  /* 0x3000400016037fae */ /* 0x000fe8000912187c */
[----:B------:R-:W3:Y:S01]  /*af220*/  LDL.LU R23, [R1+0x3610] ;  /* 0x0036100001177983 */ /* 0x000ee20000300800 */
[----:B--2---:R-:W-:-:S02]  /*af230*/  IADD3 R16, P1, R16, R5, RZ ;  /* 0x0000000510107210 */ /* 0x004fc40007f3e0ff */
[----:B----4-:R-:W-:-:S03]  /*af240*/  IADD3 R11, P3, R11, R5, RZ ;  /* 0x000000050b0b7210 */ /* 0x010fc60007f7e0ff */
[----:B------:R-:W-:Y:S01]  /*af250*/  IMAD.X R17, R17, 0x1, R0, P1 ;  /* 0x0000000111117824 */ /* 0x000fe200008e0600 */
[----:B------:R-:W-:Y:S01]  /*af260*/  IADD3.X R12, R12, R0, RZ, P3, !PT ;  /* 0x000000000c0c7210 */ /* 0x000fe20001ffe4ff */
[----:B------:R-:W-:Y:S04]  /*af270*/  STL [R1+0x35e8], R16 ;  /* 0x0035e81001007387 */ /* 0x000fe80000100800 */
[----:B------:R1:W-:Y:S04]  /*af280*/  STL [R1+0x35e4], R17 ;  /* 0x0035e41101007387 */ /* 0x0003e80000100800 */
[----:B------:R-:W-:Y:S04]  /*af290*/  STL [R1+0x35f0], R11 ;  /* 0x0035f00b01007387 */ /* 0x000fe80000100800 */
[----:B------:R1:W-:Y:S04]  /*af2a0*/  LDGSTS.E [R3+0x34004], desc[UR60][R16.64], P2 ;  /* 0x3400400010037fae */ /* 0x0003e8000912187c */
[----:B------:R2:W-:Y:S01]  /*af2b0*/  STL [R1+0x35ec], R12 ;  /* 0x0035ec0c01007387 */ /* 0x0005e20000100800 */
[----:B-1----:R-:W-:Y:S01]  /*af2c0*/  MOV R17, R12 ;  /* 0x0000000c00117202 */ /* 0x002fe20000000f00 */
[----:B------:R-:W-:-:S02]  /*af2d0*/  IMAD.MOV.U32 R16, RZ, RZ, R11 ;  /* 0x000000ffff107224 */ /* 0x000fc400078e000b */
[----:B--2---:R-:W2:Y:S04]  /*af2e0*/  LDL.LU R12, [R1+0x3614] ;  /* 0x00361400010c7983 */ /* 0x004ea80000300800 */
[----:B------:R-:W4:Y:S01]  /*af2f0*/  LDL.LU R11, [R1+0x3618] ;  /* 0x00361800010b7983 */ /* 0x000f220000300800 */
[----:B------:R-:W-:-:S03]  /*af300*/  ISETP.GT.AND P1, PT, R4, 0x66, PT ;  /* 0x000000660400780c */ /* 0x000fc60003f24270 */
[----:B------:R-:W2:Y:S04]  /*af310*/  LDL.LU R22, [R1+0x361c] ;  /* 0x00361c0001167983 */ /* 0x000ea80000300800 */
[----:B------:R-:W-:Y:S01]  /*af320*/  LDGSTS.E [R3+0x38004], desc[UR60][R16.64], P2 ;  /* 0x3800400010037fae */ /* 0x000fe2000912187c */
[----:B------:R-:W-:-:S04]  /*af330*/  SEL R9, RZ, 0x4, !P1 ;  /* 0x00000004ff097807 */ /* 0x000fc80004800000 */
[----:B------:R-:W-:-:S04]  /*af340*/  SEL R9, R9, RZ, !P0 ;  /* 0x000000ff09097207 */ /* 0x000fc80004000000 */
[----:B------:R-:W-:Y:S01]  /*af350*/  ISETP.NE.U32.AND P1, PT, R9, RZ, PT ;  /* 0x000000ff0900720c */ /* 0x000fe20003f25070 */
[----:B------:R-:W2:Y:S04]  /*af360*/  LDL.LU R17, [R1+0x3620] ;  /* 0x0036200001117983 */ /* 0x000ea80000300800 */
[----:B------:R-:W2:Y:S04]  /*af370*/  LDL.LU R20, [R1+0x3624] ;  /* 0x0036240001147983 */ /* 0x000ea80000300800 */
[----:B------:R-:W2:Y:S01]  /*af380*/  LDL.LU R16, [R1+0x3628] ;  /* 0x0036280001107983 */ /* 0x000ea20000300800 */
        /* <DEDUP_REMOVED lines=12> */
[----:B---3--:R-:W3:Y:S01]  /*af450*/  LDL.LU R21, [R1+0x362c] ;  /* 0x00362c0001157983 */ /* 0x008ee20000300800 */
[----:B------:R-:W-:-:S05]  /*af460*/  MOV R14, R13 ;  /* 0x0000000d000e7202 */ /* 0x000fca0000000f00 */
[----:B------:R-:W-:Y:S01]  /*af470*/  LDGSTS.E [R3+0x30008], desc[UR60][R14.64], P1 ;  /* 0x300080000e037fae */ /* 0x000fe2000892187c */
[----:B------:R-:W-:-:S03]  /*af480*/  IADD3 R84, P2, R84, R5, RZ ;  /* 0x0000000554547210 */ /* 0x000fc60007f5e0ff */
[----:B------:R-:W3:Y:S04]  /*af490*/  LDL.LU R15, [R1+0x3630] ;  /* 0x00363000010f7983 */ /* 0x000ee80000300800 */
[----:B------:R-:W3:Y:S04]  /*af4a0*/  LDL.LU R14, [R1+0x3634] ;  /* 0x00363400010e7983 */ /* 0x000ee80000300800 */
[----:B------:R-:W3:Y:S01]  /*af4b0*/  LDL.LU R13, [R1+0x3638] ;  /* 0x00363800010d7983 */ /* 0x000ee20000300800 */
[----:B------:R-:W-:Y:S01]  /*af4c0*/  IMAD.X R85, R85, 0x1, R0, P2 ;  /* 0x0000000155557824 */ /* 0x000fe200010e0600 */
[----:B------:R-:W-:-:S02]  /*af4d0*/  IADD3 R23, P3, R23, R5, RZ ;  /* 0x0000000517177210 */ /* 0x000fc40007f7e0ff */
[----:B------:R1:W-:Y:S04]  /*af4e0*/  STL [R1+0x3608], R84 ;  /* 0x0036085401007387 */ /* 0x0003e80000100800 */
[----:B------:R1:W-:Y:S01]  /*af4f0*/  LDGSTS.E [R3+0x34008], desc[UR60][R84.64], P1 ;  /* 0x3400800054037fae */ /* 0x0003e2000892187c */
[----:B------:R-:W-:-:S03]  /*af500*/  IADD3.X R83, R83, R0, RZ, P3, !PT ;  /* 0x0000000053537210 */ /* 0x000fc60001ffe4ff */
[----:B------:R1:W-:Y:S04]  /*af510*/  STL [R1+0x3604], R85 ;  /* 0x0036045501007387 */ /* 0x0003e80000100800 */
[----:B------:R-:W-:Y:S04]  /*af520*/  STL [R1+0x3610], R23 ;  /* 0x0036101701007387 */ /* 0x000fe80000100800 */
[----:B------:R-:W-:Y:S01]  /*af530*/  STL [R1+0x360c], R83 ;  /* 0x00360c5301007387 */ /* 0x000fe20000100800 */
[----:B-1----:R-:W-:Y:S01]  /*af540*/  IMAD.MOV.U32 R84, RZ, RZ, R23 ;  /* 0x000000ffff547224 */ /* 0x002fe200078e0017 */
[----:B------:R-:W-:-:S05]  /*af550*/  MOV R85, R83 ;  /* 0x0000005300557202 */ /* 0x000fca0000000f00 */
[----:B------:R1:W-:Y:S01]  /*af560*/  LDGSTS.E [R3+0x38008], desc[UR60][R84.64], P1 ;  /* 0x3800800054037fae */ /* 0x0003e2000892187c */
[----:B----4-:R-:W-:-:S05]  /*af570*/  IADD3 R11, P3, R11, R5, RZ ;  /* 0x000000050b0b7210 */ /* 0x010fca0007f7e0ff */
[----:B--2---:R-:W-:Y:S01]  /*af580*/  IMAD.X R12, R12, 0x1, R0, P3 ;  /* 0x000000010c0c7824 */ /* 0x004fe200018e0600 */
[----:B------:R2:W-:Y:S01]  /*af590*/  STL [R1+0x3618], R11 ;  /* 0x0036180b01007387 */ /* 0x0005e20000100800 */
[----:B-1----:R-:W-:-:S03]  /*af5a0*/  MOV R84, R11 ;  /* 0x0000000b00547202 */ /* 0x002fc60000000f00 */
[----:B------:R1:W-:Y:S01]  /*af5b0*/  STL [R1+0x3614], R12 ;  /* 0x0036140c01007387 */ /* 0x0003e20000100800 */
[----:B------:R-:W-:-:S03]  /*af5c0*/  IMAD.MOV.U32 R85, RZ, RZ, R12 ;  /* 0x000000ffff557224 */ /* 0x000fc600078e000c */
[----:B--2---:R-:W2:Y:S01]  /*af5d0*/  LDL.LU R11, [R1+0x2a40] ;  /* 0x002a4000010b7983 */ /* 0x004ea20000300800 */
[----:B------:R-:W-:-:S03]  /*af5e0*/  ISETP.GT.AND P2, PT, R4, 0x67, PT ;  /* 0x000000670400780c */ /* 0x000fc60003f44270 */
[----:B------:R-:W-:Y:S04]  /*af5f0*/  LDGSTS.E [R3+0x3c008], desc[UR60][R84.64], P1 ;  /* 0x3c00800054037fae */ /* 0x000fe8000892187c */
[----:B-1----:R-:W4:Y:S01]  /*af600*/  LDL.LU R12, [R1+0x2a3c] ;  /* 0x002a3c00010c7983 */ /* 0x002f220000300800 */
[----:B------:R-:W-:Y:S02]  /*af610*/  SEL R9, RZ, 0x4, !P2 ;  /* 0x00000004ff097807 */ /* 0x000fe40005000000 */
[----:B------:R-:W-:Y:S02]  /*af620*/  IADD3 R17, P1, R17, R5, RZ ;  /* 0x0000000511117210 */ /* 0x000fe40007f3e0ff */
[----:B------:R-:W-:Y:S02]  /*af630*/  SEL R9, R9, RZ, !P0 ;  /* 0x000000ff09097207 */ /* 0x000fe40004000000 */
[----:B------:R-:W-:-:S02]  /*af640*/  IADD3.X R22, R22, R0, RZ, P1, !PT ;  /* 0x0000000016167210 */ /* 0x000fc40000ffe4ff */
[----:B------:R-:W-:Y:S02]  /*af650*/  ISETP.NE.U32.AND P2, PT, R9, RZ, PT ;  /* 0x000000ff0900720c */ /* 0x000fe40003f45070 */
[----:B------:R-:W-:Y:S01]  /*af660*/  IADD3 R16, P3, R16, R5, RZ ;  /* 0x0000000510107210 */ /* 0x000fe20007f7e0ff */
[----:B------:R-:W-:Y:S04]  /*af670*/  STL [R1+0x3620], R17 ;  /* 0x0036201101007387 */ /* 0x000fe80000100800 */
[----:B------:R1:W-:Y:S01]  /*af680*/  STL [R1+0x361c], R22 ;  /* 0x00361c1601007387 */ /* 0x0003e20000100800 */
[----:B------:R-:W-:Y:S01]  /*af690*/  MOV R23, R22 ;  /* 0x0000001600177202 */ /* 0x000fe20000000f00 */
[----:B------:R-:W-:Y:S02]  /*af6a0*/  IMAD.X R20, R20, 0x1, R0, P3 ;  /* 0x0000000114147824 */ /* 0x000fe400018e0600 */
[----:B------:R-:W-:Y:S01]  /*af6b0*/  STL [R1+0x3628], R16 ;  /* 0x0036281001007387 */ /* 0x000fe20000100800 */
[----:B-1----:R-:W-:-:S03]  /*af6c0*/  IMAD.MOV.U32 R22, RZ, RZ, R17 ;  /* 0x000000ffff167224 */ /* 0x002fc600078e0011 */
[----:B------:R1:W-:Y:S04]  /*af6d0*/  STL [R1+0x3624], R20 ;  /* 0x0036241401007387 */ /* 0x0003e80000100800 */
[----:B------:R-:W4:Y:S04]  /*af6e0*/  LDL.LU R17, [R1+0x2a48] ;  /* 0x002a480001117983 */ /* 0x000f280000300800 */
[----:B------:R-:W4:Y:S04]  /*af6f0*/  LDL.LU R9, [R1+0x2a50] ;  /* 0x002a500001097983 */ /* 0x000f280000300800 */
[----:B------:R1:W-:Y:S01]  /*af700*/  LDGSTS.E [R3+0x3000c], desc[UR60][R22.64], P2 ;  /* 0x3000c00016037fae */ /* 0x0003e2000912187c */
[----:B---3--:R-:W-:-:S02]  /*af710*/  IADD3 R15, P1, R15, R5, RZ ;  /* 0x000000050f0f7210 */ /* 0x008fc40007f3e0ff */
[----:B------:R-:W-:Y:S02]  /*af720*/  IADD3 R13, P3, R13, R5, RZ ;  /* 0x000000050d0d7210 */ /* 0x000fe40007f7e0ff */
[----:B-1----:R-:W-:Y:S01]  /*af730*/  MOV R22, R16 ;  /* 0x0000001000167202 */ /* 0x002fe20000000f00 */
[----:B------:R-:W-:Y:S01]  /*af740*/  IMAD.MOV.U32 R23, RZ, RZ, R20 ;  /* 0x000000ffff177224 */ /* 0x000fe200078e0014 */
[----:B------:R-:W-:Y:S01]  /*af750*/  IADD3.X R21, R21, R0, RZ, P1, !PT ;  /* 0x0000000015157210 */ /* 0x000fe20000ffe4ff */
[----:B------:R-:W3:Y:S01]  /*af760*/  LDL.LU R20, [R1+0x2a44] ;  /* 0x002a440001147983 */ /* 0x000ee20000300800 */
[----:B------:R-:W-:-:S03]  /*af770*/  IMAD.X R14, R14, 0x1, R0, P3 ;  /* 0x000000010e0e7824 */ /* 0x000fc600018e0600 */
[----:B------:R-:W3:Y:S04]  /*af780*/  LDL.LU R16, [R1+0x2a4c] ;  /* 0x002a4c0001107983 */ /* 0x000ee80000300800 */
[----:B------:R1:W-:Y:S04]  /*af790*/  STL [R1+0x3630], R15 ;  /* 0x0036300f01007387 */ /* 0x0003e80000100800 */
[----:B------:R1:W-:Y:S04]  /*af7a0*/  LDGSTS.E [R3+0x3400c], desc[UR60][R22.64], P2 ;  /* 0x3400c00016037fae */ /* 0x0003e8000912187c */
[----:B------:R-:W-:Y:S04]  /*af7b0*/  STL [R1+0x362c], R21 ;  /* 0x00362c1501007387 */ /* 0x000fe80000100800 */
[----:B------:R-:W-:Y:S04]  /*af7c0*/  STL [R1+0x3638], R13 ;  /* 0x0036380d01007387 */ /* 0x000fe80000100800 */
[----:B------:R1:W-:Y:S01]  /*af7d0*/  STL [R1+0x3634], R14 ;  /* 0x0036340e01007387 */ /* 0x0003e20000100800 */
[----:B------:R-:W-:-:S03]  /*af7e0*/  ISETP.GT.AND P1, PT, R4, 0x8, PT ;  /* 0x000000080400780c */ /* 0x000fc60003f24270 */
[----:B------:R-:W3:Y:S01]  /*af7f0*/  LDL.LU R83, [R1+0x2a54] ;  /* 0x002a540001537983 */ /* 0x000ee20000300800 */
[----:B-1----:R-:W-:Y:S01]  /*af800*/  MOV R22, R15 ;  /* 0x0000000f00167202 */ /* 0x002fe20000000f00 */
[----:B------:R-:W-:Y:S01]  /*af810*/  IMAD.MOV.U32 R23, RZ, RZ, R21 ;  /* 0x000000ffff177224 */ /* 0x000fe200078e0015 */
[----:B------:R-:W-:Y:S01]  /*af820*/  MOV R15, R14 ;  /* 0x0000000e000f7202 */ /* 0x000fe20000000f00 */
[----:B------:R-:W-:-:S03]  /*af830*/  IMAD.MOV.U32 R14, RZ, RZ, R13 ;  /* 0x000000ffff0e7224 */ /* 0x000fc600078e000d */
[----:B------:R-:W-:Y:S04]  /*af840*/  LDGSTS.E [R3+0x3800c], desc[UR60][R22.64], P2 ;  /* 0x3800c00016037fae */ /* 0x000fe8000912187c */
[----:B------:R1:W-:Y:S04]  /*af850*/  LDGSTS.E [R3+0x3c00c], desc[UR60][R14.64], P2 ;  /* 0x3c00c0000e037fae */ /* 0x0003e8000912187c */
[----:B------:R-:W3:Y:S01]  /*af860*/  LDL.LU R23, [R1+0x2a58] ;  /* 0x002a580001177983 */ /* 0x000ee20000300800 */
[----:B-1----:R-:W-:-:S03]  /*af870*/  SEL R3, RZ, 0x4, !P1 ;  /* 0x00000004ff037807 */ /* 0x002fc60004800000 */
[----:B------:R-:W3:Y:S04]  /*af880*/  LDL.LU R22, [R1+0x2a5c] ;  /* 0x002a5c0001167983 */ /* 0x000ee80000300800 */
[----:B------:R-:W3:Y:S01]  /*af890*/  LDL.LU R15, [R1+0x2a60] ;  /* 0x002a6000010f7983 */ /* 0x000ee20000300800 */
[----:B------:R-:W-:-:S04]  /*af8a0*/  SEL R3, R3, RZ, !P0 ;  /* 0x000000ff03037207 */ /* 0x000fc80004000000 */
[----:B------:R-:W-:Y:S02]  /*af8b0*/  ISETP.NE.U32.AND P1, PT, R3, RZ, PT ;  /* 0x000000ff0300720c */ /* 0x000fe40003f25070 */
[----:B------:R-:W-:-:S05]  /*af8c0*/  LOP3.LUT R3, R7, 0x20, RZ, 0x3c, !PT ;  /* 0x0000002007037812 */ /* 0x000fca00078e3cff */
[----:B------:R-:W-:Y:S01]  /*af8d0*/  IMAD.IADD R3, R3, 0x1, R8 ;  /* 0x0000000103037824 */ /* 0x000fe200078e0208 */
[----:B--2---:R-:W-:-:S04]  /*af8e0*/  IADD3 R11, P2, R11, R5, RZ ;  /* 0x000000050b0b7210 */ /* 0x004fc80007f5e0ff */
[----:B----4-:R-:W-:Y:S01]  /*af8f0*/  IADD3.X R12, R12, R0, RZ, P2, !PT ;  /* 0x000000000c0c7210 */ /* 0x010fe200017fe4ff */
[----:B------:R-:W-:Y:S03]  /*af900*/  STL [R1+0x2a40], R11 ;  /* 0x002a400b01007387 */ /* 0x000fe60000100800 */
[----:B------:R-:W-:Y:S01]  /*af910*/  MOV R13, R12 ;  /* 0x0000000c000d7202 */ /* 0x000fe20000000f00 */
[----:B------:R1:W-:Y:S04]  /*af920*/  STL [R1+0x2a3c], R12 ;  /* 0x002a3c0c01007387 */ /* 0x0003e80000100800 */
[----:B------:R-:W2:Y:S01]  /*af930*/  LDL.LU R14, [R1+0x2a64] ;  /* 0x002a6400010e7983 */ /* 0x000ea20000300800 */
[----:B-1----:R-:W-:-:S05]  /*af940*/  IMAD.MOV.U32 R12, RZ, RZ, R11 ;  /* 0x000000ffff0c7224 */ /* 0x002fca00078e000b */
[----:B------:R1:W-:Y:S04]  /*af950*/  LDGSTS.E [R3], desc[UR60][R12.64], P1 ;  /* 0x000000000c037fae */ /* 0x0003e8000892187c */
[----:B------:R-:W1:Y:S04]  /*af960*/  LDL.LU R13, [R1+0x2a68] ;  /* 0x002a6800010d7983 */ /* 0x000e680000300800 */
[----:B------:R-:W4:Y:S04]  /*af970*/  LDL.LU R12, [R1+0x2a6c] ;  /* 0x002a6c00010c7983 */ /* 0x000f280000300800 */
[----:B------:R-:W2:Y:S01]  /*af980*/  LDL.LU R11, [R1+0x2a70] ;  /* 0x002a7000010b7983 */ /* 0x000ea20000300800 */
[----:B------:R-:W-:-:S02]  /*af990*/  IADD3 R17, P2, R17, R5, RZ ;  /* 0x0000000511117210 */ /* 0x000fc40007f5e0ff */
[----:B------:R-:W-:-:S03]  /*af9a0*/  IADD3 R9, P3, R9, R5, RZ ;  /* 0x0000000509097210 */ /* 0x000fc60007f7e0ff */
[----:B------:R-:W-:Y:S01]  /*af9b0*/  STL [R1+0x2a48], R17 ;  /* 0x002a481101007387 */ /* 0x000fe20000100800 */
[----:B---3--:R-:W-:Y:S01]  /*af9c0*/  IADD3.X R20, R20, R0, RZ, P2, !PT ;  /* 0x0000000014147210 */ /* 0x008fe200017fe4ff */
[----:B------:R-:W-:Y:S01]  /*af9d0*/  IMAD.X R16, R16, 0x1, R0, P3 ;  /* 0x0000000110107824 */ /* 0x000fe200018e0600 */
[----:B------:R-:W-:Y:S02]  /*af9e0*/  ISETP.GT.AND P2, PT, R4, 0x9, PT ;  /* 0x000000090400780c */ /* 0x000fe40003f44270 */
[----:B------:R-:W-:Y:S01]  /*af9f0*/  MOV R21, R20 ;  /* 0x0000001400157202 */ /* 0x000fe20000000f00 */
[----:B------:R3:W-:Y:S04]  /*afa00*/  STL [R1+0x2a44], R20 ;  /* 0x002a441401007387 */ /* 0x0007e80000100800 */
[----:B------:R-:W-:Y:S04]  /*afa10*/  STL [R1+0x2a50], R9 ;  /* 0x002a500901007387 */ /* 0x000fe80000100800 */
[----:B------:R3:W-:Y:S02]  /*afa20*/  STL [R1+0x2a4c], R16 ;  /* 0x002a4c1001007387 */ /* 0x0007e40000100800 */
[----:B---3--:R-:W-:Y:S01]  /*afa30*/  IMAD.MOV.U32 R20, RZ, RZ, R17 ;  /* 0x000000ffff147224 */ /* 0x008fe200078e0011 */
[----:B------:R-:W-:Y:S01]  /*afa40*/  MOV R17, R16 ;  /* 0x0000001000117202 */ /* 0x000fe20000000f00 */
[----:B------:R-:W-:Y:S01]  /*afa50*/  IMAD.MOV.U32 R16, RZ, RZ, R9 ;  /* 0x000000ffff107224 */ /* 0x000fe200078e0009 */
[----:B------:R-:W-:-:S02]  /*afa60*/  SEL R9, RZ, 0x4, !P2 ;  /* 0x00000004ff097807 */ /* 0x000fc40005000000 */
[----:B------:R-:W-:Y:S04]  /*afa70*/  LDGSTS.E [R3+0x4000], desc[UR60][R20.64], P1 ;  /* 0x0400000014037fae */ /* 0x000fe8000892187c */
[----:B------:R-:W-:Y:S01]  /*afa80*/  LDGSTS.E [R3+0x8000], desc[UR60][R16.64], P1 ;  /* 0x0800000010037fae */ /* 0x000fe2000892187c */
[----:B------:R-:W-:-:S04]  /*afa90*/  SEL R9, R9, RZ, !P0 ;  /* 0x000000ff09097207 */ /* 0x000fc80004000000 */
[----:B------:R-:W-:Y:S01]  /*afaa0*/  ISETP.NE.U32.AND P2, PT, R9, RZ, PT ;  /* 0x000000ff0900720c */ /* 0x000fe20003f45070 */
[----:B------:R-:W3:Y:S04]  /*afab0*/  LDL.LU R21, [R1+0x2a74] ;  /* 0x002a740001157983 */ /* 0x000ee80000300800 */
[----:B------:R-:W3:Y:S01]  /*afac0*/  LDL.LU R20, [R1+0x2a78] ;  /* 0x002a780001147983 */ /* 0x000ee20000300800 */
[----:B------:R-:W-:-:S03]  /*afad0*/  IADD3 R23, P3, R23, R5, RZ ;  /* 0x0000000517177210 */ /* 0x000fc60007f7e0ff */
[----:B------:R-:W3:Y:S04]  /*afae0*/  LDL.LU R17, [R1+0x2a7c] ;  /* 0x002a7c0001117983 */ /* 0x000ee80000300800 */
[----:B------:R-:W3:Y:S01]  /*afaf0*/  LDL.LU R16, [R1+0x2a80] ;  /* 0x002a800001107983 */ /* 0x000ee20000300800 */
        /* <DEDUP_REMOVED lines=10> */
[----:B-1----:R-:W-:-:S03]  /*afba0*/  MOV R23, R22 ;  /* 0x0000001600177202 */ /* 0x002fc60000000f00 */
[----:B------:R-:W3:Y:S01]  /*afbb0*/  LDL.LU R83, [R1+0x2a84] ;  /* 0x002a840001537983 */ /* 0x000ee20000300800 */
[----:B------:R-:W-:-:S05]  /*afbc0*/  IMAD.MOV.U32 R22, RZ, RZ, R15 ;  /* 0x000000ffff167224 */ /* 0x000fca00078e000f */
[----:B------:R1:W-:Y:S04]  /*afbd0*/  LDGSTS.E [R3+0x4], desc[UR60][R22.64], P2 ;  /* 0x0000400016037fae */ /* 0x0003e8000912187c */
[----:B------:R-:W1:Y:S04]  /*afbe0*/  LDL.LU R23, [R1+0x2a88] ;  /* 0x002a880001177983 */ /* 0x000e680000300800 */
[----:B------:R-:W3:Y:S04]  /*afbf0*/  LDL.LU R22, [R1+0x2a8c] ;  /* 0x002a8c0001167983 */ /* 0x000ee80000300800 */
[----:B------:R-:W3:Y:S01]  /*afc00*/  LDL.LU R15, [R1+0x2a90] ;  /* 0x002a9000010f7983 */ /* 0x000ee20000300800 */
[----:B------:R-:W-:-:S02]  /*afc10*/  IADD3 R13, P1, R13, R5, RZ ;  /* 0x000000050d0d7210 */ /* 0x000fc40007f3e0ff */
[----:B--2---:R-:W-:Y:S02]  /*afc20*/  IADD3 R11, P3, R11, R5, RZ ;  /* 0x000000050b0b7210 */ /* 0x004fe40007f7e0ff */
[----:B------:R-:W-:Y:S01]  /*afc30*/  IADD3.X R14, R14, R0, RZ, P1, !PT ;  /* 0x000000000e0e7210 */ /* 0x000fe20000ffe4ff */
[----:B------:R2:W-:Y:S02]  /*afc40*/  STL [R1+0x2a68], R13 ;  /* 0x002a680d01007387 */ /* 0x0005e40000100800 */
[----:B----4-:R-:W-:Y:S01]  /*afc50*/  IMAD.X R12, R12, 0x1, R0, P3 ;  /* 0x000000010c0c7824 */ /* 0x010fe200018e0600 */
[----:B------:R-:W-:Y:S01]  /*afc60*/  MOV R84, R13 ;  /* 0x0000000d00547202 */ /* 0x000fe20000000f00 */
[----:B------:R4:W-:Y:S04]  /*afc70*/  STL [R1+0x2a64], R14 ;  /* 0x002a640e01007387 */ /* 0x0009e80000100800 */
[----:B------:R-:W-:Y:S01]  /*afc80*/  STL [R1+0x2a70], R11 ;  /* 0x002a700b01007387 */ /* 0x000fe20000100800 */
[----:B------:R-:W-:-:S03]  /*afc90*/  IMAD.MOV.U32 R85, RZ, RZ, R14 ;  /* 0x000000ffff557224 */ /* 0x000fc600078e000e */
[----:B------:R4:W-:Y:S01]  /*afca0*/  STL [R1+0x2a6c], R12 ;  /* 0x002a6c0c01007387 */ /* 0x0009e20000100800 */
[----:B--2---:R-:W-:-:S03]  /*afcb0*/  MOV R13, R12 ;  /* 0x0000000c000d7202 */ /* 0x004fc60000000f00 */
[----:B------:R2:W-:Y:S04]  /*afcc0*/  LDGSTS.E [R3+0x4004], desc[UR60][R84.64], P2 ;  /* 0x0400400054037fae */ /* 0x0005e8000912187c */
[----:B----4-:R-:W4:Y:S01]  /*afcd0*/  LDL.LU R14, [R1+0x2a94] ;  /* 0x002a9400010e7983 */ /* 0x010f220000300800 */
[----:B------:R-:W-:-:S05]  /*afce0*/  IMAD.MOV.U32 R12, RZ, RZ, R11 ;  /* 0x000000ffff0c7224 */ /* 0x000fca00078e000b */
[----:B------:R2:W-:Y:S04]  /*afcf0*/  LDGSTS.E [R3+0x8004], desc[UR60][R12.64], P2 ;  /* 0x080040000c037fae */ /* 0x0005e8000912187c */
[----:B------:R-:W4:Y:S04]  /*afd00*/  LDL.LU R13, [R1+0x2a98] ;  /* 0x002a9800010d7983 */ /* 0x000f280000300800 */
[----:B------:R-:W4:Y:S04]  /*afd10*/  LDL.LU R12, [R1+0x2a9c] ;  /* 0x002a9c00010c7983 */ /* 0x000f280000300800 */
[----:B------:R-:W4:Y:S01]  /*afd20*/  LDL.LU R11, [R1+0x2aa0] ;  /* 0x002aa000010b7983 */ /* 0x000f220000300800 */
[----:B------:R-:W-:-:S04]  /*afd30*/  ISETP.GT.AND P1, PT, R4, 0xa, PT ;  /* 0x0000000a0400780c */ /* 0x000fc80003f24270 */
[----:B------:R-:W-:-:S04]  /*afd40*/  SEL R9, RZ, 0x4, !P1 ;  /* 0x00000004ff097807 */ /* 0x000fc80004800000 */
[----:B------:R-:W-:Y:S02]  /*afd50*/  SEL R9, R9, RZ, !P0 ;  /* 0x000000ff09097207 */ /* 0x000fe40004000000 */
[-C--:B---3--:R-:W-:Y:S02]  /*afd60*/  IADD3 R20, P3, R20, R5.reuse, RZ ;  /* 0x0000000514147210 */ /* 0x088fe40007f7e0ff */
[-C--:B------:R-:W-:Y:S02]  /*afd70*/  IADD3 R16, P4, R16, R5.reuse, RZ ;  /* 0x0000000510107210 */ /* 0x080fe40007f9e0ff */
        /* <DEDUP_REMOVED lines=8> */
[----:B------:R-:W-:Y:S04]  /*afe00*/  LDGSTS.E [R3+0x8], desc[UR60][R16.64], P1 ;  /* 0x0000800010037fae */ /* 0x000fe8000892187c */
[----:B---3--:R-:W3:Y:S04]  /*afe10*/  LDL.LU R21, [R1+0x2aa4] ;  /* 0x002aa40001157983 */ /* 0x008ee80000300800 */
[----:B------:R-:W3:Y:S04]  /*afe20*/  LDL.LU R20, [R1+0x2aa8] ;  /* 0x002aa80001147983 */ /* 0x000ee80000300800 */
[----:B--2---:R-:W2:Y:S04]  /*afe30*/  LDL.LU R17, [R1+0x2aac] ;  /* 0x002aac0001117983 */ /* 0x004ea80000300800 */
[----:B------:R-:W2:Y:S01]  /*afe40*/  LDL.LU R16, [R1+0x2ab0] ;  /* 0x002ab00001107983 */ /* 0x000ea20000300800 */
[----:B-1----:R-:W-:-:S02]  /*afe50*/  IADD3 R23, P2, R23, R5, RZ ;  /* 0x0000000517177210 */ /* 0x002fc40007f5e0ff */
[----:B------:R-:W-:Y:S02]  /*afe60*/  IADD3 R15, P3, R15, R5, RZ ;  /* 0x000000050f0f7210 */ /* 0x000fe40007f7e0ff */
[----:B------:R-:W-:Y:S02]  /*afe70*/  IADD3.X R83, R83, R0, RZ, P2, !PT ;  /* 0x0000000053537210 */ /* 0x000fe400017fe4ff */
[----:B------:R-:W-:Y:S01]  /*afe80*/  ISETP.GT.AND P2, PT, R4, 0xb, PT ;  /* 0x0000000b0400780c */ /* 0x000fe20003f44270 */
[----:B------:R-:W-:Y:S01]  /*afe90*/  IMAD.X R22, R22, 0x1, R0, P3 ;  /* 0x0000000116167824 */ /* 0x000fe200018e0600 */
[----:B------:R1:W-:Y:S04]  /*afea0*/  STL [R1+0x2a88], R23 ;  /* 0x002a881701007387 */ /* 0x0003e80000100800 */
[----:B------:R1:W-:Y:S01]  /*afeb0*/  STL [R1+0x2a84], R83 ;  /* 0x002a845301007387 */ /* 0x0003e20000100800 */
[----:B------:R-:W-:-:S03]  /*afec0*/  MOV R84, R23 ;  /* 0x0000001700547202 */ /* 0x000fc60000000f00 */
[----:B------:R-:W-:Y:S01]  /*afed0*/  STL [R1+0x2a90], R15 ;  /* 0x002a900f01007387 */ /* 0x000fe20000100800 */
[----:B------:R-:W-:Y:S01]  /*afee0*/  SEL R9, RZ, 0x4, !P2 ;  /* 0x00000004ff097807 */ /* 0x000fe20005000000 */
[----:B------:R-:W-:Y:S02]  /*afef0*/  IMAD.MOV.U32 R85, RZ, RZ, R83 ;  /* 0x000000ffff557224 */ /* 0x000fe400078e0053 */
[----:B------:R1:W-:Y:S02]  /*aff00*/  STL [R1+0x2a8c], R22 ;  /* 0x002a8c1601007387 */ /* 0x0003e40000100800 */
[----:B-1----:R-:W-:Y:S02]  /*aff10*/  MOV R23, R22 ;  /* 0x0000001600177202 */ /* 0x002fe40000000f00 */
[----:B------:R-:W-:Y:S01]  /*aff20*/  SEL R9, R9, RZ, !P0 ;  /* 0x000000ff09097207 */ /* 0x000fe20004000000 */
[----:B------:R1:W-:Y:S04]  /*aff30*/  LDGSTS.E [R3+0x4008], desc[UR60][R84.64], P1 ;  /* 0x0400800054037fae */ /* 0x0003e8000892187c */
[----:B------:R-:W2:Y:S01]  /*aff40*/  LDL.LU R83, [R1+0x2ab4] ;  /* 0x002ab40001537983 */ /* 0x000ea20000300800 */
[----:B------:R-:W-:Y:S01]  /*aff50*/  IMAD.MOV.U32 R22, RZ, RZ, R15 ;  /* 0x000000ffff167224 */ /* 0x000fe200078e000f */
[----:B------:R-:W-:-:S04]  /*aff60*/  ISETP.NE.U32.AND P2, PT, R9, RZ, PT ;  /* 0x000000ff0900720c */ /* 0x000fc80003f45070 */
[----:B------:R2:W-:Y:S04]  /*aff70*/  LDGSTS.E [R3+0x8008], desc[UR60][R22.64], P1 ;  /* 0x0800800016037fae */ /* 0x0005e8000892187c */
[----:B------:R-:W2:Y:S04]  /*aff80*/  LDL.LU R23, [R1+0x2ab8] ;  /* 0x002ab80001177983 */ /* 0x000ea80000300800 */
[----:B------:R-:W2:Y:S04]  /*aff90*/  LDL.LU R22, [R1+0x2e3c] ;  /* 0x002e3c0001167983 */ /* 0x000ea80000300800 */
[----:B------:R-:W2:Y:S01]  /*affa0*/  LDL.LU R15, [R1+0x2e40] ;  /* 0x002e4000010f7983 */ /* 0x000ea20000300800 */
[----:B----4-:R-:W-:-:S02]  /*affb0*/  IADD3 R13, P3, R13, R5, RZ ;  /* 0x000000050d0d7210 */ /* 0x010fc40007f7e0ff */
        /* <DEDUP_REMOVED lines=9> */
[----:B----4-:R-:W-:-:S03]  /*b0050*/  MOV R13, R12 ;  /* 0x0000000c000d7202 */ /* 0x010fc60000000f00 */
[----:B------:R4:W-:Y:S04]  /*b0060*/  LDGSTS.E [R3+0xc008], desc[UR60][R84.64], P1 ;  /* 0x0c00800054037fae */ /* 0x0009e8000892187c */
[----:B-1----:R-:W4:Y:S01]  /*b0070*/  LDL.LU R14, [R1+0x2e44] ;  /* 0x002e4400010e7983 */ /* 0x002f220000300800 */
[----:B------:R-:W-:-:S05]  /*b0080*/  IMAD.MOV.U32 R12, RZ, RZ, R11 ;  /* 0x000000ffff0c7224 */ /* 0x000fca00078e000b */
[----:B------:R1:W-:Y:S04]  /*b0090*/  LDGSTS.E [R3+0xc], desc[UR60][R12.64], P2 ;  /* 0x0000c0000c037fae */ /* 0x0003e8000912187c */
[----:B------:R-:W1:Y:S04]  /*b00a0*/  LDL.LU R13, [R1+0x2e48] ;  /* 0x002e4800010d7983 */ /* 0x000e680000300800 */
[----:B------:R-:W4:Y:S04]  /*b00b0*/  LDL.LU R12, [R1+0x2e4c] ;  /* 0x002e4c00010c7983 */ /* 0x000f280000300800 */
[----:B------:R-:W4:Y:S01]  /*b00c0*/  LDL.LU R11, [R1+0x2e50] ;  /* 0x002e5000010b7983 */ /* 0x000f220000300800 */
[----:B---3--:R-:W-:-:S02]  /*b00d0*/  IADD3 R20, P1, R20, R5, RZ ;  /* 0x0000000514147210 */ /* 0x008fc40007f3e0ff */
[----:B--2---:R-:W-:Y:S02]  /*b00e0*/  IADD3 R16, P3, R16, R5, RZ ;  /* 0x0000000510107210 */ /* 0x004fe40007f7e0ff */
        /* <DEDUP_REMOVED lines=12> */
[----:B--2---:R-:W2:Y:S04]  /*b01b0*/  LDL.LU R21, [R1+0x2e54] ;  /* 0x002e540001157983 */ /* 0x004ea80000300800 */
[----:B------:R-:W2:Y:S04]  /*b01c0*/  LDL.LU R20, [R1+0x2e58] ;  /* 0x002e580001147983 */ /* 0x000ea80000300800 */
[----:B---3--:R-:W3:Y:S04]  /*b01d0*/  LDL.LU R17, [R1+0x2e5c] ;  /* 0x002e5c0001117983 */ /* 0x008ee80000300800 */
[----:B------:R-:W3:Y:S01]  /*b01e0*/  LDL.LU R16, [R1+0x2e60] ;  /* 0x002e600001107983 */ /* 0x000ee20000300800 */
[----:B------:R-:W-:-:S02]  /*b01f0*/  IADD3 R23, P3, R23, R5, RZ ;  /* 0x0000000517177210 */ /* 0x000fc40007f7e0ff */
[----:B------:R-:W-:Y:S02]  /*b0200*/  IADD3 R15, P4, R15, R5, RZ ;  /* 0x000000050f0f7210 */ /* 0x000fe40007f9e0ff */
[----:B------:R-:W-:Y:S01]  /*b0210*/  IADD3.X R83, R83, R0, RZ, P3, !PT ;  /* 0x0000000053537210 */ /* 0x000fe20001ffe4ff */
[----:B------:R4:W-:Y:S02]  /*b0220*/  STL [R1+0x2ab8], R23 ;  /* 0x002ab81701007387 */ /* 0x0009e40000100800 */
[----:B------:R-:W-:Y:S01]  /*b0230*/  IMAD.X R22, R22, 0x1, R0, P4 ;  /* 0x0000000116167824 */ /* 0x000fe200020e0600 */
[----:B----4-:R-:W-:Y:S01]  /*b0240*/  MOV R84, R23 ;  /* 0x0000001700547202 */ /* 0x010fe20000000f00 */
[----:B------:R-:W-:Y:S01]  /*b0250*/  IMAD.MOV.U32 R85, RZ, RZ, R83 ;  /* 0x000000ffff557224 */ /* 0x000fe200078e0053 */
[----:B------:R4:W-:Y:S04]  /*b0260*/  STL [R1+0x2ab4], R83 ;  /* 0x002ab45301007387 */ /* 0x0009e80000100800 */
[----:B------:R-:W-:Y:S04]  /*b0270*/  STL [R1+0x2e40], R15 ;  /* 0x002e400f01007387 */ /* 0x000fe80000100800 */
[----:B------:R4:W-:Y:S04]  /*b0280*/  STL [R1+0x2e3c], R22 ;  /* 0x002e3c1601007387 */ /* 0x0009e80000100800 */
[----:B------:R1:W-:Y:S01]  /*b0290*/  LDGSTS.E [R3+0xc00c], desc[UR60][R84.64], P2 ;  /* 0x0c00c00054037fae */ /* 0x0003e2000912187c */
[----:B------:R-:W-:-:S03]  /*b02a0*/  MOV R23, R22 ;  /* 0x0000001600177202 */ /* 0x000fc60000000f00 */
[----:B----4-:R-:W4:Y:S01]  /*b02b0*/  LDL.LU R83, [R1+0x2e64] ;  /* 0x002e640001537983 */ /* 0x010f220000300800 */
[----:B------:R-:W-:-:S05]  /*b02c0*/  IMAD.MOV.U32 R22, RZ, RZ, R15 ;  /* 0x000000ffff167224 */ /* 0x000fca00078e000f */
[----:B------:R3:W-:Y:S04]  /*b02d0*/  LDGSTS.E [R3+0x10000], desc[UR60][R22.64], P1 ;  /* 0x1000000016037fae */ /* 0x0007e8000892187c */
[----:B------:R-:W4:Y:S04]  /*b02e0*/  LDL.LU R23, [R1+0x2e68] ;  /* 0x002e680001177983 */ /* 0x000f280000300800 */
[----:B------:R-:W4:Y:S04]  /*b02f0*/  LDL.LU R22, [R1+0x2e6c] ;  /* 0x002e6c0001167983 */ /* 0x000f280000300800 */
[----:B------:R-:W4:Y:S01]  /*b0300*/  LDL.LU R15, [R1+0x2e70] ;  /* 0x002e7000010f7983 */ /* 0x000f220000300800 */
        /* <DEDUP_REMOVED lines=12> */
[----:B------:R-:W4:Y:S01]  /*b03d0*/  LDL.LU R14, [R1+0x2e74] ;  /* 0x002e7400010e7983 */ /* 0x000f220000300800 */
[----:B------:R-:W-:-:S05]  /*b03e0*/  IMAD.MOV.U32 R12, RZ, RZ, R11 ;  /* 0x000000ffff0c7224 */ /* 0x000fca00078e000b */
[----:B------:R1:W-:Y:S04]  /*b03f0*/  LDGSTS.E [R3+0x18000], desc[UR60][R12.64], P1 ;  /* 0x180000000c037fae */ /* 0x0003e8000892187c */
[----:B------:R-:W4:Y:S04]  /*b0400*/  LDL.LU R13, [R1+0x2e78] ;  /* 0x002e7800010d7983 */ /* 0x000f280000300800 */
[----:B------:R-:W4:Y:S04]  /*b0410*/  LDL.LU R12, [R1+0x2e7c] ;  /* 0x002e7c00010c7983 */ /* 0x000f280000300800 */
[----:B------:R-:W4:Y:S01]  /*b0420*/  LDL.LU R11, [R1+0x2e80] ;  /* 0x002e8000010b7983 */ /* 0x000f220000300800 */
[----:B------:R-:W-:-:S04]  /*b0430*/  ISETP.GT.AND P2, PT, R4, 0x29, PT ;  /* 0x000000290400780c */ /* 0x000fc80003f44270 */
[----:B------:R-:W-:Y:S02]  /*b0440*/  SEL R9, RZ, 0x4, !P2 ;  /* 0x00000004ff097807 */ /* 0x000fe40005000000 */
[-C--:B--2---:R-:W-:Y:S02]  /*b0450*/  IADD3 R20, P3, R20, R5.reuse, RZ ;  /* 0x0000000514147210 */ /* 0x084fe40007f7e0ff */
[----:B------:R-:W-:Y:S02]  /*b0460*/  SEL R9, R9, RZ, !P0 ;  /* 0x000000ff09097207 */ /* 0x000fe40004000000 */
[----:B---3--:R-:W-:Y:S02]  /*b0470*/  IADD3 R16, P4, R16, R5, RZ ;  /* 0x0000000510107210 */ /* 0x008fe40007f9e0ff */
        /* <DEDUP_REMOVED lines=9> */
[----:B--2---:R-:W2:Y:S04]  /*b0510*/  LDL.LU R21, [R1+0x2e84] ;  /* 0x002e840001157983 */ /* 0x004ea80000300800 */
[----:B------:R-:W2:Y:S04]  /*b0520*/  LDL.LU R20, [R1+0x2e88] ;  /* 0x002e880001147983 */ /* 0x000ea80000300800 */
[----:B---3--:R-:W3:Y:S04]  /*b0530*/  LDL.LU R17, [R1+0x2e8c] ;  /* 0x002e8c0001117983 */ /* 0x008ee80000300800 */
[----:B------:R-:W3:Y:S01]  /*b0540*/  LDL.LU R16, [R1+0x2e90] ;  /* 0x002e900001107983 */ /* 0x000ee20000300800 */
[----:B----4-:R-:W-:-:S02]  /*b0550*/  IADD3 R23, P1, R23, R5, RZ ;  /* 0x0000000517177210 */ /* 0x010fc40007f3e0ff */
        /* <DEDUP_REMOVED lines=11> */
[----:B----4-:R-:W-:Y:S02]  /*b0610*/  MOV R23, R22 ;  /* 0x0000001600177202 */ /* 0x010fe40000000f00 */
[----:B------:R-:W-:Y:S01]  /*b0620*/  SEL R9, R9, RZ, !P0 ;  /* 0x000000ff09097207 */ /* 0x000fe20004000000 */
[----:B------:R4:W-:Y:S04]  /*b0630*/  LDGSTS.E [R3+0x14004], desc[UR60][R84.64], P2 ;  /* 0x1400400054037fae */ /* 0x0009e8000912187c */
[----:B------:R-:W3:Y:S01]  /*b0640*/  LDL.LU R83, [R1+0x2e94] ;  /* 0x002e940001537983 */ /* 0x000ee20000300800 */
[----:B-1----:R-:W-:Y:S01]  /*b0650*/  IMAD.MOV.U32 R22, RZ, RZ, R15 ;  /* 0x000000ffff167224 */ /* 0x002fe200078e000f */
[----:B------:R-:W-:-:S04]  /*b0660*/  ISETP.NE.U32.AND P1, PT, R9, RZ, PT ;  /* 0x000000ff0900720c */ /* 0x000fc80003f25070 */
[----:B------:R1:W-:Y:S04]  /*b0670*/  LDGSTS.E [R3+0x18004], desc[UR60][R22.64], P2 ;  /* 0x1800400016037fae */ /* 0x0003e8000912187c */
[----:B------:R-:W1:Y:S04]  /*b0680*/  LDL.LU R23, [R1+0x2e98] ;  /* 0x002e980001177983 */ /* 0x000e680000300800 */
[----:B------:R-:W3:Y:S04]  /*b0690*/  LDL.LU R22, [R1+0x2e9c] ;  /* 0x002e9c0001167983 */ /* 0x000ee80000300800 */
[----:B------:R-:W3:Y:S01]  /*b06a0*/  LDL.LU R15, [R1+0x2ea0] ;  /* 0x002ea000010f7983 */ /* 0x000ee20000300800 */
[----:B------:R-:W-:-:S02]  /*b06b0*/  IADD3 R13, P3, R13, R5, RZ ;  /* 0x000000050d0d7210 */ /* 0x000fc40007f7e0ff */
[----:B------:R-:W-:Y:S02]  /*b06c0*/  IADD3 R11, P4, R11, R5, RZ ;  /* 0x000000050b0b7210 */ /* 0x000fe40007f9e0ff */
[----:B------:R-:W-:Y:S01]  /*b06d0*/  IADD3.X R14, R14, R0, RZ, P3, !PT ;  /* 0x000000000e0e7210 */ /* 0x000fe20001ffe4ff */
[----:B------:R4:W-:Y:S02]  /*b06e0*/  STL [R1+0x2e78], R13 ;  /* 0x002e780d01007387 */ /* 0x0009e40000100800 */
[----:B------:R-:W-:Y:S01]  /*b06f0*/  IMAD.X R12, R12, 0x1, R0, P4 ;  /* 0x000000010c0c7824 */ /* 0x000fe200020e0600 */
[----:B----4-:R-:W-:Y:S01]  /*b0700*/  MOV R84, R13 ;  /* 0x0000000d00547202 */ /* 0x010fe20000000f00 */
[----:B------:R4:W-:Y:S04]  /*b0710*/  STL [R1+0x2e74], R14 ;  /* 0x002e740e01007387 */ /* 0x0009e80000100800 */
[----:B------:R-:W-:Y:S01]  /*b0720*/  STL [R1+0x2e80], R11 ;  /* 0x002e800b01007387 */ /* 0x000fe20000100800 */
[----:B------:R-:W-:-:S03]  /*b0730*/  IMAD.MOV.U32 R85, RZ, RZ, R14 ;  /* 0x000000ffff557224 */ /* 0x000fc600078e000e */
[----:B------:R4:W-:Y:S01]  /*b0740*/  STL [R1+0x2e7c], R12 ;  /* 0x002e7c0c01007387 */ /* 0x0009e20000100800 */
[----:B------:R-:W-:-:S03]  /*b0750*/  MOV R13, R12 ;  /* 0x0000000c000d7202 */ /* 0x000fc60000000f00 */
[----:B------:R1:W-:Y:S04]  /*b0760*/  LDGSTS.E [R3+0x1c004], desc[UR60][R84.64], P2 ;  /* 0x1c00400054037fae */ /* 0x0003e8000912187c */
[----:B----4-:R-:W4:Y:S01]  /*b0770*/  LDL.LU R14, [R1+0x2ea4] ;  /* 0x002ea400010e7983 */ /* 0x010f220000300800 */
[----:B------:R-:W-:-:S05]  /*b0780*/  IMAD.MOV.U32 R12, RZ, RZ, R11 ;  /* 0x000000ffff0c7224 */ /* 0x000fca00078e000b */
[----:B------:R1:W-:Y:S04]  /*b0790*/  LDGSTS.E [R3+0x10008], desc[UR60][R12.64], P1 ;  /* 0x100080000c037fae */ /* 0x0003e8000892187c */
[----:B------:R-:W4:Y:S04]  /*b07a0*/  LDL.LU R13, [R1+0x2ea8] ;  /* 0x002ea800010d7983 */ /* 0x000f280000300800 */
[----:B------:R-:W4:Y:S04]  /*b07b0*/  LDL.LU R12, [R1+0x2eac] ;  /* 0x002eac00010c7983 */ /* 0x000f280000300800 */
[----:B------:R-:W4:Y:S01]  /*b07c0*/  LDL.LU R11, [R1+0x2eb0] ;  /* 0x002eb000010b7983 */ /* 0x000f220000300800 */
[----:B--2---:R-:W-:-:S02]  /*b07d0*/  IADD3 R20, P2, R20, R5, RZ ;  /* 0x0000000514147210 */ /* 0x004fc40007f5e0ff */
[----:B---3--:R-:W-:Y:S02]  /*b07e0*/  IADD3 R16, P3, R16, R5, RZ ;  /* 0x0000000510107210 */ /* 0x008fe40007f7e0ff */
        /* <DEDUP_REMOVED lines=16> */
[----:B-1----:R-:W-:-:S02]  /*b08f0*/  IADD3 R23, P3, R23, R5, RZ ;  /* 0x0000000517177210 */ /* 0x002fc40007f7e0ff */
        /* <DEDUP_REMOVED lines=17> */
[----:B----4-:R-:W-:-:S02]  /*b0a10*/  IADD3 R13, P1, R13, R5, RZ ;  /* 0x000000050d0d7210 */ /* 0x010fc40007f3e0ff */
        /* <DEDUP_REMOVED lines=9> */
[----:B----4-:R-:W-:Y:S02]  /*b0ab0*/  MOV R13, R12 ;  /* 0x0000000c000d7202 */ /* 0x010fe40000000f00 */
        /* <DEDUP_REMOVED lines=25> */
[----:B-1----:R-:W-:-:S02]  /*b0c50*/  IADD3 R23, P2, R23, R5, RZ ;  /* 0x0000000517177210 */ /* 0x002fc40007f5e0ff */
[----:B------:R-:W-:Y:S02]  /*b0c60*/  IADD3 R15, P3, R15, R5, RZ ;  /* 0x000000050f0f7210 */ /* 0x000fe40007f7e0ff */
[----:B------:R-:W-:Y:S02]  /*b0c70*/  IADD3.X R83, R83, R0, RZ, P2, !PT ;  /* 0x0000000053537210 */ /* 0x000fe400017fe4ff */
[----:B------:R-:W-:Y:S01]  /*b0c80*/  ISETP.GT.AND P2, PT, R4, 0x49, PT ;  /* 0x000000490400780c */ /* 0x000fe20003f44270 */
[----:B------:R-:W-:Y:S01]  /*b0c90*/  IMAD.X R22, R22, 0x1, R0, P3 ;  /* 0x0000000116167824 */ /* 0x000fe200018e0600 */
[----:B------:R1:W-:Y:S04]  /*b0ca0*/  STL [R1+0x3248], R23 ;  /* 0x0032481701007387 */ /* 0x0003e80000100800 */
[----:B------:R1:W-:Y:S01]  /*b0cb0*/  STL [R1+0x3244], R83 ;  /* 0x0032445301007387 */ /* 0x0003e20000100800 */
[----:B----4-:R-:W-:-:S03]  /*b0cc0*/  MOV R84, R23 ;  /* 0x0000001700547202 */ /* 0x010fc60000000f00 */
[----:B------:R-:W-:Y:S01]  /*b0cd0*/  STL [R1+0x3250], R15 ;  /* 0x0032500f01007387 */ /* 0x000fe20000100800 */
[----:B------:R-:W-:Y:S01]  /*b0ce0*/  SEL R9, RZ, 0x4, !P2 ;  /* 0x00000004ff097807 */ /* 0x000fe20005000000 */
[----:B------:R-:W-:Y:S02]  /*b0cf0*/  IMAD.MOV.U32 R85, RZ, RZ, R83 ;  /* 0x000000ffff557224 */ /* 0x000fe400078e0053 */
[----:B------:R4:W-:Y:S01]  /*b0d00*/  STL [R1+0x324c], R22 ;  /* 0x00324c1601007387 */ /* 0x0009e20000100800 */
[----:B-1----:R-:W-:Y:S02]  /*b0d10*/  MOV R23, R22 ;  /* 0x0000001600177202 */ /* 0x002fe40000000f00 */
[----:B------:R-:W-:Y:S01]  /*b0d20*/  SEL R9, R9, RZ, !P0 ;  /* 0x000000ff09097207 */ /* 0x000fe20004000000 */
[----:B------:R1:W-:Y:S04]  /*b0d30*/  LDGSTS.E [R3+0x24000], desc[UR60][R84.64], P1 ;  /* 0x2400000054037fae */ /* 0x0003e8000892187c */
[----:B------:R-:W3:Y:S01]  /*b0d40*/  LDL.LU R83, [R1+0x3274] ;  /* 0x0032740001537983 */ /* 0x000ee20000300800 */
[----:B----4-:R-:W-:Y:S01]  /*b0d50*/  IMAD.MOV.U32 R22, RZ, RZ, R15 ;  /* 0x000000ffff167224 */ /* 0x010fe200078e000f */
[----:B------:R-:W-:-:S04]  /*b0d60*/  ISETP.NE.U32.AND P2, PT, R9, RZ, PT ;  /* 0x000000ff0900720c */ /* 0x000fc80003f45070 */
[----:B------:R4:W-:Y:S04]  /*b0d70*/  LDGSTS.E [R3+0x28000], desc[UR60][R22.64], P1 ;  /* 0x2800000016037fae */ /* 0x0009e8000892187c */
[----:B------:R-:W4:Y:S04]  /*b0d80*/  LDL.LU R23, [R1+0x3278] ;  /* 0x0032780001177983 */ /* 0x000f280000300800 */
[----:B------:R-:W4:Y:S04]  /*b0d90*/  LDL.LU R22, [R1+0x327c] ;  /* 0x00327c0001167983 */ /* 0x000f280000300800 */
[----:B------:R-:W4:Y:S01]  /*b0da0*/  LDL.LU R15, [R1+0x3280] ;  /* 0x00328000010f7983 */ /* 0x000f220000300800 */
        /* <DEDUP_REMOVED lines=12> */
[----:B-1----:R-:W4:Y:S01]  /*b0e70*/  LDL.LU R14, [R1+0x3284] ;  /* 0x00328400010e7983 */ /* 0x002f220000300800 */
[----:B------:R-:W-:-:S05]  /*b0e80*/  IMAD.MOV.U32 R12, RZ, RZ, R11 ;  /* 0x000000ffff0c7224 */ /* 0x000fca00078e000b */
[----:B------:R1:W-:Y:S04]  /*b0e90*/  LDGSTS.E [R3+0x20004], desc[UR60][R12.64], P2 ;  /* 0x200040000c037fae */ /* 0x0003e8000912187c */
[----:B------:R-:W1:Y:S04]  /*b0ea0*/  LDL.LU R13, [R1+0x3288] ;  /* 0x00328800010d7983 */ /* 0x000e680000300800 */
        /* <DEDUP_REMOVED lines=20> */
[----:B----4-:R-:W-:-:S02]  /*b0ff0*/  IADD3 R23, P3, R23, R5, RZ ;  /* 0x0000000517177210 */ /* 0x010fc40007f7e0ff */
        /* <DEDUP_REMOVED lines=10> */
[----:B----4-:R-:W-:-:S03]  /*b10a0*/  MOV R23, R22 ;  /* 0x0000001600177202 */ /* 0x010fc60000000f00 */
[----:B------:R-:W4:Y:S01]  /*b10b0*/  LDL.LU R83, [R1+0x32a4] ;  /* 0x0032a40001537983 */ /* 0x000f220000300800 */
        /* <DEDUP_REMOVED lines=95> */
[----:B--2---:R-:W2:Y:S04]  /*b16b0*/  LDL.LU R21, [R1+0x3674] ;  /* 0x0036740001157983 */ /* 0x004ea80000300800 */
[----:B------:R-:W3:Y:S04]  /*b16c0*/  LDL.LU R20, [R1+0x3678] ;  /* 0x0036780001147983 */ /* 0x000ee80000300800 */
[----:B------:R-:W2:Y:S04]  /*b16d0*/  LDL.LU R17, [R1+0x367c] ;  /* 0x00367c0001117983 */ /* 0x000ea80000300800 */
[----:B------:R-:W2:Y:S01]  /*b16e0*/  LDL.LU R16, [R1+0x3680] ;  /* 0x0036800001107983 */ /* 0x000ea20000300800 */
        /* <DEDUP_REMOVED lines=13> */
[----:B------:R-:W2:Y:S04]  /*b17c0*/  LDL.LU R85, [R1+0x3684] ;  /* 0x0036840001557983 */ /* 0x000ea80000300800 */
[----:B------:R-:W2:Y:S04]  /*b17d0*/  LDL.LU R84, [R1+0x3688] ;  /* 0x0036880001547983 */ /* 0x000ea80000300800 */
[----:B------:R1:W-:Y:S04]  /*b17e0*/  LDGSTS.E [R3+0x30004], desc[UR60][R22.64], P2 ;  /* 0x3000400016037fae */ /* 0x0003e8000912187c */
[----:B------:R-:W2:Y:S04]  /*b17f0*/  LDL.LU R83, [R1+0x368c] ;  /* 0x00368c0001537983 */ /* 0x000ea80000300800 */
[----:B------:R-:W1:Y:S01]  /*b1800*/  LDL.LU R23, [R1+0x3690] ;  /* 0x0036900001177983 */ /* 0x000e620000300800 */
[----:B----4-:R-:W-:-:S02]  /*b1810*/  IADD3 R13, P1, R13, R5, RZ ;  /* 0x000000050d0d7210 */ /* 0x010fc40007f3e0ff */
        /* <DEDUP_REMOVED lines=8> */
[----:B----4-:R-:W-:Y:S01]  /*b18a0*/  IMAD.MOV.U32 R14, RZ, RZ, R13 ;  /* 0x000000ffff0e7224 */ /* 0x010fe200078e000d */
[----:B------:R-:W-:Y:S01]  /*b18b0*/  MOV R13, R12 ;  /* 0x0000000c000d7202 */ /* 0x000fe20000000f00 */
[----:B------:R-:W-:-:S03]  /*b18c0*/  IMAD.MOV.U32 R12, RZ, RZ, R11 ;  /* 0x000000ffff0c7224 */ /* 0x000fc600078e000b */
[----:B------:R-:W-:Y:S04]  /*b18d0*/  LDGSTS.E [R3+0x34004], desc[UR60][R14.64], P2 ;  /* 0x340040000e037fae */ /* 0x000fe8000912187c */
[----:B------:R-:W-:Y:S04]  /*b18e0*/  LDGSTS.E [R3+0x38004], desc[UR60][R12.64], P2 ;  /* 0x380040000c037fae */ /* 0x000fe8000912187c */
[----:B------:R-:W4:Y:S04]  /*b18f0*/  LDL.LU R12, [R1+0x3694] ;  /* 0x00369400010c7983 */ /* 0x000f280000300800 */
[----:B------:R-:W4:Y:S01]  /*b1900*/  LDL.LU R11, [R1+0x3698] ;  /* 0x00369800010b7983 */ /* 0x000f220000300800 */
[----:B------:R-:W-:-:S03]  /*b1910*/  ISETP.GT.AND P1, PT, R4, 0x6a, PT ;  /* 0x0000006a0400780c */ /* 0x000fc60003f24270 */
[----:B------:R-:W4:Y:S04]  /*b1920*/  LDL.LU R22, [R1+0x369c] ;  /* 0x00369c0001167983 */ /* 0x000f280000300800 */
[----:B------:R-:W4:Y:S04]  /*b1930*/  LDL.LU R14, [R1+0x36a0] ;  /* 0x0036a000010e7983 */ /* 0x000f280000300800 */
[----:B------:R-:W4:Y:S01]  /*b1940*/  LDL.LU R15, [R1+0x36a4] ;  /* 0x0036a400010f7983 */ /* 0x000f220000300800 */
[----:B------:R-:W-:-:S03]  /*b1950*/  SEL R9, RZ, 0x4, !P1 ;  /* 0x00000004ff097807 */ /* 0x000fc60004800000 */
[----:B------:R-:W4:Y:S01]  /*b1960*/  LDL.LU R13, [R1+0x36a8] ;  /* 0x0036a800010d7983 */ /* 0x000f220000300800 */
[----:B------:R-:W-:Y:S02]  /*b1970*/  SEL R9, R9, RZ, !P0 ;  /* 0x000000ff09097207 */ /* 0x000fe40004000000 */
[-C--:B---3--:R-:W-:Y:S02]  /*b1980*/  IADD3 R20, P3, R20, R5.reuse, RZ ;  /* 0x0000000514147210 */ /* 0x088fe40007f7e0ff */
[-C--:B--2---:R-:W-:Y:S02]  /*b1990*/  IADD3 R16, P4, R16, R5.reuse, RZ ;  /* 0x0000000510107210 */ /* 0x084fe40007f9e0ff */
        /* <DEDUP_REMOVED lines=9> */
[----:B--2---:R-:W2:Y:S04]  /*b1a30*/  LDL.LU R21, [R1+0x36ac] ;  /* 0x0036ac0001157983 */ /* 0x004ea80000300800 */
[----:B------:R-:W2:Y:S04]  /*b1a40*/  LDL.LU R20, [R1+0x36b0] ;  /* 0x0036b00001147983 */ /* 0x000ea80000300800 */
[----:B---3--:R-:W3:Y:S04]  /*b1a50*/  LDL.LU R17, [R1+0x36b4] ;  /* 0x0036b40001117983 */ /* 0x008ee80000300800 */
[----:B------:R-:W3:Y:S01]  /*b1a60*/  LDL.LU R16, [R1+0x36b8] ;  /* 0x0036b80001107983 */ /* 0x000ee20000300800 */
        /* <DEDUP_REMOVED lines=12> */
[----:B----4-:R-:W-:-:S04]  /*b1b30*/  IADD3 R11, P3, R11, R5, RZ ;  /* 0x000000050b0b7210 */ /* 0x010fc80007f7e0ff */
[----:B------:R-:W-:Y:S01]  /*b1b40*/  IADD3.X R12, R12, R0, RZ, P3, !PT ;  /* 0x000000000c0c7210 */ /* 0x000fe20001ffe4ff */
[----:B------:R4:W-:Y:S01]  /*b1b50*/  STL [R1+0x3698], R11 ;  /* 0x0036980b01007387 */ /* 0x0009e20000100800 */
[----:B-1----:R-:W-:-:S03]  /*b1b60*/  IMAD.MOV.U32 R84, RZ, RZ, R11 ;  /* 0x000000ffff547224 */ /* 0x002fc600078e000b */
[----:B------:R1:W-:Y:S01]  /*b1b70*/  STL [R1+0x3694], R12 ;  /* 0x0036940c01007387 */ /* 0x0003e20000100800 */
[----:B------:R-:W-:-:S03]  /*b1b80*/  MOV R85, R12 ;  /* 0x0000000c00557202 */ /* 0x000fc60000000f00 */
[----:B----4-:R-:W4:Y:S01]  /*b1b90*/  LDL.LU R11, [R1+0x2ac0] ;  /* 0x002ac000010b7983 */ /* 0x010f220000300800 */
[----:B------:R-:W-:-:S03]  /*b1ba0*/  ISETP.GT.AND P2, PT, R4, 0x6b, PT ;  /* 0x0000006b0400780c */ /* 0x000fc60003f44270 */
[----:B------:R-:W-:Y:S04]  /*b1bb0*/  LDGSTS.E [R3+0x3c008], desc[UR60][R84.64], P1 ;  /* 0x3c00800054037fae */ /* 0x000fe8000892187c */
[----:B-1----:R-:W4:Y:S01]  /*b1bc0*/  LDL.LU R12, [R1+0x2abc] ;  /* 0x002abc00010c7983 */ /* 0x002f220000300800 */
        /* <DEDUP_REMOVED lines=13> */
[----:B------:R-:W4:Y:S04]  /*b1ca0*/  LDL.LU R14, [R1+0x2ac8] ;  /* 0x002ac800010e7983 */ /* 0x000f280000300800 */
[----:B------:R1:W-:Y:S04]  /*b1cb0*/  LDGSTS.E [R3+0x3000c], desc[UR60][R22.64], P2 ;  /* 0x3000c00016037fae */ /* 0x0003e8000912187c */
[----:B------:R-:W4:Y:S01]  /*b1cc0*/  LDL.LU R9, [R1+0x2ad0] ;  /* 0x002ad00001097983 */ /* 0x000f220000300800 */
[-C--:B--2---:R-:W-:Y:S02]  /*b1cd0*/  IADD3 R20, P1, R20, R5.reuse, RZ ;  /* 0x0000000514147210 */ /* 0x084fe40007f3e0ff */
[----:B---3--:R-:W-:-:S02]  /*b1ce0*/  IADD3 R16, P3, R16, R5, RZ ;  /* 0x0000000510107210 */ /* 0x008fc40007f7e0ff */
[----:B-1----:R-:W-:Y:S01]  /*b1cf0*/  MOV R23, R15 ;  /* 0x0000000f00177202 */ /* 0x002fe20000000f00 */
[----:B------:R-:W-:Y:S01]  /*b1d00*/  IMAD.MOV.U32 R22, RZ, RZ, R13 ;  /* 0x000000ffff167224 */ /* 0x000fe200078e000d */
[----:B------:R-:W2:Y:S04]  /*b1d10*/  LDL.LU R15, [R1+0x2ac4] ;  /* 0x002ac400010f7983 */ /* 0x000ea80000300800 */
[----:B------:R-:W3:Y:S01]  /*b1d20*/  LDL.LU R13, [R1+0x2acc] ;  /* 0x002acc00010d7983 */ /* 0x000ee20000300800 */
        /* <DEDUP_REMOVED lines=9> */
[----:B------:R-:W3:Y:S04]  /*b1dc0*/  LDL.LU R83, [R1+0x2ad4] ;  /* 0x002ad40001537983 */ /* 0x000ee80000300800 */
[----:B------:R1:W-:Y:S04]  /*b1dd0*/  LDGSTS.E [R3+0x3c00c], desc[UR60][R16.64], P2 ;  /* 0x3c00c00010037fae */ /* 0x0003e8000912187c */
[----:B------:R-:W3:Y:S04]  /*b1de0*/  LDL.LU R23, [R1+0x2ad8] ;  /* 0x002ad80001177983 */ /* 0x000ee80000300800 */
[----:B------:R-:W3:Y:S04]  /*b1df0*/  LDL.LU R22, [R1+0x2adc] ;  /* 0x002adc0001167983 */ /* 0x000ee80000300800 */
[----:B-1----:R-:W3:Y:S01]  /*b1e00*/  LDL.LU R20, [R1+0x2ae0] ;  /* 0x002ae00001147983 */ /* 0x002ee20000300800 */
[----:B------:R-:W-:-:S04]  /*b1e10*/  SEL R3, RZ, 0x4, !P1 ;  /* 0x00000004ff037807 */ /* 0x000fc80004800000 */
[----:B------:R-:W-:-:S04]  /*b1e20*/  SEL R3, R3, RZ, !P0 ;  /* 0x000000ff03037207 */ /* 0x000fc80004000000 */
[----:B------:R-:W-:Y:S02]  /*b1e30*/  ISETP.NE.U32.AND P1, PT, R3, RZ, PT ;  /* 0x000000ff0300720c */ /* 0x000fe40003f25070 */
[----:B------:R-:W-:-:S04]  /*b1e40*/  LOP3.LUT R3, R7, 0x30, RZ, 0x3c, !PT ;  /* 0x0000003007037812 */ /* 0x000fc800078e3cff */
[----:B------:R-:W-:Y:S02]  /*b1e50*/  IADD3 R3, R3, R8, RZ ;  /* 0x0000000803037210 */ /* 0x000fe40007ffe0ff */
[----:B----4-:R-:W-:-:S05]  /*b1e60*/  IADD3 R11, P2, R11, R5, RZ ;  /* 0x000000050b0b7210 */ /* 0x010fca0007f5e0ff */
[----:B------:R-:W-:Y:S02]  /*b1e70*/  IMAD.X R12, R12, 0x1, R0, P2 ;  /* 0x000000010c0c7824 */ /* 0x000fe400010e0600 */
[----:B------:R-:W-:-:S03]  /*b1e80*/  IMAD.MOV.U32 R16, RZ, RZ, R11 ;  /* 0x000000ffff107224 */ /* 0x000fc600078e000b */
[----:B------:R-:W-:Y:S01]  /*b1e90*/  MOV R17, R12 ;  /* 0x0000000c00117202 */ /* 0x000fe20000000f00 */
[----:B------:R-:W-:Y:S04]  /*b1ea0*/  STL [R1+0x2ac0], R11 ;  /* 0x002ac00b01007387 */ /* 0x000fe80000100800 */
[----:B------:R1:W-:Y:S04]  /*b1eb0*/  STL [R1+0x2abc], R12 ;  /* 0x002abc0c01007387 */ /* 0x0003e80000100800 */
[----:B------:R-:W-:Y:S04]  /*b1ec0*/  LDGSTS.E [R3], desc[UR60][R16.64], P1 ;  /* 0x0000000010037fae */ /* 0x000fe8000892187c */
[----:B------:R-:W4:Y:S04]  /*b1ed0*/  LDL.LU R17, [R1+0x2ae4] ;  /* 0x002ae40001117983 */ /* 0x000f280000300800 */
[----:B------:R-:W4:Y:S04]  /*b1ee0*/  LDL.LU R16, [R1+0x2ae8] ;  /* 0x002ae80001107983 */ /* 0x000f280000300800 */
[----:B-1----:R-:W4:Y:S04]  /*b1ef0*/  LDL.LU R12, [R1+0x2aec] ;  /* 0x002aec00010c7983 */ /* 0x002f280000300800 */
[----:B------:R-:W4:Y:S01]  /*b1f00*/  LDL.LU R11, [R1+0x2af0] ;  /* 0x002af000010b7983 */ /* 0x000f220000300800 */
[----:B------:R-:W-:-:S02]  /*b1f10*/  IADD3 R14, P2, R14, R5, RZ ;  /* 0x000000050e0e7210 */ /* 0x000fc40007f5e0ff */
[----:B------:R-:W-:-:S03]  /*b1f20*/  IADD3 R9, P3, R9, R5, RZ ;  /* 0x0000000509097210 */ /* 0x000fc60007f7e0ff */
[----:B------:R1:W-:Y:S01]  /*b1f30*/  STL [R1+0x2ac8], R14 ;  /* 0x002ac80e01007387 */ /* 0x0003e20000100800 */
[----:B--2---:R-:W-:Y:S01]  /*b1f40*/  IMAD.X R15, R15, 0x1, R0, P2 ;  /* 0x000000010f0f7824 */ /* 0x004fe200010e0600 */
[----:B---3--:R-:W-:Y:S02]  /*b1f50*/  IADD3.X R13, R13, R0, RZ, P3, !PT ;  /* 0x000000000d0d7210 */ /* 0x008fe40001ffe4ff */
[----:B------:R-:W-:Y:S02]  /*b1f60*/  ISETP.GT.AND P2, PT, R4, 0xd, PT ;  /* 0x0000000d0400780c */ /* 0x000fe40003f44270 */
[----:B------:R2:W-:Y:S04]  /*b1f70*/  STL [R1+0x2ac4], R15 ;  /* 0x002ac40f01007387 */ /* 0x0005e80000100800 */
[----:B------:R1:W-:Y:S04]  /*b1f80*/  LDGSTS.E [R3+0x4000], desc[UR60][R14.64], P1 ;  /* 0x040000000e037fae */ /* 0x0003e8000892187c */
[----:B------:R3:W-:Y:S04]  /*b1f90*/  STL [R1+0x2ad0], R9 ;  /* 0x002ad00901007387 */ /* 0x0007e80000100800 */
[----:B------:R3:W-:Y:S04]  /*b1fa0*/  STL [R1+0x2acc], R13 ;  /* 0x002acc0d01007387 */ /* 0x0007e80000100800 */
[----:B------:R-:W4:Y:S01]  /*b1fb0*/  LDL.LU R21, [R1+0x2af4] ;  /* 0x002af40001157983 */ /* 0x000f220000300800 */
[----:B-1----:R-:W-:Y:S01]  /*b1fc0*/  IMAD.MOV.U32 R14, RZ, RZ, R9 ;  /* 0x000000ffff0e7224 */ /* 0x002fe200078e0009 */
[----:B--2---:R-:W-:-:S02]  /*b1fd0*/  MOV R15, R13 ;  /* 0x0000000d000f7202 */ /* 0x004fc40000000f00 */
[----:B---3--:R-:W-:-:S03]  /*b1fe0*/  SEL R9, RZ, 0x4, !P2 ;  /* 0x00000004ff097807 */ /* 0x008fc60005000000 */
[----:B------:R-:W-:Y:S01]  /*b1ff0*/  LDGSTS.E [R3+0x8000], desc[UR60][R14.64], P1 ;  /* 0x080000000e037fae */ /* 0x000fe2000892187c */
[-C--:B------:R-:W-:Y:S02]  /*b2000*/  IADD3 R23, P3, R23, R5.reuse, RZ ;  /* 0x0000000517177210 */ /* 0x080fe40007f7e0ff */
[----:B------:R-:W-:Y:S02]  /*b2010*/  SEL R9, R9, RZ, !P0 ;  /* 0x000000ff09097207 */ /* 0x000fe40004000000 */
[----:B------:R-:W-:Y:S01]  /*b2020*/  IADD3 R20, P4, R20, R5, RZ ;  /* 0x0000000514147210 */ /* 0x000fe20007f9e0ff */
[----:B------:R-:W2:Y:S04]  /*b2030*/  LDL.LU R15, [R1+0x2af8] ;  /* 0x002af800010f7983 */ /* 0x000ea80000300800 */
[----:B------:R-:W3:Y:S04]  /*b2040*/  LDL.LU R14, [R1+0x2afc] ;  /* 0x002afc00010e7983 */ /* 0x000ee80000300800 */
[----:B------:R-:W3:Y:S01]  /*b2050*/  LDL.LU R13, [R1+0x2b00] ;  /* 0x002b0000010d7983 */ /* 0x000ee20000300800 */
        /* <DEDUP_REMOVED lines=17> */
[----:B----4-:R-:W-:-:S02]  /*b2170*/  IADD3 R16, P1, R16, R5, RZ ;  /* 0x0000000510107210 */ /* 0x010fc40007f3e0ff */
        /* <DEDUP_REMOVED lines=9> */
[----:B----4-:R-:W-:-:S05]  /*b2210*/  MOV R17, R12 ;  /* 0x0000000c00117202 */ /* 0x010fca0000000f00 */
[----:B------:R-:W-:Y:S04]  /*b2220*/  LDGSTS.E [R3+0x8004], desc[UR60][R16.64], P2 ;  /* 0x0800400010037fae */ /* 0x000fe8000912187c */
[----:B------:R-:W4:Y:S04]  /*b2230*/  LDL.LU R17, [R1+0x2b14] ;  /* 0x002b140001117983 */ /* 0x000f280000300800 */
        /* <DEDUP_REMOVED lines=19> */
[----:B--2---:R-:W2:Y:S01]  /*b2370*/  LDL.LU R21, [R1+0x2b24] ;  /* 0x002b240001157983 */ /* 0x004ea20000300800 */
[----:B---3--:R-:W-:-:S05]  /*b2380*/  MOV R14, R13 ;  /* 0x0000000d000e7202 */ /* 0x008fca0000000f00 */
[----:B------:R-:W-:Y:S04]  /*b2390*/  LDGSTS.E [R3+0x8], desc[UR60][R14.64], P1 ;  /* 0x000080000e037fae */ /* 0x000fe8000892187c */
[----:B------:R-:W3:Y:S04]  /*b23a0*/  LDL.LU R15, [R1+0x2b28] ;  /* 0x002b2800010f7983 */ /* 0x000ee80000300800 */
[----:B------:R-:W2:Y:S04]  /*b23b0*/  LDL.LU R14, [R1+0x2b2c] ;  /* 0x002b2c00010e7983 */ /* 0x000ea80000300800 */
[----:B------:R-:W2:Y:S01]  /*b23c0*/  LDL.LU R13, [R1+0x2b30] ;  /* 0x002b3000010d7983 */ /* 0x000ea20000300800 */
        /* <DEDUP_REMOVED lines=13> */
[----:B------:R-:W2:Y:S01]  /*b24a0*/  LDL.LU R83, [R1+0x2b34] ;  /* 0x002b340001537983 */ /* 0x000ea20000300800 */
[----:B------:R-:W-:Y:S02]  /*b24b0*/  MOV R22, R20 ;  /* 0x0000001400167202 */ /* 0x000fe40000000f00 */
[----:B------:R-:W-:-:S03]  /*b24c0*/  SEL R9, RZ, 0x4, !P2 ;  /* 0x00000004ff097807 */ /* 0x000fc60005000000 */
[----:B------:R-:W-:Y:S01]  /*b24d0*/  LDGSTS.E [R3+0x8008], desc[UR60][R22.64], P1 ;  /* 0x0800800016037fae */ /* 0x000fe2000892187c */
[----:B------:R-:W-:-:S04]  /*b24e0*/  SEL R9, R9, RZ, !P0 ;  /* 0x000000ff09097207 */ /* 0x000fc80004000000 */
[----:B------:R-:W-:Y:S01]  /*b24f0*/  ISETP.NE.U32.AND P2, PT, R9, RZ, PT ;  /* 0x000000ff0900720c */ /* 0x000fe20003f45070 */
[----:B------:R-:W2:Y:S04]  /*b2500*/  LDL.LU R23, [R1+0x2b38] ;  /* 0x002b380001177983 */ /* 0x000ea80000300800 */
[----:B------:R-:W2:Y:S04]  /*b2510*/  LDL.LU R22, [R1+0x2ebc] ;  /* 0x002ebc0001167983 */ /* 0x000ea80000300800 */
[----:B------:R-:W2:Y:S01]  /*b2520*/  LDL.LU R20, [R1+0x2ec0] ;  /* 0x002ec00001147983 */ /* 0x000ea20000300800 */
        /* <DEDUP_REMOVED lines=14> */
[----:B---3--:R-:W3:Y:S04]  /*b2610*/  LDL.LU R12, [R1+0x2ecc] ;  /* 0x002ecc00010c7983 */ /* 0x008ee80000300800 */
[----:B------:R-:W3:Y:S01]  /*b2620*/  LDL.LU R11, [R1+0x2ed0] ;  /* 0x002ed000010b7983 */ /* 0x000ee20000300800 */
[----:B------:R-:W-:-:S02]  /*b2630*/  IADD3 R15, P1, R15, R5, RZ ;  /* 0x000000050f0f7210 */ /* 0x000fc40007f3e0ff */
[----:B--2---:R-:W-:-:S03]  /*b2640*/  IADD3 R13, P3, R13, R5, RZ ;  /* 0x000000050d0d7210 */ /* 0x004fc60007f7e0ff */
        /* <DEDUP_REMOVED lines=11> */
[----:B--2---:R-:W2:Y:S01]  /*b2700*/  LDL.LU R21, [R1+0x2ed4] ;  /* 0x002ed40001157983 */ /* 0x004ea20000300800 */
[----:B------:R-:W-:Y:S02]  /*b2710*/  MOV R14, R13 ;  /* 0x0000000d000e7202 */ /* 0x000fe40000000f00 */
[----:B------:R-:W-:-:S03]  /*b2720*/  SEL R9, RZ, 0x4, !P1 ;  /* 0x00000004ff097807 */ /* 0x000fc60004800000 */
[----:B------:R-:W-:Y:S01]  /*b2730*/  LDGSTS.E [R3+0x800c], desc[UR60][R14.64], P2 ;  /* 0x0800c0000e037fae */ /* 0x000fe2000912187c */
[----:B------:R-:W-:-:S03]  /*b2740*/  SEL R9, R9, RZ, !P0 ;  /* 0x000000ff09097207 */ /* 0x000fc60004000000 */
[----:B------:R-:W2:Y:S04]  /*b2750*/  LDL.LU R15, [R1+0x2ed8] ;  /* 0x002ed800010f7983 */ /* 0x000ea80000300800 */
[----:B------:R-:W2:Y:S04]  /*b2760*/  LDL.LU R14, [R1+0x2edc] ;  /* 0x002edc00010e7983 */ /* 0x000ea80000300800 */
[----:B------:R-:W2:Y:S01]  /*b2770*/  LDL.LU R13, [R1+0x2ee0] ;  /* 0x002ee000010d7983 */ /* 0x000ea20000300800 */
        /* <DEDUP_REMOVED lines=13> */
[----:B------:R-:W2:Y:S01]  /*b2850*/  LDL.LU R83, [R1+0x2ee4] ;  /* 0x002ee40001537983 */ /* 0x000ea20000300800 */
[----:B------:R-:W-:-:S05]  /*b2860*/  MOV R22, R20 ;  /* 0x0000001400167202 */ /* 0x000fca0000000f00 */
[----:B------:R-:W-:Y:S04]  /*b2870*/  LDGSTS.E [R3+0x10000], desc[UR60][R22.64], P1 ;  /* 0x1000000016037fae */ /* 0x000fe8000892187c */
        /* <DEDUP_REMOVED lines=13> */
[----:B---3--:R-:W-:-:S05]  /*b2950*/  MOV R17, R12 ;  /* 0x0000000c00117202 */ /* 0x008fca0000000f00 */
[----:B------:R-:W-:Y:S04]  /*b2960*/  LDGSTS.E [R3+0x18000], desc[UR60][R16.64], P1 ;  /* 0x1800000010037fae */ /* 0x000fe8000892187c */
[----:B------:R-:W3:Y:S04]  /*b2970*/  LDL.LU R17, [R1+0x2ef4] ;  /* 0x002ef40001117983 */ /* 0x000ee80000300800 */
[----:B------:R-:W3:Y:S04]  /*b2980*/  LDL.LU R16, [R1+0x2ef8] ;  /* 0x002ef80001107983 */ /* 0x000ee80000300800 */
[----:B----4-:R-:W4:Y:S04]  /*b2990*/  LDL.LU R12, [R1+0x2efc] ;  /* 0x002efc00010c7983 */ /* 0x010f280000300800 */
[----:B------:R-:W4:Y:S01]  /*b29a0*/  LDL.LU R11, [R1+0x2f00] ;  /* 0x002f0000010b7983 */ /* 0x000f220000300800 */
[----:B------:R-:W-:-:S04]  /*b29b0*/  ISETP.GT.AND P2, PT, R4, 0x2d, PT ;  /* 0x0000002d0400780c */ /* 0x000fc80003f44270 */
[----:B------:R-:W-:Y:S02]  /*b29c0*/  SEL R9, RZ, 0x4, !P2 ;  /* 0x00000004ff097807 */ /* 0x000fe40005000000 */
[-C--:B--2---:R-:W-:Y:S02]  /*b29d0*/  IADD3 R15, P3, R15, R5.reuse, RZ ;  /* 0x000000050f0f7210 */ /* 0x084fe40007f7e0ff */
[----:B------:R-:W-:Y:S02]  /*b29e0*/  SEL R9, R9, RZ, !P0 ;  /* 0x000000ff09097207 */ /* 0x000fe40004000000 */
[----:B------:R-:W-:Y:S02]  /*b29f0*/  IADD3 R13, P4, R13, R5, RZ ;  /* 0x000000050d0d7210 */ /* 0x000fe40007f9e0ff */
        /* <DEDUP_REMOVED lines=12> */
[----:B------:R-:W-:-:S05]  /*b2ac0*/  MOV R14, R13 ;  /* 0x0000000d000e7202 */ /* 0x000fca0000000f00 */
[----:B------:R-:W-:Y:S04]  /*b2ad0*/  LDGSTS.E [R3+0x10004], desc[UR60][R14.64], P2 ;  /* 0x100040000e037fae */ /* 0x000fe8000912187c */
[----:B------:R-:W2:Y:S04]  /*b2ae0*/  LDL.LU R15, [R1+0x2f08] ;  /* 0x002f0800010f7983 */ /* 0x000ea80000300800 */
        /* <DEDUP_REMOVED lines=16> */
[----:B------:R-:W2:Y:S01]  /*b2bf0*/  LDL.LU R83, [R1+0x2f14] ;  /* 0x002f140001537983 */ /* 0x000ea20000300800 */
[----:B------:R-:W-:Y:S02]  /*b2c00*/  MOV R22, R20 ;  /* 0x0000001400167202 */ /* 0x000fe40000000f00 */
[----:B------:R-:W-:-:S03]  /*b2c10*/  SEL R9, R9, RZ, !P0 ;  /* 0x000000ff09097207 */ /* 0x000fc60004000000 */
[----:B------:R-:W-:Y:S01]  /*b2c20*/  LDGSTS.E [R3+0x18004], desc[UR60][R22.64], P2 ;  /* 0x1800400016037fae */ /* 0x000fe2000912187c */
[----:B------:R-:W-:-:S03]  /*b2c30*/  ISETP.NE.U32.AND P1, PT, R9, RZ, PT ;  /* 0x000000ff0900720c */ /* 0x000fc60003f25070 */
[----:B------:R-:W2:Y:S04]  /*b2c40*/  LDL.LU R23, [R1+0x2f18] ;  /* 0x002f180001177983 */ /* 0x000ea80000300800 */
[----:B------:R-:W2:Y:S04]  /*b2c50*/  LDL.LU R22, [R1+0x2f1c] ;  /* 0x002f1c0001167983 */ /* 0x000ea80000300800 */
[----:B------:R-:W2:Y:S01]  /*b2c60*/  LDL.LU R20, [R1+0x2f20] ;  /* 0x002f200001147983 */ /* 0x000ea20000300800 */
[-C--:B---3--:R-:W-:Y:S02]  /*b2c70*/  IADD3 R16, P3, R16, R5.reuse, RZ ;  /* 0x0000000510107210 */ /* 0x088fe40007f7e0ff */
        /* <DEDUP_REMOVED lines=15> */
[----:B--2---:R-:W-:-:S02]  /*b2d70*/  IADD3 R15, P2, R15, R5, RZ ;  /* 0x000000050f0f7210 */ /* 0x004fc40007f5e0ff */
        /* <DEDUP_REMOVED lines=39> */
[----:B---3--:R-:W-:-:S02]  /*b2ff0*/  IADD3 R16, P1, R16, R5, RZ ;  /* 0x0000000510107210 */ /* 0x008fc40007f3e0ff */
        /* <DEDUP_REMOVED lines=168> */
[----:B------:R-:W2:Y:S01]  /*b3a80*/  LDL.LU R83, [R1+0x36d4] ;  /* 0x0036d40001537983 */ /* 0x000ea20000300800 */
[----:B------:R-:W-:Y:S02]  /*b3a90*/  MOV R22, R20 ;  /* 0x0000001400167202 */ /* 0x000fe40000000f00 */
[----:B------:R-:W-:-:S03]  /*b3aa0*/  ISETP.NE.U32.AND P1, PT, R9, RZ, PT ;  /* 0x000000ff0900720c */ /* 0x000fc60003f25070 */
        /* <DEDUP_REMOVED lines=34> */
[----:B------:R-:W-:-:S05]  /*b3cd0*/  MOV R14, R13 ;  /* 0x0000000d000e7202 */ /* 0x000fca0000000f00 */
[----:B------:R-:W-:Y:S01]  /*b3ce0*/  LDGSTS.E [R3+0x38000], desc[UR60][R14.64], P1 ;  /* 0x380000000e037fae */ /* 0x000fe2000892187c */
[----:B------:R-:W-:-:S03]  /*b3cf0*/  SEL R9, RZ, 0x4, !P2 ;  /* 0x00000004ff097807 */ /* 0x000fc60005000000 */
[----:B------:R-:W2:Y:S04]  /*b3d00*/  LDL.LU R15, [R1+0x36f8] ;  /* 0x0036f800010f7983 */ /* 0x000ea80000300800 */
[----:B------:R-:W2:Y:S04]  /*b3d10*/  LDL.LU R14, [R1+0x36fc] ;  /* 0x0036fc00010e7983 */ /* 0x000ea80000300800 */
[----:B------:R-:W2:Y:S01]  /*b3d20*/  LDL.LU R13, [R1+0x3700] ;  /* 0x00370000010d7983 */ /* 0x000ea20000300800 */
        /* <DEDUP_REMOVED lines=15> */
[----:B------:R-:W2:Y:S04]  /*b3e20*/  LDL.LU R85, [R1+0x3704] ;  /* 0x0037040001557983 */ /* 0x000ea80000300800 */
[----:B------:R-:W2:Y:S04]  /*b3e30*/  LDL.LU R84, [R1+0x3708] ;  /* 0x0037080001547983 */ /* 0x000ea80000300800 */
[----:B------:R-:W2:Y:S04]  /*b3e40*/  LDL.LU R83, [R1+0x370c] ;  /* 0x00370c0001537983 */ /* 0x000ea80000300800 */
[----:B------:R-:W-:Y:S04]  /*b3e50*/  LDGSTS.E [R3+0x30004], desc[UR60][R22.64], P2 ;  /* 0x3000400016037fae */ /* 0x000fe8000912187c */
[----:B------:R-:W2:Y:S01]  /*b3e60*/  LDL.LU R23, [R1+0x3710] ;  /* 0x0037100001177983 */ /* 0x000ea20000300800 */
[----:B---3--:R-:W-:-:S02]  /*b3e70*/  IADD3 R16, P1, R16, R5, RZ ;  /* 0x0000000510107210 */ /* 0x008fc40007f3e0ff */
        /* <DEDUP_REMOVED lines=10> */
[----:B---3--:R-:W3:Y:S04]  /*b3f20*/  LDL.LU R12, [R1+0x3714] ;  /* 0x00371400010c7983 */ /* 0x008ee80000300800 */
[----:B------:R-:W4:Y:S01]  /*b3f30*/  LDL.LU R11, [R1+0x3718] ;  /* 0x00371800010b7983 */ /* 0x000f220000300800 */
[----:B------:R-:W-:-:S03]  /*b3f40*/  ISETP.GT.AND P1, PT, R4, 0x6e, PT ;  /* 0x0000006e0400780c */ /* 0x000fc60003f24270 */
[----:B------:R-:W3:Y:S04]  /*b3f50*/  LDL.LU R22, [R1+0x371c] ;  /* 0x00371c0001167983 */ /* 0x000ee80000300800 */
[----:B------:R-:W-:Y:S01]  /*b3f60*/  LDGSTS.E [R3+0x38004], desc[UR60][R16.64], P2 ;  /* 0x3800400010037fae */ /* 0x000fe2000912187c */
[----:B------:R-:W-:-:S04]  /*b3f70*/  SEL R9, RZ, 0x4, !P1 ;  /* 0x00000004ff097807 */ /* 0x000fc80004800000 */
        /* <DEDUP_REMOVED lines=17> */
[----:B--2---:R-:W2:Y:S01]  /*b4090*/  LDL.LU R21, [R1+0x372c] ;  /* 0x00372c0001157983 */ /* 0x004ea20000300800 */
[----:B------:R-:W-:-:S05]  /*b40a0*/  MOV R14, R13 ;  /* 0x0000000d000e7202 */ /* 0x000fca0000000f00 */
[----:B------:R-:W-:Y:S01]  /*b40b0*/  LDGSTS.E [R3+0x30008], desc[UR60][R14.64], P1 ;  /* 0x300080000e037fae */ /* 0x000fe2000892187c */
[----:B------:R-:W-:-:S03]  /*b40c0*/  IADD3 R84, P2, R84, R5, RZ ;  /* 0x0000000554547210 */ /* 0x000fc60007f5e0ff */
[----:B------:R-:W2:Y:S04]  /*b40d0*/  LDL.LU R15, [R1+0x3730] ;  /* 0x00373000010f7983 */ /* 0x000ea80000300800 */
[----:B------:R-:W2:Y:S04]  /*b40e0*/  LDL.LU R14, [R1+0x3734] ;  /* 0x00373400010e7983 */ /* 0x000ea80000300800 */
[----:B------:R-:W2:Y:S01]  /*b40f0*/  LDL.LU R13, [R1+0x3738] ;  /* 0x00373800010d7983 */ /* 0x000ea20000300800 */
        /* <DEDUP_REMOVED lines=12> */
[----:B---3--:R-:W-:Y:S01]  /*b41c0*/  IMAD.X R12, R12, 0x1, R0, P3 ;  /* 0x000000010c0c7824 */ /* 0x008fe200018e0600 */
[----:B------:R3:W-:Y:S01]  /*b41d0*/  STL [R1+0x3718], R11 ;  /* 0x0037180b01007387 */ /* 0x0007e20000100800 */
[----:B-1----:R-:W-:-:S03]  /*b41e0*/  MOV R84, R11 ;  /* 0x0000000b00547202 */ /* 0x002fc60000000f00 */
[----:B------:R1:W-:Y:S01]  /*b41f0*/  STL [R1+0x3714], R12 ;  /* 0x0037140c01007387 */ /* 0x0003e20000100800 */
[----:B------:R-:W-:-:S03]  /*b4200*/  IMAD.MOV.U32 R85, RZ, RZ, R12 ;  /* 0x000000ffff557224 */ /* 0x000fc600078e000c */
[----:B---3--:R-:W3:Y:S01]  /*b4210*/  LDL.LU R11, [R1+0x2b40] ;  /* 0x002b4000010b7983 */ /* 0x008ee20000300800 */
        /* <DEDUP_REMOVED lines=19> */
[----:B--2---:R-:W-:-:S02]  /*b4350*/  IADD3 R15, P1, R15, R5, RZ ;  /* 0x000000050f0f7210 */ /* 0x004fc40007f3e0ff */
[----:B------:R-:W-:Y:S02]  /*b4360*/  IADD3 R13, P3, R13, R5, RZ ;  /* 0x000000050d0d7210 */ /* 0x000fe40007f7e0ff */
[----:B-1----:R-:W-:Y:S01]  /*b4370*/  MOV R22, R16 ;  /* 0x0000001000167202 */ /* 0x002fe20000000f00 */
[----:B------:R-:W-:Y:S01]  /*b4380*/  IMAD.MOV.U32 R23, RZ, RZ, R20 ;  /* 0x000000ffff177224 */ /* 0x000fe200078e0014 */
[----:B------:R-:W-:Y:S01]  /*b4390*/  IADD3.X R21, R21, R0, RZ, P1, !PT ;  /* 0x0000000015157210 */ /* 0x000fe20000ffe4ff */
[----:B------:R-:W2:Y:S01]  /*b43a0*/  LDL.LU R20, [R1+0x2b44] ;  /* 0x002b440001147983 */ /* 0x000ea20000300800 */
[----:B------:R-:W-:-:S03]  /*b43b0*/  IMAD.X R14, R14, 0x1, R0, P3 ;  /* 0x000000010e0e7824 */ /* 0x000fc600018e0600 */
[----:B------:R-:W2:Y:S04]  /*b43c0*/  LDL.LU R16, [R1+0x2b4c] ;  /* 0x002b4c0001107983 */ /* 0x000ea80000300800 */
[----:B------:R1:W-:Y:S04]  /*b43d0*/  STL [R1+0x3730], R15 ;  /* 0x0037300f01007387 */ /* 0x0003e80000100800 */
[----:B------:R1:W-:Y:S04]  /*b43e0*/  LDGSTS.E [R3+0x3400c], desc[UR60][R22.64], P2 ;  /* 0x3400c00016037fae */ /* 0x0003e8000912187c */
[----:B------:R-:W-:Y:S04]  /*b43f0*/  STL [R1+0x372c], R21 ;  /* 0x00372c1501007387 */ /* 0x000fe80000100800 */
[----:B------:R-:W-:Y:S04]  /*b4400*/  STL [R1+0x3738], R13 ;  /* 0x0037380d01007387 */ /* 0x000fe80000100800 */
[----:B------:R1:W-:Y:S01]  /*b4410*/  STL [R1+0x3734], R14 ;  /* 0x0037340e01007387 */ /* 0x0003e20000100800 */
[----:B------:R-:W-:-:S03]  /*b4420*/  ISETP.GT.AND P1, PT, R4, 0x10, PT ;  /* 0x000000100400780c */ /* 0x000fc60003f24270 */
[----:B------:R-:W2:Y:S01]  /*b4430*/  LDL.LU R83, [R1+0x2b54] ;  /* 0x002b540001537983 */ /* 0x000ea20000300800 */
[----:B-1----:R-:W-:Y:S01]  /*b4440*/  MOV R22, R15 ;  /* 0x0000000f00167202 */ /* 0x002fe20000000f00 */
[----:B------:R-:W-:Y:S01]  /*b4450*/  IMAD.MOV.U32 R23, RZ, RZ, R21 ;  /* 0x000000ffff177224 */ /* 0x000fe200078e0015 */
[----:B------:R-:W-:Y:S01]  /*b4460*/  MOV R15, R14 ;  /* 0x0000000e000f7202 */ /* 0x000fe20000000f00 */
[----:B------:R-:W-:-:S03]  /*b4470*/  IMAD.MOV.U32 R14, RZ, RZ, R13 ;  /* 0x000000ffff0e7224 */ /* 0x000fc600078e000d */
[----:B------:R-:W-:Y:S04]  /*b4480*/  LDGSTS.E [R3+0x3800c], desc[UR60][R22.64], P2 ;  /* 0x3800c00016037fae */ /* 0x000fe8000912187c */
[----:B------:R1:W-:Y:S04]  /*b4490*/  LDGSTS.E [R3+0x3c00c], desc[UR60][R14.64], P2 ;  /* 0x3c00c0000e037fae */ /* 0x0003e8000912187c */
[----:B------:R-:W2:Y:S01]  /*b44a0*/  LDL.LU R23, [R1+0x2b58] ;  /* 0x002b580001177983 */ /* 0x000ea20000300800 */
[----:B-1----:R-:W-:-:S03]  /*b44b0*/  SEL R3, RZ, 0x4, !P1 ;  /* 0x00000004ff037807 */ /* 0x002fc60004800000 */
[----:B------:R-:W2:Y:S04]  /*b44c0*/  LDL.LU R22, [R1+0x2b5c] ;  /* 0x002b5c0001167983 */ /* 0x000ea80000300800 */
[----:B------:R-:W2:Y:S01]  /*b44d0*/  LDL.LU R15, [R1+0x2b60] ;  /* 0x002b6000010f7983 */ /* 0x000ea20000300800 */
[----:B------:R-:W-:-:S04]  /*b44e0*/  SEL R3, R3, RZ, !P0 ;  /* 0x000000ff03037207 */ /* 0x000fc80004000000 */
[----:B------:R-:W-:Y:S02]  /*b44f0*/  ISETP.NE.U32.AND P1, PT, R3, RZ, PT ;  /* 0x000000ff0300720c */ /* 0x000fe40003f25070 */
[----:B------:R-:W-:-:S05]  /*b4500*/  LOP3.LUT R3, R7, 0x40, RZ, 0x3c, !PT ;  /* 0x0000004007037812 */ /* 0x000fca00078e3cff */
[----:B------:R-:W-:Y:S01]  /*b4510*/  IMAD.IADD R3, R3, 0x1, R8 ;  /* 0x0000000103037824 */ /* 0x000fe200078e0208 */
[----:B---3--:R-:W-:-:S04]  /*b4520*/  IADD3 R11, P2, R11, R5, RZ ;  /* 0x000000050b0b7210 */ /* 0x008fc80007f5e0ff */
[----:B----4-:R-:W-:Y:S01]  /*b4530*/  IADD3.X R12, R12, R0, RZ, P2, !PT ;  /* 0x000000000c0c7210 */ /* 0x010fe200017fe4ff */
[----:B------:R-:W-:Y:S03]  /*b4540*/  STL [R1+0x2b40], R11 ;  /* 0x002b400b01007387 */ /* 0x000fe60000100800 */
[----:B------:R-:W-:Y:S01]  /*b4550*/  MOV R13, R12 ;  /* 0x0000000c000d7202 */ /* 0x000fe20000000f00 */
[----:B------:R1:W-:Y:S04]  /*b4560*/  STL [R1+0x2b3c], R12 ;  /* 0x002b3c0c01007387 */ /* 0x0003e80000100800 */
[----:B------:R-:W3:Y:S01]  /*b4570*/  LDL.LU R14, [R1+0x2b64] ;  /* 0x002b6400010e7983 */ /* 0x000ee20000300800 */
[----:B-1----:R-:W-:-:S05]  /*b4580*/  IMAD.MOV.U32 R12, RZ, RZ, R11 ;  /* 0x000000ffff0c7224 */ /* 0x002fca00078e000b */
[----:B------:R1:W-:Y:S04]  /*b4590*/  LDGSTS.E [R3], desc[UR60][R12.64], P1 ;  /* 0x000000000c037fae */ /* 0x0003e8000892187c */
[----:B------:R-:W1:Y:S04]  /*b45a0*/  LDL.LU R13, [R1+0x2b68] ;  /* 0x002b6800010d7983 */ /* 0x000e680000300800 */
[----:B------:R-:W4:Y:S04]  /*b45b0*/  LDL.LU R12, [R1+0x2b6c] ;  /* 0x002b6c00010c7983 */ /* 0x000f280000300800 */
[----:B------:R-:W3:Y:S01]  /*b45c0*/  LDL.LU R11, [R1+0x2b70] ;  /* 0x002b7000010b7983 */ /* 0x000ee20000300800 */
[----:B------:R-:W-:-:S02]  /*b45d0*/  IADD3 R17, P2, R17, R5, RZ ;  /* 0x0000000511117210 */ /* 0x000fc40007f5e0ff */
[----:B------:R-:W-:-:S03]  /*b45e0*/  IADD3 R9, P3, R9, R5, RZ ;  /* 0x0000000509097210 */ /* 0x000fc60007f7e0ff */
[----:B------:R-:W-:Y:S01]  /*b45f0*/  STL [R1+0x2b48], R17 ;  /* 0x002b481101007387 */ /* 0x000fe20000100800 */
[----:B--2---:R-:W-:Y:S01]  /*b4600*/  IADD3.X R20, R20, R0, RZ, P2, !PT ;  /* 0x0000000014147210 */ /* 0x004fe200017fe4ff */
[----:B------:R-:W-:Y:S01]  /*b4610*/  IMAD.X R16, R16, 0x1, R0, P3 ;  /* 0x0000000110107824 */ /* 0x000fe200018e0600 */
[----:B------:R-:W-:Y:S02]  /*b4620*/  ISETP.GT.AND P2, PT, R4, 0x11, PT ;  /* 0x000000110400780c */ /* 0x000fe40003f44270 */
[----:B------:R-:W-:Y:S01]  /*b4630*/  MOV R21, R20 ;  /* 0x0000001400157202 */ /* 0x000fe20000000f00 */
[----:B------:R2:W-:Y:S04]  /*b4640*/  STL [R1+0x2b44], R20 ;  /* 0x002b441401007387 */ /* 0x0005e80000100800 */
[----:B------:R-:W-:Y:S04]  /*b4650*/  STL [R1+0x2b50], R9 ;  /* 0x002b500901007387 */ /* 0x000fe80000100800 */
[----:B------:R2:W-:Y:S02]  /*b4660*/  STL [R1+0x2b4c], R16 ;  /* 0x002b4c1001007387 */ /* 0x0005e40000100800 */
[----:B--2---:R-:W-:Y:S01]  /*b4670*/  IMAD.MOV.U32 R20, RZ, RZ, R17 ;  /* 0x000000ffff147224 */ /* 0x004fe200078e0011 */
[----:B------:R-:W-:Y:S01]  /*b4680*/  MOV R17, R16 ;  /* 0x0000001000117202 */ /* 0x000fe20000000f00 */
[----:B------:R-:W-:Y:S01]  /*b4690*/  IMAD.MOV.U32 R16, RZ, RZ, R9 ;  /* 0x000000ffff107224 */ /* 0x000fe200078e0009 */
[----:B------:R-:W-:-:S02]  /*b46a0*/  SEL R9, RZ, 0x4, !P2 ;  /* 0x00000004ff097807 */ /* 0x000fc40005000000 */
[----:B------:R-:W-:Y:S04]  /*b46b0*/  LDGSTS.E [R3+0x4000], desc[UR60][R20.64], P1 ;  /* 0x0400000014037fae */ /* 0x000fe8000892187c */
[----:B------:R-:W-:Y:S01]  /*b46c0*/  LDGSTS.E [R3+0x8000], desc[UR60][R16.64], P1 ;  /* 0x0800000010037fae */ /* 0x000fe2000892187c */
[----:B------:R-:W-:-:S04]  /*b46d0*/  SEL R9, R9, RZ, !P0 ;  /* 0x000000ff09097207 */ /* 0x000fc80004000000 */
[----:B------:R-:W-:Y:S01]  /*b46e0*/  ISETP.NE.U32.AND P2, PT, R9, RZ, PT ;  /* 0x000000ff0900720c */ /* 0x000fe20003f45070 */
[----:B------:R-:W2:Y:S04]  /*b46f0*/  LDL.LU R21, [R1+0x2b74] ;  /* 0x002b740001157983 */ /* 0x000ea80000300800 */
[----:B------:R-:W2:Y:S01]  /*b4700*/  LDL.LU R20, [R1+0x2b78] ;  /* 0x002b780001147983 */ /* 0x000ea20000300800 */
[----:B------:R-:W-:-:S03]  /*b4710*/  IADD3 R23, P3, R23, R5, RZ ;  /* 0x0000000517177210 */ /* 0x000fc60007f7e0ff */
[----:B------:R-:W2:Y:S04]  /*b4720*/  LDL.LU R17, [R1+0x2b7c] ;  /* 0x002b7c0001117983 */ /* 0x000ea80000300800 */
[----:B------:R-:W2:Y:S01]  /*b4730*/  LDL.LU R16, [R1+0x2b80] ;  /* 0x002b800001107983 */ /* 0x000ea20000300800 */
        /* <DEDUP_REMOVED lines=11> */
[----:B------:R-:W2:Y:S01]  /*b47f0*/  LDL.LU R83, [R1+0x2b84] ;  /* 0x002b840001537983 */ /* 0x000ea20000300800 */
[----:B------:R-:W-:-:S05]  /*b4800*/  IMAD.MOV.U32 R22, RZ, RZ, R15 ;  /* 0x000000ffff167224 */ /* 0x000fca00078e000f */
[----:B------:R1:W-:Y:S04]  /*b4810*/  LDGSTS.E [R3+0x4], desc[UR60][R22.64], P2 ;  /* 0x0000400016037fae */ /* 0x0003e8000912187c */
[----:B------:R-:W1:Y:S04]  /*b4820*/  LDL.LU R23, [R1+0x2b88] ;  /* 0x002b880001177983 */ /* 0x000e680000300800 */
[----:B------:R-:W2:Y:S04]  /*b4830*/  LDL.LU R22, [R1+0x2b8c] ;  /* 0x002b8c0001167983 */ /* 0x000ea80000300800 */
[----:B------:R-:W2:Y:S01]  /*b4840*/  LDL.LU R15, [R1+0x2b90] ;  /* 0x002b9000010f7983 */ /* 0x000ea20000300800 */
[----:B------:R-:W-:-:S02]  /*b4850*/  IADD3 R13, P1, R13, R5, RZ ;  /* 0x000000050d0d7210 */ /* 0x000fc40007f3e0ff */
[----:B---3--:R-:W-:Y:S02]  /*b4860*/  IADD3 R11, P3, R11, R5, RZ ;  /* 0x000000050b0b7210 */ /* 0x008fe40007f7e0ff */
        /* <DEDUP_REMOVED lines=8> */
[----:B---3--:R-:W-:-:S03]  /*b48f0*/  MOV R13, R12 ;  /* 0x0000000c000d7202 */ /* 0x008fc60000000f00 */
        /* <DEDUP_REMOVED lines=10> */
[-C--:B--2---:R-:W-:Y:S02]  /*b49a0*/  IADD3 R20, P3, R20, R5.reuse, RZ ;  /* 0x0000000514147210 */ /* 0x084fe40007f7e0ff */
        /* <DEDUP_REMOVED lines=29> */
[----:B------:R-:W3:Y:S01]  /*b4b80*/  LDL.LU R83, [R1+0x2bb4] ;  /* 0x002bb40001537983 */ /* 0x000ee20000300800 */
[----:B------:R-:W-:Y:S01]  /*b4b90*/  IMAD.MOV.U32 R22, RZ, RZ, R15 ;  /* 0x000000ffff167224 */ /* 0x000fe200078e000f */
[----:B------:R-:W-:-:S04]  /*b4ba0*/  ISETP.NE.U32.AND P2, PT, R9, RZ, PT ;  /* 0x000000ff0900720c */ /* 0x000fc80003f45070 */
[----:B------:R3:W-:Y:S04]  /*b4bb0*/  LDGSTS.E [R3+0x8008], desc[UR60][R22.64], P1 ;  /* 0x0800800016037fae */ /* 0x0007e8000892187c */
[----:B------:R-:W3:Y:S04]  /*b4bc0*/  LDL.LU R23, [R1+0x2bb8] ;  /* 0x002bb80001177983 */ /* 0x000ee80000300800 */
[----:B------:R-:W3:Y:S04]  /*b4bd0*/  LDL.LU R22, [R1+0x2f3c] ;  /* 0x002f3c0001167983 */ /* 0x000ee80000300800 */
[----:B------:R-:W3:Y:S01]  /*b4be0*/  LDL.LU R15, [R1+0x2f40] ;  /* 0x002f4000010f7983 */ /* 0x000ee20000300800 */
        /* <DEDUP_REMOVED lines=1150> */
[----:B------:R1:W-:Y:S01]  /*b93d0*/  STL [R1+0x2c54], R83 ;  /* 0x002c545301007387 */ /* 0x0003e20000100800 */
[----:B------:R-:W-:-:S03]  /*b93e0*/  IMAD.MOV.U32 R85, RZ, RZ, R83 ;  /* 0x000000ffff557224 */ /* 0x000fc600078e0053 */
[----:B------:R-:W-:Y:S04]  /*b93f0*/  STL [R1+0x2c60], R15 ;  /* 0x002c600f01007387 */ /* 0x000fe80000100800 */
        /* <DEDUP_REMOVED lines=9> */
[----:B------:R-:W-:-:S02]  /*b9490*/  IADD3 R13, P1, R13, R5, RZ ;  /* 0x000000050d0d7210 */ /* 0x000fc40007f3e0ff */
[----:B---3--:R-:W-:Y:S02]  /*b94a0*/  IADD3 R11, P3, R11, R5, RZ ;  /* 0x000000050b0b7210 */ /* 0x008fe40007f7e0ff */
[----:B------:R-:W-:Y:S01]  /*b94b0*/  IADD3.X R14, R14, R0, RZ, P1, !PT ;  /* 0x000000000e0e7210 */ /* 0x000fe20000ffe4ff */
[----:B------:R3:W-:Y:S02]  /*b94c0*/  STL [R1+0x2c68], R13 ;  /* 0x002c680d01007387 */ /* 0x0007e40000100800 */
[----:B----4-:R-:W-:Y:S01]  /*b94d0*/  IMAD.X R12, R12, 0x1, R0, P3 ;  /* 0x000000010c0c7824 */ /* 0x010fe200018e0600 */
[----:B-1----:R-:W-:Y:S01]  /*b94e0*/  MOV R84, R13 ;  /* 0x0000000d00547202 */ /* 0x002fe20000000f00 */
[----:B------:R1:W-:Y:S04]  /*b94f0*/  STL [R1+0x2c64], R14 ;  /* 0x002c640e01007387 */ /* 0x0003e80000100800 */
[----:B------:R-:W-:Y:S01]  /*b9500*/  STL [R1+0x2c70], R11 ;  /* 0x002c700b01007387 */ /* 0x000fe20000100800 */
[----:B------:R-:W-:-:S03]  /*b9510*/  IMAD.MOV.U32 R85, RZ, RZ, R14 ;  /* 0x000000ffff557224 */ /* 0x000fc600078e000e */
[----:B------:R4:W-:Y:S01]  /*b9520*/  STL [R1+0x2c6c], R12 ;  /* 0x002c6c0c01007387 */ /* 0x0009e20000100800 */
[----:B---3--:R-:W-:-:S03]  /*b9530*/  MOV R13, R12 ;  /* 0x0000000c000d7202 */ /* 0x008fc60000000f00 */
[----:B------:R3:W-:Y:S04]  /*b9540*/  LDGSTS.E [R3+0x4004], desc[UR60][R84.64], P2 ;  /* 0x0400400054037fae */ /* 0x0007e8000912187c */
[----:B-1----:R-:W3:Y:S01]  /*b9550*/  LDL.LU R14, [R1+0x2c94] ;  /* 0x002c9400010e7983 */ /* 0x002ee20000300800 */
[----:B----4-:R-:W-:-:S05]  /*b9560*/  IMAD.MOV.U32 R12, RZ, RZ, R11 ;  /* 0x000000ffff0c7224 */ /* 0x010fca00078e000b */
[----:B------:R1:W-:Y:S04]  /*b9570*/  LDGSTS.E [R3+0x8004], desc[UR60][R12.64], P2 ;  /* 0x080040000c037fae */ /* 0x0003e8000912187c */
[----:B------:R-:W1:Y:S04]  /*b9580*/  LDL.LU R13, [R1+0x2c98] ;  /* 0x002c9800010d7983 */ /* 0x000e680000300800 */
        /* <DEDUP_REMOVED lines=18> */
[----:B------:R-:W2:Y:S04]  /*b96b0*/  LDL.LU R17, [R1+0x2cac] ;  /* 0x002cac0001117983 */ /* 0x000ea80000300800 */
[----:B------:R-:W2:Y:S01]  /*b96c0*/  LDL.LU R16, [R1+0x2cb0] ;  /* 0x002cb00001107983 */ /* 0x000ea20000300800 */
[----:B------:R-:W-:-:S02]  /*b96d0*/  IADD3 R23, P2, R23, R5, RZ ;  /* 0x0000000517177210 */ /* 0x000fc40007f5e0ff */
[----:B------:R-:W-:Y:S02]  /*b96e0*/  IADD3 R15, P3, R15, R5, RZ ;  /* 0x000000050f0f7210 */ /* 0x000fe40007f7e0ff */
[----:B------:R-:W-:Y:S02]  /*b96f0*/  IADD3.X R83, R83, R0, RZ, P2, !PT ;  /* 0x0000000053537210 */ /* 0x000fe400017fe4ff */
[----:B------:R-:W-:Y:S01]  /*b9700*/  ISETP.GT.AND P2, PT, R4, 0x1b, PT ;  /* 0x0000001b0400780c */ /* 0x000fe20003f44270 */
[----:B------:R-:W-:Y:S01]  /*b9710*/  IMAD.X R22, R22, 0x1, R0, P3 ;  /* 0x0000000116167824 */ /* 0x000fe200018e0600 */
[----:B------:R3:W-:Y:S04]  /*b9720*/  STL [R1+0x2c88], R23 ;  /* 0x002c881701007387 */ /* 0x0007e80000100800 */
[----:B------:R3:W-:Y:S02]  /*b9730*/  STL [R1+0x2c84], R83 ;  /* 0x002c845301007387 */ /* 0x0007e40000100800 */
[----:B---3--:R-:W-:-:S02]  /*b9740*/  MOV R84, R23 ;  /* 0x0000001700547202 */ /* 0x008fc40000000f00 */
[----:B------:R-:W-:Y:S01]  /*b9750*/  STL [R1+0x2c90], R15 ;  /* 0x002c900f01007387 */ /* 0x000fe20000100800 */
[----:B------:R-:W-:-:S03]  /*b9760*/  IMAD.MOV.U32 R85, RZ, RZ, R83 ;  /* 0x000000ffff557224 */ /* 0x000fc600078e0053 */
[----:B------:R3:W-:Y:S01]  /*b9770*/  STL [R1+0x2c8c], R22 ;  /* 0x002c8c1601007387 */ /* 0x0007e20000100800 */
[----:B------:R-:W-:-:S03]  /*b9780*/  SEL R9, RZ, 0x4, !P2 ;  /* 0x00000004ff097807 */ /* 0x000fc60005000000 */
[----:B------:R4:W-:Y:S01]  /*b9790*/  LDGSTS.E [R3+0x4008], desc[UR60][R84.64], P1 ;  /* 0x0400800054037fae */ /* 0x0009e2000892187c */
[----:B------:R-:W-:Y:S02]  /*b97a0*/  MOV R23, R22 ;  /* 0x0000001600177202 */ /* 0x000fe40000000f00 */
[----:B------:R-:W-:Y:S01]  /*b97b0*/  SEL R9, R9, RZ, !P0 ;  /* 0x000000ff09097207 */ /* 0x000fe20004000000 */
[----:B------:R-:W2:Y:S01]  /*b97c0*/  LDL.LU R83, [R1+0x2cb4] ;  /* 0x002cb40001537983 */ /* 0x000ea20000300800 */
[----:B---3--:R-:W-:Y:S02]  /*b97d0*/  IMAD.MOV.U32 R22, RZ, RZ, R15 ;  /* 0x000000ffff167224 */ /* 0x008fe400078e000f */
[----:B------:R-:W-:-:S03]  /*b97e0*/  ISETP.NE.U32.AND P2, PT, R9, RZ, PT ;  /* 0x000000ff0900720c */ /* 0x000fc60003f45070 */
[----:B------:R3:W-:Y:S04]  /*b97f0*/  LDGSTS.E [R3+0x8008], desc[UR60][R22.64], P1 ;  /* 0x0800800016037fae */ /* 0x0007e8000892187c */
[----:B------:R-:W3:Y:S04]  /*b9800*/  LDL.LU R23, [R1+0x2cb8] ;  /* 0x002cb80001177983 */ /* 0x000ee80000300800 */
[----:B------:R-:W3:Y:S04]  /*b9810*/  LDL.LU R22, [R1+0x303c] ;  /* 0x00303c0001167983 */ /* 0x000ee80000300800 */
[----:B------:R-:W3:Y:S01]  /*b9820*/  LDL.LU R15, [R1+0x3040] ;  /* 0x00304000010f7983 */ /* 0x000ee20000300800 */
[----:B-1----:R-:W-:-:S02]  /*b9830*/  IADD3 R13, P3, R13, R5, RZ ;  /* 0x000000050d0d7210 */ /* 0x002fc40007f7e0ff */
[----:B----4-:R-:W-:Y:S02]  /*b9840*/  IADD3 R11, P4, R11, R5, RZ ;  /* 0x000000050b0b7210 */ /* 0x010fe40007f9e0ff */
[----:B------:R-:W-:Y:S01]  /*b9850*/  IADD3.X R14, R14, R0, RZ, P3, !PT ;  /* 0x000000000e0e7210 */ /* 0x000fe20001ffe4ff */
[----:B------:R1:W-:Y:S02]  /*b9860*/  STL [R1+0x2c98], R13 ;  /* 0x002c980d01007387 */ /* 0x0003e40000100800 */
[----:B------:R-:W-:Y:S01]  /*b9870*/  IMAD.X R12, R12, 0x1, R0, P4 ;  /* 0x000000010c0c7824 */ /* 0x000fe200020e0600 */
[----:B------:R-:W-:Y:S01]  /*b9880*/  MOV R84, R13 ;  /* 0x0000000d00547202 */ /* 0x000fe20000000f00 */
[----:B------:R4:W-:Y:S04]  /*b9890*/  STL [R1+0x2c94], R14 ;  /* 0x002c940e01007387 */ /* 0x0009e80000100800 */
[----:B------:R-:W-:Y:S01]  /*b98a0*/  STL [R1+0x2ca0], R11 ;  /* 0x002ca00b01007387 */ /* 0x000fe20000100800 */
[----:B------:R-:W-:-:S03]  /*b98b0*/  IMAD.MOV.U32 R85, RZ, RZ, R14 ;  /* 0x000000ffff557224 */ /* 0x000fc600078e000e */
[----:B------:R4:W-:Y:S01]  /*b98c0*/  STL [R1+0x2c9c], R12 ;  /* 0x002c9c0c01007387 */ /* 0x0009e20000100800 */
[----:B-1----:R-:W-:-:S03]  /*b98d0*/  MOV R13, R12 ;  /* 0x0000000c000d7202 */ /* 0x002fc60000000f00 */
        /* <DEDUP_REMOVED lines=8> */
[----:B------:R-:W-:Y:S02]  /*b9960*/  IADD3 R16, P3, R16, R5, RZ ;  /* 0x0000000510107210 */ /* 0x000fe40007f7e0ff */
        /* <DEDUP_REMOVED lines=14> */
[----:B-1----:R-:W2:Y:S04]  /*b9a50*/  LDL.LU R17, [R1+0x305c] ;  /* 0x00305c0001117983 */ /* 0x002ea80000300800 */
[----:B------:R-:W2:Y:S01]  /*b9a60*/  LDL.LU R16, [R1+0x3060] ;  /* 0x0030600001107983 */ /* 0x000ea20000300800 */
[----:B---3--:R-:W-:-:S02]  /*b9a70*/  IADD3 R23, P3, R23, R5, RZ ;  /* 0x0000000517177210 */ /* 0x008fc40007f7e0ff */
        /* <DEDUP_REMOVED lines=8> */
[----:B------:R3:W-:Y:S01]  /*b9b00*/  STL [R1+0x303c], R22 ;  /* 0x00303c1601007387 */ /* 0x0007e20000100800 */
[----:B-1----:R-:W-:-:S03]  /*b9b10*/  MOV R23, R22 ;  /* 0x0000001600177202 */ /* 0x002fc60000000f00 */
[----:B------:R1:W-:Y:S04]  /*b9b20*/  LDGSTS.E [R3+0xc00c], desc[UR60][R84.64], P2 ;  /* 0x0c00c00054037fae */ /* 0x0003e8000912187c */
[----:B---3--:R-:W3:Y:S01]  /*b9b30*/  LDL.LU R83, [R1+0x3064] ;  /* 0x0030640001537983 */ /* 0x008ee20000300800 */
[----:B------:R-:W-:-:S05]  /*b9b40*/  IMAD.MOV.U32 R22, RZ, RZ, R15 ;  /* 0x000000ffff167224 */ /* 0x000fca00078e000f */
        /* <DEDUP_REMOVED lines=22> */
[----:B------:R-:W-:-:S04]  /*b9cb0*/  ISETP.GT.AND P2, PT, R4, 0x39, PT ;  /* 0x000000390400780c */ /* 0x000fc80003f44270 */
[----:B------:R-:W-:Y:S02]  /*b9cc0*/  SEL R9, RZ, 0x4, !P2 ;  /* 0x00000004ff097807 */ /* 0x000fe40005000000 */
[-C--:B--2---:R-:W-:Y:S02]  /*b9cd0*/  IADD3 R20, P3, R20, R5.reuse, RZ ;  /* 0x0000000514147210 */ /* 0x084fe40007f7e0ff */
[----:B------:R-:W-:Y:S02]  /*b9ce0*/  SEL R9, R9, RZ, !P0 ;  /* 0x000000ff09097207 */ /* 0x000fe40004000000 */
[----:B------:R-:W-:Y:S02]  /*b9cf0*/  IADD3 R16, P4, R16, R5, RZ ;  /* 0x0000000510107210 */ /* 0x000fe40007f9e0ff */
        /* <DEDUP_REMOVED lines=13> */
[----:B---3--:R-:W-:-:S02]  /*b9dd0*/  IADD3 R23, P1, R23, R5, RZ ;  /* 0x0000000517177210 */ /* 0x008fc40007f3e0ff */
        /* <DEDUP_REMOVED lines=8> */
[----:B------:R-:W-:-:S03]  /*b9e60*/  IMAD.MOV.U32 R85, RZ, RZ, R83 ;  /* 0x000000ffff557224 */ /* 0x000fc600078e0053 */
[----:B------:R4:W-:Y:S01]  /*b9e70*/  STL [R1+0x306c], R22 ;  /* 0x00306c1601007387 */ /* 0x0009e20000100800 */
[----:B------:R-:W-:-:S03]  /*b9e80*/  SEL R9, RZ, 0x4, !P1 ;  /* 0x00000004ff097807 */ /* 0x000fc60004800000 */
[----:B------:R1:W-:Y:S01]  /*b9e90*/  LDGSTS.E [R3+0x14004], desc[UR60][R84.64], P2 ;  /* 0x1400400054037fae */ /* 0x0003e2000912187c */
[----:B---3--:R-:W-:Y:S02]  /*b9ea0*/  MOV R23, R22 ;  /* 0x0000001600177202 */ /* 0x008fe40000000f00 */
[----:B------:R-:W-:Y:S01]  /*b9eb0*/  SEL R9, R9, RZ, !P0 ;  /* 0x000000ff09097207 */ /* 0x000fe20004000000 */
[----:B------:R-:W3:Y:S01]  /*b9ec0*/  LDL.LU R83, [R1+0x3094] ;  /* 0x0030940001537983 */ /* 0x000ee20000300800 */
[----:B----4-:R-:W-:Y:S02]  /*b9ed0*/  IMAD.MOV.U32 R22, RZ, RZ, R15 ;  /* 0x000000ffff167224 */ /* 0x010fe400078e000f */
[----:B------:R-:W-:-:S03]  /*b9ee0*/  ISETP.NE.U32.AND P1, PT, R9, RZ, PT ;  /* 0x000000ff0900720c */ /* 0x000fc60003f25070 */
[----:B------:R4:W-:Y:S04]  /*b9ef0*/  LDGSTS.E [R3+0x18004], desc[UR60][R22.64], P2 ;  /* 0x1800400016037fae */ /* 0x0009e8000912187c */
[----:B------:R-:W4:Y:S04]  /*b9f00*/  LDL.LU R23, [R1+0x3098] ;  /* 0x0030980001177983 */ /* 0x000f280000300800 */
[----:B------:R-:W3:Y:S04]  /*b9f10*/  LDL.LU R22, [R1+0x309c] ;  /* 0x00309c0001167983 */ /* 0x000ee80000300800 */
[----:B------:R-:W3:Y:S01]  /*b9f20*/  LDL.LU R15, [R1+0x30a0] ;  /* 0x0030a000010f7983 */ /* 0x000ee20000300800 */
        /* <DEDUP_REMOVED lines=12> */
[----:B------:R-:W3:Y:S01]  /*b9ff0*/  LDL.LU R14, [R1+0x30a4] ;  /* 0x0030a400010e7983 */ /* 0x000ee20000300800 */
[----:B------:R-:W-:-:S05]  /*ba000*/  IMAD.MOV.U32 R12, RZ, RZ, R11 ;  /* 0x000000ffff0c7224 */ /* 0x000fca00078e000b */
[----:B------:R1:W-:Y:S04]  /*ba010*/  LDGSTS.E [R3+0x10008], desc[UR60][R12.64], P1 ;  /* 0x100080000c037fae */ /* 0x0003e8000892187c */
[----:B------:R-:W3:Y:S04]  /*ba020*/  LDL.LU R13, [R1+0x30a8] ;  /* 0x0030a800010d7983 */ /* 0x000ee80000300800 */
[----:B------:R-:W3:Y:S04]  /*ba030*/  LDL.LU R12, [R1+0x30ac] ;  /* 0x0030ac00010c7983 */ /* 0x000ee80000300800 */
[----:B------:R-:W3:Y:S01]  /*ba040*/  LDL.LU R11, [R1+0x30b0] ;  /* 0x0030b000010b7983 */ /* 0x000ee20000300800 */
        /* <DEDUP_REMOVED lines=18> */
[----:B----4-:R-:W-:-:S02]  /*ba170*/  IADD3 R23, P3, R23, R5, RZ ;  /* 0x0000000517177210 */ /* 0x010fc40007f7e0ff */
[----:B---3--:R-:W-:Y:S02]  /*ba180*/  IADD3 R15, P4, R15, R5, RZ ;  /* 0x000000050f0f7210 */ /* 0x008fe40007f9e0ff */
        /* <DEDUP_REMOVED lines=11> */
[----:B----4-:R-:W-:-:S05]  /*ba240*/  IMAD.MOV.U32 R22, RZ, RZ, R15 ;  /* 0x000000ffff167224 */ /* 0x010fca00078e000f */
[----:B------:R4:W-:Y:S04]  /*ba250*/  LDGSTS.E [R3+0x1000c], desc[UR60][R22.64], P2 ;  /* 0x1000c00016037fae */ /* 0x0009e8000912187c */
[----:B------:R-:W4:Y:S04]  /*ba260*/  LDL.LU R23, [R1+0x3448] ;  /* 0x0034480001177983 */ /* 0x000f280000300800 */
[----:B------:R-:W3:Y:S04]  /*ba270*/  LDL.LU R22, [R1+0x344c] ;  /* 0x00344c0001167983 */ /* 0x000ee80000300800 */
[----:B------:R-:W3:Y:S01]  /*ba280*/  LDL.LU R15, [R1+0x3450] ;  /* 0x00345000010f7983 */ /* 0x000ee20000300800 */
        /* <DEDUP_REMOVED lines=12> */
[----:B-1----:R-:W3:Y:S01]  /*ba350*/  LDL.LU R14, [R1+0x3454] ;  /* 0x00345400010e7983 */ /* 0x002ee20000300800 */
[----:B------:R-:W-:-:S05]  /*ba360*/  IMAD.MOV.U32 R12, RZ, RZ, R11 ;  /* 0x000000ffff0c7224 */ /* 0x000fca00078e000b */
[----:B------:R1:W-:Y:S04]  /*ba370*/  LDGSTS.E [R3+0x1800c], desc[UR60][R12.64], P2 ;  /* 0x1800c0000c037fae */ /* 0x0003e8000912187c */
[----:B------:R-:W1:Y:S04]  /*ba380*/  LDL.LU R13, [R1+0x3458] ;  /* 0x00345800010d7983 */ /* 0x000e680000300800 */
[----:B------:R-:W3:Y:S04]  /*ba390*/  LDL.LU R12, [R1+0x345c] ;  /* 0x00345c00010c7983 */ /* 0x000ee80000300800 */
[----:B------:R-:W3:Y:S01]  /*ba3a0*/  LDL.LU R11, [R1+0x3460] ;  /* 0x00346000010b7983 */ /* 0x000ee20000300800 */
        /* <DEDUP_REMOVED lines=18> */
[----:B----4-:R-:W-:-:S02]  /*ba4d0*/  IADD3 R23, P2, R23, R5, RZ ;  /* 0x0000000517177210 */ /* 0x010fc40007f5e0ff */
[----:B---3--:R-:W-:Y:S02]  /*ba4e0*/  IADD3 R15, P3, R15, R5, RZ ;  /* 0x000000050f0f7210 */ /* 0x008fe40007f7e0ff */
[----:B------:R-:W-:Y:S02]  /*ba4f0*/  IADD3.X R83, R83, R0, RZ, P2, !PT ;  /* 0x0000000053537210 */ /* 0x000fe400017fe4ff */
[----:B------:R-:W-:Y:S01]  /*ba500*/  ISETP.GT.AND P2, PT, R4, 0x59, PT ;  /* 0x000000590400780c */ /* 0x000fe20003f44270 */
[----:B------:R-:W-:Y:S01]  /*ba510*/  IMAD.X R22, R22, 0x1, R0, P3 ;  /* 0x0000000116167824 */ /* 0x000fe200018e0600 */
[----:B------:R3:W-:Y:S04]  /*ba520*/  STL [R1+0x3448], R23 ;  /* 0x0034481701007387 */ /* 0x0007e80000100800 */
[----:B------:R4:W-:Y:S01]  /*ba530*/  STL [R1+0x3444], R83 ;  /* 0x0034445301007387 */ /* 0x0009e20000100800 */
[----:B------:R-:W-:-:S03]  /*ba540*/  MOV R84, R23 ;  /* 0x0000001700547202 */ /* 0x000fc60000000f00 */
[----:B------:R-:W-:Y:S01]  /*ba550*/  STL [R1+0x3450], R15 ;  /* 0x0034500f01007387 */ /* 0x000fe20000100800 */
[----:B------:R-:W-:-:S03]  /*ba560*/  IMAD.MOV.U32 R85, RZ, RZ, R83 ;  /* 0x000000ffff557224 */ /* 0x000fc600078e0053 */
[----:B------:R4:W-:Y:S01]  /*ba570*/  STL [R1+0x344c], R22 ;  /* 0x00344c1601007387 */ /* 0x0009e20000100800 */
[----:B------:R-:W-:-:S03]  /*ba580*/  SEL R9, RZ, 0x4, !P2 ;  /* 0x00000004ff097807 */ /* 0x000fc60005000000 */
[----:B------:R1:W-:Y:S01]  /*ba590*/  LDGSTS.E [R3+0x24000], desc[UR60][R84.64], P1 ;  /* 0x2400000054037fae */ /* 0x0003e2000892187c */
[----:B---3--:R-:W-:Y:S02]  /*ba5a0*/  MOV R23, R22 ;  /* 0x0000001600177202 */ /* 0x008fe40000000f00 */
[----:B------:R-:W-:Y:S01]  /*ba5b0*/  SEL R9, R9, RZ, !P0 ;  /* 0x000000ff09097207 */ /* 0x000fe20004000000 */
[----:B----4-:R-:W3:Y:S01]  /*ba5c0*/  LDL.LU R83, [R1+0x3474] ;  /* 0x0034740001537983 */ /* 0x010ee20000300800 */
[----:B------:R-:W-:Y:S02]  /*ba5d0*/  IMAD.MOV.U32 R22, RZ, RZ, R15 ;  /* 0x000000ffff167224 */ /* 0x000fe400078e000f */
        /* <DEDUP_REMOVED lines=150> */
[----:B------:R-:W2:Y:S04]  /*baf40*/  LDL.LU R20, [R1+0x3868] ;  /* 0x0038680001147983 */ /* 0x000ea80000300800 */
[----:B-1----:R-:W2:Y:S04]  /*baf50*/  LDL.LU R17, [R1+0x386c] ;  /* 0x00386c0001117983 */ /* 0x002ea80000300800 */
[----:B------:R-:W2:Y:S01]  /*baf60*/  LDL.LU R16, [R1+0x3870] ;  /* 0x0038700001107983 */ /* 0x000ea20000300800 */
[----:B----4-:R-:W-:-:S02]  /*baf70*/  IADD3 R23, P3, R23, R5, RZ ;  /* 0x0000000517177210 */ /* 0x010fc40007f7e0ff */
[----:B---3--:R-:W-:Y:S02]  /*baf80*/  IADD3 R15, P4, R15, R5, RZ ;  /* 0x000000050f0f7210 */ /* 0x008fe40007f9e0ff */
        /* <DEDUP_REMOVED lines=10> */
[----:B---3--:R-:W-:-:S02]  /*bb030*/  IMAD.MOV.U32 R22, RZ, RZ, R15 ;  /* 0x000000ffff167224 */ /* 0x008fc400078e000f */
[----:B------:R-:W3:Y:S04]  /*bb040*/  LDL.LU R85, [R1+0x3874] ;  /* 0x0038740001557983 */ /* 0x000ee80000300800 */
[----:B------:R-:W4:Y:S04]  /*bb050*/  LDL.LU R84, [R1+0x3878] ;  /* 0x0038780001547983 */ /* 0x000f280000300800 */
[----:B------:R1:W-:Y:S04]  /*bb060*/  LDGSTS.E [R3+0x30004], desc[UR60][R22.64], P2 ;  /* 0x3000400016037fae */ /* 0x0003e8000912187c */
[----:B------:R-:W3:Y:S04]  /*bb070*/  LDL.LU R83, [R1+0x387c] ;  /* 0x00387c0001537983 */ /* 0x000ee80000300800 */
[----:B------:R-:W1:Y:S01]  /*bb080*/  LDL.LU R23, [R1+0x3880] ;  /* 0x0038800001177983 */ /* 0x000e620000300800 */
[----:B------:R-:W-:-:S02]  /*bb090*/  IADD3 R13, P1, R13, R5, RZ ;  /* 0x000000050d0d7210 */ /* 0x000fc40007f3e0ff */
        /* <DEDUP_REMOVED lines=8> */
[----:B--2---:R-:W-:-:S05]  /*bb120*/  IMAD.MOV.U32 R14, RZ, RZ, R13 ;  /* 0x000000ffff0e7224 */ /* 0x004fca00078e000d */
[----:B------:R-:W-:Y:S01]  /*bb130*/  LDGSTS.E [R3+0x34004], desc[UR60][R14.64], P2 ;  /* 0x340040000e037fae */ /* 0x000fe2000912187c */
[----:B------:R-:W-:Y:S01]  /*bb140*/  MOV R13, R12 ;  /* 0x0000000c000d7202 */ /* 0x000fe20000000f00 */
[----:B------:R-:W-:-:S05]  /*bb150*/  IMAD.MOV.U32 R12, RZ, RZ, R11 ;  /* 0x000000ffff0c7224 */ /* 0x000fca00078e000b */
[----:B------:R-:W-:Y:S04]  /*bb160*/  LDGSTS.E [R3+0x38004], desc[UR60][R12.64], P2 ;  /* 0x380040000c037fae */ /* 0x000fe8000912187c */
[----:B------:R-:W2:Y:S04]  /*bb170*/  LDL.LU R15, [R1+0x3884] ;  /* 0x00388400010f7983 */ /* 0x000ea80000300800 */
[----:B------:R-:W2:Y:S04]  /*bb180*/  LDL.LU R14, [R1+0x3888] ;  /* 0x00388800010e7983 */ /* 0x000ea80000300800 */
[----:B------:R-:W2:Y:S04]  /*bb190*/  LDL.LU R22, [R1+0x388c] ;  /* 0x00388c0001167983 */ /* 0x000ea80000300800 */
[----:B------:R-:W2:Y:S04]  /*bb1a0*/  LDL.LU R12, [R1+0x3890] ;  /* 0x00389000010c7983 */ /* 0x000ea80000300800 */
[----:B------:R-:W2:Y:S04]  /*bb1b0*/  LDL.LU R13, [R1+0x3894] ;  /* 0x00389400010d7983 */ /* 0x000ea80000300800 */
[----:B------:R-:W2:Y:S01]  /*bb1c0*/  LDL.LU R11, [R1+0x3898] ;  /* 0x00389800010b7983 */ /* 0x000ea20000300800 */
[----:B------:R-:W-:-:S04]  /*bb1d0*/  ISETP.GT.AND P1, PT, R4, 0x7a, PT ;  /* 0x0000007a0400780c */ /* 0x000fc80003f24270 */
[----:B------:R-:W-:Y:S02]  /*bb1e0*/  SEL R9, RZ, 0x4, !P1 ;  /* 0x00000004ff097807 */ /* 0x000fe40004800000 */
[-C--:B------:R-:W-:Y:S02]  /*bb1f0*/  IADD3 R20, P3, R20, R5.reuse, RZ ;  /* 0x0000000514147210 */ /* 0x080fe40007f7e0ff */
        /* <DEDUP_REMOVED lines=11> */
[----:B----4-:R-:W4:Y:S04]  /*bb2b0*/  LDL.LU R21, [R1+0x389c] ;  /* 0x00389c0001157983 */ /* 0x010f280000300800 */
[----:B------:R-:W4:Y:S01]  /*bb2c0*/  LDL.LU R20, [R1+0x38a0] ;  /* 0x0038a00001147983 */ /* 0x000f220000300800 */
[----:B------:R-:W-:-:S03]  /*bb2d0*/  IADD3 R84, P2, R84, R5, RZ ;  /* 0x0000000554547210 */ /* 0x000fc60007f5e0ff */
[----:B------:R-:W4:Y:S04]  /*bb2e0*/  LDL.LU R17, [R1+0x38a4] ;  /* 0x0038a40001117983 */ /* 0x000f280000300800 */
[----:B------:R-:W4:Y:S01]  /*bb2f0*/  LDL.LU R16, [R1+0x38a8] ;  /* 0x0038a80001107983 */ /* 0x000f220000300800 */
[----:B---3--:R-:W-:-:S03]  /*bb300*/  IADD3.X R85, R85, R0, RZ, P2, !PT ;  /* 0x0000000055557210 */ /* 0x008fc600017fe4ff */
[----:B------:R3:W-:Y:S01]  /*bb310*/  STL [R1+0x3878], R84 ;  /* 0x0038785401007387 */ /* 0x0007e20000100800 */
[----:B-1----:R-:W-:-:S03]  /*bb320*/  IADD3 R23, P3, R23, R5, RZ ;  /* 0x0000000517177210 */ /* 0x002fc60007f7e0ff */
[----:B------:R1:W-:Y:S04]  /*bb330*/  STL [R1+0x3874], R85 ;  /* 0x0038745501007387 */ /* 0x0003e80000100800 */
[----:B------:R3:W-:Y:S01]  /*bb340*/  LDGSTS.E [R3+0x34008], desc[UR60][R84.64], P1 ;  /* 0x3400800054037fae */ /* 0x0007e2000892187c */
[----:B------:R-:W-:Y:S01]  /*bb350*/  IMAD.X R83, R83, 0x1, R0, P3 ;  /* 0x0000000153537824 */ /* 0x000fe200018e0600 */
[----:B------:R-:W-:Y:S02]  /*bb360*/  ISETP.GT.AND P2, PT, R4, 0x7b, PT ;  /* 0x0000007b0400780c */ /* 0x000fe40003f44270 */
[----:B---3--:R-:W-:Y:S01]  /*bb370*/  MOV R84, R23 ;  /* 0x0000001700547202 */ /* 0x008fe20000000f00 */
[----:B-1----:R-:W-:Y:S01]  /*bb380*/  IMAD.MOV.U32 R85, RZ, RZ, R83 ;  /* 0x000000ffff557224 */ /* 0x002fe200078e0053 */
[----:B------:R-:W-:-:S04]  /*bb390*/  SEL R9, RZ, 0x4, !P2 ;  /* 0x00000004ff097807 */ /* 0x000fc80005000000 */
[----:B------:R1:W-:Y:S01]  /*bb3a0*/  LDGSTS.E [R3+0x38008], desc[UR60][R84.64], P1 ;  /* 0x3800800054037fae */ /* 0x0003e2000892187c */
[----:B------:R-:W-:-:S03]  /*bb3b0*/  SEL R9, R9, RZ, !P0 ;  /* 0x000000ff09097207 */ /* 0x000fc60004000000 */
[----:B------:R-:W-:Y:S04]  /*bb3c0*/  STL [R1+0x3880], R23 ;  /* 0x0038801701007387 */ /* 0x000fe80000100800 */
[----:B------:R-:W-:Y:S01]  /*bb3d0*/  STL [R1+0x387c], R83 ;  /* 0x00387c5301007387 */ /* 0x000fe20000100800 */
[----:B------:R-:W-:Y:S02]  /*bb3e0*/  ISETP.NE.U32.AND P2, PT, R9, RZ, PT ;  /* 0x000000ff0900720c */ /* 0x000fe40003f45070 */
[----:B--2---:R-:W-:-:S04]  /*bb3f0*/  IADD3 R14, P3, R14, R5, RZ ;  /* 0x000000050e0e7210 */ /* 0x004fc80007f7e0ff */
[----:B------:R-:W-:Y:S01]  /*bb400*/  IADD3.X R15, R15, R0, RZ, P3, !PT ;  /* 0x000000000f0f7210 */ /* 0x000fe20001ffe4ff */
[----:B-1----:R-:W-:-:S03]  /*bb410*/  IMAD.MOV.U32 R84, RZ, RZ, R14 ;  /* 0x000000ffff547224 */ /* 0x002fc600078e000e */
[----:B------:R-:W-:Y:S01]  /*bb420*/  MOV R85, R15 ;  /* 0x0000000f00557202 */ /* 0x000fe20000000f00 */
[----:B------:R1:W-:Y:S04]  /*bb430*/  STL [R1+0x3888], R14 ;  /* 0x0038880e01007387 */ /* 0x0003e80000100800 */
[----:B------:R-:W-:Y:S01]  /*bb440*/  LDGSTS.E [R3+0x3c008], desc[UR60][R84.64], P1 ;  /* 0x3c00800054037fae */ /* 0x000fe2000892187c */
[----:B------:R-:W-:-:S03]  /*bb450*/  IADD3 R12, P1, R12, R5, RZ ;  /* 0x000000050c0c7210 */ /* 0x000fc60007f3e0ff */
[----:B------:R2:W-:Y:S01]  /*bb460*/  STL [R1+0x3884], R15 ;  /* 0x0038840f01007387 */ /* 0x0005e20000100800 */
[----:B------:R-:W-:-:S03]  /*bb470*/  IADD3 R11, P3, R11, R5, RZ ;  /* 0x000000050b0b7210 */ /* 0x000fc60007f7e0ff */
[----:B-1----:R-:W3:Y:S01]  /*bb480*/  LDL.LU R14, [R1+0x2cc0] ;  /* 0x002cc000010e7983 */ /* 0x002ee20000300800 */
[----:B------:R-:W-:Y:S01]  /*bb490*/  IMAD.X R22, R22, 0x1, R0, P1 ;  /* 0x0000000116167824 */ /* 0x000fe200008e0600 */
[----:B------:R-:W-:Y:S02]  /*bb4a0*/  IADD3.X R13, R13, R0, RZ, P3, !PT ;  /* 0x000000000d0d7210 */ /* 0x000fe40001ffe4ff */
[----:B--2---:R-:W2:Y:S04]  /*bb4b0*/  LDL.LU R15, [R1+0x2cbc] ;  /* 0x002cbc00010f7983 */ /* 0x004ea80000300800 */
        /* <DEDUP_REMOVED lines=9> */
[----:B-1----:R-:W-:Y:S01]  /*bb550*/  MOV R23, R13 ;  /* 0x0000000d00177202 */ /* 0x002fe20000000f00 */
[----:B------:R-:W-:-:S02]  /*bb560*/  IMAD.MOV.U32 R22, RZ, RZ, R11 ;  /* 0x000000ffff167224 */ /* 0x000fc400078e000b */
[----:B----4-:R-:W4:Y:S04]  /*bb570*/  LDL.LU R13, [R1+0x2cc4] ;  /* 0x002cc400010d7983 */ /* 0x010f280000300800 */
[----:B------:R-:W4:Y:S01]  /*bb580*/  LDL.LU R11, [R1+0x2ccc] ;  /* 0x002ccc00010b7983 */ /* 0x000f220000300800 */
[-C--:B------:R-:W-:Y:S02]  /*bb590*/  IADD3 R20, P1, R20, R5.reuse, RZ ;  /* 0x0000000514147210 */ /* 0x080fe40007f3e0ff */
[----:B------:R-:W-:Y:S01]  /*bb5a0*/  IADD3 R16, P3, R16, R5, RZ ;  /* 0x0000000510107210 */ /* 0x000fe20007f7e0ff */
[----:B------:R-:W-:Y:S02]  /*bb5b0*/  LDGSTS.E [R3+0x3400c], desc[UR60][R22.64], P2 ;  /* 0x3400c00016037fae */ /* 0x000fe4000912187c */
[----:B------:R-:W-:Y:S01]  /*bb5c0*/  IMAD.X R21, R21, 0x1, R0, P1 ;  /* 0x0000000115157824 */ /* 0x000fe200008e0600 */
[----:B------:R-:W-:-:S02]  /*bb5d0*/  IADD3.X R17, R17, R0, RZ, P3, !PT ;  /* 0x0000000011117210 */ /* 0x000fc40001ffe4ff */
[----:B------:R-:W-:Y:S02]  /*bb5e0*/  ISETP.GT.AND P1, PT, R4, 0x1c, PT ;  /* 0x0000001c0400780c */ /* 0x000fe40003f24270 */
[----:B------:R-:W-:Y:S04]  /*bb5f0*/  LDGSTS.E [R3+0x3800c], desc[UR60][R20.64], P2 ;  /* 0x3800c00014037fae */ /* 0x000fe8000912187c */
[----:B------:R1:W-:Y:S04]  /*bb600*/  LDGSTS.E [R3+0x3c00c], desc[UR60][R16.64], P2 ;  /* 0x3c00c00010037fae */ /* 0x0003e8000912187c */
[----:B------:R-:W-:Y:S04]  /*bb610*/  STL [R1+0x38a0], R20 ;  /* 0x0038a01401007387 */ /* 0x000fe80000100800 */
[----:B------:R1:W-:Y:S04]  /*bb620*/  STL [R1+0x389c], R21 ;  /* 0x00389c1501007387 */ /* 0x0003e80000100800 */
[----:B------:R-:W-:Y:S04]  /*bb630*/  STL [R1+0x38a8], R16 ;  /* 0x0038a81001007387 */ /* 0x000fe80000100800 */
[----:B------:R2:W-:Y:S04]  /*bb640*/  STL [R1+0x38a4], R17 ;  /* 0x0038a41101007387 */ /* 0x0005e80000100800 */
[----:B------:R-:W4:Y:S04]  /*bb650*/  LDL.LU R23, [R1+0x2cd4] ;  /* 0x002cd40001177983 */ /* 0x000f280000300800 */
[----:B------:R-:W4:Y:S01]  /*bb660*/  LDL.LU R22, [R1+0x2cd8] ;  /* 0x002cd80001167983 */ /* 0x000f220000300800 */
[----:B-1----:R-:W-:-:S03]  /*bb670*/  SEL R3, RZ, 0x4, !P1 ;  /* 0x00000004ff037807 */ /* 0x002fc60004800000 */
[----:B------:R-:W4:Y:S04]  /*bb680*/  LDL.LU R21, [R1+0x2cdc] ;  /* 0x002cdc0001157983 */ /* 0x000f280000300800 */
[----:B------:R-:W4:Y:S01]  /*bb690*/  LDL.LU R20, [R1+0x2ce0] ;  /* 0x002ce00001147983 */ /* 0x000f220000300800 */
[----:B------:R-:W-:-:S04]  /*bb6a0*/  SEL R3, R3, RZ, !P0 ;  /* 0x000000ff03037207 */ /* 0x000fc80004000000 */
[----:B------:R-:W-:Y:S02]  /*bb6b0*/  ISETP.NE.U32.AND P1, PT, R3, RZ, PT ;  /* 0x000000ff0300720c */ /* 0x000fe40003f25070 */
[----:B------:R-:W-:-:S04]  /*bb6c0*/  LOP3.LUT R3, R7, 0x70, RZ, 0x3c, !PT ;  /* 0x0000007007037812 */ /* 0x000fc800078e3cff */
[----:B------:R-:W-:Y:S02]  /*bb6d0*/  IADD3 R3, R3, R8, RZ ;  /* 0x0000000803037210 */ /* 0x000fe40007ffe0ff */
[----:B---3--:R-:W-:-:S05]  /*bb6e0*/  IADD3 R14, P2, R14, R5, RZ ;  /* 0x000000050e0e7210 */ /* 0x008fca0007f5e0ff */
[----:B--2---:R-:W-:Y:S01]  /*bb6f0*/  IMAD.X R15, R15, 0x1, R0, P2 ;  /* 0x000000010f0f7824 */ /* 0x004fe200010e0600 */
[----:B------:R-:W-:Y:S04]  /*bb700*/  STL [R1+0x2cc0], R14 ;  /* 0x002cc00e01007387 */ /* 0x000fe80000100800 */
[----:B------:R1:W-:Y:S04]  /*bb710*/  STL [R1+0x2cbc], R15 ;  /* 0x002cbc0f01007387 */ /* 0x0003e80000100800 */
[----:B------:R-:W2:Y:S04]  /*bb720*/  LDL.LU R17, [R1+0x2ce4] ;  /* 0x002ce40001117983 */ /* 0x000ea80000300800 */
[----:B------:R-:W3:Y:S04]  /*bb730*/  LDL.LU R16, [R1+0x2ce8] ;  /* 0x002ce80001107983 */ /* 0x000ee80000300800 */
[----:B------:R-:W-:Y:S01]  /*bb740*/  LDGSTS.E [R3], desc[UR60][R14.64], P1 ;  /* 0x000000000e037fae */ /* 0x000fe2000892187c */
[----:B------:R-:W-:-:S02]  /*bb750*/  IADD3 R12, P2, R12, R5, RZ ;  /* 0x000000050c0c7210 */ /* 0x000fc40007f5e0ff */
[----:B------:R-:W-:Y:S01]  /*bb760*/  IADD3 R9, P3, R9, R5, RZ ;  /* 0x0000000509097210 */ /* 0x000fe20007f7e0ff */
[----:B-1----:R-:W2:Y:S04]  /*bb770*/  LDL.LU R15, [R1+0x2cec] ;  /* 0x002cec00010f7983 */ /* 0x002ea80000300800 */
[----:B------:R-:W2:Y:S04]  /*bb780*/  LDL.LU R14, [R1+0x2cf0] ;  /* 0x002cf000010e7983 */ /* 0x000ea80000300800 */
[----:B------:R1:W-:Y:S01]  /*bb790*/  STL [R1+0x2cc8], R12 ;  /* 0x002cc80c01007387 */ /* 0x0003e20000100800 */
[----:B----4-:R-:W-:Y:S01]  /*bb7a0*/  IMAD.X R13, R13, 0x1, R0, P2 ;  /* 0x000000010d0d7824 */ /* 0x010fe200010e0600 */
[----:B------:R-:W-:-:S04]  /*bb7b0*/  IADD3.X R11, R11, R0, RZ, P3, !PT ;  /* 0x000000000b0b7210 */ /* 0x000fc80001ffe4ff */
[----:B------:R4:W-:Y:S04]  /*bb7c0*/  STL [R1+0x2cc4], R13 ;  /* 0x002cc40d01007387 */ /* 0x0009e80000100800 */
[----:B------:R1:W-:Y:S04]  /*bb7d0*/  LDGSTS.E [R3+0x4000], desc[UR60][R12.64], P1 ;  /* 0x040000000c037fae */ /* 0x0003e8000892187c */
[----:B------:R-:W-:Y:S04]  /*bb7e0*/  STL [R1+0x2cd0], R9 ;  /* 0x002cd00901007387 */ /* 0x000fe80000100800 */
[----:B------:R4:W-:Y:S01]  /*bb7f0*/  STL [R1+0x2ccc], R11 ;  /* 0x002ccc0b01007387 */ /* 0x0009e20000100800 */
[----:B-1----:R-:W-:Y:S01]  /*bb800*/  IMAD.MOV.U32 R12, RZ, RZ, R9 ;  /* 0x000000ffff0c7224 */ /* 0x002fe200078e0009 */
[----:B----4-:R-:W-:-:S05]  /*bb810*/  MOV R13, R11 ;  /* 0x0000000b000d7202 */ /* 0x010fca0000000f00 */
[----:B------:R1:W-:Y:S04]  /*bb820*/  LDGSTS.E [R3+0x8000], desc[UR60][R12.64], P1 ;  /* 0x080000000c037fae */ /* 0x0003e8000892187c */
[----:B------:R-:W4:Y:S04]  /*bb830*/  LDL.LU R13, [R1+0x2cf4] ;  /* 0x002cf400010d7983 */ /* 0x000f280000300800 */
[----:B------:R-:W1:Y:S04]  /*bb840*/  LDL.LU R12, [R1+0x2cf8] ;  /* 0x002cf800010c7983 */ /* 0x000e680000300800 */
[----:B------:R-:W4:Y:S04]  /*bb850*/  LDL.LU R11, [R1+0x2cfc] ;  /* 0x002cfc00010b7983 */ /* 0x000f280000300800 */
[----:B------:R-:W4:Y:S01]  /*bb860*/  LDL.LU R9, [R1+0x2d00] ;  /* 0x002d000001097983 */ /* 0x000f220000300800 */
[----:B------:R-:W-:-:S02]  /*bb870*/  ISETP.GT.AND P2, PT, R4, 0x1d, PT ;  /* 0x0000001d0400780c */ /* 0x000fc40003f44270 */
[----:B------:R-:W-:Y:S02]  /*bb880*/  IADD3 R22, P3, R22, R5, RZ ;  /* 0x0000000516167210 */ /* 0x000fe40007f7e0ff */
[----:B------:R-:W-:-:S03]  /*bb890*/  SEL R7, RZ, 0x4, !P2 ;  /* 0x00000004ff077807 */ /* 0x000fc60005000000 */
[----:B------:R-:W-:Y:S01]  /*bb8a0*/  IMAD.X R23, R23, 0x1, R0, P3 ;  /* 0x0000000117177824 */ /* 0x000fe200018e0600 */
[----:B------:R-:W-:Y:S02]  /*bb8b0*/  SEL R7, R7, RZ, !P0 ;  /* 0x000000ff07077207 */ /* 0x000fe40004000000 */
[-C--:B------:R-:W-:Y:S02]  /*bb8c0*/  IADD3 R20, P4, R20, R5.reuse, RZ ;  /* 0x0000000514147210 */ /* 0x080fe40007f9e0ff */
[----:B------:R-:W-:Y:S01]  /*bb8d0*/  LDGSTS.E [R3+0xc000], desc[UR60][R22.64], P1 ;  /* 0x0c00000016037fae */ /* 0x000fe2000892187c */
[----:B------:R-:W-:Y:S02]  /*bb8e0*/  ISETP.NE.U32.AND P2, PT, R7, RZ, PT ;  /* 0x000000ff0700720c */ /* 0x000fe40003f45070 */
[----:B------:R-:W-:Y:S01]  /*bb8f0*/  IADD3.X R21, R21, R0, RZ, P4, !PT ;  /* 0x0000000015157210 */ /* 0x000fe200027fe4ff */
[----:B------:R-:W-:Y:S04]  /*bb900*/  STL [R1+0x2cd8], R22 ;  /* 0x002cd81601007387 */ /* 0x000fe80000100800 */
[----:B------:R3:W-:Y:S04]  /*bb910*/  STL [R1+0x2cd4], R23 ;  /* 0x002cd41701007387 */ /* 0x0007e80000100800 */
[----:B------:R-:W-:Y:S04]  /*bb920*/  STL [R1+0x2ce0], R20 ;  /* 0x002ce01401007387 */ /* 0x000fe80000100800 */
[----:B------:R3:W-:Y:S04]  /*bb930*/  STL [R1+0x2cdc], R21 ;  /* 0x002cdc1501007387 */ /* 0x0007e80000100800 */
[----:B---3--:R-:W3:Y:S04]  /*bb940*/  LDL.LU R23, [R1+0x2d04] ;  /* 0x002d040001177983 */ /* 0x008ee80000300800 */
[----:B------:R-:W3:Y:S04]  /*bb950*/  LDL.LU R22, [R1+0x2d08] ;  /* 0x002d080001167983 */ /* 0x000ee80000300800 */
[----:B------:R-:W-:Y:S04]  /*bb960*/  LDGSTS.E [R3+0x4], desc[UR60][R20.64], P2 ;  /* 0x0000400014037fae */ /* 0x000fe8000912187c */
[----:B------:R-:W3:Y:S04]  /*bb970*/  LDL.LU R21, [R1+0x2d0c] ;  /* 0x002d0c0001157983 */ /* 0x000ee80000300800 */
[----:B------:R-:W3:Y:S01]  /*bb980*/  LDL.LU R20, [R1+0x2d10] ;  /* 0x002d100001147983 */ /* 0x000ee20000300800 */
[----:B------:R-:W-:-:S05]  /*bb990*/  IADD3 R16, P1, R16, R5, RZ ;  /* 0x0000000510107210 */ /* 0x000fca0007f3e0ff */
[----:B--2---:R-:W-:Y:S01]  /*bb9a0*/  IMAD.X R17, R17, 0x1, R0, P1 ;  /* 0x0000000111117824 */ /* 0x004fe200008e0600 */
[----:B------:R-:W-:-:S04]  /*bb9b0*/  ISETP.GT.AND P1, PT, R4, 0x1e, PT ;  /* 0x0000001e0400780c */ /* 0x000fc80003f24270 */
[----:B------:R-:W-:Y:S02]  /*bb9c0*/  SEL R7, RZ, 0x4, !P1 ;  /* 0x00000004ff077807 */ /* 0x000fe40004800000 */
[----:B------:R-:W-:Y:S02]  /*bb9d0*/  IADD3 R14, P3, R14, R5, RZ ;  /* 0x000000050e0e7210 */ /* 0x000fe40007f7e0ff */
[----:B------:R-:W-:Y:S01]  /*bb9e0*/  SEL R7, R7, RZ, !P0 ;  /* 0x000000ff07077207 */ /* 0x000fe20004000000 */
[----:B------:R-:W-:Y:S04]  /*bb9f0*/  STL [R1+0x2ce8], R16 ;  /* 0x002ce81001007387 */ /* 0x000fe80000100800 */
[----:B------:R-:W-:Y:S01]  /*bba00*/  LDGSTS.E [R3+0x4004], desc[UR60][R16.64], P2 ;  /* 0x0400400010037fae */ /* 0x000fe2000912187c */
[----:B------:R-:W-:-:S03]  /*bba10*/  IADD3.X R15, R15, R0, RZ, P3, !PT ;  /* 0x000000000f0f7210 */ /* 0x000fc60001ffe4ff */
[----:B------:R2:W-:Y:S04]  /*bba20*/  STL [R1+0x2ce4], R17 ;  /* 0x002ce41101007387 */ /* 0x0005e80000100800 */
[----:B------:R-:W-:Y:S01]  /*bba30*/  STL [R1+0x2cf0], R14 ;  /* 0x002cf00e01007387 */ /* 0x000fe20000100800 */
[----:B------:R-:W-:-:S03]  /*bba40*/  ISETP.NE.U32.AND P1, PT, R7, RZ, PT ;  /* 0x000000ff0700720c */ /* 0x000fc60003f25070 */
[----:B------:R2:W-:Y:S04]  /*bba50*/  STL [R1+0x2cec], R15 ;  /* 0x002cec0f01007387 */ /* 0x0005e80000100800 */
[----:B------:R-:W-:Y:S04]  /*bba60*/  LDGSTS.E [R3+0x8004], desc[UR60][R14.64], P2 ;  /* 0x080040000e037fae */ /* 0x000fe8000912187c */
[----:B--2---:R-:W2:Y:S04]  /*bba70*/  LDL.LU R17, [R1+0x2d14] ;  /* 0x002d140001117983 */ /* 0x004ea80000300800 */
[----:B------:R-:W2:Y:S04]  /*bba80*/  LDL.LU R16, [R1+0x2d18] ;  /* 0x002d180001107983 */ /* 0x000ea80000300800 */
[----:B------:R-:W2:Y:S04]  /*bba90*/  LDL.LU R15, [R1+0x2d1c] ;  /* 0x002d1c00010f7983 */ /* 0x000ea80000300800 */
[----:B------:R-:W2:Y:S01]  /*bbaa0*/  LDL.LU R14, [R1+0x2d20] ;  /* 0x002d2000010e7983 */ /* 0x000ea20000300800 */
[----:B-1----:R-:W-:-:S02]  /*bbab0*/  IADD3 R12, P3, R12, R5, RZ ;  /* 0x000000050c0c7210 */ /* 0x002fc40007f7e0ff */
        /* <DEDUP_REMOVED lines=13> */
[----:B---3--:R-:W3:Y:S04]  /*bbb90*/  LDL.LU R11, [R1+0x2d2c] ;  /* 0x002d2c00010b7983 */ /* 0x008ee80000300800 */
[----:B------:R-:W4:Y:S01]  /*bbba0*/  LDL.LU R9, [R1+0x2d30] ;  /* 0x002d300001097983 */ /* 0x000f220000300800 */
[----:B------:R-:W-:-:S02]  /*bbbb0*/  IADD3 R22, P2, R22, R5, RZ ;  /* 0x0000000516167210 */ /* 0x000fc40007f5e0ff */
[----:B------:R-:W-:-:S03]  /*bbbc0*/  IADD3 R20, P3, R20, R5, RZ ;  /* 0x0000000514147210 */ /* 0x000fc60007f7e0ff */
[----:B------:R-:W-:Y:S01]  /*bbbd0*/  IMAD.X R23, R23, 0x1, R0, P2 ;  /* 0x0000000117177824 */ /* 0x000fe200010e0600 */
[----:B------:R-:W-:Y:S02]  /*bbbe0*/  ISETP.GT.AND P2, PT, R4, 0x1f, PT ;  /* 0x0000001f0400780c */ /* 0x000fe40003f44270 */
[----:B------:R-:W-:Y:S01]  /*bbbf0*/  IADD3.X R21, R21, R0, RZ, P3, !PT ;  /* 0x0000000015157210 */ /* 0x000fe20001ffe4ff */
[----:B------:R-:W-:Y:S04]  /*bbc00*/  STL [R1+0x2d08], R22 ;  /* 0x002d081601007387 */ /* 0x000fe80000100800 */
[----:B------:R-:W-:Y:S01]  /*bbc10*/  LDGSTS.E [R3+0x4008], desc[UR60][R22.64], P1 ;  /* 0x0400800016037fae */ /* 0x000fe2000892187c */
[----:B------:R-:W-:-:S03]  /*bbc20*/  SEL R7, RZ, 0x4, !P2 ;  /* 0x00000004ff077807 */ /* 0x000fc60005000000 */
[----:B------:R2:W-:Y:S04]  /*bbc30*/  STL [R1+0x2d04], R23 ;  /* 0x002d041701007387 */ /* 0x0005e80000100800 */
[----:B------:R-:W-:Y:S04]  /*bbc40*/  STL [R1+0x2d10], R20 ;  /* 0x002d101401007387 */ /* 0x000fe80000100800 */
[----:B------:R2:W-:Y:S01]  /*bbc50*/  STL [R1+0x2d0c], R21 ;  /* 0x002d0c1501007387 */ /* 0x0005e20000100800 */
[----:B------:R-:W-:-:S03]  /*bbc60*/  SEL R7, R7, RZ, !P0 ;  /* 0x000000ff07077207 */ /* 0x000fc60004000000 */
[----:B------:R-:W-:Y:S01]  /*bbc70*/  LDGSTS.E [R3+0x8008], desc[UR60][R20.64], P1 ;  /* 0x0800800014037fae */ /* 0x000fe2000892187c */
[----:B------:R-:W-:-:S03]  /*bbc80*/  ISETP.NE.U32.AND P2, PT, R7, RZ, PT ;  /* 0x000000ff0700720c */ /* 0x000fc60003f45070 */
[----:B--2---:R-:W2:Y:S04]  /*bbc90*/  LDL.LU R23, [R1+0x2d34] ;  /* 0x002d340001177983 */ /* 0x004ea80000300800 */
[----:B------:R-:W2:Y:S04]  /*bbca0*/  LDL.LU R22, [R1+0x2d38] ;  /* 0x002d380001167983 */ /* 0x000ea80000300800 */
[----:B------:R-:W2:Y:S04]  /*bbcb0*/  LDL.LU R21, [R1+0x30bc] ;  /* 0x0030bc0001157983 */ /* 0x000ea80000300800 */
[----:B------:R-:W2:Y:S01]  /*bbcc0*/  LDL.LU R20, [R1+0x30c0] ;  /* 0x0030c00001147983 */ /* 0x000ea20000300800 */
[----:B------:R-:W-:-:S05]  /*bbcd0*/  IADD3 R16, P3, R16, R5, RZ ;  /* 0x0000000510107210 */ /* 0x000fca0007f7e0ff */
[----:B------:R-:W-:Y:S01]  /*bbce0*/  IMAD.X R17, R17, 0x1, R0, P3 ;  /* 0x0000000111117824 */ /* 0x000fe200018e0600 */
[----:B------:R-:W-:Y:S01]  /*bbcf0*/  IADD3 R14, P4, R14, R5, RZ ;  /* 0x000000050e0e7210 */ /* 0x000fe20007f9e0ff */
[----:B------:R-:W-:Y:S04]  /*bbd00*/  STL [R1+0x2d18], R16 ;  /* 0x002d181001007387 */ /* 0x000fe80000100800 */
[----:B------:R-:W-:Y:S01]  /*bbd10*/  LDGSTS.E [R3+0xc008], desc[UR60][R16.64], P1 ;  /* 0x0c00800010037fae */ /* 0x000fe2000892187c */
[----:B------:R-:W-:-:S03]  /*bbd20*/  IADD3.X R15, R15, R0, RZ, P4, !PT ;  /* 0x000000000f0f7210 */ /* 0x000fc600027fe4ff */
[----:B------:R1:W-:Y:S04]  /*bbd30*/  STL [R1+0x2d14], R17 ;  /* 0x002d141101007387 */ /* 0x0003e80000100800 */
[----:B------:R-:W-:Y:S04]  /*bbd40*/  STL [R1+0x2d20], R14 ;  /* 0x002d200e01007387 */ /* 0x000fe80000100800 */
[----:B------:R1:W-:Y:S04]  /*bbd50*/  STL [R1+0x2d1c], R15 ;  /* 0x002d1c0f01007387 */ /* 0x0003e80000100800 */
[----:B------:R-:W-:Y:S04]  /*bbd60*/  LDGSTS.E [R3+0xc], desc[UR60][R14.64], P2 ;  /* 0x0000c0000e037fae */ /* 0x000fe8000912187c */
[----:B-1----:R-:W2:Y:S04]  /*bbd70*/  LDL.LU R17, [R1+0x30c4] ;  /* 0x0030c40001117983 */ /* 0x002ea80000300800 */
[----:B------:R-:W2:Y:S04]  /*bbd80*/  LDL.LU R16, [R1+0x30c8] ;  /* 0x0030c80001107983 */ /* 0x000ea80000300800 */
[----:B------:R-:W2:Y:S04]  /*bbd90*/  LDL.LU R15, [R1+0x30cc] ;  /* 0x0030cc00010f7983 */ /* 0x000ea80000300800 */
[----:B------:R-:W2:Y:S01]  /*bbda0*/  LDL.LU R14, [R1+0x30d0] ;  /* 0x0030d000010e7983 */ /* 0x000ea20000300800 */
[----:B------:R-:W-:-:S02]  /*bbdb0*/  IADD3 R12, P1, R12, R5, RZ ;  /* 0x000000050c0c7210 */ /* 0x000fc40007f3e0ff */
[----:B----4-:R-:W-:-:S03]  /*bbdc0*/  IADD3 R9, P3, R9, R5, RZ ;  /* 0x0000000509097210 */ /* 0x010fc60007f7e0ff */
[----:B------:R-:W-:Y:S01]  /*bbdd0*/  IMAD.X R13, R13, 0x1, R0, P1 ;  /* 0x000000010d0d7824 */ /* 0x000fe200008e0600 */
[----:B---3--:R-:W-:Y:S01]  /*bbde0*/  IADD3.X R11, R11, R0, RZ, P3, !PT ;  /* 0x000000000b0b7210 */ /* 0x008fe20001ffe4ff */
[----:B------:R1:W-:Y:S04]  /*bbdf0*/  STL [R1+0x2d28], R12 ;  /* 0x002d280c01007387 */ /* 0x0003e80000100800 */
[----:B------:R3:W-:Y:S04]  /*bbe00*/  STL [R1+0x2d24], R13 ;  /* 0x002d240d01007387 */ /* 0x0007e80000100800 */
[----:B------:R1:W-:Y:S04]  /*bbe10*/  LDGSTS.E [R3+0x400c], desc[UR60][R12.64], P2 ;  /* 0x0400c0000c037fae */ /* 0x0003e8000912187c */
[----:B------:R-:W-:Y:S04]  /*bbe20*/  STL [R1+0x2d30], R9 ;  /* 0x002d300901007387 */ /* 0x000fe80000100800 */
[----:B------:R4:W-:Y:S01]  /*bbe30*/  STL [R1+0x2d2c], R11 ;  /* 0x002d2c0b01007387 */ /* 0x0009e20000100800 */
[----:B-1----:R-:W-:Y:S01]  /*bbe40*/  IMAD.MOV.U32 R12, RZ, RZ, R9 ;  /* 0x000000ffff0c7224 */ /* 0x002fe200078e0009 */
[----:B---3--:R-:W-:-:S05]  /*bbe50*/  MOV R13, R11 ;  /* 0x0000000b000d7202 */ /* 0x008fca0000000f00 */
[----:B------:R1:W-:Y:S04]  /*bbe60*/  LDGSTS.E [R3+0x800c], desc[UR60][R12.64], P2 ;  /* 0x0800c0000c037fae */ /* 0x0003e8000912187c */
[----:B------:R-:W3:Y:S04]  /*bbe70*/  LDL.LU R13, [R1+0x30d4] ;  /* 0x0030d400010d7983 */ /* 0x000ee80000300800 */
[----:B------:R-:W1:Y:S04]  /*bbe80*/  LDL.LU R12, [R1+0x30d8] ;  /* 0x0030d800010c7983 */ /* 0x000e680000300800 */
[----:B----4-:R-:W4:Y:S04]  /*bbe90*/  LDL.LU R11, [R1+0x30dc] ;  /* 0x0030dc00010b7983 */ /* 0x010f280000300800 */
[----:B------:R-:W3:Y:S01]  /*bbea0*/  LDL.LU R9, [R1+0x30e0] ;  /* 0x0030e00001097983 */ /* 0x000ee20000300800 */
[----:B------:R-:W-:-:S02]  /*bbeb0*/  ISETP.GT.AND P1, PT, R4, 0x3c, PT ;  /* 0x0000003c0400780c */ /* 0x000fc40003f24270 */
[----:B--2---:R-:W-:Y:S02]  /*bbec0*/  IADD3 R22, P3, R22, R5, RZ ;  /* 0x0000000516167210 */ /* 0x004fe40007f7e0ff */
        /* <DEDUP_REMOVED lines=11> */
[----:B--2---:R-:W2:Y:S04]  /*bbf80*/  LDL.LU R23, [R1+0x30e4] ;  /* 0x0030e40001177983 */ /* 0x004ea80000300800 */
[----:B------:R-:W2:Y:S04]  /*bbf90*/  LDL.LU R22, [R1+0x30e8] ;  /* 0x0030e80001167983 */ /* 0x000ea80000300800 */
[----:B------:R-:W-:Y:S04]  /*bbfa0*/  LDGSTS.E [R3+0x10000], desc[UR60][R20.64], P1 ;  /* 0x1000000014037fae */ /* 0x000fe8000892187c */
[----:B------:R-:W2:Y:S04]  /*bbfb0*/  LDL.LU R21, [R1+0x30ec] ;  /* 0x0030ec0001157983 */ /* 0x000ea80000300800 */
[----:B------:R-:W2:Y:S01]  /*bbfc0*/  LDL.LU R20, [R1+0x30f0] ;  /* 0x0030f00001147983 */ /* 0x000ea20000300800 */
[----:B------:R-:W-:-:S05]  /*bbfd0*/  IADD3 R16, P2, R16, R5, RZ ;  /* 0x0000000510107210 */ /* 0x000fca0007f5e0ff */
[----:B------:R-:W-:Y:S01]  /*bbfe0*/  IMAD.X R17, R17, 0x1, R0, P2 ;  /* 0x0000000111117824 */ /* 0x000fe200010e0600 */
[----:B------:R-:W-:Y:S02]  /*bbff0*/  ISETP.GT.AND P2, PT, R4, 0x3d, PT ;  /* 0x0000003d0400780c */ /* 0x000fe40003f44270 */
[----:B------:R-:W-:Y:S02]  /*bc000*/  IADD3 R14, P3, R14, R5, RZ ;  /* 0x000000050e0e7210 */ /* 0x000fe40007f7e0ff */
[----:B------:R-:W-:Y:S02]  /*bc010*/  SEL R7, RZ, 0x4, !P2 ;  /* 0x00000004ff077807 */ /* 0x000fe40005000000 */
[----:B------:R-:W-:Y:S01]  /*bc020*/  IADD3.X R15, R15, R0, RZ, P3, !PT ;  /* 0x000000000f0f7210 */ /* 0x000fe20001ffe4ff */
[----:B------:R-:W-:Y:S04]  /*bc030*/  STL [R1+0x30c8], R16 ;  /* 0x0030c81001007387 */ /* 0x000fe80000100800 */
[----:B------:R-:W-:Y:S01]  /*bc040*/  LDGSTS.E [R3+0x14000], desc[UR60][R16.64], P1 ;  /* 0x1400000010037fae */ /* 0x000fe2000892187c */
[----:B------:R-:W-:-:S03]  /*bc050*/  SEL R7, R7, RZ, !P0 ;  /* 0x000000ff07077207 */ /* 0x000fc60004000000 */
[----:B------:R1:W-:Y:S04]  /*bc060*/  STL [R1+0x30c4], R17 ;  /* 0x0030c41101007387 */ /* 0x0003e80000100800 */
[----:B------:R-:W-:Y:S04]  /*bc070*/  STL [R1+0x30d0], R14 ;  /* 0x0030d00e01007387 */ /* 0x000fe80000100800 */
[----:B------:R1:W-:Y:S01]  /*bc080*/  STL [R1+0x30cc], R15 ;  /* 0x0030cc0f01007387 */ /* 0x0003e20000100800 */
[----:B------:R-:W-:-:S03]  /*bc090*/  ISETP.NE.U32.AND P2, PT, R7, RZ, PT ;  /* 0x000000ff0700720c */ /* 0x000fc60003f45070 */
[----:B------:R-:W-:Y:S04]  /*bc0a0*/  LDGSTS.E [R3+0x18000], desc[UR60][R14.64], P1 ;  /* 0x180000000e037fae */ /* 0x000fe8000892187c */
[----:B-1----:R-:W2:Y:S04]  /*bc0b0*/  LDL.LU R17, [R1+0x30f4] ;  /* 0x0030f40001117983 */ /* 0x002ea80000300800 */
[----:B------:R-:W2:Y:S04]  /*bc0c0*/  LDL.LU R16, [R1+0x30f8] ;  /* 0x0030f80001107983 */ /* 0x000ea80000300800 */
[----:B------:R-:W2:Y:S04]  /*bc0d0*/  LDL.LU R15, [R1+0x30fc] ;  /* 0x0030fc00010f7983 */ /* 0x000ea80000300800 */
[----:B------:R-:W2:Y:S01]  /*bc0e0*/  LDL.LU R14, [R1+0x3100] ;  /* 0x00310000010e7983 */ /* 0x000ea20000300800 */
[----:B------:R-:W-:-:S02]  /*bc0f0*/  IADD3 R12, P3, R12, R5, RZ ;  /* 0x000000050c0c7210 */ /* 0x000fc40007f7e0ff */
[----:B---3--:R-:W-:-:S03]  /*bc100*/  IADD3 R9, P4, R9, R5, RZ ;  /* 0x0000000509097210 */ /* 0x008fc60007f9e0ff */
[----:B------:R-:W-:Y:S01]  /*bc110*/  IMAD.X R13, R13, 0x1, R0, P3 ;  /* 0x000000010d0d7824 */ /* 0x000fe200018e0600 */
[----:B----4-:R-:W-:Y:S01]  /*bc120*/  IADD3.X R11, R11, R0, RZ, P4, !PT ;  /* 0x000000000b0b7210 */ /* 0x010fe200027fe4ff */
        /* <DEDUP_REMOVED lines=12> */
[----:B--2---:R-:W-:-:S02]  /*bc1f0*/  IADD3 R22, P1, R22, R5, RZ ;  /* 0x0000000516167210 */ /* 0x004fc40007f3e0ff */
        /* <DEDUP_REMOVED lines=17> */
[----:B------:R-:W-:-:S02]  /*bc310*/  IADD3 R16, P3, R16, R5, RZ ;  /* 0x0000000510107210 */ /* 0x000fc40007f7e0ff */
[----:B------:R-:W-:-:S03]  /*bc320*/  IADD3 R14, P4, R14, R5, RZ ;  /* 0x000000050e0e7210 */ /* 0x000fc60007f9e0ff */
[----:B------:R-:W-:Y:S01]  /*bc330*/  IMAD.X R17, R17, 0x1, R0, P3 ;  /* 0x0000000111117824 */ /* 0x000fe200018e0600 */
[----:B------:R-:W-:Y:S01]  /*bc340*/  STL [R1+0x30f8], R16 ;  /* 0x0030f81001007387 */ /* 0x000fe20000100800 */
[----:B------:R-:W-:-:S03]  /*bc350*/  IADD3.X R15, R15, R0, RZ, P4, !PT ;  /* 0x000000000f0f7210 */ /* 0x000fc600027fe4ff */
[----:B------:R1:W-:Y:S04]  /*bc360*/  STL [R1+0x30f4], R17 ;  /* 0x0030f41101007387 */ /* 0x0003e80000100800 */
[----:B------:R-:W-:Y:S04]  /*bc370*/  LDGSTS.E [R3+0x1c004], desc[UR60][R16.64], P2 ;  /* 0x1c00400010037fae */ /* 0x000fe8000912187c */
        /* <DEDUP_REMOVED lines=127> */
[-C--:B------:R-:W-:Y:S02]  /*bcb70*/  IADD3 R20, P4, R20, R5.reuse, RZ ;  /* 0x0000000514147210 */ /* 0x080fe40007f9e0ff */
[----:B------:R-:W-:Y:S02]  /*bcb80*/  SEL R7, R7, RZ, !P0 ;  /* 0x000000ff07077207 */ /* 0x000fe40004000000 */
[----:B------:R-:W-:Y:S02]  /*bcb90*/  LDGSTS.E [R3+0x2c004], desc[UR60][R22.64], P2 ;  /* 0x2c00400016037fae */ /* 0x000fe4000912187c */
        /* <DEDUP_REMOVED lines=49> */
[----:B------:R-:W-:Y:S02]  /*bceb0*/  IADD3.X R21, R21, R0, RZ, P3, !PT ;  /* 0x0000000015157210 */ /* 0x000fe40001ffe4ff */
[----:B------:R-:W-:Y:S01]  /*bcec0*/  SEL R7, RZ, 0x4, !P1 ;  /* 0x00000004ff077807 */ /* 0x000fe20004800000 */
[----:B------:R-:W-:Y:S04]  /*bced0*/  STL [R1+0x3528], R22 ;  /* 0x0035281601007387 */ /* 0x000fe80000100800 */
[----:B------:R2:W-:Y:S04]  /*bcee0*/  STL [R1+0x3524], R23 ;  /* 0x0035241701007387 */ /* 0x0005e80000100800 */
[----:B------:R-:W-:Y:S01]  /*bcef0*/  STL [R1+0x3530], R20 ;  /* 0x0035301401007387 */ /* 0x000fe20000100800 */
[----:B------:R-:W-:-:S03]  /*bcf00*/  SEL R7, R7, RZ, !P0 ;  /* 0x000000ff07077207 */ /* 0x000fc60004000000 */
[----:B------:R-:W-:Y:S04]  /*bcf10*/  LDGSTS.E [R3+0x2400c], desc[UR60][R22.64], P2 ;  /* 0x2400c00016037fae */ /* 0x000fe8000912187c */
[----:B------:R2:W-:Y:S04]  /*bcf20*/  STL [R1+0x352c], R21 ;  /* 0x00352c1501007387 */ /* 0x0005e80000100800 */
        /* <DEDUP_REMOVED lines=49> */
[----:B------:R-:W4:Y:S04]  /*bd240*/  LDL.LU R84, [R1+0x38f4] ;  /* 0x0038f40001547983 */ /* 0x000f280000300800 */
[----:B------:R-:W4:Y:S04]  /*bd250*/  LDL.LU R83, [R1+0x38f8] ;  /* 0x0038f80001537983 */ /* 0x000f280000300800 */
[----:B--2---:R-:W2:Y:S04]  /*bd260*/  LDL.LU R23, [R1+0x38fc] ;  /* 0x0038fc0001177983 */ /* 0x004ea80000300800 */
[----:B------:R-:W2:Y:S04]  /*bd270*/  LDL.LU R22, [R1+0x3900] ;  /* 0x0039000001167983 */ /* 0x000ea80000300800 */
[----:B------:R-:W-:Y:S01]  /*bd280*/  LDGSTS.E [R3+0x30004], desc[UR60][R20.64], P2 ;  /* 0x3000400014037fae */ /* 0x000fe2000912187c */
[----:B------:R-:W-:-:S02]  /*bd290*/  IADD3 R16, P1, R16, R5, RZ ;  /* 0x0000000510107210 */ /* 0x000fc40007f3e0ff */
[----:B------:R-:W-:-:S03]  /*bd2a0*/  IADD3 R14, P3, R14, R5, RZ ;  /* 0x000000050e0e7210 */ /* 0x000fc60007f7e0ff */
[----:B------:R-:W-:Y:S01]  /*bd2b0*/  IMAD.X R17, R17, 0x1, R0, P1 ;  /* 0x0000000111117824 */ /* 0x000fe200008e0600 */
[----:B------:R-:W-:Y:S02]  /*bd2c0*/  ISETP.GT.AND P1, PT, R4, 0x7e, PT ;  /* 0x0000007e0400780c */ /* 0x000fe40003f24270 */
[----:B------:R-:W-:Y:S01]  /*bd2d0*/  IADD3.X R15, R15, R0, RZ, P3, !PT ;  /* 0x000000000f0f7210 */ /* 0x000fe20001ffe4ff */
[----:B------:R-:W-:Y:S04]  /*bd2e0*/  STL [R1+0x38d8], R16 ;  /* 0x0038d81001007387 */ /* 0x000fe80000100800 */
[----:B------:R1:W-:Y:S01]  /*bd2f0*/  STL [R1+0x38d4], R17 ;  /* 0x0038d41101007387 */ /* 0x0003e20000100800 */
[----:B------:R-:W-:-:S03]  /*bd300*/  SEL R7, RZ, 0x4, !P1 ;  /* 0x00000004ff077807 */ /* 0x000fc60004800000 */
[----:B------:R-:W-:Y:S04]  /*bd310*/  STL [R1+0x38e0], R14 ;  /* 0x0038e00e01007387 */ /* 0x000fe80000100800 */
[----:B------:R1:W-:Y:S04]  /*bd320*/  STL [R1+0x38dc], R15 ;  /* 0x0038dc0f01007387 */ /* 0x0003e80000100800 */
[----:B------:R-:W2:Y:S01]  /*bd330*/  LDL.LU R21, [R1+0x3904] ;  /* 0x0039040001157983 */ /* 0x000ea20000300800 */
[----:B------:R-:W-:-:S03]  /*bd340*/  SEL R7, R7, RZ, !P0 ;  /* 0x000000ff07077207 */ /* 0x000fc60004000000 */
[----:B------:R-:W2:Y:S04]  /*bd350*/  LDL.LU R20, [R1+0x3908] ;  /* 0x0039080001147983 */ /* 0x000ea80000300800 */
[----:B------:R-:W-:Y:S04]  /*bd360*/  LDGSTS.E [R3+0x34004], desc[UR60][R16.64], P2 ;  /* 0x3400400010037fae */ /* 0x000fe8000912187c */
[----:B------:R-:W-:Y:S01]  /*bd370*/  LDGSTS.E [R3+0x38004], desc[UR60][R14.64], P2 ;  /* 0x380040000e037fae */ /* 0x000fe2000912187c */
[----:B------:R-:W-:-:S03]  /*bd380*/  ISETP.NE.U32.AND P1, PT, R7, RZ, PT ;  /* 0x000000ff0700720c */ /* 0x000fc60003f25070 */
        /* <DEDUP_REMOVED lines=11> */
[----:B------:R4:W-:Y:S04]  /*bd440*/  STL [R1+0x38f0], R9 ;  /* 0x0038f00901007387 */ /* 0x0009e80000100800 */
[----:B------:R4:W-:Y:S01]  /*bd450*/  STL [R1+0x38ec], R11 ;  /* 0x0038ec0b01007387 */ /* 0x0009e20000100800 */
[----:B-1----:R-:W-:Y:S01]  /*bd460*/  IMAD.MOV.U32 R12, RZ, RZ, R9 ;  /* 0x000000ffff0c7224 */ /* 0x002fe200078e0009 */
[----:B---3--:R-:W-:-:S05]  /*bd470*/  MOV R13, R11 ;  /* 0x0000000b000d7202 */ /* 0x008fca0000000f00 */
[----:B------:R-:W-:Y:S04]  /*bd480*/  LDGSTS.E [R3+0x30008], desc[UR60][R12.64], P1 ;  /* 0x300080000c037fae */ /* 0x000fe8000892187c */
[----:B------:R-:W3:Y:S04]  /*bd490*/  LDL.LU R13, [R1+0x391c] ;  /* 0x00391c00010d7983 */ /* 0x000ee80000300800 */
[----:B----4-:R-:W4:Y:S04]  /*bd4a0*/  LDL.LU R9, [R1+0x3920] ;  /* 0x0039200001097983 */ /* 0x010f280000300800 */
[----:B------:R-:W3:Y:S04]  /*bd4b0*/  LDL.LU R12, [R1+0x3924] ;  /* 0x00392400010c7983 */ /* 0x000ee80000300800 */
[----:B------:R-:W3:Y:S01]  /*bd4c0*/  LDL.LU R11, [R1+0x3928] ;  /* 0x00392800010b7983 */ /* 0x000ee20000300800 */
[----:B------:R-:W-:-:S02]  /*bd4d0*/  IADD3 R83, P2, R83, R5, RZ ;  /* 0x0000000553537210 */ /* 0x000fc40007f5e0ff */
[----:B--2---:R-:W-:-:S03]  /*bd4e0*/  IADD3 R22, P3, R22, R5, RZ ;  /* 0x0000000516167210 */ /* 0x004fc60007f7e0ff */
[----:B------:R-:W-:Y:S01]  /*bd4f0*/  IMAD.X R84, R84, 0x1, R0, P2 ;  /* 0x0000000154547824 */ /* 0x000fe200010e0600 */
[----:B------:R-:W-:Y:S01]  /*bd500*/  IADD3.X R23, R23, R0, RZ, P3, !PT ;  /* 0x0000000017177210 */ /* 0x000fe20001ffe4ff */
[----:B------:R-:W-:Y:S04]  /*bd510*/  STL [R1+0x38f8], R83 ;  /* 0x0038f85301007387 */ /* 0x000fe80000100800 */
[----:B------:R1:W-:Y:S01]  /*bd520*/  STL [R1+0x38f4], R84 ;  /* 0x0038f45401007387 */ /* 0x0003e20000100800 */
[----:B------:R-:W-:Y:S01]  /*bd530*/  IMAD.MOV.U32 R85, RZ, RZ, R84 ;  /* 0x000000ffff557224 */ /* 0x000fe200078e0054 */
[----:B------:R-:W-:-:S04]  /*bd540*/  ISETP.GT.AND P2, PT, R4, 0x7f, PT ;  /* 0x0000007f0400780c */ /* 0x000fc80003f44270 */
[----:B------:R-:W-:Y:S02]  /*bd550*/  SEL R7, RZ, 0x4, !P2 ;  /* 0x00000004ff077807 */ /* 0x000fe40005000000 */
[----:B-1----:R-:W-:Y:S02]  /*bd560*/  MOV R84, R83 ;  /* 0x0000005300547202 */ /* 0x002fe40000000f00 */
[----:B------:R-:W-:-:S03]  /*bd570*/  SEL R7, R7, RZ, !P0 ;  /* 0x000000ff07077207 */ /* 0x000fc60004000000 */
[----:B------:R-:W-:Y:S04]  /*bd580*/  LDGSTS.E [R3+0x34008], desc[UR60][R84.64], P1 ;  /* 0x3400800054037fae */ /* 0x000fe8000892187c */
[----:B------:R1:W-:Y:S01]  /*bd590*/  LDGSTS.E [R3+0x38008], desc[UR60][R22.64], P1 ;  /* 0x3800800016037fae */ /* 0x0003e2000892187c */
[----:B------:R-:W-:-:S03]  /*bd5a0*/  ISETP.NE.U32.AND P2, PT, R7, RZ, PT ;  /* 0x000000ff0700720c */ /* 0x000fc60003f45070 */
[----:B------:R1:W-:Y:S04]  /*bd5b0*/  STL [R1+0x3900], R22 ;  /* 0x0039001601007387 */ /* 0x0003e80000100800 */
[----:B------:R2:W-:Y:S01]  /*bd5c0*/  STL [R1+0x38fc], R23 ;  /* 0x0038fc1701007387 */ /* 0x0005e20000100800 */
[----:B------:R-:W-:-:S05]  /*bd5d0*/  IADD3 R20, P3, R20, R5, RZ ;  /* 0x0000000514147210 */ /* 0x000fca0007f7e0ff */
[----:B------:R-:W-:-:S05]  /*bd5e0*/  IMAD.X R21, R21, 0x1, R0, P3 ;  /* 0x0000000115157824 */ /* 0x000fca00018e0600 */
[----:B------:R-:W-:Y:S01]  /*bd5f0*/  LDGSTS.E [R3+0x3c008], desc[UR60][R20.64], P1 ;  /* 0x3c00800014037fae */ /* 0x000fe2000892187c */
[-C--:B------:R-:W-:Y:S02]  /*bd600*/  IADD3 R16, P1, R16, R5.reuse, RZ ;  /* 0x0000000510107210 */ /* 0x080fe40007f3e0ff */
[----:B------:R-:W-:Y:S02]  /*bd610*/  IADD3 R14, P3, R14, R5, RZ ;  /* 0x000000050e0e7210 */ /* 0x000fe40007f7e0ff */
[----:B------:R-:W-:Y:S01]  /*bd620*/  IADD3.X R17, R17, R0, RZ, P1, !PT ;  /* 0x0000000011117210 */ /* 0x000fe20000ffe4ff */
[----:B------:R2:W-:Y:S04]  /*bd630*/  STL [R1+0x3908], R20 ;  /* 0x0039081401007387 */ /* 0x0005e80000100800 */
[----:B------:R-:W-:Y:S01]  /*bd640*/  STL [R1+0x3904], R21 ;  /* 0x0039041501007387 */ /* 0x000fe20000100800 */
[----:B------:R-:W-:-:S03]  /*bd650*/  IMAD.X R15, R15, 0x1, R0, P3 ;  /* 0x000000010f0f7824 */ /* 0x000fc600018e0600 */
[----:B------:R2:W-:Y:S04]  /*bd660*/  STL [R1+0x3910], R16 ;  /* 0x0039101001007387 */ /* 0x0005e80000100800 */
[----:B------:R2:W-:Y:S04]  /*bd670*/  STL [R1+0x390c], R17 ;  /* 0x00390c1101007387 */ /* 0x0005e80000100800 */
[----:B------:R3:W-:Y:S01]  /*bd680*/  STL [R1+0x3918], R14 ;  /* 0x0039180e01007387 */ /* 0x0007e20000100800 */
[----:B-1----:R-:W-:Y:S01]  /*bd690*/  MOV R22, R16 ;  /* 0x0000001000167202 */ /* 0x002fe20000000f00 */
[----:B--2---:R-:W-:-:S02]  /*bd6a0*/  IMAD.MOV.U32 R23, RZ, RZ, R17 ;  /* 0x000000ffff177224 */ /* 0x004fc400078e0011 */
[----:B------:R-:W2:Y:S04]  /*bd6b0*/  LDL.LU R20, [R1+0x3930] ;  /* 0x0039300001147983 */ /* 0x000ea80000300800 */
[----:B------:R1:W-:Y:S04]  /*bd6c0*/  STL [R1+0x3914], R15 ;  /* 0x0039140f01007387 */ /* 0x0003e80000100800 */
[----:B------:R-:W2:Y:S04]  /*bd6d0*/  LDL.LU R16, [R1+0x3970] ;  /* 0x0039700001107983 */ /* 0x000ea80000300800 */
[----:B------:R-:W2:Y:S04]  /*bd6e0*/  LDL.LU R21, [R1+0x392c] ;  /* 0x00392c0001157983 */ /* 0x000ea80000300800 */
[----:B------:R-:W2:Y:S04]  /*bd6f0*/  LDL.LU R17, [R1+0x396c] ;  /* 0x00396c0001117983 */ /* 0x000ea80000300800 */
[----:B------:R-:W-:Y:S04]  /*bd700*/  LDGSTS.E [R3+0x3000c], desc[UR60][R22.64], P2 ;  /* 0x3000c00016037fae */ /* 0x000fe8000912187c */
[----:B------:R1:W-:Y:S01]  /*bd710*/  LDGSTS.E [R3+0x3400c], desc[UR60][R14.64], P2 ;  /* 0x3400c0000e037fae */ /* 0x0003e2000912187c */
[----:B----4-:R-:W-:-:S02]  /*bd720*/  IADD3 R9, P1, R9, R5, RZ ;  /* 0x0000000509097210 */ /* 0x010fc40007f3e0ff */
[----:B---3--:R-:W-:Y:S02]  /*bd730*/  IADD3 R11, P3, R11, R5, RZ ;  /* 0x000000050b0b7210 */ /* 0x008fe40007f7e0ff */
[----:B------:R-:W-:Y:S01]  /*bd740*/  IADD3.X R13, R13, R0, RZ, P1, !PT ;  /* 0x000000000d0d7210 */ /* 0x000fe20000ffe4ff */
[----:B------:R3:W-:Y:S02]  /*bd750*/  STL [R1+0x3920], R9 ;  /* 0x0039200901007387 */ /* 0x0007e40000100800 */
[----:B------:R-:W-:Y:S01]  /*bd760*/  IMAD.X R12, R12, 0x1, R0, P3 ;  /* 0x000000010c0c7824 */ /* 0x000fe200018e0600 */
[----:B-1----:R-:W-:Y:S01]  /*bd770*/  MOV R14, R9 ;  /* 0x00000009000e7202 */ /* 0x002fe20000000f00 */
[----:B------:R1:W-:Y:S01]  /*bd780*/  STL [R1+0x391c], R13 ;  /* 0x00391c0d01007387 */ /* 0x0003e20000100800 */
[----:B------:R-:W-:-:S03]  /*bd790*/  IMAD.MOV.U32 R15, RZ, RZ, R13 ;  /* 0x000000ffff0f7224 */ /* 0x000fc600078e000d */
[----:B------:R-:W-:Y:S04]  /*bd7a0*/  STL [R1+0x3928], R11 ;  /* 0x0039280b01007387 */ /* 0x000fe80000100800 */
[----:B------:R4:W-:Y:S04]  /*bd7b0*/  STL [R1+0x3924], R12 ;  /* 0x0039240c01007387 */ /* 0x0009e80000100800 */
[----:B------:R-:W2:Y:S04]  /*bd7c0*/  LDL.LU R5, [R1+0x39b0] ;  /* 0x0039b00001057983 */ /* 0x000ea80000300800 */
[----:B---3--:R-:W3:Y:S04]  /*bd7d0*/  LDL.LU R9, [R1+0x39f0] ;  /* 0x0039f00001097983 */ /* 0x008ee80000300800 */
[----:B------:R-:W-:Y:S04]  /*bd7e0*/  LDGSTS.E [R3+0x3800c], desc[UR60][R14.64], P2 ;  /* 0x3800c0000e037fae */ /* 0x000fe8000912187c */
[----:B------:R-:W3:Y:S04]  /*bd7f0*/  LDL.LU R15, [R1+0x39ac] ;  /* 0x0039ac00010f7983 */ /* 0x000ee80000300800 */
[----:B------:R-:W3:Y:S01]  /*bd800*/  LDL.LU R14, [R1+0x39ec] ;  /* 0x0039ec00010e7983 */ /* 0x000ee20000300800 */
[----:B------:R-:W4:Y:S01]  /*bd810*/  S2R R7, SR_TID.X ;  /* 0x0000000000077919 */ /* 0x000f220000002100 */
[----:B-1----:R-:W-:Y:S01]  /*bd820*/  MOV R13, R12 ;  /* 0x0000000c000d7202 */ /* 0x002fe20000000f00 */
[----:B----4-:R-:W-:Y:S01]  /*bd830*/  IMAD.MOV.U32 R12, RZ, RZ, R11 ;  /* 0x000000ffff0c7224 */ /* 0x010fe200078e000b */
[----:B------:R-:W-:-:S04]  /*bd840*/  ISETP.GE.AND P1, PT, R10, R4, PT ;  /* 0x000000040a00720c */ /* 0x000fc80003f26270 */
[----:B------:R1:W-:Y:S01]  /*bd850*/  LDGSTS.E [R3+0x3c00c], desc[UR60][R12.64], P2 ;  /* 0x3c00c0000c037fae */ /* 0x0003e2000912187c */
[----:B------:R-:W-:-:S03]  /*bd860*/  SHF.L.U32 R6, R6, 0x7, RZ ;  /* 0x0000000706067819 */ /* 0x000fc600000006ff */
[----:B------:R-:W0:Y:S04]  /*bd870*/  LDGDEPBAR ;  /* 0x00000000000079af */ /* 0x000e280000000000 */
[----:B------:R-:W4:Y:S04]  /*bd880*/  LDL.LU R13, [R1+0x3a2c] ;  /* 0x003a2c00010d7983 */ /* 0x000f280000300800 */
[----:B------:R-:W4:Y:S04]  /*bd890*/  LDL.LU R12, [R1+0x3a30] ;  /* 0x003a3000010c7983 */ /* 0x000f280000300800 */
[----:B------:R-:W4:Y:S04]  /*bd8a0*/  LDL.LU R11, [R1+0x3a6c] ;  /* 0x003a6c00010b7983 */ /* 0x000f280000300800 */
[----:B------:R-:W4:Y:S01]  /*bd8b0*/  LDL.LU R10, [R1+0x3a70] ;  /* 0x003a7000010a7983 */ /* 0x000f220000300800 */
[----:B-1----:R-:W-:Y:S01]  /*bd8c0*/  SEL R3, RZ, 0x4, P1 ;  /* 0x00000004ff037807 */ /* 0x002fe20000800000 */
[----:B------:R-:W-:-:S03]  /*bd8d0*/  IMAD.SHL.U32 R6, R6, 0x4, RZ ;  /* 0x0000000406067824 */ /* 0x000fc600078e00ff */
[----:B------:R-:W-:-:S04]  /*bd8e0*/  SEL R3, R3, RZ, !P0 ;  /* 0x000000ff03037207 */ /* 0x000fc80004000000 */
[----:B------:R-:W-:Y:S02]  /*bd8f0*/  ISETP.NE.U32.AND P0, PT, R3, RZ, PT ;  /* 0x000000ff0300720c */ /* 0x000fe40003f05070 */
[C---:B------:R-:W-:Y:S02]  /*bd900*/  SHF.L.U32 R3, R7.reuse, 0x2, RZ ;  /* 0x0000000207037819 */ /* 0x040fe400000006ff */
[----:B------:R-:W-:Y:S02]  /*bd910*/  LOP3.LUT R4, R7, 0x60, RZ, 0xc0, !PT ;  /* 0x0000006007047812 */ /* 0x000fe400078ec0ff */
[----:B------:R-:W-:-:S05]  /*bd920*/  LOP3.LUT R3, R3, 0x7c, RZ, 0xc0, !PT ;  /* 0x0000007c03037812 */ /* 0x000fca00078ec0ff */
[----:B------:R-:W-:-:S05]  /*bd930*/  IMAD R3, R4, 0x400, R3 ;  /* 0x0000040004037824 */ /* 0x000fca00078e0203 */
[----:B------:R-:W-:Y:S02]  /*bd940*/  IADD3 R3, R3, 0x100000, R8 ;  /* 0x0010000003037810 */ /* 0x000fe40007ffe008 */
[-C--:B--2---:R-:W-:Y:S02]  /*bd950*/  IADD3 R20, P1, R20, R6.reuse, RZ ;  /* 0x0000000614147210 */ /* 0x084fe40007f3e0ff */
[----:B------:R-:W-:Y:S02]  /*bd960*/  IADD3 R16, P2, R16, R6, RZ ;  /* 0x0000000610107210 */ /* 0x000fe40007f5e0ff */
[----:B------:R-:W-:Y:S01]  /*bd970*/  IADD3.X R21, R21, R2, RZ, P1, !PT ;  /* 0x0000000215157210 */ /* 0x000fe20000ffe4ff */
[----:B------:R-:W-:Y:S02]  /*bd980*/  STL [R1+0x3930], R20 ;  /* 0x0039301401007387 */ /* 0x000fe40000100800 */
[----:B------:R-:W-:Y:S02]  /*bd990*/  IMAD.X R17, R17, 0x1, R2, P2 ;  /* 0x0000000111117824 */ /* 0x000fe400010e0602 */
[----:B------:R-:W-:Y:S04]  /*bd9a0*/  STL [R1+0x392c], R21 ;  /* 0x00392c1501007387 */ /* 0x000fe80000100800 */
[----:B------:R1:W-:Y:S04]  /*bd9b0*/  STL [R1+0x3970], R16 ;  /* 0x0039701001007387 */ /* 0x0003e80000100800 */
[----:B------:R-:W-:Y:S04]  /*bd9c0*/  STL [R1+0x396c], R17 ;  /* 0x00396c1101007387 */ /* 0x000fe80000100800 */
[----:B------:R-:W2:Y:S04]  /*bd9d0*/  LDL.LU R23, [R1+0x3aac] ;  /* 0x003aac0001177983 */ /* 0x000ea80000300800 */
[----:B------:R-:W2:Y:S04]  /*bd9e0*/  LDL.LU R22, [R1+0x3ab0] ;  /* 0x003ab00001167983 */ /* 0x000ea80000300800 */
[----:B------:R-:W2:Y:S04]  /*bd9f0*/  LDL.LU R7, [R1+0x3aec] ;  /* 0x003aec0001077983 */ /* 0x000ea80000300800 */
[----:B------:R-:W2:Y:S04]  /*bda00*/  LDL.LU R4, [R1+0x3af0] ;  /* 0x003af00001047983 */ /* 0x000ea80000300800 */
[----:B------:R-:W-:Y:S04]  /*bda10*/  LDGSTS.E [R3+0x40000], desc[UR60][R20.64], P0 ;  /* 0x4000000014037fae */ /* 0x000fe8000812187c */
[----:B------:R1:W-:Y:S01]  /*bda20*/  LDGSTS.E [R3+0x40400], desc[UR60][R16.64], P0 ;  /* 0x4040000010037fae */ /* 0x0003e2000812187c */
[----:B------:R-:W-:-:S02]  /*bda30*/  IADD3 R5, P1, R5, R6, RZ ;  /* 0x0000000605057210 */ /* 0x000fc40007f3e0ff */
[----:B---3--:R-:W-:-:S03]  /*bda40*/  IADD3 R9, P2, R9, R6, RZ ;  /* 0x0000000609097210 */ /* 0x008fc60007f5e0ff */
[----:B------:R3:W-:Y:S01]  /*bda50*/  STL [R1+0x39b0], R5 ;  /* 0x0039b00501007387 */ /* 0x0007e20000100800 */
[----:B-1----:R-:W-:Y:S02]  /*bda60*/  MOV R16, R5 ;  /* 0x0000000500107202 */ /* 0x002fe40000000f00 */
[----:B------:R-:W-:Y:S01]  /*bda70*/  IADD3.X R15, R15, R2, RZ, P1, !PT ;  /* 0x000000020f0f7210 */ /* 0x000fe20000ffe4ff */
[----:B------:R-:W-:-:S04]  /*bda80*/  IMAD.X R14, R14, 0x1, R2, P2 ;  /* 0x000000010e0e7824 */ /* 0x000fc800010e0602 */
[----:B------:R1:W-:Y:S04]  /*bda90*/  STL [R1+0x39ac], R15 ;  /* 0x0039ac0f01007387 */ /* 0x0003e80000100800 */
[----:B------:R-:W-:Y:S04]  /*bdaa0*/  STL [R1+0x39f0], R9 ;  /* 0x0039f00901007387 */ /* 0x000fe80000100800 */
[----:B------:R1:W-:Y:S04]  /*bdab0*/  STL [R1+0x39ec], R14 ;  /* 0x0039ec0e01007387 */ /* 0x0003e80000100800 */
[----:B---3--:R-:W3:Y:S01]  /*bdac0*/  LDL.LU R5, [R1+0x3b30] ;  /* 0x003b300001057983 */ /* 0x008ee20000300800 */
[----:B------:R-:W-:-:S03]  /*bdad0*/  IMAD.MOV.U32 R17, RZ, RZ, R15 ;  /* 0x000000ffff117224 */ /* 0x000fc600078e000f */
[----:B------:R-:W3:Y:S04]  /*bdae0*/  LDL.LU R20, [R1+0x3b70] ;  /* 0x003b700001147983 */ /* 0x000ee80000300800 */
[----:B------:R-:W-:Y:S01]  /*bdaf0*/  LDGSTS.E [R3+0x40800], desc[UR60][R16.64], P0 ;  /* 0x4080000010037fae */ /* 0x000fe2000812187c */
[----:B-1----:R-:W-:Y:S01]  /*bdb00*/  MOV R15, R14 ;  /* 0x0000000e000f7202 */ /* 0x002fe20000000f00 */
[----:B------:R-:W-:Y:S02]  /*bdb10*/  IMAD.MOV.U32 R14, RZ, RZ, R9 ;  /* 0x000000ffff0e7224 */ /* 0x000fe400078e0009 */
[----:B------:R-:W3:Y:S04]  /*bdb20*/  LDL.LU R9, [R1+0x3b2c] ;  /* 0x003b2c0001097983 */ /* 0x000ee80000300800 */
[----:B------:R-:W3:Y:S04]  /*bdb30*/  LDL.LU R21, [R1+0x3b6c] ;  /* 0x003b6c0001157983 */ /* 0x000ee80000300800 */
[----:B------:R-:W-:Y:S01]  /*bdb40*/  LDGSTS.E [R3+0x40c00], desc[UR60][R14.64], P0 ;  /* 0x40c000000e037fae */ /* 0x000fe2000812187c */
[----:B----4-:R-:W-:-:S02]  /*bdb50*/  IADD3 R12, P1, R12, R6, RZ ;  /* 0x000000060c0c7210 */ /* 0x010fc40007f3e0ff */
[----:B------:R-:W-:Y:S02]  /*bdb60*/  IADD3 R10, P2, R10, R6, RZ ;  /* 0x000000060a0a7210 */ /* 0x000fe40007f5e0ff */
[----:B------:R-:W-:Y:S01]  /*bdb70*/  IADD3.X R13, R13, R2, RZ, P1, !PT ;  /* 0x000000020d0d7210 */ /* 0x000fe20000ffe4ff */
[----:B------:R-:W4:Y:S02]  /*bdb80*/  LDL.LU R16, [R1+0x3bc0] ;  /* 0x003bc00001107983 */ /* 0x000f240000300800 */
[----:B------:R-:W-:Y:S02]  /*bdb90*/  IMAD.X R11, R11, 0x1, R2, P2 ;  /* 0x000000010b0b7824 */ /* 0x000fe400010e0602 */
[----:B------:R-:W-:Y:S04]  /*bdba0*/  LDGSTS.E [R3+0x41000], desc[UR60][R12.64], P0 ;  /* 0x410000000c037fae */ /* 0x000fe8000812187c */
[----:B------:R-:W4:Y:S04]  /*bdbb0*/  LDL.LU R14, [R1+0x3c00] ;  /* 0x003c0000010e7983 */ /* 0x000f280000300800 */
[----:B------:R-:W-:Y:S04]  /*bdbc0*/  STL [R1+0x3a30], R12 ;  /* 0x003a300c01007387 */ /* 0x000fe80000100800 */
[----:B------:R1:W-:Y:S04]  /*bdbd0*/  STL [R1+0x3a2c], R13 ;  /* 0x003a2c0d01007387 */ /* 0x0003e80000100800 */
[----:B------:R-:W-:Y:S04]  /*bdbe0*/  STL [R1+0x3a70], R10 ;  /* 0x003a700a01007387 */ /* 0x000fe80000100800 */
[----:B------:R1:W-:Y:S04]  /*bdbf0*/  STL [R1+0x3a6c], R11 ;  /* 0x003a6c0b01007387 */ /* 0x0003e80000100800 */
[----:B------:R-:W4:Y:S04]  /*bdc00*/  LDL.LU R17, [R1+0x3bbc] ;  /* 0x003bbc0001117983 */ /* 0x000f280000300800 */
[----:B------:R-:W4:Y:S04]  /*bdc10*/  LDL.LU R15, [R1+0x3bfc] ;  /* 0x003bfc00010f7983 */ /* 0x000f280000300800 */
[----:B------:R-:W-:Y:S04]  /*bdc20*/  LDGSTS.E [R3+0x41400], desc[UR60][R10.64], P0 ;  /* 0x414000000a037fae */ /* 0x000fe8000812187c */
[----:B-1----:R-:W4:Y:S04]  /*bdc30*/  LDL.LU R13, [R1+0x3c3c] ;  /* 0x003c3c00010d7983 */ /* 0x002f280000300800 */
[----:B------:R-:W4:Y:S04]  /*bdc40*/  LDL.LU R12, [R1+0x3c40] ;  /* 0x003c4000010c7983 */ /* 0x000f280000300800 */
[----:B------:R-:W4:Y:S04]  /*bdc50*/  LDL.LU R11, [R1+0x3c7c] ;  /* 0x003c7c00010b7983 */ /* 0x000f280000300800 */
[----:B------:R-:W4:Y:S01]  /*bdc60*/  LDL.LU R10, [R1+0x3c80] ;  /* 0x003c8000010a7983 */ /* 0x000f220000300800 */
[----:B--2---:R-:W-:-:S02]  /*bdc70*/  IADD3 R22, P1, R22, R6, RZ ;  /* 0x0000000616167210 */ /* 0x004fc40007f3e0ff */
[----:B------:R-:W-:Y:S02]  /*bdc80*/  IADD3 R4, P2, R4, R6, RZ ;  /* 0x0000000604047210 */ /* 0x000fe40007f5e0ff */
[----:B------:R-:W-:Y:S01]  /*bdc90*/  IADD3.X R23, R23, R2, RZ, P1, !PT ;  /* 0x0000000217177210 */ /* 0x000fe20000ffe4ff */
[----:B------:R1:W-:Y:S02]  /*bdca0*/  STL [R1+0x3ab0], R22 ;  /* 0x003ab01601007387 */ /* 0x0003e40000100800 */
[----:B------:R-:W-:Y:S02]  /*bdcb0*/  IMAD.X R7, R7, 0x1, R2, P2 ;  /* 0x0000000107077824 */ /* 0x000fe400010e0602 */
[----:B------:R2:W-:Y:S04]  /*bdcc0*/  STL [R1+0x3aac], R23 ;  /* 0x003aac1701007387 */ /* 0x0005e80000100800 */
[----:B------:R1:W-:Y:S04]  /*bdcd0*/  LDGSTS.E [R3+0x41800], desc[UR60][R22.64], P0 ;  /* 0x4180000016037fae */ /* 0x0003e8000812187c */
[----:B------:R-:W-:Y:S04]  /*bdce0*/  STL [R1+0x3af0], R4 ;  /* 0x003af00401007387 */ /* 0x000fe80000100800 */
[----:B------:R2:W-:Y:S01]  /*bdcf0*/  STL [R1+0x3aec], R7 ;  /* 0x003aec0701007387 */ /* 0x0005e20000100800 */
[----:B-1----:R-:W-:Y:S01]  /*bdd00*/  MOV R22, R4 ;  /* 0x0000000400167202 */ /* 0x002fe20000000f00 */
[----:B--2---:R-:W-:-:S02]  /*bdd10*/  IMAD.MOV.U32 R23, RZ, RZ, R7 ;  /* 0x000000ffff177224 */ /* 0x004fc400078e0007 */
[----:B------:R-:W2:Y:S04]  /*bdd20*/  LDL.LU R7, [R1+0x3cc0] ;  /* 0x003cc00001077983 */ /* 0x000ea80000300800 */
[----:B------:R-:W2:Y:S04]  /*bdd30*/  LDL.LU R4, [R1+0x3d00] ;  /* 0x003d000001047983 */ /* 0x000ea80000300800 */
[----:B------:R1:W-:Y:S01]  /*bdd40*/  LDGSTS.E [R3+0x41c00], desc[UR60][R22.64], P0 ;  /* 0x41c0000016037fae */ /* 0x0003e2000812187c */
[-C--:B---3--:R-:W-:Y:S02]  /*bdd50*/  IADD3 R5, P1, R5, R6.reuse, RZ ;  /* 0x0000000605057210 */ /* 0x088fe40007f3e0ff */
[----:B------:R-:W-:-:S03]  /*bdd60*/  IADD3 R20, P2, R20, R6, RZ ;  /* 0x0000000614147210 */ /* 0x000fc60007f5e0ff */
[----:B------:R-:W-:Y:S01]  /*bdd70*/  STL [R1+0x3b30], R5 ;  /* 0x003b300501007387 */ /* 0x000fe20000100800 */
[----:B------:R-:W-:Y:S01]  /*bdd80*/  IADD3.X R9, R9, R2, RZ, P1, !PT ;  /* 0x0000000209097210 */ /* 0x000fe20000ffe4ff */
[----:B------:R-:W-:Y:S01]  /*bdd90*/  IMAD.X R21, R21, 0x1, R2, P2 ;  /* 0x0000000115157824 */ /* 0x000fe200010e0602 */
[----:B-1----:R-:W-:-:S03]  /*bdda0*/  MOV R22, R5 ;  /* 0x0000000500167202 */ /* 0x002fc60000000f00 */
[----:B------:R1:W-:Y:S01]  /*bddb0*/  STL [R1+0x3b2c], R9 ;  /* 0x003b2c0901007387 */ /* 0x0003e20000100800 */
[----:B------:R-:W-:-:S03]  /*bddc0*/  IMAD.MOV.U32 R23, RZ, RZ, R9 ;  /* 0x000000ffff177224 */ /* 0x000fc600078e0009 */
[----:B------:R-:W-:Y:S01]  /*bddd0*/  STL [R1+0x3b70], R20 ;  /* 0x003b701401007387 */ /* 0x000fe20000100800 */
[----:B----4-:R-:W-:-:S03]  /*bdde0*/  IADD3 R16, P1, R16, R6, RZ ;  /* 0x0000000610107210 */ /* 0x010fc60007f3e0ff */
[----:B------:R-:W-:Y:S04]  /*bddf0*/  LDGSTS.E [R3+0x42000], desc[UR60][R22.64], P0 ;  /* 0x4200000016037fae */ /* 0x000fe8000812187c */
[----:B------:R-:W-:Y:S04]  /*bde00*/  LDGSTS.E [R3+0x42400], desc[UR60][R20.64], P0 ;  /* 0x4240000014037fae */ /* 0x000fe8000812187c */
[----:B-1----:R-:W3:Y:S04]  /*bde10*/  LDL.LU R9, [R1+0x3cbc] ;  /* 0x003cbc0001097983 */ /* 0x002ee80000300800 */
[----:B------:R-:W-:Y:S04]  /*bde20*/  STL [R1+0x3b6c], R21 ;  /* 0x003b6c1501007387 */ /* 0x000fe80000100800 */
[----:B------:R-:W4:Y:S01]  /*bde30*/  LDL.LU R5, [R1+0x3cfc] ;  /* 0x003cfc0001057983 */ /* 0x000f220000300800 */
[----:B------:R-:W-:-:S02]  /*bde40*/  IADD3 R14, P2, R14, R6, RZ ;  /* 0x000000060e0e7210 */ /* 0x000fc40007f5e0ff */
[----:B------:R-:W-:Y:S01]  /*bde50*/  IADD3.X R17, R17, R2, RZ, P1, !PT ;  /* 0x0000000211117210 */ /* 0x000fe20000ffe4ff */
[----:B------:R-:W-:Y:S02]  /*bde60*/  STL [R1+0x3bc0], R16 ;  /* 0x003bc01001007387 */ /* 0x000fe40000100800 */
[----:B------:R-:W-:Y:S02]  /*bde70*/  IMAD.X R15, R15, 0x1, R2, P2 ;  /* 0x000000010f0f7824 */ /* 0x000fe400010e0602 */
[----:B------:R-:W-:Y:S04]  /*bde80*/  STL [R1+0x3bbc], R17 ;  /* 0x003bbc1101007387 */ /* 0x000fe80000100800 */
[----:B------:R-:W-:Y:S01]  /*bde90*/  STL [R1+0x3c00], R14 ;  /* 0x003c000e01007387 */ /* 0x000fe20000100800 */
[----:B------:R-:W-:-:S03]  /*bdea0*/  IADD3 R12, P1, R12, R6, RZ ;  /* 0x000000060c0c7210 */ /* 0x000fc60007f3e0ff */
[----:B------:R-:W-:Y:S04]  /*bdeb0*/  LDGSTS.E [R3+0x42800], desc[UR60][R16.64], P0 ;  /* 0x4280000010037fae */ /* 0x000fe8000812187c */
[----:B------:R-:W-:Y:S04]  /*bdec0*/  STL [R1+0x3bfc], R15 ;  /* 0x003bfc0f01007387 */ /* 0x000fe80000100800 */
[----:B------:R-:W4:Y:S01]  /*bded0*/  LDL.LU.64 R88, [R1+0x2850] ;  /* 0x0028500001587983 */ /* 0x000f220000300a00 */
[----:B------:R-:W-:-:S03]  /*bdee0*/  IADD3.X R13, R13, R2, RZ, P1, !PT ;  /* 0x000000020d0d7210 */ /* 0x000fc60000ffe4ff */
[----:B------:R-:W4:Y:S01]  /*bdef0*/  LDL.LU.64 R90, [R1+0x2810] ;  /* 0x00281000015a7983 */ /* 0x000f220000300a00 */
[----:B------:R-:W-:-:S03]  /*bdf00*/  IADD3 R10, P2, R10, R6, RZ ;  /* 0x000000060a0a7210 */ /* 0x000fc60007f5e0ff */
[----:B------:R1:W-:Y:S04]  /*bdf10*/  STL [R1+0x3c40], R12 ;  /* 0x003c400c01007387 */ /* 0x0003e80000100800 */
[----:B------:R1:W-:Y:S01]  /*bdf20*/  STL [R1+0x3c3c], R13 ;  /* 0x003c3c0d01007387 */ /* 0x0003e20000100800 */
[----:B------:R-:W-:-:S03]  /*bdf30*/  IMAD.X R11, R11, 0x1, R2, P2 ;  /* 0x000000010b0b7824 */ /* 0x000fc600010e0602 */
[----:B------:R-:W-:Y:S04]  /*bdf40*/  LDGSTS.E [R3+0x42c00], desc[UR60][R14.64], P0 ;  /* 0x42c000000e037fae */ /* 0x000fe8000812187c */
[----:B------:R-:W-:Y:S04]  /*bdf50*/  STL [R1+0x3c80], R10 ;  /* 0x003c800a01007387 */ /* 0x000fe80000100800 */
[----:B------:R-:W4:Y:S04]  /*bdf60*/  LDL.LU.64 R86, [R1+0x27d0] ;  /* 0x0027d00001567983 */ /* 0x000f280000300a00 */
[----:B------:R1:W-:Y:S04]  /*bdf70*/  LDGSTS.E [R3+0x43000], desc[UR60][R12.64], P0 ;  /* 0x430000000c037fae */ /* 0x0003e8000812187c */
[----:B------:R1:W-:Y:S02]  /*bdf80*/  STL [R1+0x3c7c], R11 ;  /* 0x003c7c0b01007387 */ /* 0x0003e40000100800 */
[----:B-1----:R-:W-:Y:S01]  /*bdf90*/  MOV R12, R10 ;  /* 0x0000000a000c7202 */ /* 0x002fe20000000f00 */
[----:B------:R-:W-:-:S02]  /*bdfa0*/  IMAD.MOV.U32 R13, RZ, RZ, R11 ;  /* 0x000000ffff0d7224 */ /* 0x000fc400078e000b */
[----:B------:R-:W4:Y:S04]  /*bdfb0*/  LDL.LU.64 R10, [R1+0x2790] ;  /* 0x00279000010a7983 */ /* 0x000f280000300a00 */
[----:B------:R-:W4:Y:S04]  /*bdfc0*/  LDL.LU.64 R92, [R1+0x2750] ;  /* 0x00275000015c7983 */ /* 0x000f280000300a00 */
[----:B------:R-:W4:Y:S04]  /*bdfd0*/  LDL.LU.64 R14, [R1+0x2710] ;  /* 0x00271000010e7983 */ /* 0x000f280000300a00 */
[----:B------:R-:W4:Y:S04]  /*bdfe0*/  LDL.LU.64 R84, [R1+0x26d0] ;  /* 0x0026d00001547983 */ /* 0x000f280000300a00 */
[----:B------:R1:W-:Y:S01]  /*bdff0*/  LDGSTS.E [R3+0x43400], desc[UR60][R12.64], P0 ;  /* 0x434000000c037fae */ /* 0x0003e2000812187c */
[----:B--2---:R-:W-:-:S02]  /*be000*/  IADD3 R7, P1, R7, R6, RZ ;  /* 0x0000000607077210 */ /* 0x004fc40007f3e0ff */
[----:B------:R-:W-:-:S03]  /*be010*/  IADD3 R4, P2, R4, R6, RZ ;  /* 0x0000000604047210 */ /* 0x000fc60007f5e0ff */
[----:B------:R2:W-:Y:S01]  /*be020*/  STL [R1+0x3cc0], R7 ;  /* 0x003cc00701007387 */ /* 0x0005e20000100800 */
[----:B---3--:R-:W-:Y:S01]  /*be030*/  IADD3.X R9, R9, R2, RZ, P1, !PT ;  /* 0x0000000209097210 */ /* 0x008fe20000ffe4ff */
[----:B----4-:R-:W-:-:S04]  /*be040*/  IMAD.X R5, R5, 0x1, R2, P2 ;  /* 0x0000000105057824 */ /* 0x010fc800010e0602 */
[----:B------:R-:W-:Y:S04]  /*be050*/  STL [R1+0x3cbc], R9 ;  /* 0x003cbc0901007387 */ /* 0x000fe80000100800 */
[----:B------:R3:W-:Y:S04]  /*be060*/  STL [R1+0x3d00], R4 ;  /* 0x003d000401007387 */ /* 0x0007e80000100800 */
[----:B------:R4:W-:Y:S04]  /*be070*/  STL [R1+0x3cfc], R5 ;  /* 0x003cfc0501007387 */ /* 0x0009e80000100800 */
[----:B------:R-:W3:Y:S04]  /*be080*/  LDL.LU.64 R20, [R1+0x2690] ;  /* 0x0026900001147983 */ /* 0x000ee80000300a00 */
[----:B------:R-:W4:Y:S04]  /*be090*/  LDL.LU.64 R16, [R1+0x2650] ;  /* 0x0026500001107983 */ /* 0x000f280000300a00 */
[----:B------:R-:W4:Y:S01]  /*be0a0*/  LDL.LU.64 R22, [R1+0x2610] ;  /* 0x0026100001167983 */ /* 0x000f220000300a00 */
[----:B-1----:R-:W-:Y:S01]  /*be0b0*/  MOV R12, R7 ;  /* 0x00000007000c7202 */ /* 0x002fe20000000f00 */
[----:B------:R-:W-:Y:S01]  /*be0c0*/  IMAD.MOV.U32 R13, RZ, RZ, R9 ;  /* 0x000000ffff0d7224 */ /* 0x000fe200078e0009 */
[----:B------:R-:W-:-:S04]  /*be0d0*/  IADD3 R161, P1, R88, R6, RZ ;  /* 0x0000000658a17210 */ /* 0x000fc80007f3e0ff */
[----:B------:R-:W-:Y:S01]  /*be0e0*/  LDGSTS.E [R3+0x43800], desc[UR60][R12.64], P0 ;  /* 0x438000000c037fae */ /* 0x000fe2000812187c */
[----:B------:R-:W-:Y:S02]  /*be0f0*/  IADD3.X R178, R89, R2, RZ, P1, !PT ;  /* 0x0000000259b27210 */ /* 0x000fe40000ffe4ff */
[-C--:B------:R-:W-:Y:S02]  /*be100*/  IADD3 R159, P1, R90, R6.reuse, RZ ;  /* 0x000000065a9f7210 */ /* 0x080fe40007f3e0ff */
[----:B--2---:R-:W-:Y:S01]  /*be110*/  SHF.L.U32 R7, R19, 0x2, RZ ;  /* 0x0000000213077819 */ /* 0x004fe200000006ff */
[----:B------:R1:W-:Y:S04]  /*be120*/  LDGSTS.E [R3+0x43c00], desc[UR60][R4.64], P0 ;  /* 0x43c0000004037fae */ /* 0x0003e8000812187c */
[----:B------:R-:W2:Y:S04]  /*be130*/  LDL.LU.64 R12, [R1+0x2608] ;  /* 0x00260800010c7983 */ /* 0x000ea80000300a00 */
[----:B------:R-:W2:Y:S01]  /*be140*/  LDL.LU.64 R88, [R1+0x2600] ;  /* 0x0026000001587983 */ /* 0x000ea20000300a00 */
[----:B------:R-:W-:Y:S01]  /*be150*/  IMAD.X R160, R91, 0x1, R2, P1 ;  /* 0x000000015ba07824 */ /* 0x000fe200008e0602 */
[----:B------:R-:W-:-:S02]  /*be160*/  IADD3 R157, P1, R86, R6, RZ ;  /* 0x00000006569d7210 */ /* 0x000fc40007f3e0ff */
[----:B------:R-:W2:Y:S02]  /*be170*/  LDL.LU.64 R90, [R1+0x25f8] ;  /* 0x0025f800015a7983 */ /* 0x000ea40000300a00 */
[----:B------:R-:W-:Y:S02]  /*be180*/  IADD3.X R158, R87, R2, RZ, P1, !PT ;  /* 0x00000002579e7210 */ /* 0x000fe40000ffe4ff */
[----:B------:R-:W2:Y:S01]  /*be190*/  LDL.LU.64 R86, [R1+0x25f0] ;  /* 0x0025f00001567983 */ /* 0x000ea20000300a00 */
[----:B------:R-:W-:-:S05]  /*be1a0*/  IADD3 R155, P1, R10, R6, RZ ;  /* 0x000000060a9b7210 */ /* 0x000fca0007f3e0ff */
[----:B------:R-:W-:Y:S01]  /*be1b0*/  IMAD.X R156, R11, 0x1, R2, P1 ;  /* 0x000000010b9c7824 */ /* 0x000fe200008e0602 */
[----:B------:R-:W-:Y:S01]  /*be1c0*/  IADD3 R153, P1, R92, R6, RZ ;  /* 0x000000065c997210 */ /* 0x000fe20007f3e0ff */
[----:B------:R-:W2:Y:S03]  /*be1d0*/  LDL.LU.64 R10, [R1+0x25e8] ;  /* 0x0025e800010a7983 */ /* 0x000ea60000300a00 */
[----:B------:R-:W-:Y:S02]  /*be1e0*/  IADD3.X R154, R93, R2, RZ, P1, !PT ;  /* 0x000000025d9a7210 */ /* 0x000fe40000ffe4ff */
[----:B------:R-:W-:-:S05]  /*be1f0*/  IADD3 R151, P1, R14, R6, RZ ;  /* 0x000000060e977210 */ /* 0x000fca0007f3e0ff */
[----:B------:R-:W-:Y:S01]  /*be200*/  IMAD.X R152, R15, 0x1, R2, P1 ;  /* 0x000000010f987824 */ /* 0x000fe200008e0602 */
[----:B------:R-:W-:Y:S01]  /*be210*/  IADD3 R149, P1, R84, R6, RZ ;  /* 0x0000000654957210 */ /* 0x000fe20007f3e0ff */
[----:B------:R-:W2:Y:S03]  /*be220*/  LDL.LU.64 R14, [R1+0x25e0] ;  /* 0x0025e000010e7983 */ /* 0x000ea60000300a00 */
[----:B------:R-:W-:Y:S02]  /*be230*/  IADD3.X R150, R85, R2, RZ, P1, !PT ;  /* 0x0000000255967210 */ /* 0x000fe40000ffe4ff */
[----:B------:R-:W2:Y:S01]  /*be240*/  LDL.LU.64 R84, [R1+0x25d8] ;  /* 0x0025d80001547983 */ /* 0x000ea20000300a00 */
[----:B---3--:R-:W-:-:S05]  /*be250*/  IADD3 R147, P1, R20, R6, RZ ;  /* 0x0000000614937210 */ /* 0x008fca0007f3e0ff */
[--C-:B------:R-:W-:Y:S01]  /*be260*/  IMAD.X R148, R21, 0x1, R2.reuse, P1 ;  /* 0x0000000115947824 */ /* 0x100fe200008e0602 */
[----:B----4-:R-:W-:Y:S01]  /*be270*/  IADD3 R145, P1, R16, R6, RZ ;  /* 0x0000000610917210 */ /* 0x010fe20007f3e0ff */
[----:B------:R-:W3:Y:S03]  /*be280*/  LDL.LU.64 R20, [R1+0x25d0] ;  /* 0x0025d00001147983 */ /* 0x000ee60000300a00 */
[----:B------:R-:W-:Y:S02]  /*be290*/  IADD3.X R146, R17, R2, RZ, P1, !PT ;  /* 0x0000000211927210 */ /* 0x000fe40000ffe4ff */
[----:B------:R-:W-:Y:S01]  /*be2a0*/  IADD3 R143, P1, R22, R6, RZ ;  /* 0x00000006168f7210 */ /* 0x000fe20007f3e0ff */
[----:B------:R-:W4:Y:S04]  /*be2b0*/  LDL.LU.64 R16, [R1+0x25c8] ;  /* 0x0025c80001107983 */ /* 0x000f280000300a00 */
[----:B------:R-:W-:-:S02]  /*be2c0*/  IMAD.X R144, R23, 0x1, R2, P1 ;  /* 0x0000000117907824 */ /* 0x000fc400008e0602 */
[----:B------:R-:W4:Y:S01]  /*be2d0*/  LDL.LU.64 R22, [R1+0x24e0] ;  /* 0x0024e00001167983 */ /* 0x000f220000300a00 */
[----:B-1----:R-:W-:Y:S02]  /*be2e0*/  LOP3.LUT R4, R19, 0x60, RZ, 0xc0, !PT ;  /* 0x0000006013047812 */ /* 0x002fe400078ec0ff */
[----:B------:R-:W-:Y:S02]  /*be2f0*/  LOP3.LUT R7, R7, 0x7c, RZ, 0xc0, !PT ;  /* 0x0000007c07077812 */ /* 0x000fe400078ec0ff */
[----:B--2---:R-:W-:-:S03]  /*be300*/  IADD3 R141, P1, R12, R6, RZ ;  /* 0x000000060c8d7210 */ /* 0x004fc60007f3e0ff */
[----:B------:R-:W-:Y:S02]  /*be310*/  IMAD R7, R4, 0x400, R7 ;  /* 0x0000040004077824 */ /* 0x000fe400078e0207 */
[----:B------:R-:W2:Y:S01]  /*be320*/  LDL.LU.64 R4, [R1+0x25c0] ;  /* 0x0025c00001047983 */ /* 0x000ea20000300a00 */
[----:B------:R-:W-:-:S03]  /*be330*/  IADD3.X R142, R13, R2, RZ, P1, !PT ;  /* 0x000000020d8e7210 */ /* 0x000fc60000ffe4ff */
[----:B------:R-:W2:Y:S01]  /*be340*/  LDL.LU.64 R12, [R1+0x25b8] ;  /* 0x0025b800010c7983 */ /* 0x000ea20000300a00 */
[----:B------:R-:W-:-:S05]  /*be350*/  IADD3 R139, P1, R88, R6, RZ ;  /* 0x00000006588b7210 */ /* 0x000fca0007f3e0ff */
[----:B------:R-:W-:Y:S01]  /*be360*/  IMAD.X R140, R89, 0x1, R2, P1 ;  /* 0x00000001598c7824 */ /* 0x000fe200008e0602 */
[----:B------:R-:W-:Y:S01]  /*be370*/  IADD3 R137, P1, R90, R6, RZ ;  /* 0x000000065a897210 */ /* 0x000fe20007f3e0ff */
[----:B------:R-:W2:Y:S04]  /*be380*/  LDL.LU.64 R88, [R1+0x25b0] ;  /* 0x0025b00001587983 */ /* 0x000ea80000300a00 */
[----:B------:R-:W2:Y:S01]  /*be390*/  LDL.LU.64 R94, [R1+0x25a8] ;  /* 0x0025a800015e7983 */ /* 0x000ea20000300a00 */
[----:B------:R-:W-:Y:S02]  /*be3a0*/  IADD3.X R138, R91, R2, RZ, P1, !PT ;  /* 0x000000025b8a7210 */ /* 0x000fe40000ffe4ff */
[----:B------:R-:W-:-:S05]  /*be3b0*/  IADD3 R135, P1, R86, R6, RZ ;  /* 0x0000000656877210 */ /* 0x000fca0007f3e0ff */
[----:B------:R-:W-:Y:S02]  /*be3c0*/  IMAD.X R136, R87, 0x1, R2, P1 ;  /* 0x0000000157887824 */ /* 0x000fe400008e0602 */
[----:B------:R-:W2:Y:S01]  /*be3d0*/  LDL.LU.64 R86, [R1+0x25a0] ;  /* 0x0025a00001567983 */ /* 0x000ea20000300a00 */
[----:B------:R-:W-:-:S03]  /*be3e0*/  IADD3 R133, P1, R10, R6, RZ ;  /* 0x000000060a857210 */ /* 0x000fc60007f3e0ff */
[----:B------:R-:W2:Y:S01]  /*be3f0*/  LDL.LU.64 R92, [R1+0x2598] ;  /* 0x00259800015c7983 */ /* 0x000ea20000300a00 */
[----:B------:R-:W-:Y:S02]  /*be400*/  IADD3.X R134, R11, R2, RZ, P1, !PT ;  /* 0x000000020b867210 */ /* 0x000fe40000ffe4ff */
[-C--:B------:R-:W-:Y:S01]  /*be410*/  IADD3 R131, P1, R14, R6.reuse, RZ ;  /* 0x000000060e837210 */ /* 0x080fe20007f3e0ff */
[----:B------:R-:W2:Y:S04]  /*be420*/  LDL.LU.64 R10, [R1+0x2590] ;  /* 0x00259000010a7983 */ /* 0x000ea80000300a00 */
[----:B------:R-:W-:Y:S01]  /*be430*/  IMAD.X R132, R15, 0x1, R2, P1 ;  /* 0x000000010f847824 */ /* 0x000fe200008e0602 */
[----:B------:R-:W-:Y:S01]  /*be440*/  IADD3 R129, P1, R84, R6, RZ ;  /* 0x0000000654817210 */ /* 0x000fe20007f3e0ff */
[----:B------:R-:W2:Y:S04]  /*be450*/  LDL.LU.64 R14, [R1+0x2588] ;  /* 0x00258800010e7983 */ /* 0x000ea80000300a00 */
[----:B------:R-:W2:Y:S01]  /*be460*/  LDL.LU.64 R90, [R1+0x2580] ;  /* 0x00258000015a7983 */ /* 0x000ea20000300a00 */
[----:B------:R-:W-:-:S03]  /*be470*/  IADD3.X R130, R85, R2, RZ, P1, !PT ;  /* 0x0000000255827210 */ /* 0x000fc60000ffe4ff */
[----:B------:R-:W2:Y:S01]  /*be480*/  LDL.LU.64 R84, [R1+0x2578] ;  /* 0x0025780001547983 */ /* 0x000ea20000300a00 */
[----:B---3--:R-:W-:-:S05]  /*be490*/  IADD3 R127, P1, R20, R6, RZ ;  /* 0x00000006147f7210 */ /* 0x008fca0007f3e0ff */
[----:B------:R-:W-:Y:S01]  /*be4a0*/  IMAD.X R128, R21, 0x1, R2, P1 ;  /* 0x0000000115807824 */ /* 0x000fe200008e0602 */
[----:B----4-:R-:W-:-:S04]  /*be4b0*/  IADD3 R125, P1, R16, R6, RZ ;  /* 0x00000006107d7210 */ /* 0x010fc80007f3e0ff */
[----:B------:R-:W-:Y:S02]  /*be4c0*/  IADD3.X R126, R17, R2, RZ, P1, !PT ;  /* 0x00000002117e7210 */ /* 0x000fe40000ffe4ff */
[-C--:B------:R-:W-:Y:S01]  /*be4d0*/  IADD3 R20, P1, R22, R6.reuse, RZ ;  /* 0x0000000616147210 */ /* 0x080fe20007f3e0ff */
[----:B------:R-:W3:Y:S04]  /*be4e0*/  LDL.LU.64 R16, [R1+0x2570] ;  /* 0x0025700001107983 */ /* 0x000ee80000300a00 */
[----:B------:R-:W-:Y:S02]  /*be4f0*/  IMAD.X R21, R23, 0x1, R2, P1 ;  /* 0x0000000117157824 */ /* 0x000fe400008e0602 */
[----:B------:R-:W4:Y:S01]  /*be500*/  LDL.LU.64 R22, [R1+0x2568] ;  /* 0x0025680001167983 */ /* 0x000f220000300a00 */
[----:B--2---:R-:W-:-:S04]  /*be510*/  IADD3 R124, P1, R4, R6, RZ ;  /* 0x00000006047c7210 */ /* 0x004fc80007f3e0ff */
[----:B------:R-:W-:Y:S02]  /*be520*/  IADD3.X R4, R5, R2, RZ, P1, !PT ;  /* 0x0000000205047210 */ /* 0x000fe40000ffe4ff */
[----:B------:R-:W-:-:S05]  /*be530*/  IADD3 R123, P1, R12, R6, RZ ;  /* 0x000000060c7b7210 */ /* 0x000fca0007f3e0ff */
[--C-:B------:R-:W-:Y:S01]  /*be540*/  IMAD.X R9, R13, 0x1, R2.reuse, P1 ;  /* 0x000000010d097824 */ /* 0x100fe200008e0602 */
[----:B------:R-:W-:Y:S01]  /*be550*/  IADD3 R121, P1, R88, R6, RZ ;  /* 0x0000000658797210 */ /* 0x000fe20007f3e0ff */
[----:B------:R-:W2:Y:S03]  /*be560*/  LDL.LU.64 R12, [R1+0x2560] ;  /* 0x00256000010c7983 */ /* 0x000ea60000300a00 */
[----:B------:R-:W-:Y:S02]  /*be570*/  IADD3.X R122, R89, R2, RZ, P1, !PT ;  /* 0x00000002597a7210 */ /* 0x000fe40000ffe4ff */
[-C--:B------:R-:W-:Y:S01]  /*be580*/  IADD3 R119, P1, R94, R6.reuse, RZ ;  /* 0x000000065e777210 */ /* 0x080fe20007f3e0ff */
[----:B------:R-:W2:Y:S04]  /*be590*/  LDL.LU.64 R88, [R1+0x2558] ;  /* 0x0025580001587983 */ /* 0x000ea80000300a00 */
[----:B------:R-:W-:Y:S01]  /*be5a0*/  IMAD.X R120, R95, 0x1, R2, P1 ;  /* 0x000000015f787824 */ /* 0x000fe200008e0602 */
[----:B------:R-:W-:-:S04]  /*be5b0*/  IADD3 R117, P1, R86, R6, RZ ;  /* 0x0000000656757210 */ /* 0x000fc80007f3e0ff */
        /* <DEDUP_REMOVED lines=11> */
[----:B------:R-:W-:-:S05]  /*be670*/  IADD3 R109, P1, R84, R6, RZ ;  /* 0x00000006546d7210 */ /* 0x000fca0007f3e0ff */
[----:B------:R-:W-:Y:S02]  /*be680*/  IMAD.X R110, R85, 0x1, R2, P1 ;  /* 0x00000001556e7824 */ /* 0x000fe400008e0602 */
[----:B------:R-:W2:Y:S01]  /*be690*/  LDL.LU.64 R84, [R1+0x2540] ;  /* 0x0025400001547983 */ /* 0x000ea20000300a00 */
[----:B---3--:R-:W-:-:S04]  /*be6a0*/  IADD3 R107, P1, R16, R6, RZ ;  /* 0x00000006106b7210 */ /* 0x008fc80007f3e0ff */
[----:B------:R-:W-:Y:S02]  /*be6b0*/  IADD3.X R108, R17, R2, RZ, P1, !PT ;  /* 0x00000002116c7210 */ /* 0x000fe40000ffe4ff */
[----:B----4-:R-:W-:-:S05]  /*be6c0*/  IADD3 R16, P1, R22, R6, RZ ;  /* 0x0000000616107210 */ /* 0x010fca0007f3e0ff */
[----:B------:R-:W-:Y:S02]  /*be6d0*/  IMAD.X R17, R23, 0x1, R2, P1 ;  /* 0x0000000117117824 */ /* 0x000fe400008e0602 */
[----:B------:R-:W3:Y:S04]  /*be6e0*/  LDL.LU.64 R22, [R1+0x2538] ;  /* 0x0025380001167983 */ /* 0x000ee80000300a00 */
[----:B------:R-:W4:Y:S04]  /*be6f0*/  LDL.LU.64 R92, [R1+0x2530] ;  /* 0x00253000015c7983 */ /* 0x000f280000300a00 */
[----:B------:R-:W4:Y:S04]  /*be700*/  LDL.LU.64 R190, [R1+0x2528] ;  /* 0x0025280001be7983 */ /* 0x000f280000300a00 */
[----:B------:R-:W4:Y:S01]  /*be710*/  LDL.LU.64 R90, [R1+0x2520] ;  /* 0x00252000015a7983 */ /* 0x000f220000300a00 */
[----:B--2---:R-:W-:-:S04]  /*be720*/  IADD3 R105, P1, R12, R6, RZ ;  /* 0x000000060c697210 */ /* 0x004fc80007f3e0ff */
[----:B------:R-:W-:Y:S02]  /*be730*/  IADD3.X R106, R13, R2, RZ, P1, !PT ;  /* 0x000000020d6a7210 */ /* 0x000fe40000ffe4ff */
[----:B------:R-:W-:-:S05]  /*be740*/  IADD3 R12, P1, R88, R6, RZ ;  /* 0x00000006580c7210 */ /* 0x000fca0007f3e0ff */
[----:B------:R-:W-:Y:S01]  /*be750*/  IMAD.X R13, R89, 0x1, R2, P1 ;  /* 0x00000001590d7824 */ /* 0x000fe200008e0602 */
[----:B------:R-:W-:-:S04]  /*be760*/  IADD3 R103, P1, R86, R6, RZ ;  /* 0x0000000656677210 */ /* 0x000fc80007f3e0ff */
[----:B------:R-:W-:Y:S02]  /*be770*/  IADD3.X R104, R87, R2, RZ, P1, !PT ;  /* 0x0000000257687210 */ /* 0x000fe40000ffe4ff */
[----:B------:R-:W-:-:S05]  /*be780*/  IADD3 R101, P1, R10, R6, RZ ;  /* 0x000000060a657210 */ /* 0x000fca0007f3e0ff */
[----:B------:R-:W-:Y:S02]  /*be790*/  IMAD.X R102, R11, 0x1, R2, P1 ;  /* 0x000000010b667824 */ /* 0x000fe400008e0602 */
[----:B------:R-:W2:Y:S04]  /*be7a0*/  LDL.LU.64 R10, [R1+0x2518] ;  /* 0x00251800010a7983 */ /* 0x000ea80000300a00 */
[----:B------:R-:W2:Y:S04]  /*be7b0*/  LDL.LU.64 R88, [R1+0x2510] ;  /* 0x0025100001587983 */ /* 0x000ea80000300a00 */
[----:B------:R-:W2:Y:S01]  /*be7c0*/  LDL.LU.64 R86, [R1+0x2508] ;  /* 0x0025080001567983 */ /* 0x000ea20000300a00 */
[----:B------:R-:W-:-:S04]  /*be7d0*/  IADD3 R99, P1, R84, R6, RZ ;  /* 0x0000000654637210 */ /* 0x000fc80007f3e0ff */
[----:B------:R-:W-:Y:S02]  /*be7e0*/  IADD3.X R100, R85, R2, RZ, P1, !PT ;  /* 0x0000000255647210 */ /* 0x000fe40000ffe4ff */
[----:B------:R-:W2:Y:S01]  /*be7f0*/  LDL.LU.64 R84, [R1+0x2500] ;  /* 0x0025000001547983 */ /* 0x000ea20000300a00 */
[----:B---3--:R-:W-:-:S05]  /*be800*/  IADD3 R97, P1, R22, R6, RZ ;  /* 0x0000000616617210 */ /* 0x008fca0007f3e0ff */
[----:B------:R-:W-:Y:S02]  /*be810*/  IMAD.X R98, R23, 0x1, R2, P1 ;  /* 0x0000000117627824 */ /* 0x000fe400008e0602 */
[----:B------:R-:W3:Y:S04]  /*be820*/  LDL.LU.64 R22, [R1+0x24f8] ;  /* 0x0024f80001167983 */ /* 0x000ee80000300a00 */
[----:B------:R-:W3:Y:S04]  /*be830*/  LDL.LU.64 R186, [R1+0x24f0] ;  /* 0x0024f00001ba7983 */ /* 0x000ee80000300a00 */
[----:B------:R-:W3:Y:S01]  /*be840*/  LDL.LU.64 R182, [R1+0x24e8] ;  /* 0x0024e80001b67983 */ /* 0x000ee20000300a00 */
[----:B----4-:R-:W-:-:S04]  /*be850*/  IADD3 R95, P1, R92, R6, RZ ;  /* 0x000000065c5f7210 */ /* 0x010fc80007f3e0ff */
[----:B------:R-:W-:Y:S02]  /*be860*/  IADD3.X R96, R93, R2, RZ, P1, !PT ;  /* 0x000000025d607210 */ /* 0x000fe40000ffe4ff */
[----:B------:R-:W-:-:S05]  /*be870*/  IADD3 R93, P1, R190, R6, RZ ;  /* 0x00000006be5d7210 */ /* 0x000fca0007f3e0ff */
[----:B------:R-:W-:Y:S01]  /*be880*/  IMAD.X R94, R191, 0x1, R2, P1 ;  /* 0x00000001bf5e7824 */ /* 0x000fe200008e0602 */
[----:B------:R-:W-:-:S04]  /*be890*/  IADD3 R5, P1, R90, R6, RZ ;  /* 0x000000065a057210 */ /* 0x000fc80007f3e0ff */
[----:B------:R-:W-:Y:S02]  /*be8a0*/  IADD3.X R92, R91, R2, RZ, P1, !PT ;  /* 0x000000025b5c7210 */ /* 0x000fe40000ffe4ff */
[----:B--2---:R-:W-:-:S05]  /*be8b0*/  IADD3 R90, P1, R10, R6, RZ ;  /* 0x000000060a5a7210 */ /* 0x004fca0007f3e0ff */
[----:B------:R-:W-:Y:S01]  /*be8c0*/  IMAD.X R91, R11, 0x1, R2, P1 ;  /* 0x000000010b5b7824 */ /* 0x000fe200008e0602 */
[----:B------:R-:W-:-:S04]  /*be8d0*/  IADD3 R10, P1, R88, R6, RZ ;  /* 0x00000006580a7210 */ /* 0x000fc80007f3e0ff */
[----:B------:R-:W-:Y:S02]  /*be8e0*/  IADD3.X R11, R89, R2, RZ, P1, !PT ;  /* 0x00000002590b7210 */ /* 0x000fe40000ffe4ff */
[----:B------:R-:W-:-:S05]  /*be8f0*/  IADD3 R88, P1, R86, R6, RZ ;  /* 0x0000000656587210 */ /* 0x000fca0007f3e0ff */
[----:B------:R-:W-:Y:S01]  /*be900*/  IMAD.X R89, R87, 0x1, R2, P1 ;  /* 0x0000000157597824 */ /* 0x000fe200008e0602 */
[----:B------:R-:W-:-:S04]  /*be910*/  IADD3 R86, P1, R84, R6, RZ ;  /* 0x0000000654567210 */ /* 0x000fc80007f3e0ff */
[----:B------:R-:W-:Y:S01]  /*be920*/  IADD3.X R87, R85, R2, RZ, P1, !PT ;  /* 0x0000000255577210 */ /* 0x000fe20000ffe4ff */
        /* <DEDUP_REMOVED lines=16> */
[----:B------:R-:W-:Y:S02]  /*bea30*/  MOV R90, R88 ;  /* 0x00000058005a7202 */ /* 0x000fe40000000f00 */
[----:B------:R-:W-:Y:S02]  /*bea40*/  MOV R88, R86 ;  /* 0x0000005600587202 */ /* 0x000fe40000000f00 */
[----:B---3--:R-:W-:-:S05]  /*bea50*/  IADD3 R84, P1, R22, R6, RZ ;  /* 0x0000000616547210 */ /* 0x008fca0007f3e0ff */
[----:B------:R-:W-:Y:S01]  /*bea60*/  IMAD.X R85, R23, 0x1, R2, P1 ;  /* 0x0000000117557824 */ /* 0x000fe200008e0602 */
[----:B------:R-:W-:-:S04]  /*bea70*/  IADD3 R23, P1, R186, R6, RZ ;  /* 0x00000006ba177210 */ /* 0x000fc80007f3e0ff */
[----:B------:R-:W-:Y:S02]  /*bea80*/  IADD3.X R83, R187, R2, RZ, P1, !PT ;  /* 0x00000002bb537210 */ /* 0x000fe40000ffe4ff */
[----:B------:R-:W-:-:S05]  /*bea90*/  IADD3 R19, P1, R182, R6, RZ ;  /* 0x00000006b6137210 */ /* 0x000fca0007f3e0ff */
[----:B------:R-:W-:Y:S02]  /*beaa0*/  IMAD.X R22, R183, 0x1, R2, P1 ;  /* 0x00000001b7167824 */ /* 0x000fe400008e0602 */
[----:B------:R-:W-:Y:S01]  /*beab0*/  IMAD.MOV.U32 R183, RZ, RZ, R178 ;  /* 0x000000ffffb77224 */ /* 0x000fe200078e00b2 */
[----:B------:R-:W-:Y:S01]  /*beac0*/  MOV R178, R159 ;  /* 0x0000009f00b27202 */ /* 0x000fe20000000f00 */
[----:B------:R-:W-:Y:S01]  /*bead0*/  IMAD.MOV.U32 R159, RZ, RZ, R156 ;  /* 0x000000ffff9f7224 */ /* 0x000fe200078e009c */
[----:B------:R-:W-:Y:S01]  /*beae0*/  MOV R156, R153 ;  /* 0x00000099009c7202 */ /* 0x000fe20000000f00 */
[----:B------:R-:W-:Y:S01]  /*beaf0*/  IMAD.MOV.U32 R153, RZ, RZ, R150 ;  /* 0x000000ffff997224 */ /* 0x000fe200078e0096 */
[----:B------:R-:W-:Y:S02]  /*beb00*/  MOV R150, R147 ;  /* 0x0000009300967202 */ /* 0x000fe40000000f00 */
[----:B------:R-:W-:Y:S01]  /*beb10*/  MOV R182, R161 ;  /* 0x000000a100b67202 */ /* 0x000fe20000000f00 */
[----:B------:R-:W-:Y:S01]  /*beb20*/  IMAD.MOV.U32 R147, RZ, RZ, R144 ;  /* 0x000000ffff937224 */ /* 0x000fe200078e0090 */
[----:B------:R-:W-:Y:S01]  /*beb30*/  MOV R144, R141 ;  /* 0x0000008d00907202 */ /* 0x000fe20000000f00 */
[----:B------:R-:W-:-:S02]  /*beb40*/  IMAD.MOV.U32 R161, RZ, RZ, R158 ;  /* 0x000000ffffa17224 */ /* 0x000fc400078e009e */
[----:B------:R-:W-:Y:S01]  /*beb50*/  IMAD.MOV.U32 R141, RZ, RZ, R138 ;  /* 0x000000ffff8d7224 */ /* 0x000fe200078e008a */
[----:B------:R-:W-:Y:S02]  /*beb60*/  MOV R158, R155 ;  /* 0x0000009b009e7202 */ /* 0x000fe40000000f00 */
[----:B------:R-:W-:Y:S01]  /*beb70*/  MOV R138, R135 ;  /* 0x00000087008a7202 */ /* 0x000fe20000000f00 */
[----:B------:R-:W-:Y:S01]  /*beb80*/  IMAD.MOV.U32 R135, RZ, RZ, R132 ;  /* 0x000000ffff877224 */ /* 0x000fe200078e0084 */
[----:B------:R-:W-:Y:S01]  /*beb90*/  STL.64 [R1+0x2850], R182 ;  /* 0x002850b601007387 */ /* 0x000fe20000100a00 */
[----:B------:R-:W-:Y:S01]  /*beba0*/  IMAD.MOV.U32 R155, RZ, RZ, R152 ;  /* 0x000000ffff9b7224 */ /* 0x000fe200078e0098 */
[----:B------:R-:W-:Y:S02]  /*bebb0*/  MOV R132, R129 ;  /* 0x0000008100847202 */ /* 0x000fe40000000f00 */
[----:B------:R-:W-:Y:S01]  /*bebc0*/  STL.64 [R1+0x2810], R178 ;  /* 0x002810b201007387 */ /* 0x000fe20000100a00 */
[----:B------:R-:W-:Y:S01]  /*bebd0*/  MOV R152, R149 ;  /* 0x0000009500987202 */ /* 0x000fe20000000f00 */
[----:B------:R-:W-:-:S02]  /*bebe0*/  IMAD.MOV.U32 R129, RZ, RZ, R126 ;  /* 0x000000ffff817224 */ /* 0x000fc400078e007e */
[----:B------:R-:W-:Y:S01]  /*bebf0*/  STL.64 [R1+0x27d0], R160 ;  /* 0x0027d0a001007387 */ /* 0x000fe20000100a00 */
[----:B------:R-:W-:-:S03]  /*bec00*/  MOV R126, R124 ;  /* 0x0000007c007e7202 */ /* 0x000fc60000000f00 */
[----:B------:R-:W-:Y:S01]  /*bec10*/  STL.64 [R1+0x2790], R158 ;  /* 0x0027909e01007387 */ /* 0x000fe20000100a00 */
[----:B------:R-:W-:Y:S01]  /*bec20*/  IMAD.MOV.U32 R149, RZ, RZ, R146 ;  /* 0x000000ffff957224 */ /* 0x000fe200078e0092 */
[----:B------:R-:W-:Y:S02]  /*bec30*/  MOV R124, R123 ;  /* 0x0000007b007c7202 */ /* 0x000fe40000000f00 */
[----:B------:R-:W-:Y:S01]  /*bec40*/  STL.64 [R1+0x2750], R156 ;  /* 0x0027509c01007387 */ /* 0x000fe20000100a00 */
[----:B------:R-:W-:Y:S02]  /*bec50*/  MOV R146, R143 ;  /* 0x0000008f00927202 */ /* 0x000fe40000000f00 */
[----:B------:R-:W-:Y:S01]  /*bec60*/  MOV R123, R122 ;  /* 0x0000007a007b7202 */ /* 0x000fe20000000f00 */
[----:B------:R-:W-:Y:S01]  /*bec70*/  STL.64 [R1+0x2710], R154 ;  /* 0x0027109a01007387 */ /* 0x000fe20000100a00 */
[----:B------:R-:W-:-:S03]  /*bec80*/  IMAD.MOV.U32 R122, RZ, RZ, R121 ;  /* 0x000000ffff7a7224 */ /* 0x000fc600078e0079 */
[----:B------:R-:W-:Y:S01]  /*bec90*/  STL.64 [R1+0x26d0], R152 ;  /* 0x0026d09801007387 */ /* 0x000fe20000100a00 */
[----:B------:R-:W-:Y:S01]  /*beca0*/  IMAD.MOV.U32 R143, RZ, RZ, R140 ;  /* 0x000000ffff8f7224 */ /* 0x000fe200078e008c */
[----:B------:R-:W-:Y:S02]  /*becb0*/  MOV R121, R120 ;  /* 0x0000007800797202 */ /* 0x000fe40000000f00 */
[----:B------:R-:W-:Y:S01]  /*becc0*/  STL.64 [R1+0x2690], R150 ;  /* 0x0026909601007387 */ /* 0x000fe20000100a00 */
[----:B------:R-:W-:Y:S01]  /*becd0*/  MOV R140, R137 ;  /* 0x00000089008c7202 */ /* 0x000fe20000000f00 */
[----:B------:R-:W-:Y:S02]  /*bece0*/  IMAD.MOV.U32 R120, RZ, RZ, R119 ;  /* 0x000000ffff787224 */ /* 0x000fe400078e0077 */
[----:B------:R-:W-:Y:S01]  /*becf0*/  STL.64 [R1+0x2650], R148 ;  /* 0x0026509401007387 */ /* 0x000fe20000100a00 */
[----:B------:R-:W-:-:S03]  /*bed00*/  MOV R119, R118 ;  /* 0x0000007600777202 */ /* 0x000fc60000000f00 */
[----:B------:R-:W-:Y:S01]  /*bed10*/  STL.64 [R1+0x2610], R146 ;  /* 0x0026109201007387 */ /* 0x000fe20000100a00 */
[----:B------:R-:W-:Y:S02]  /*bed20*/  IMAD.MOV.U32 R137, RZ, RZ, R134 ;  /* 0x000000ffff897224 */ /* 0x000fe400078e0086 */
[----:B------:R-:W-:Y:S01]  /*bed30*/  IMAD.MOV.U32 R118, RZ, RZ, R117 ;  /* 0x000000ffff767224 */ /* 0x000fe200078e0075 */
        /* <DEDUP_REMOVED lines=17> */
[----:B------:R-:W-:-:S03]  /*bee50*/  MOV R111, R110 ;  /* 0x0000006e006f7202 */ /* 0x000fc60000000f00 */
[----:B------:R-:W-:Y:S01]  /*bee60*/  STL.64 [R1+0x25d0], R130 ;  /* 0x0025d08201007387 */ /* 0x000fe20000100a00 */
[----:B------:R-:W-:-:S03]  /*bee70*/  IMAD.MOV.U32 R110, RZ, RZ, R109 ;  /* 0x000000ffff6e7224 */ /* 0x000fc600078e006d */
[----:B------:R-:W-:Y:S01]  /*bee80*/  STL.64 [R1+0x25c8], R128 ;  /* 0x0025c88001007387 */ /* 0x000fe20000100a00 */
[----:B------:R-:W-:-:S03]  /*bee90*/  MOV R109, R108 ;  /* 0x0000006c006d7202 */ /* 0x000fc60000000f00 */
[----:B------:R-:W-:Y:S01]  /*beea0*/  STL.64 [R1+0x25c0], R126 ;  /* 0x0025c07e01007387 */ /* 0x000fe20000100a00 */
[----:B------:R-:W-:-:S03]  /*beeb0*/  IMAD.MOV.U32 R108, RZ, RZ, R107 ;  /* 0x000000ffff6c7224 */ /* 0x000fc600078e006b */
[----:B------:R-:W-:Y:S01]  /*beec0*/  STL.64 [R1+0x25b8], R124 ;  /* 0x0025b87c01007387 */ /* 0x000fe20000100a00 */
[----:B------:R-:W-:-:S03]  /*beed0*/  MOV R107, R106 ;  /* 0x0000006a006b7202 */ /* 0x000fc60000000f00 */
[----:B------:R-:W-:Y:S04]  /*beee0*/  LDGSTS.E [R3+0x44000], desc[UR60][R182.64], P0 ;  /* 0x44000000b6037fae */ /* 0x000fe8000812187c */
[----:B------:R-:W-:Y:S01]  /*beef0*/  STL.64 [R1+0x25b0], R122 ;  /* 0x0025b07a01007387 */ /* 0x000fe20000100a00 */
[----:B------:R-:W-:-:S03]  /*bef00*/  IMAD.MOV.U32 R106, RZ, RZ, R105 ;  /* 0x000000ffff6a7224 */ /* 0x000fc600078e0069 */
[----:B------:R-:W-:Y:S04]  /*bef10*/  LDGSTS.E [R3+0x44400], desc[UR60][R178.64], P0 ;  /* 0x44400000b2037fae */ /* 0x000fe8000812187c */
        /* <DEDUP_REMOVED lines=15> */
[----:B------:R1:W-:Y:S01]  /*bf010*/  STL.64 [R1+0x2580], R14 ;  /* 0x0025800e01007387 */ /* 0x0003e20000100a00 */
        /* <DEDUP_REMOVED lines=8> */
[----:B------:R2:W-:Y:S01]  /*bf0a0*/  STL.64 [R1+0x2568], R16 ;  /* 0x0025681001007387 */ /* 0x0005e20000100a00 */
        /* <DEDUP_REMOVED lines=11> */
[----:B------:R-:W-:Y:S04]  /*bf160*/  STL.64 [R1+0x2548], R102 ;  /* 0x0025486601007387 */ /* 0x000fe80000100a00 */
[----:B------:R-:W-:Y:S04]  /*bf170*/  LDGSTS.E [R3+0x47800], desc[UR60][R136.64], P0 ;  /* 0x4780000088037fae */ /* 0x000fe8000812187c */
[----:B------:R-:W-:Y:S04]  /*bf180*/  STL.64 [R1+0x2540], R100 ;  /* 0x0025406401007387 */ /* 0x000fe80000100a00 */
[----:B------:R-:W-:Y:S04]  /*bf190*/  LDGSTS.E [R3+0x47c00], desc[UR60][R134.64], P0 ;  /* 0x47c0000086037fae */ /* 0x000fe8000812187c */
[----:B------:R-:W-:Y:S01]  /*bf1a0*/  STL.64 [R1+0x2538], R98 ;  /* 0x0025386201007387 */ /* 0x000fe20000100a00 */
[----:B------:R-:W-:-:S03]  /*bf1b0*/  IMAD.MOV.U32 R93, RZ, RZ, R91 ;  /* 0x000000ffff5d7224 */ /* 0x000fc600078e005b */
[----:B------:R-:W-:Y:S04]  /*bf1c0*/  LDGSTS.E [R3+0x60000], desc[UR60][R132.64], P0 ;  /* 0x6000000084037fae */ /* 0x000fe8000812187c */
[----:B------:R-:W-:Y:S04]  /*bf1d0*/  STL.64 [R1+0x2530], R96 ;  /* 0x0025306001007387 */ /* 0x000fe80000100a00 */
[----:B------:R-:W-:Y:S04]  /*bf1e0*/  LDGSTS.E [R3+0x60400], desc[UR60][R130.64], P0 ;  /* 0x6040000082037fae */ /* 0x000fe8000812187c */
[----:B------:R-:W-:Y:S01]  /*bf1f0*/  STL.64 [R1+0x2528], R94 ;  /* 0x0025285e01007387 */ /* 0x000fe20000100a00 */
[----:B------:R-:W-:-:S03]  /*bf200*/  IMAD.MOV.U32 R91, RZ, RZ, R89 ;  /* 0x000000ffff5b7224 */ /* 0x000fc600078e0059 */
[----:B------:R-:W-:Y:S04]  /*bf210*/  LDGSTS.E [R3+0x60800], desc[UR60][R128.64], P0 ;  /* 0x6080000080037fae */ /* 0x000fe8000812187c */
[----:B------:R-:W-:Y:S01]  /*bf220*/  STL.64 [R1+0x24e0], R20 ;  /* 0x0024e01401007387 */ /* 0x000fe20000100a00 */
[----:B------:R-:W-:Y:S01]  /*bf230*/  IMAD.MOV.U32 R89, RZ, RZ, R87 ;  /* 0x000000ffff597224 */ /* 0x000fe200078e0057 */
[----:B------:R-:W-:Y:S02]  /*bf240*/  MOV R86, R84 ;  /* 0x0000005400567202 */ /* 0x000fe40000000f00 */
[----:B------:R-:W-:Y:S04]  /*bf250*/  LDGSTS.E [R3+0x60c00], desc[UR60][R126.64], P0 ;  /* 0x60c000007e037fae */ /* 0x000fe8000812187c */
[----:B------:R4:W-:Y:S01]  /*bf260*/  STL.64 [R1+0x2520], R4 ;  /* 0x0025200401007387 */ /* 0x0009e20000100a00 */
[----:B------:R-:W-:Y:S01]  /*bf270*/  IMAD.MOV.U32 R87, RZ, RZ, R85 ;  /* 0x000000ffff577224 */ /* 0x000fe200078e0055 */
[----:B------:R-:W-:-:S02]  /*bf280*/  MOV R84, R23 ;  /* 0x0000001700547202 */ /* 0x000fc40000000f00 */
[----:B------:R-:W-:Y:S04]  /*bf290*/  LDGSTS.E [R3+0x61000], desc[UR60][R124.64], P0 ;  /* 0x610000007c037fae */ /* 0x000fe8000812187c */
[----:B------:R-:W-:Y:S01]  /*bf2a0*/  STL.64 [R1+0x2518], R92 ;  /* 0x0025185c01007387 */ /* 0x000fe20000100a00 */
[----:B------:R-:W-:Y:S01]  /*bf2b0*/  IMAD.MOV.U32 R85, RZ, RZ, R83 ;  /* 0x000000ffff557224 */ /* 0x000fe200078e0053 */
[----:B------:R-:W-:Y:S02]  /*bf2c0*/  MOV R23, R22 ;  /* 0x0000001600177202 */ /* 0x000fe40000000f00 */
[----:B------:R-:W-:Y:S04]  /*bf2d0*/  LDGSTS.E [R3+0x61400], desc[UR60][R122.64], P0 ;  /* 0x614000007a037fae */ /* 0x000fe8000812187c */
[----:B------:R4:W-:Y:S01]  /*bf2e0*/  STL.64 [R1+0x2510], R10 ;  /* 0x0025100a01007387 */ /* 0x0009e20000100a00 */
[----:B------:R-:W-:-:S03]  /*bf2f0*/  IMAD.MOV.U32 R22, RZ, RZ, R19 ;  /* 0x000000ffff167224 */ /* 0x000fc600078e0013 */
[----:B------:R-:W-:Y:S04]  /*bf300*/  LDGSTS.E [R3+0x61800], desc[UR60][R120.64], P0 ;  /* 0x6180000078037fae */ /* 0x000fe8000812187c */
[----:B------:R-:W-:Y:S04]  /*bf310*/  STL.64 [R1+0x2508], R90 ;  /* 0x0025085a01007387 */ /* 0x000fe80000100a00 */
        /* <DEDUP_REMOVED lines=19> */
[----:B-1----:R-:W4:Y:S04]  /*bf450*/  LDL.LU R15, [R1+0x3938] ;  /* 0x00393800010f7983 */ /* 0x002f280000300800 */
[----:B------:R-:W4:Y:S04]  /*bf460*/  LDL.LU R9, [R1+0x3978] ;  /* 0x0039780001097983 */ /* 0x000f280000300800 */
[----:B------:R-:W-:Y:S04]  /*bf470*/  LDGSTS.E [R3+0x65800], desc[UR60][R94.64], P0 ;  /* 0x658000005e037fae */ /* 0x000fe8000812187c */
[----:B------:R-:W-:Y:S04]  /*bf480*/  LDGSTS.E [R3+0x65c00], desc[UR60][R4.64], P0 ;  /* 0x65c0000004037fae */ /* 0x000fe8000812187c */
[----:B--2---:R-:W2:Y:S04]  /*bf490*/  LDL.LU R17, [R1+0x3934] ;  /* 0x0039340001117983 */ /* 0x004ea80000300800 */
[----:B---3--:R-:W3:Y:S04]  /*bf4a0*/  LDL.LU R12, [R1+0x3974] ;  /* 0x00397400010c7983 */ /* 0x008ee80000300800 */
[----:B------:R-:W3:Y:S04]  /*bf4b0*/  LDL.LU R13, [R1+0x39b8] ;  /* 0x0039b800010d7983 */ /* 0x000ee80000300800 */
        /* <DEDUP_REMOVED lines=8> */
[----:B----4-:R-:W4:Y:S04]  /*bf540*/  LDL.LU R4, [R1+0x39f8] ;  /* 0x0039f80001047983 */ /* 0x010f280000300800 */
[----:B------:R-:W4:Y:S04]  /*bf550*/  LDL.LU R19, [R1+0x39b4] ;  /* 0x0039b40001137983 */ /* 0x000f280000300800 */
[----:B------:R-:W4:Y:S04]  /*bf560*/  LDL.LU R10, [R1+0x39f4] ;  /* 0x0039f400010a7983 */ /* 0x000f280000300800 */
[----:B------:R-:W4:Y:S04]  /*bf570*/  LDL.LU R11, [R1+0x3a34] ;  /* 0x003a3400010b7983 */ /* 0x000f280000300800 */
[----:B------:R-:W4:Y:S04]  /*bf580*/  LDL.LU R5, [R1+0x3a38] ;  /* 0x003a380001057983 */ /* 0x000f280000300800 */
[----:B------:R-:W4:Y:S04]  /*bf590*/  LDL.LU R16, [R1+0x3a74] ;  /* 0x003a740001107983 */ /* 0x000f280000300800 */
[----:B------:R-:W4:Y:S01]  /*bf5a0*/  LDL.LU R14, [R1+0x3a78] ;  /* 0x003a7800010e7983 */ /* 0x000f220000300800 */
[----:B-1----:R-:W-:-:S04]  /*bf5b0*/  LOP3.LUT R3, R7, 0x10, RZ, 0x3c, !PT ;  /* 0x0000001007037812 */ /* 0x002fc800078e3cff */
[----:B------:R-:W-:Y:S02]  /*bf5c0*/  IADD3 R3, R3, 0x100000, R8 ;  /* 0x0010000003037810 */ /* 0x000fe40007ffe008 */
[-C--:B------:R-:W-:Y:S02]  /*bf5d0*/  IADD3 R15, P1, R15, R6.reuse, RZ ;  /* 0x000000060f0f7210 */ /* 0x080fe40007f3e0ff */
[----:B------:R-:W-:Y:S02]  /*bf5e0*/  IADD3 R9, P2, R9, R6, RZ ;  /* 0x0000000609097210 */ /* 0x000fe40007f5e0ff */
[----:B--2---:R-:W-:Y:S02]  /*bf5f0*/  IADD3.X R17, R17, R2, RZ, P1, !PT ;  /* 0x0000000211117210 */ /* 0x004fe40000ffe4ff */
[----:B------:R-:W-:Y:S01]  /*bf600*/  MOV R20, R15 ;  /* 0x0000000f00147202 */ /* 0x000fe20000000f00 */
[----:B---3--:R-:W-:Y:S01]  /*bf610*/  IMAD.X R12, R12, 0x1, R2, P2 ;  /* 0x000000010c0c7824 */ /* 0x008fe200010e0602 */
[----:B------:R1:W-:Y:S01]  /*bf620*/  STL [R1+0x3938], R15 ;  /* 0x0039380f01007387 */ /* 0x0003e20000100800 */
[----:B------:R-:W-:-:S03]  /*bf630*/  IMAD.MOV.U32 R21, RZ, RZ, R17 ;  /* 0x000000ffff157224 */ /* 0x000fc600078e0011 */
[----:B------:R-:W-:Y:S04]  /*bf640*/  STL [R1+0x3978], R9 ;  /* 0x0039780901007387 */ /* 0x000fe80000100800 */
[----:B------:R2:W-:Y:S04]  /*bf650*/  STL [R1+0x3934], R17 ;  /* 0x0039341101007387 */ /* 0x0005e80000100800 */
[----:B------:R-:W-:Y:S04]  /*bf660*/  LDGSTS.E [R3+0x40080], desc[UR60][R20.64], P0 ;  /* 0x4008000014037fae */ /* 0x000fe8000812187c */
[----:B-1----:R-:W3:Y:S04]  /*bf670*/  LDL.LU R15, [R1+0x3ab8] ;  /* 0x003ab800010f7983 */ /* 0x002ee80000300800 */
[----:B------:R1:W-:Y:S04]  /*bf680*/  STL [R1+0x3974], R12 ;  /* 0x0039740c01007387 */ /* 0x0003e80000100800 */
[----:B------:R-:W3:Y:S04]  /*bf690*/  LDL.LU R20, [R1+0x3af8] ;  /* 0x003af80001147983 */ /* 0x000ee80000300800 */
[----:B--2---:R-:W2:Y:S04]  /*bf6a0*/  LDL.LU R17, [R1+0x3ab4] ;  /* 0x003ab40001117983 */ /* 0x004ea80000300800 */
[----:B------:R-:W2:Y:S01]  /*bf6b0*/  LDL.LU R21, [R1+0x3af4] ;  /* 0x003af40001157983 */ /* 0x000ea20000300800 */
[----:B------:R-:W-:-:S02]  /*bf6c0*/  IADD3 R13, P1, R13, R6, RZ ;  /* 0x000000060d0d7210 */ /* 0x000fc40007f3e0ff */
[----:B----4-:R-:W-:Y:S02]  /*bf6d0*/  IADD3 R4, P2, R4, R6, RZ ;  /* 0x0000000604047210 */ /* 0x010fe40007f5e0ff */
[----:B------:R-:W-:Y:S01]  /*bf6e0*/  MOV R22, R9 ;  /* 0x0000000900167202 */ /* 0x000fe20000000f00 */
[----:B------:R-:W-:Y:S01]  /*bf6f0*/  IMAD.MOV.U32 R23, RZ, RZ, R12 ;  /* 0x000000ffff177224 */ /* 0x000fe200078e000c */
[----:B------:R-:W-:Y:S01]  /*bf700*/  IADD3.X R19, R19, R2, RZ, P1, !PT ;  /* 0x0000000213137210 */ /* 0x000fe20000ffe4ff */
[----:B------:R-:W4:Y:S01]  /*bf710*/  LDL.LU R9, [R1+0x3b38] ;  /* 0x003b380001097983 */ /* 0x000f220000300800 */
[----:B------:R-:W-:-:S03]  /*bf720*/  IMAD.X R10, R10, 0x1, R2, P2 ;  /* 0x000000010a0a7824 */ /* 0x000fc600010e0602 */
[----:B-1----:R-:W4:Y:S04]  /*bf730*/  LDL.LU R12, [R1+0x3b78] ;  /* 0x003b7800010c7983 */ /* 0x002f280000300800 */
[----:B------:R1:W-:Y:S04]  /*bf740*/  STL [R1+0x39b8], R13 ;  /* 0x0039b80d01007387 */ /* 0x0003e80000100800 */
[----:B------:R1:W-:Y:S04]  /*bf750*/  STL [R1+0x39b4], R19 ;  /* 0x0039b41301007387 */ /* 0x0003e80000100800 */
[----:B------:R1:W-:Y:S04]  /*bf760*/  LDGSTS.E [R3+0x40480], desc[UR60][R22.64], P0 ;  /* 0x4048000016037fae */ /* 0x0003e8000812187c */
[----:B------:R1:W-:Y:S04]  /*bf770*/  STL [R1+0x39f8], R4 ;  /* 0x0039f80401007387 */ /* 0x0003e80000100800 */
[----:B------:R1:W-:Y:S02]  /*bf780*/  STL [R1+0x39f4], R10 ;  /* 0x0039f40a01007387 */ /* 0x0003e40000100800 */
[----:B-1----:R-:W-:-:S02]  /*bf790*/  MOV R22, R13 ;  /* 0x0000000d00167202 */ /* 0x002fc40000000f00 */
[----:B------:R-:W4:Y:S01]  /*bf7a0*/  LDL.LU R13, [R1+0x3b34] ;  /* 0x003b3400010d7983 */ /* 0x000f220000300800 */
[----:B------:R-:W-:-:S03]  /*bf7b0*/  IMAD.MOV.U32 R23, RZ, RZ, R19 ;  /* 0x000000ffff177224 */ /* 0x000fc600078e0013 */
[----:B------:R-:W4:Y:S01]  /*bf7c0*/  LDL.LU R19, [R1+0x3b74] ;  /* 0x003b740001137983 */ /* 0x000f220000300800 */
[-C--:B------:R-:W-:Y:S02]  /*bf7d0*/  IADD3 R5, P1, R5, R6.reuse, RZ ;  /* 0x0000000605057210 */ /* 0x080fe40007f3e0ff */
[----:B------:R-:W-:Y:S01]  /*bf7e0*/  IADD3 R14, P2, R14, R6, RZ ;  /* 0x000000060e0e7210 */ /* 0x000fe20007f5e0ff */
[----:B------:R1:W-:Y:S01]  /*bf7f0*/  LDGSTS.E [R3+0x40880], desc[UR60][R22.64], P0 ;  /* 0x4088000016037fae */ /* 0x0003e2000812187c */
[----:B------:R-:W-:-:S03]  /*bf800*/  IADD3.X R11, R11, R2, RZ, P1, !PT ;  /* 0x000000020b0b7210 */ /* 0x000fc60000ffe4ff */
[----:B------:R-:W-:Y:S01]  /*bf810*/  IMAD.X R16, R16, 0x1, R2, P2 ;  /* 0x0000000110107824 */ /* 0x000fe200010e0602 */
[----:B-1----:R-:W-:Y:S01]  /*bf820*/  MOV R22, R4 ;  /* 0x0000000400167202 */ /* 0x002fe20000000f00 */
[----:B------:R-:W-:Y:S01]  /*bf830*/  IMAD.MOV.U32 R23, RZ, RZ, R10 ;  /* 0x000000ffff177224 */ /* 0x000fe200078e000a */
[----:B------:R-:W4:Y:S04]  /*bf840*/  LDL.LU R4, [R1+0x3bc8] ;  /* 0x003bc80001047983 */ /* 0x000f280000300800 */
[----:B------:R-:W4:Y:S04]  /*bf850*/  LDL.LU R10, [R1+0x3c08] ;  /* 0x003c0800010a7983 */ /* 0x000f280000300800 */
        /* <DEDUP_REMOVED lines=8> */
[----:B------:R-:W4:Y:S04]  /*bf8e0*/  LDL.LU R11, [R1+0x3c04] ;  /* 0x003c0400010b7983 */ /* 0x000f280000300800 */
[----:B------:R1:W-:Y:S02]  /*bf8f0*/  LDGSTS.E [R3+0x41080], desc[UR60][R22.64], P0 ;  /* 0x4108000016037fae */ /* 0x0003e4000812187c */
[----:B-1----:R-:W-:Y:S01]  /*bf900*/  MOV R22, R14 ;  /* 0x0000000e00167202 */ /* 0x002fe20000000f00 */
[----:B------:R-:W-:Y:S01]  /*bf910*/  IMAD.MOV.U32 R23, RZ, RZ, R16 ;  /* 0x000000ffff177224 */ /* 0x000fe200078e0010 */
[----:B------:R-:W4:Y:S04]  /*bf920*/  LDL.LU R14, [R1+0x3c48] ;  /* 0x003c4800010e7983 */ /* 0x000f280000300800 */
[----:B------:R-:W4:Y:S04]  /*bf930*/  LDL.LU R16, [R1+0x3c88] ;  /* 0x003c880001107983 */ /* 0x000f280000300800 */
[----:B------:R1:W-:Y:S01]  /*bf940*/  LDGSTS.E [R3+0x41480], desc[UR60][R22.64], P0 ;  /* 0x4148000016037fae */ /* 0x0003e2000812187c */
[----:B---3--:R-:W-:-:S02]  /*bf950*/  IADD3 R15, P1, R15, R6, RZ ;  /* 0x000000060f0f7210 */ /* 0x008fc40007f3e0ff */
[----:B------:R-:W-:Y:S02]  /*bf960*/  IADD3 R20, P2, R20, R6, RZ ;  /* 0x0000000614147210 */ /* 0x000fe40007f5e0ff */
[----:B--2---:R-:W-:Y:S01]  /*bf970*/  IADD3.X R17, R17, R2, RZ, P1, !PT ;  /* 0x0000000211117210 */ /* 0x004fe20000ffe4ff */
[----:B------:R2:W-:Y:S02]  /*bf980*/  STL [R1+0x3ab8], R15 ;  /* 0x003ab80f01007387 */ /* 0x0005e40000100800 */
[----:B------:R-:W-:Y:S02]  /*bf990*/  IMAD.X R21, R21, 0x1, R2, P2 ;  /* 0x0000000115157824 */ /* 0x000fe400010e0602 */
[----:B------:R3:W-:Y:S04]  /*bf9a0*/  STL [R1+0x3ab4], R17 ;  /* 0x003ab41101007387 */ /* 0x0007e80000100800 */
[----:B------:R4:W-:Y:S01]  /*bf9b0*/  STL [R1+0x3af8], R20 ;  /* 0x003af81401007387 */ /* 0x0009e20000100800 */
[----:B-1----:R-:W-:-:S03]  /*bf9c0*/  MOV R22, R15 ;  /* 0x0000000f00167202 */ /* 0x002fc60000000f00 */
[----:B------:R1:W-:Y:S04]  /*bf9d0*/  STL [R1+0x3af4], R21 ;  /* 0x003af41501007387 */ /* 0x0003e80000100800 */
[----:B--2---:R-:W2:Y:S01]  /*bf9e0*/  LDL.LU R15, [R1+0x3c44] ;  /* 0x003c4400010f7983 */ /* 0x004ea20000300800 */
[----:B------:R-:W-:-:S03]  /*bf9f0*/  IMAD.MOV.U32 R23, RZ, RZ, R17 ;  /* 0x000000ffff177224 */ /* 0x000fc600078e0011 */
[----:B---3--:R-:W3:Y:S01]  /*bfa00*/  LDL.LU R17, [R1+0x3c84] ;  /* 0x003c840001117983 */ /* 0x008ee20000300800 */
[-C--:B----4-:R-:W-:Y:S02]  /*bfa10*/  IADD3 R9, P1, R9, R6.reuse, RZ ;  /* 0x0000000609097210 */ /* 0x090fe40007f3e0ff */
[----:B------:R-:W-:Y:S01]  /*bfa20*/  IADD3 R12, P2, R12, R6, RZ ;  /* 0x000000060c0c7210 */ /* 0x000fe20007f5e0ff */
[----:B------:R-:W-:Y:S04]  /*bfa30*/  LDGSTS.E [R3+0x41880], desc[UR60][R22.64], P0 ;  /* 0x4188000016037fae */ /* 0x000fe8000812187c */
[----:B------:R4:W-:Y:S04]  /*bfa40*/  LDGSTS.E [R3+0x41c80], desc[UR60][R20.64], P0 ;  /* 0x41c8000014037fae */ /* 0x0009e8000812187c */
[----:B------:R-:W-:Y:S01]  /*bfa50*/  STL [R1+0x3b38], R9 ;  /* 0x003b380901007387 */ /* 0x000fe20000100800 */
[----:B------:R-:W-:Y:S01]  /*bfa60*/  IADD3.X R13, R13, R2, RZ, P1, !PT ;  /* 0x000000020d0d7210 */ /* 0x000fe20000ffe4ff */
[----:B------:R-:W-:Y:S01]  /*bfa70*/  IMAD.X R19, R19, 0x1, R2, P2 ;  /* 0x0000000113137824 */ /* 0x000fe200010e0602 */
[----:B----4-:R-:W-:-:S03]  /*bfa80*/  MOV R20, R9 ;  /* 0x0000000900147202 */ /* 0x010fc60000000f00 */
[----:B-1----:R-:W-:Y:S01]  /*bfa90*/  IMAD.MOV.U32 R21, RZ, RZ, R13 ;  /* 0x000000ffff157224 */ /* 0x002fe200078e000d */
[----:B------:R1:W-:Y:S04]  /*bfaa0*/  STL [R1+0x3b34], R13 ;  /* 0x003b340d01007387 */ /* 0x0003e80000100800 */
[----:B------:R-:W-:Y:S04]  /*bfab0*/  STL [R1+0x3b78], R12 ;  /* 0x003b780c01007387 */ /* 0x000fe80000100800 */
[----:B------:R4:W-:Y:S04]  /*bfac0*/  LDGSTS.E [R3+0x42080], desc[UR60][R20.64], P0 ;  /* 0x4208000014037fae */ /* 0x0009e8000812187c */
[----:B-1----:R-:W3:Y:S04]  /*bfad0*/  LDL.LU R13, [R1+0x3cc8] ;  /* 0x003cc800010d7983 */ /* 0x002ee80000300800 */
[----:B------:R1:W-:Y:S04]  /*bfae0*/  STL [R1+0x3b74], R19 ;  /* 0x003b741301007387 */ /* 0x0003e80000100800 */
[----:B------:R-:W3:Y:S01]  /*bfaf0*/  LDL.LU R9, [R1+0x3d08] ;  /* 0x003d080001097983 */ /* 0x000ee20000300800 */
[----:B----4-:R-:W-:Y:S01]  /*bfb00*/  IMAD.MOV.U32 R21, RZ, RZ, R19 ;  /* 0x000000ffff157224 */ /* 0x010fe200078e0013 */
[----:B------:R-:W-:-:S02]  /*bfb10*/  MOV R20, R12 ;  /* 0x0000000c00147202 */ /* 0x000fc40000000f00 */
[----:B-1----:R-:W4:Y:S04]  /*bfb20*/  LDL.LU R19, [R1+0x3cc4] ;  /* 0x003cc40001137983 */ /* 0x002f280000300800 */
[----:B------:R-:W4:Y:S01]  /*bfb30*/  LDL.LU R12, [R1+0x3d04] ;  /* 0x003d0400010c7983 */ /* 0x000f220000300800 */
[-C--:B------:R-:W-:Y:S02]  /*bfb40*/  IADD3 R4, P1, R4, R6.reuse, RZ ;  /* 0x0000000604047210 */ /* 0x080fe40007f3e0ff */
[----:B------:R-:W-:Y:S01]  /*bfb50*/  IADD3 R10, P2, R10, R6, RZ ;  /* 0x000000060a0a7210 */ /* 0x000fe20007f5e0ff */
[----:B------:R1:W-:Y:S04]  /*bfb60*/  LDGSTS.E [R3+0x42480], desc[UR60][R20.64], P0 ;  /* 0x4248000014037fae */ /* 0x0003e8000812187c */
[----:B------:R-:W-:Y:S01]  /*bfb70*/  STL [R1+0x3bc8], R4 ;  /* 0x003bc80401007387 */ /* 0x000fe20000100800 */
[----:B------:R-:W-:Y:S01]  /*bfb80*/  IADD3.X R5, R5, R2, RZ, P1, !PT ;  /* 0x0000000205057210 */ /* 0x000fe20000ffe4ff */
[----:B------:R-:W-:-:S04]  /*bfb90*/  IMAD.X R11, R11, 0x1, R2, P2 ;  /* 0x000000010b0b7824 */ /* 0x000fc800010e0602 */
[----:B------:R1:W-:Y:S02]  /*bfba0*/  STL [R1+0x3bc4], R5 ;  /* 0x003bc40501007387 */ /* 0x0003e40000100800 */
[----:B-1----:R-:W-:Y:S01]  /*bfbb0*/  MOV R20, R4 ;  /* 0x0000000400147202 */ /* 0x002fe20000000f00 */
[----:B------:R-:W-:Y:S01]  /*bfbc0*/  IMAD.MOV.U32 R21, RZ, RZ, R5 ;  /* 0x000000ffff157224 */ /* 0x000fe200078e0005 */
[----:B------:R-:W-:Y:S04]  /*bfbd0*/  STL [R1+0x3c08], R10 ;  /* 0x003c080a01007387 */ /* 0x000fe80000100800 */
[----:B------:R1:W-:Y:S04]  /*bfbe0*/  LDGSTS.E [R3+0x42880], desc[UR60][R20.64], P0 ;  /* 0x4288000014037fae */ /* 0x0003e8000812187c */
[----:B------:R-:W4:Y:S04]  /*bfbf0*/  LDL.LU.64 R4, [R1+0x2848] ;  /* 0x0028480001047983 */ /* 0x000f280000300a00 */
[----:B------:R1:W-:Y:S04]  /*bfc00*/  STL [R1+0x3c04], R11 ;  /* 0x003c040b01007387 */ /* 0x0003e80000100800 */
[----:B------:R-:W4:Y:S04]  /*bfc10*/  LDL.LU.64 R90, [R1+0x2808] ;  /* 0x00280800015a7983 */ /* 0x000f280000300a00 */
[----:B------:R-:W4:Y:S04]  /*bfc20*/  LDL.LU.64 R86, [R1+0x27c8] ;  /* 0x0027c80001567983 */ /* 0x000f280000300a00 */
[----:B------:R-:W-:Y:S01]  /*bfc30*/  LDGSTS.E [R3+0x42c80], desc[UR60][R10.64], P0 ;  /* 0x42c800000a037fae */ /* 0x000fe2000812187c */
[----:B------:R-:W-:-:S02]  /*bfc40*/  IADD3 R14, P1, R14, R6, RZ ;  /* 0x000000060e0e7210 */ /* 0x000fc40007f3e0ff */
[----:B------:R-:W-:Y:S01]  /*bfc50*/  IADD3 R16, P2, R16, R6, RZ ;  /* 0x0000000610107210 */ /* 0x000fe20007f5e0ff */
[----:B-1----:R-:W4:Y:S04]  /*bfc60*/  LDL.LU.64 R10, [R1+0x2788] ;  /* 0x00278800010a7983 */ /* 0x002f280000300a00 */
[----:B------:R-:W-:Y:S01]  /*bfc70*/  STL [R1+0x3c48], R14 ;  /* 0x003c480e01007387 */ /* 0x000fe20000100800 */
[----:B--2---:R-:W-:-:S05]  /*bfc80*/  IADD3.X R15, R15, R2, RZ, P1, !PT ;  /* 0x000000020f0f7210 */ /* 0x004fca0000ffe4ff */
[----:B------:R1:W-:Y:S01]  /*bfc90*/  STL [R1+0x3c44], R15 ;  /* 0x003c440f01007387 */ /* 0x0003e20000100800 */
[----:B---3--:R-:W-:-:S03]  /*bfca0*/  IMAD.X R17, R17, 0x1, R2, P2 ;  /* 0x0000000111117824 */ /* 0x008fc600010e0602 */
[----:B------:R-:W-:Y:S04]  /*bfcb0*/  STL [R1+0x3c88], R16 ;  /* 0x003c881001007387 */ /* 0x000fe80000100800 */
[----:B------:R-:W2:Y:S04]  /*bfcc0*/  LDL.LU.64 R92, [R1+0x2748] ;  /* 0x00274800015c7983 */ /* 0x000ea80000300a00 */
[----:B------:R-:W-:Y:S04]  /*bfcd0*/  LDGSTS.E [R3+0x43080], desc[UR60][R14.64], P0 ;  /* 0x430800000e037fae */ /* 0x000fe8000812187c */
[----:B------:R3:W-:Y:S04]  /*bfce0*/  STL [R1+0x3c84], R17 ;  /* 0x003c841101007387 */ /* 0x0007e80000100800 */
[----:B------:R-:W-:Y:S04]  /*bfcf0*/  LDGSTS.E [R3+0x43480], desc[UR60][R16.64], P0 ;  /* 0x4348000010037fae */ /* 0x000fe8000812187c */
[----:B-1----:R-:W2:Y:S04]  /*bfd00*/  LDL.LU.64 R14, [R1+0x2708] ;  /* 0x00270800010e7983 */ /* 0x002ea80000300a00 */
[----:B------:R-:W2:Y:S04]  /*bfd10*/  LDL.LU.64 R84, [R1+0x26c8] ;  /* 0x0026c80001547983 */ /* 0x000ea80000300a00 */
[----:B------:R-:W2:Y:S04]  /*bfd20*/  LDL.LU.64 R22, [R1+0x2688] ;  /* 0x0026880001167983 */ /* 0x000ea80000300a00 */
[----:B---3--:R-:W3:Y:S01]  /*bfd30*/  LDL.LU.64 R16, [R1+0x2648] ;  /* 0x0026480001107983 */ /* 0x008ee20000300a00 */
[----:B------:R-:W-:-:S02]  /*bfd40*/  IADD3 R13, P1, R13, R6, RZ ;  /* 0x000000060d0d7210 */ /* 0x000fc40007f3e0ff */
[----:B------:R-:W-:Y:S02]  /*bfd50*/  IADD3 R9, P2, R9, R6, RZ ;  /* 0x0000000609097210 */ /* 0x000fe40007f5e0ff */
[----:B------:R-:W-:Y:S02]  /*bfd60*/  MOV R20, R13 ;  /* 0x0000000d00147202 */ /* 0x000fe40000000f00 */
[----:B----4-:R-:W-:Y:S01]  /*bfd70*/  IADD3.X R19, R19, R2, RZ, P1, !PT ;  /* 0x0000000213137210 */ /* 0x010fe20000ffe4ff */
[----:B------:R-:W-:Y:S01]  /*bfd80*/  IMAD.X R12, R12, 0x1, R2, P2 ;  /* 0x000000010c0c7824 */ /* 0x000fe200010e0602 */
[----:B------:R1:W-:Y:S03]  /*bfd90*/  STL [R1+0x3cc8], R13 ;  /* 0x003cc80d01007387 */ /* 0x0003e60000100800 */
[----:B------:R-:W-:Y:S01]  /*bfda0*/  IMAD.MOV.U32 R21, RZ, RZ, R19 ;  /* 0x000000ffff157224 */ /* 0x000fe200078e0013 */
[----:B------:R-:W-:Y:S04]  /*bfdb0*/  STL [R1+0x3cc4], R19 ;  /* 0x003cc41301007387 */ /* 0x000fe80000100800 */
[----:B------:R-:W-:Y:S04]  /*bfdc0*/  STL [R1+0x3d08], R9 ;  /* 0x003d080901007387 */ /* 0x000fe80000100800 */
[----:B------:R4:W-:Y:S04]  /*bfdd0*/  STL [R1+0x3d04], R12 ;  /* 0x003d040c01007387 */ /* 0x0009e80000100800 */
[----:B------:R3:W-:Y:S01]  /*bfde0*/  LDGSTS.E [R3+0x43880], desc[UR60][R20.64], P0 ;  /* 0x4388000014037fae */ /* 0x0007e2000812187c */
[----:B-1----:R-:W-:Y:S01]  /*bfdf0*/  MOV R13, R12 ;  /* 0x0000000c000d7202 */ /* 0x002fe20000000f00 */
[----:B----4-:R-:W-:-:S02]  /*bfe00*/  IMAD.MOV.U32 R12, RZ, RZ, R9 ;  /* 0x000000ffff0c7224 */ /* 0x010fc400078e0009 */
[----:B------:R-:W4:Y:S04]  /*bfe10*/  LDL.LU.64 R20, [R1+0x24d8] ;  /* 0x0024d80001147983 */ /* 0x000f280000300a00 */
[----:B------:R1:W-:Y:S01]  /*bfe20*/  LDGSTS.E [R3+0x43c80], desc[UR60][R12.64], P0 ;  /* 0x43c800000c037fae */ /* 0x0003e2000812187c */
[----:B------:R-:W-:-:S04]  /*bfe30*/  IADD3 R178, P1, R4, R6, RZ ;  /* 0x0000000604b27210 */ /* 0x000fc80007f3e0ff */
[----:B------:R-:W-:Y:S02]  /*bfe40*/  IADD3.X R4, R5, R2, RZ, P1, !PT ;  /* 0x0000000205047210 */ /* 0x000fe40000ffe4ff */
[-C--:B------:R-:W-:Y:S01]  /*bfe50*/  IADD3 R161, P1, R90, R6.reuse, RZ ;  /* 0x000000065aa17210 */ /* 0x080fe20007f3e0ff */
[----:B------:R-:W4:Y:S04]  /*bfe60*/  LDL.LU.64 R12, [R1+0x24a0] ;  /* 0x0024a000010c7983 */ /* 0x000f280000300a00 */
[----:B------:R-:W4:Y:S01]  /*bfe70*/  LDL.LU.64 R88, [R1+0x2468] ;  /* 0x0024680001587983 */ /* 0x000f220000300a00 */
[----:B------:R-:W-:Y:S01]  /*bfe80*/  IMAD.X R9, R91, 0x1, R2, P1 ;  /* 0x000000015b097824 */ /* 0x000fe200008e0602 */
[----:B------:R-:W-:Y:S02]  /*bfe90*/  IADD3 R159, P1, R86, R6, RZ ;  /* 0x00000006569f7210 */ /* 0x000fe40007f3e0ff */
[----:B------:R-:W4:Y:S02]  /*bfea0*/  LDL.LU.64 R90, [R1+0x2430] ;  /* 0x00243000015a7983 */ /* 0x000f240000300a00 */
[----:B------:R-:W-:-:S02]  /*bfeb0*/  IADD3.X R160, R87, R2, RZ, P1, !PT ;  /* 0x0000000257a07210 */ /* 0x000fc40000ffe4ff */
[-C--:B------:R-:W-:Y:S01]  /*bfec0*/  IADD3 R157, P1, R10, R6.reuse, RZ ;  /* 0x000000060a9d7210 */ /* 0x080fe20007f3e0ff */
[----:B------:R-:W4:Y:S04]  /*bfed0*/  LDL.LU.64 R86, [R1+0x2408] ;  /* 0x0024080001567983 */ /* 0x000f280000300a00 */
        /* <DEDUP_REMOVED lines=11> */
[----:B------:R-:W2:Y:S01]  /*bff90*/  LDL.LU.64 R96, [R1+0x23e8] ;  /* 0x0023e80001607983 */ /* 0x000ea20000300a00 */
[----:B------:R-:W-:Y:S01]  /*bffa0*/  IMAD.X R150, R23, 0x1, R2, P1 ;  /* 0x0000000117967824 */ /* 0x000fe200008e0602 */
[----:B---3--:R-:W-:-:S04]  /*bffb0*/  IADD3 R147, P1, R16, R6, RZ ;  /* 0x0000000610937210 */ /* 0x008fc80007f3e0ff */
[----:B------:R-:W-:Y:S02]  /*bffc0*/  IADD3.X R148, R17, R2, RZ, P1, !PT ;  /* 0x0000000211947210 */ /* 0x000fe40000ffe4ff */
[----:B------:R-:W3:Y:S04]  /*bffd0*/  LDL.LU.64 R16, [R1+0x23e0] ;  /* 0x0023e00001107983 */ /* 0x000ee80000300a00 */
[----:B------:R-:W3:Y:S01]  /*bffe0*/  LDL.LU.64 R22, [R1+0x23d8] ;  /* 0x0023d80001167983 */ /* 0x000ee20000300a00 */
[----:B----4-:R-:W-:-:S05]  /*bfff0*/  IADD3 R145, P1, R20, R6, RZ ;  /* 0x0000000614917210 */ /* 0x010fca0007f3e0ff */
[----:B------:R-:W-:Y:S02]  /*c0000*/  IMAD.X R146, R21, 0x1, R2, P1 ;  /* 0x0000000115927824 */ /* 0x000fe400008e0602 */
[----:B------:R-:W4:Y:S01]  /*c0010*/  LDL.LU.64 R20, [R1+0x23d0] ;  /* 0x0023d00001147983 */ /* 0x000f220000300a00 */
[----:B------:R-:W-:-:S04]  /*c0020*/  IADD3 R143, P1, R12, R6, RZ ;  /* 0x000000060c8f7210 */ /* 0x000fc80007f3e0ff */
[----:B------:R-:W-:Y:S02]  /*c0030*/  IADD3.X R144, R13, R2, RZ, P1, !PT ;  /* 0x000000020d907210 */ /* 0x000fe40000ffe4ff */
[-C--:B------:R-:W-:Y:S01]  /*c0040*/  IADD3 R141, P1, R88, R6.reuse, RZ ;  /* 0x00000006588d7210 */ /* 0x080fe20007f3e0ff */
[----:B------:R-:W4:Y:S04]  /*c0050*/  LDL.LU.64 R12, [R1+0x22f8] ;  /* 0x0022f800010c7983 */ /* 0x000f280000300a00 */
[----:B------:R-:W-:Y:S01]  /*c0060*/  IMAD.X R142, R89, 0x1, R2, P1 ;  /* 0x00000001598e7824 */ /* 0x000fe200008e0602 */
[----:B------:R-:W-:Y:S01]  /*c0070*/  IADD3 R139, P1, R90, R6, RZ ;  /* 0x000000065a8b7210 */ /* 0x000fe20007f3e0ff */
[----:B------:R-:W4:Y:S04]  /*c0080*/  LDL.LU.64 R88, [R1+0x23c8] ;  /* 0x0023c80001587983 */ /* 0x000f280000300a00 */
[----:B------:R-:W4:Y:S01]  /*c0090*/  LDL.LU.64 R94, [R1+0x23c0] ;  /* 0x0023c000015e7983 */ /* 0x000f220000300a00 */
[----:B------:R-:W-:-:S02]  /*c00a0*/  IADD3.X R140, R91, R2, RZ, P1, !PT ;  /* 0x000000025b8c7210 */ /* 0x000fc40000ffe4ff */
[----:B------:R-:W-:-:S05]  /*c00b0*/  IADD3 R137, P1, R86, R6, RZ ;  /* 0x0000000656897210 */ /* 0x000fca0007f3e0ff */
[----:B------:R-:W-:Y:S02]  /*c00c0*/  IMAD.X R138, R87, 0x1, R2, P1 ;  /* 0x00000001578a7824 */ /* 0x000fe400008e0602 */
[----:B------:R-:W4:Y:S01]  /*c00d0*/  LDL.LU.64 R86, [R1+0x23b8] ;  /* 0x0023b80001567983 */ /* 0x000f220000300a00 */
[----:B------:R-:W-:-:S03]  /*c00e0*/  IADD3 R135, P1, R10, R6, RZ ;  /* 0x000000060a877210 */ /* 0x000fc60007f3e0ff */
[----:B------:R-:W4:Y:S01]  /*c00f0*/  LDL.LU.64 R92, [R1+0x23b0] ;  /* 0x0023b000015c7983 */ /* 0x000f220000300a00 */
[----:B------:R-:W-:-:S03]  /*c0100*/  IADD3.X R136, R11, R2, RZ, P1, !PT ;  /* 0x000000020b887210 */ /* 0x000fc60000ffe4ff */
[----:B------:R-:W4:Y:S01]  /*c0110*/  LDL.LU.64 R10, [R1+0x23a8] ;  /* 0x0023a800010a7983 */ /* 0x000f220000300a00 */
[----:B--2---:R-:W-:-:S05]  /*c0120*/  IADD3 R133, P1, R14, R6, RZ ;  /* 0x000000060e857210 */ /* 0x004fca0007f3e0ff */
[--C-:B------:R-:W-:Y:S01]  /*c0130*/  IMAD.X R134, R15, 0x1, R2.reuse, P1 ;  /* 0x000000010f867824 */ /* 0x100fe200008e0602 */
[----:B------:R-:W-:Y:S01]  /*c0140*/  IADD3 R131, P1, R84, R6, RZ ;  /* 0x0000000654837210 */ /* 0x000fe20007f3e0ff */
[----:B------:R-:W2:Y:S04]  /*c0150*/  LDL.LU.64 R14, [R1+0x23a0] ;  /* 0x0023a000010e7983 */ /* 0x000ea80000300a00 */
[----:B------:R-:W2:Y:S01]  /*c0160*/  LDL.LU.64 R90, [R1+0x2398] ;  /* 0x00239800015a7983 */ /* 0x000ea20000300a00 */
[----:B------:R-:W-:Y:S02]  /*c0170*/  IADD3.X R132, R85, R2, RZ, P1, !PT ;  /* 0x0000000255847210 */ /* 0x000fe40000ffe4ff */
[-C--:B------:R-:W-:Y:S01]  /*c0180*/  IADD3 R129, P1, R96, R6.reuse, RZ ;  /* 0x0000000660817210 */ /* 0x080fe20007f3e0ff */
[----:B------:R-:W2:Y:S04]  /*c0190*/  LDL.LU.64 R84, [R1+0x2390] ;  /* 0x0023900001547983 */ /* 0x000ea80000300a00 */
[----:B------:R-:W-:Y:S01]  /*c01a0*/  IMAD.X R130, R97, 0x1, R2, P1 ;  /* 0x0000000161827824 */ /* 0x000fe200008e0602 */
[----:B---3--:R-:W-:-:S04]  /*c01b0*/  IADD3 R127, P1, R16, R6, RZ ;  /* 0x00000006107f7210 */ /* 0x008fc80007f3e0ff */
[----:B------:R-:W-:Y:S02]  /*c01c0*/  IADD3.X R128, R17, R2, RZ, P1, !PT ;  /* 0x0000000211807210 */ /* 0x000fe40000ffe4ff */
[-C--:B------:R-:W-:Y:S01]  /*c01d0*/  IADD3 R125, P1, R22, R6.reuse, RZ ;  /* 0x00000006167d7210 */ /* 0x080fe20007f3e0ff */
[----:B------:R-:W3:Y:S04]  /*c01e0*/  LDL.LU.64 R16, [R1+0x2388] ;  /* 0x0023880001107983 */ /* 0x000ee80000300a00 */
[----:B------:R-:W-:Y:S02]  /*c01f0*/  IMAD.X R126, R23, 0x1, R2, P1 ;  /* 0x00000001177e7824 */ /* 0x000fe400008e0602 */
[----:B------:R-:W3:Y:S01]  /*c0200*/  LDL.LU.64 R22, [R1+0x2380] ;  /* 0x0023800001167983 */ /* 0x000ee20000300a00 */
[----:B----4-:R-:W-:-:S04]  /*c0210*/  IADD3 R123, P1, R20, R6, RZ ;  /* 0x00000006147b7210 */ /* 0x010fc80007f3e0ff */
[----:B------:R-:W-:Y:S02]  /*c0220*/  IADD3.X R124, R21, R2, RZ, P1, !PT ;  /* 0x00000002157c7210 */ /* 0x000fe40000ffe4ff */
[----:B------:R-:W-:-:S05]  /*c0230*/  IADD3 R20, P1, R12, R6, RZ ;  /* 0x000000060c147210 */ /* 0x000fca0007f3e0ff */
[--C-:B------:R-:W-:Y:S01]  /*c0240*/  IMAD.X R21, R13, 0x1, R2.reuse, P1 ;  /* 0x000000010d157824 */ /* 0x100fe200008e0602 */
[----:B------:R-:W-:Y:S01]  /*c0250*/  IADD3 R121, P1, R88, R6, RZ ;  /* 0x0000000658797210 */ /* 0x000fe20007f3e0ff */
[----:B------:R-:W4:Y:S03]  /*c0260*/  LDL.LU.64 R12, [R1+0x2378] ;  /* 0x00237800010c7983 */ /* 0x000f260000300a00 */
[----:B------:R-:W-:Y:S02]  /*c0270*/  IADD3.X R122, R89, R2, RZ, P1, !PT ;  /* 0x00000002597a7210 */ /* 0x000fe40000ffe4ff */
[-C--:B------:R-:W-:Y:S01]  /*c0280*/  IADD3 R119, P1, R94, R6.reuse, RZ ;  /* 0x000000065e777210 */ /* 0x080fe20007f3e0ff */
[----:B------:R-:W1:Y:S04]  /*c0290*/  LDL.LU.64 R88, [R1+0x2370] ;  /* 0x0023700001587983 */ /* 0x000e680000300a00 */
[----:B------:R-:W-:Y:S01]  /*c02a0*/  IMAD.X R120, R95, 0x1, R2, P1 ;  /* 0x000000015f787824 */ /* 0x000fe200008e0602 */
[----:B------:R-:W-:-:S04]  /*c02b0*/  IADD3 R117, P1, R86, R6, RZ ;  /* 0x0000000656757210 */ /* 0x000fc80007f3e0ff */
[----:B------:R-:W-:Y:S02]  /*c02c0*/  IADD3.X R118, R87, R2, RZ, P1, !PT ;  /* 0x0000000257767210 */ /* 0x000fe40000ffe4ff */
[-C--:B------:R-:W-:Y:S01]  /*c02d0*/  IADD3 R115, P1, R92, R6.reuse, RZ ;  /* 0x000000065c737210 */ /* 0x080fe20007f3e0ff */
[----:B------:R-:W4:Y:S04]  /*c02e0*/  LDL.LU.64 R86, [R1+0x2368] ;  /* 0x0023680001567983 */ /* 0x000f280000300a00 */
[----:B------:R-:W-:Y:S01]  /*c02f0*/  IMAD.X R116, R93, 0x1, R2, P1 ;  /* 0x000000015d747824 */ /* 0x000fe200008e0602 */
[----:B------:R-:W-:-:S04]  /*c0300*/  IADD3 R113, P1, R10, R6, RZ ;  /* 0x000000060a717210 */ /* 0x000fc80007f3e0ff */
[----:B------:R-:W-:Y:S02]  /*c0310*/  IADD3.X R114, R11, R2, RZ, P1, !PT ;  /* 0x000000020b727210 */ /* 0x000fe40000ffe4ff */
[----:B------:R-:W4:Y:S01]  /*c0320*/  LDL.LU.64 R10, [R1+0x2360] ;  /* 0x00236000010a7983 */ /* 0x000f220000300a00 */
[----:B--2---:R-:W-:-:S05]  /*c0330*/  IADD3 R111, P1, R14, R6, RZ ;  /* 0x000000060e6f7210 */ /* 0x004fca0007f3e0ff */
[----:B------:R-:W-:Y:S01]  /*c0340*/  IMAD.X R112, R15, 0x1, R2, P1 ;  /* 0x000000010f707824 */ /* 0x000fe200008e0602 */
[----:B------:R-:W-:-:S04]  /*c0350*/  IADD3 R14, P1, R90, R6, RZ ;  /* 0x000000065a0e7210 */ /* 0x000fc80007f3e0ff */
[----:B------:R-:W-:Y:S02]  /*c0360*/  IADD3.X R15, R91, R2, RZ, P1, !PT ;  /* 0x000000025b0f7210 */ /* 0x000fe40000ffe4ff */
[----:B------:R-:W-:-:S05]  /*c0370*/  IADD3 R109, P1, R84, R6, RZ ;  /* 0x00000006546d7210 */ /* 0x000fca0007f3e0ff */
[----:B------:R-:W-:Y:S01]  /*c0380*/  IMAD.X R110, R85, 0x1, R2, P1 ;  /* 0x00000001556e7824 */ /* 0x000fe200008e0602 */
[----:B---3--:R-:W-:Y:S01]  /*c0390*/  IADD3 R107, P1, R16, R6, RZ ;  /* 0x00000006106b7210 */ /* 0x008fe20007f3e0ff */
[----:B------:R-:W2:Y:S03]  /*c03a0*/  LDL.LU.64 R84, [R1+0x2358] ;  /* 0x0023580001547983 */ /* 0x000ea60000300a00 */
[----:B------:R-:W-:Y:S02]  /*c03b0*/  IADD3.X R108, R17, R2, RZ, P1, !PT ;  /* 0x00000002116c7210 */ /* 0x000fe40000ffe4ff */
[----:B------:R-:W-:-:S05]  /*c03c0*/  IADD3 R16, P1, R22, R6, RZ ;  /* 0x0000000616107210 */ /* 0x000fca0007f3e0ff */
[----:B------:R-:W-:Y:S02]  /*c03d0*/  IMAD.X R17, R23, 0x1, R2, P1 ;  /* 0x0000000117117824 */ /* 0x000fe400008e0602 */
[----:B------:R-:W3:Y:S04]  /*c03e0*/  LDL.LU.64 R22, [R1+0x2350] ;  /* 0x0023500001167983 */ /* 0x000ee80000300a00 */
[----:B------:R-:W3:Y:S04]  /*c03f0*/  LDL.LU.64 R92, [R1+0x2348] ;  /* 0x00234800015c7983 */ /* 0x000ee80000300a00 */
[----:B------:R-:W3:Y:S04]  /*c0400*/  LDL.LU.64 R190, [R1+0x2340] ;  /* 0x0023400001be7983 */ /* 0x000ee80000300a00 */
[----:B------:R-:W3:Y:S01]  /*c0410*/  LDL.LU.64 R90, [R1+0x2338] ;  /* 0x00233800015a7983 */ /* 0x000ee20000300a00 */
[----:B----4-:R-:W-:-:S04]  /*c0420*/  IADD3 R105, P1, R12, R6, RZ ;  /* 0x000000060c697210 */ /* 0x010fc80007f3e0ff */
[----:B------:R-:W-:Y:S02]  /*c0430*/  IADD3.X R106, R13, R2, RZ, P1, !PT ;  /* 0x000000020d6a7210 */ /* 0x000fe40000ffe4ff */
[----:B-1----:R-:W-:-:S05]  /*c0440*/  IADD3 R12, P1, R88, R6, RZ ;  /* 0x00000006580c7210 */ /* 0x002fca0007f3e0ff */
[----:B------:R-:W-:Y:S01]  /*c0450*/  IMAD.X R13, R89, 0x1, R2, P1 ;  /* 0x00000001590d7824 */ /* 0x000fe200008e0602 */
[----:B------:R-:W-:-:S04]  /*c0460*/  IADD3 R103, P1, R86, R6, RZ ;  /* 0x0000000656677210 */ /* 0x000fc80007f3e0ff */
[----:B------:R-:W-:Y:S02]  /*c0470*/  IADD3.X R104, R87, R2, RZ, P1, !PT ;  /* 0x0000000257687210 */ /* 0x000fe40000ffe4ff */
[----:B------:R-:W-:-:S05]  /*c0480*/  IADD3 R101, P1, R10, R6, RZ ;  /* 0x000000060a657210 */ /* 0x000fca0007f3e0ff */
[----:B------:R-:W-:Y:S02]  /*c0490*/  IMAD.X R102, R11, 0x1, R2, P1 ;  /* 0x000000010b667824 */ /* 0x000fe400008e0602 */
[----:B------:R-:W4:Y:S04]  /*c04a0*/  LDL.LU.64 R10, [R1+0x2330] ;  /* 0x00233000010a7983 */ /* 0x000f280000300a00 */
[----:B------:R-:W4:Y:S04]  /*c04b0*/  LDL.LU.64 R88, [R1+0x2328] ;  /* 0x0023280001587983 */ /* 0x000f280000300a00 */
[----:B------:R-:W4:Y:S01]  /*c04c0*/  LDL.LU.64 R86, [R1+0x2320] ;  /* 0x0023200001567983 */ /* 0x000f220000300a00 */
[----:B--2---:R-:W-:-:S04]  /*c04d0*/  IADD3 R99, P1, R84, R6, RZ ;  /* 0x0000000654637210 */ /* 0x004fc80007f3e0ff */
[----:B------:R-:W-:Y:S02]  /*c04e0*/  IADD3.X R100, R85, R2, RZ, P1, !PT ;  /* 0x0000000255647210 */ /* 0x000fe40000ffe4ff */
[----:B------:R-:W2:Y:S01]  /*c04f0*/  LDL.LU.64 R84, [R1+0x2318] ;  /* 0x0023180001547983 */ /* 0x000ea20000300a00 */
[----:B---3--:R-:W-:-:S05]  /*c0500*/  IADD3 R97, P1, R22, R6, RZ ;  /* 0x0000000616617210 */ /* 0x008fca0007f3e0ff */
[----:B------:R-:W-:Y:S02]  /*c0510*/  IMAD.X R98, R23, 0x1, R2, P1 ;  /* 0x0000000117627824 */ /* 0x000fe400008e0602 */
[----:B------:R-:W3:Y:S04]  /*c0520*/  LDL.LU.64 R22, [R1+0x2310] ;  /* 0x0023100001167983 */ /* 0x000ee80000300a00 */
[----:B------:R-:W3:Y:S04]  /*c0530*/  LDL.LU.64 R186, [R1+0x2308] ;  /* 0x0023080001ba7983 */ /* 0x000ee80000300a00 */
[----:B------:R-:W3:Y:S01]  /*c0540*/  LDL.LU.64 R182, [R1+0x2300] ;  /* 0x0023000001b67983 */ /* 0x000ee20000300a00 */
[----:B------:R-:W-:-:S04]  /*c0550*/  IADD3 R95, P1, R92, R6, RZ ;  /* 0x000000065c5f7210 */ /* 0x000fc80007f3e0ff */
[----:B------:R-:W-:Y:S02]  /*c0560*/  IADD3.X R96, R93, R2, RZ, P1, !PT ;  /* 0x000000025d607210 */ /* 0x000fe40000ffe4ff */
[----:B------:R-:W-:-:S05]  /*c0570*/  IADD3 R93, P1, R190, R6, RZ ;  /* 0x00000006be5d7210 */ /* 0x000fca0007f3e0ff */
[----:B------:R-:W-:Y:S01]  /*c0580*/  IMAD.X R94, R191, 0x1, R2, P1 ;  /* 0x00000001bf5e7824 */ /* 0x000fe200008e0602 */
[----:B------:R-:W-:-:S04]  /*c0590*/  IADD3 R5, P1, R90, R6, RZ ;  /* 0x000000065a057210 */ /* 0x000fc80007f3e0ff */
[----:B------:R-:W-:Y:S02]  /*c05a0*/  IADD3.X R92, R91, R2, RZ, P1, !PT ;  /* 0x000000025b5c7210 */ /* 0x000fe40000ffe4ff */
[----:B----4-:R-:W-:-:S05]  /*c05b0*/  IADD3 R90, P1, R10, R6, RZ ;  /* 0x000000060a5a7210 */ /* 0x010fca0007f3e0ff */
[----:B------:R-:W-:Y:S01]  /*c05c0*/  IMAD.X R91, R11, 0x1, R2, P1 ;  /* 0x000000010b5b7824 */ /* 0x000fe200008e0602 */
[----:B------:R-:W-:-:S04]  /*c05d0*/  IADD3 R10, P1, R88, R6, RZ ;  /* 0x00000006580a7210 */ /* 0x000fc80007f3e0ff */
[----:B------:R-:W-:Y:S02]  /*c05e0*/  IADD3.X R11, R89, R2, RZ, P1, !PT ;  /* 0x00000002590b7210 */ /* 0x000fe40000ffe4ff */
[----:B------:R-:W-:-:S05]  /*c05f0*/  IADD3 R88, P1, R86, R6, RZ ;  /* 0x0000000656587210 */ /* 0x000fca0007f3e0ff */
[----:B------:R-:W-:Y:S02]  /*c0600*/  IMAD.X R89, R87, 0x1, R2, P1 ;  /* 0x0000000157597824 */ /* 0x000fe400008e0602 */
[----:B------:R-:W-:Y:S01]  /*c0610*/  IMAD.MOV.U32 R179, RZ, RZ, R9 ;  /* 0x000000ffffb37224 */ /* 0x000fe200078e0009 */
[----:B--2---:R-:W-:-:S04]  /*c0620*/  IADD3 R86, P1, R84, R6, RZ ;  /* 0x0000000654567210 */ /* 0x004fc80007f3e0ff */
[----:B------:R-:W-:Y:S02]  /*c0630*/  IADD3.X R87, R85, R2, RZ, P1, !PT ;  /* 0x0000000255577210 */ /* 0x000fe40000ffe4ff */
[----:B---3--:R-:W-:-:S05]  /*c0640*/  IADD3 R84, P1, R22, R6, RZ ;  /* 0x0000000616547210 */ /* 0x008fca0007f3e0ff */
[----:B------:R-:W-:Y:S01]  /*c0650*/  IMAD.X R85, R23, 0x1, R2, P1 ;  /* 0x0000000117557824 */ /* 0x000fe200008e0602 */
[----:B------:R-:W-:-:S04]  /*c0660*/  IADD3 R23, P1, R186, R6, RZ ;  /* 0x00000006ba177210 */ /* 0x000fc80007f3e0ff */
[----:B------:R-:W-:Y:S02]  /*c0670*/  IADD3.X R83, R187, R2, RZ, P1, !PT ;  /* 0x00000002bb537210 */ /* 0x000fe40000ffe4ff */
[----:B------:R-:W-:Y:S02]  /*c0680*/  IADD3 R19, P1, R182, R6, RZ ;  /* 0x00000006b6137210 */ /* 0x000fe40007f3e0ff */
[----:B------:R-:W-:Y:S02]  /*c0690*/  MOV R182, R178 ;  /* 0x000000b200b67202 */ /* 0x000fe40000000f00 */
[----:B------:R-:W-:Y:S02]  /*c06a0*/  MOV R178, R161 ;  /* 0x000000a100b27202 */ /* 0x000fe40000000f00 */
        /* <DEDUP_REMOVED lines=27> */
[----:B------:R-:W-:-:S02]  /*c0860*/  IMAD.X R22, R183, 0x1, R2, P1 ;  /* 0x00000001b7167824 */ /* 0x000fc400008e0602 */
[----:B------:R-:W-:Y:S02]  /*c0870*/  IMAD.MOV.U32 R134, RZ, RZ, R133 ;  /* 0x000000ffff867224 */ /* 0x000fe400078e0085 */
[----:B------:R-:W-:Y:S01]  /*c0880*/  IMAD.MOV.U32 R183, RZ, RZ, R4 ;  /* 0x000000ffffb77224 */ /* 0x000fe200078e0004 */
[----:B------:R-:W-:Y:S01]  /*c0890*/  MOV R133, R132 ;  /* 0x0000008400857202 */ /* 0x000fe20000000f00 */
[----:B------:R-:W-:Y:S01]  /*c08a0*/  IMAD.MOV.U32 R132, RZ, RZ, R131 ;  /* 0x000000ffff847224 */ /* 0x000fe200078e0083 */
[----:B------:R-:W-:Y:S01]  /*c08b0*/  MOV R131, R130 ;  /* 0x0000008200837202 */ /* 0x000fe20000000f00 */
[----:B------:R-:W-:Y:S01]  /*c08c0*/  IMAD.MOV.U32 R130, RZ, RZ, R129 ;  /* 0x000000ffff827224 */ /* 0x000fe200078e0081 */
[----:B------:R-:W-:Y:S01]  /*c08d0*/  MOV R129, R128 ;  /* 0x0000008000817202 */ /* 0x000fe20000000f00 */
        /* <DEDUP_REMOVED lines=83> */
[----:B------:R-:W-:Y:S01]  /*c0e10*/  IMAD.MOV.U32 R94, RZ, RZ, R93 ;  /* 0x000000ffff5e7224 */ /* 0x000fe200078e005d */
[----:B------:R-:W-:Y:S02]  /*c0e20*/  MOV R4, R5 ;  /* 0x0000000500047202 */ /* 0x000fe40000000f00 */
[----:B------:R-:W-:Y:S04]  /*c0e30*/  LDGSTS.E [R3+0x47880], desc[UR60][R136.64], P0 ;  /* 0x4788000088037fae */ /* 0x000fe8000812187c */
[----:B------:R-:W-:Y:S01]  /*c0e40*/  STL.64 [R1+0x2360], R102 ;  /* 0x0023606601007387 */ /* 0x000fe20000100a00 */
[----:B------:R-:W-:-:S03]  /*c0e50*/  IMAD.MOV.U32 R5, RZ, RZ, R92 ;  /* 0x000000ffff057224 */ /* 0x000fc600078e005c */
[----:B------:R-:W-:Y:S04]  /*c0e60*/  LDGSTS.E [R3+0x47c80], desc[UR60][R134.64], P0 ;  /* 0x47c8000086037fae */ /* 0x000fe8000812187c */
[----:B------:R-:W-:Y:S01]  /*c0e70*/  STL.64 [R1+0x2358], R100 ;  /* 0x0023586401007387 */ /* 0x000fe20000100a00 */
[----:B------:R-:W-:Y:S01]  /*c0e80*/  MOV R92, R90 ;  /* 0x0000005a005c7202 */ /* 0x000fe20000000f00 */
[----:B------:R-:W-:Y:S02]  /*c0e90*/  IMAD.MOV.U32 R93, RZ, RZ, R91 ;  /* 0x000000ffff5d7224 */ /* 0x000fe400078e005b */
[----:B------:R-:W-:Y:S04]  /*c0ea0*/  LDGSTS.E [R3+0x60080], desc[UR60][R132.64], P0 ;  /* 0x6008000084037fae */ /* 0x000fe8000812187c */
[----:B------:R-:W-:Y:S01]  /*c0eb0*/  STL.64 [R1+0x2350], R98 ;  /* 0x0023506201007387 */ /* 0x000fe20000100a00 */
[----:B------:R-:W-:-:S03]  /*c0ec0*/  MOV R90, R88 ;  /* 0x00000058005a7202 */ /* 0x000fc60000000f00 */
[----:B------:R-:W-:Y:S04]  /*c0ed0*/  LDGSTS.E [R3+0x60480], desc[UR60][R130.64], P0 ;  /* 0x6048000082037fae */ /* 0x000fe8000812187c */
[----:B------:R-:W-:Y:S01]  /*c0ee0*/  STL.64 [R1+0x2348], R96 ;  /* 0x0023486001007387 */ /* 0x000fe20000100a00 */
[----:B------:R-:W-:Y:S01]  /*c0ef0*/  IMAD.MOV.U32 R91, RZ, RZ, R89 ;  /* 0x000000ffff5b7224 */ /* 0x000fe200078e0059 */
[----:B------:R-:W-:Y:S02]  /*c0f00*/  MOV R88, R86 ;  /* 0x0000005600587202 */ /* 0x000fe40000000f00 */
[----:B------:R-:W-:Y:S04]  /*c0f10*/  LDGSTS.E [R3+0x60880], desc[UR60][R128.64], P0 ;  /* 0x6088000080037fae */ /* 0x000fe8000812187c */
[----:B------:R-:W-:Y:S01]  /*c0f20*/  STL.64 [R1+0x2340], R94 ;  /* 0x0023405e01007387 */ /* 0x000fe20000100a00 */
[----:B------:R-:W-:Y:S01]  /*c0f30*/  IMAD.MOV.U32 R89, RZ, RZ, R87 ;  /* 0x000000ffff597224 */ /* 0x000fe200078e0057 */
[----:B------:R-:W-:-:S02]  /*c0f40*/  MOV R86, R84 ;  /* 0x0000005400567202 */ /* 0x000fc40000000f00 */
[----:B------:R-:W-:Y:S04]  /*c0f50*/  LDGSTS.E [R3+0x60c80], desc[UR60][R126.64], P0 ;  /* 0x60c800007e037fae */ /* 0x000fe8000812187c */
[----:B------:R4:W-:Y:S01]  /*c0f60*/  STL.64 [R1+0x2338], R4 ;  /* 0x0023380401007387 */ /* 0x0009e20000100a00 */
        /* <DEDUP_REMOVED lines=18> */
[----:B------:R4:W-:Y:S04]  /*c1090*/  STL.64 [R1+0x2300], R22 ;  /* 0x0023001601007387 */ /* 0x0009e80000100a00 */
        /* <DEDUP_REMOVED lines=24> */
[----:B----4-:R-:W4:Y:S04]  /*c1220*/  LDL.LU R4, [R1+0x3a00] ;  /* 0x003a000001047983 */ /* 0x010f280000300800 */
[----:B------:R-:W4:Y:S04]  /*c1230*/  LDL.LU R14, [R1+0x39bc] ;  /* 0x0039bc00010e7983 */ /* 0x000f280000300800 */
[----:B------:R-:W-:Y:S04]  /*c1240*/  LDGSTS.E [R3+0x67880], desc[UR60][R22.64], P0 ;  /* 0x6788000016037fae */ /* 0x000fe8000812187c */
[----:B------:R1:W-:Y:S04]  /*c1250*/  LDGSTS.E [R3+0x67c80], desc[UR60][R20.64], P0 ;  /* 0x67c8000014037fae */ /* 0x0003e8000812187c */
        /* <DEDUP_REMOVED lines=9> */
[----:B--2---:R-:W-:-:S03]  /*c12f0*/  IADD3.X R17, R17, R2, RZ, P1, !PT ;  /* 0x0000000211117210 */ /* 0x004fc60000ffe4ff */
[----:B---3--:R-:W-:Y:S01]  /*c1300*/  IMAD.X R13, R13, 0x1, R2, P2 ;  /* 0x000000010d0d7824 */ /* 0x008fe200010e0602 */
[----:B------:R-:W-:Y:S04]  /*c1310*/  STL [R1+0x3940], R15 ;  /* 0x0039400f01007387 */ /* 0x000fe80000100800 */
[----:B------:R-:W-:Y:S04]  /*c1320*/  STL [R1+0x3980], R9 ;  /* 0x0039800901007387 */ /* 0x000fe80000100800 */
[----:B------:R1:W-:Y:S01]  /*c1330*/  STL [R1+0x393c], R17 ;  /* 0x00393c1101007387 */ /* 0x0003e20000100800 */
[----:B------:R-:W-:Y:S01]  /*c1340*/  IMAD.MOV.U32 R23, RZ, RZ, R17 ;  /* 0x000000ffff177224 */ /* 0x000fe200078e0011 */
[----:B------:R-:W-:-:S02]  /*c1350*/  MOV R22, R15 ;  /* 0x0000000f00167202 */ /* 0x000fc40000000f00 */
[-C--:B------:R-:W-:Y:S02]  /*c1360*/  IADD3 R12, P1, R12, R6.reuse, RZ ;  /* 0x000000060c0c7210 */ /* 0x080fe40007f3e0ff */
[----:B----4-:R-:W-:Y:S01]  /*c1370*/  IADD3 R4, P2, R4, R6, RZ ;  /* 0x0000000604047210 */ /* 0x010fe20007f5e0ff */
[----:B------:R2:W-:Y:S04]  /*c1380*/  LDGSTS.E [R3+0x40100], desc[UR60][R22.64], P0 ;  /* 0x4010000016037fae */ /* 0x0005e8000812187c */
[----:B-1----:R-:W3:Y:S04]  /*c1390*/  LDL.LU R17, [R1+0x3ac0] ;  /* 0x003ac00001117983 */ /* 0x002ee80000300800 */
[----:B------:R1:W-:Y:S04]  /*c13a0*/  STL [R1+0x397c], R13 ;  /* 0x00397c0d01007387 */ /* 0x0003e80000100800 */
[----:B------:R-:W4:Y:S04]  /*c13b0*/  LDL.LU R15, [R1+0x3b00] ;  /* 0x003b0000010f7983 */ /* 0x000f280000300800 */
[----:B------:R-:W4:Y:S04]  /*c13c0*/  LDL.LU R21, [R1+0x3abc] ;  /* 0x003abc0001157983 */ /* 0x000f280000300800 */
[----:B------:R-:W4:Y:S01]  /*c13d0*/  LDL.LU R19, [R1+0x3afc] ;  /* 0x003afc0001137983 */ /* 0x000f220000300800 */
[----:B------:R-:W-:Y:S01]  /*c13e0*/  IADD3.X R14, R14, R2, RZ, P1, !PT ;  /* 0x000000020e0e7210 */ /* 0x000fe20000ffe4ff */
[----:B------:R-:W-:Y:S01]  /*c13f0*/  IMAD.X R10, R10, 0x1, R2, P2 ;  /* 0x000000010a0a7824 */ /* 0x000fe200010e0602 */
[----:B--2---:R-:W-:Y:S01]  /*c1400*/  MOV R22, R9 ;  /* 0x0000000900167202 */ /* 0x004fe20000000f00 */
[----:B------:R-:W-:Y:S01]  /*c1410*/  IMAD.MOV.U32 R23, RZ, RZ, R13 ;  /* 0x000000ffff177224 */ /* 0x000fe200078e000d */
[----:B------:R-:W2:Y:S04]  /*c1420*/  LDL.LU R9, [R1+0x3b40] ;  /* 0x003b400001097983 */ /* 0x000ea80000300800 */
[----:B-1----:R-:W2:Y:S04]  /*c1430*/  LDL.LU R13, [R1+0x3b80] ;  /* 0x003b8000010d7983 */ /* 0x002ea80000300800 */
[----:B------:R1:W-:Y:S04]  /*c1440*/  STL [R1+0x39c0], R12 ;  /* 0x0039c00c01007387 */ /* 0x0003e80000100800 */
[----:B------:R1:W-:Y:S04]  /*c1450*/  STL [R1+0x39bc], R14 ;  /* 0x0039bc0e01007387 */ /* 0x0003e80000100800 */
[----:B------:R1:W-:Y:S04]  /*c1460*/  LDGSTS.E [R3+0x40500], desc[UR60][R22.64], P0 ;  /* 0x4050000016037fae */ /* 0x0003e8000812187c */
[----:B------:R1:W-:Y:S04]  /*c1470*/  STL [R1+0x3a00], R4 ;  /* 0x003a000401007387 */ /* 0x0003e80000100800 */
[----:B------:R1:W-:Y:S02]  /*c1480*/  STL [R1+0x39fc], R10 ;  /* 0x0039fc0a01007387 */ /* 0x0003e40000100800 */
[----:B-1----:R-:W-:-:S02]  /*c1490*/  MOV R22, R12 ;  /* 0x0000000c00167202 */ /* 0x002fc40000000f00 */
[----:B------:R-:W2:Y:S01]  /*c14a0*/  LDL.LU R12, [R1+0x3b3c] ;  /* 0x003b3c00010c7983 */ /* 0x000ea20000300800 */
[----:B------:R-:W-:-:S03]  /*c14b0*/  IMAD.MOV.U32 R23, RZ, RZ, R14 ;  /* 0x000000ffff177224 */ /* 0x000fc600078e000e */
[----:B------:R-:W2:Y:S01]  /*c14c0*/  LDL.LU R14, [R1+0x3b7c] ;  /* 0x003b7c00010e7983 */ /* 0x000ea20000300800 */
[-C--:B------:R-:W-:Y:S02]  /*c14d0*/  IADD3 R5, P1, R5, R6.reuse, RZ ;  /* 0x0000000605057210 */ /* 0x080fe40007f3e0ff */
[----:B------:R-:W-:Y:S01]  /*c14e0*/  IADD3 R16, P2, R16, R6, RZ ;  /* 0x0000000610107210 */ /* 0x000fe20007f5e0ff */
[----:B------:R1:W-:Y:S01]  /*c14f0*/  LDGSTS.E [R3+0x40900], desc[UR60][R22.64], P0 ;  /* 0x4090000016037fae */ /* 0x0003e2000812187c */
[----:B------:R-:W-:-:S03]  /*c1500*/  IADD3.X R11, R11, R2, RZ, P1, !PT ;  /* 0x000000020b0b7210 */ /* 0x000fc60000ffe4ff */
[----:B------:R-:W-:Y:S01]  /*c1510*/  IMAD.X R20, R20, 0x1, R2, P2 ;  /* 0x0000000114147824 */ /* 0x000fe200010e0602 */
[----:B-1----:R-:W-:Y:S01]  /*c1520*/  MOV R22, R4 ;  /* 0x0000000400167202 */ /* 0x002fe20000000f00 */
[----:B------:R-:W-:Y:S01]  /*c1530*/  IMAD.MOV.U32 R23, RZ, RZ, R10 ;  /* 0x000000ffff177224 */ /* 0x000fe200078e000a */
[----:B------:R-:W2:Y:S04]  /*c1540*/  LDL.LU R4, [R1+0x3bd0] ;  /* 0x003bd00001047983 */ /* 0x000ea80000300800 */
[----:B------:R-:W2:Y:S04]  /*c1550*/  LDL.LU R10, [R1+0x3c10] ;  /* 0x003c1000010a7983 */ /* 0x000ea80000300800 */
[----:B------:R1:W-:Y:S04]  /*c1560*/  STL [R1+0x3a40], R5 ;  /* 0x003a400501007387 */ /* 0x0003e80000100800 */
[----:B------:R1:W-:Y:S04]  /*c1570*/  STL [R1+0x3a3c], R11 ;  /* 0x003a3c0b01007387 */ /* 0x0003e80000100800 */
[----:B------:R1:W-:Y:S04]  /*c1580*/  LDGSTS.E [R3+0x40d00], desc[UR60][R22.64], P0 ;  /* 0x40d0000016037fae */ /* 0x0003e8000812187c */
[----:B------:R-:W-:Y:S04]  /*c1590*/  STL [R1+0x3a80], R16 ;  /* 0x003a801001007387 */ /* 0x000fe80000100800 */
[----:B------:R1:W-:Y:S02]  /*c15a0*/  STL [R1+0x3a7c], R20 ;  /* 0x003a7c1401007387 */ /* 0x0003e40000100800 */
[----:B-1----:R-:W-:-:S02]  /*c15b0*/  MOV R22, R5 ;  /* 0x0000000500167202 */ /* 0x002fc40000000f00 */
[----:B------:R-:W2:Y:S01]  /*c15c0*/  LDL.LU R5, [R1+0x3bcc] ;  /* 0x003bcc0001057983 */ /* 0x000ea20000300800 */
[----:B------:R-:W-:-:S03]  /*c15d0*/  IMAD.MOV.U32 R23, RZ, RZ, R11 ;  /* 0x000000ffff177224 */ /* 0x000fc600078e000b */
[----:B------:R-:W2:Y:S04]  /*c15e0*/  LDL.LU R11, [R1+0x3c0c] ;  /* 0x003c0c00010b7983 */ /* 0x000ea80000300800 */
[----:B------:R1:W-:Y:S02]  /*c15f0*/  LDGSTS.E [R3+0x41100], desc[UR60][R22.64], P0 ;  /* 0x4110000016037fae */ /* 0x0003e4000812187c */
[----:B-1----:R-:W-:Y:S01]  /*c1600*/  MOV R22, R16 ;  /* 0x0000001000167202 */ /* 0x002fe20000000f00 */
[----:B------:R-:W-:Y:S02]  /*c1610*/  IMAD.MOV.U32 R23, RZ, RZ, R20 ;  /* 0x000000ffff177224 */ /* 0x000fe400078e0014 */
[----:B------:R-:W2:Y:S04]  /*c1620*/  LDL.LU R20, [R1+0x3c50] ;  /* 0x003c500001147983 */ /* 0x000ea80000300800 */
[----:B------:R-:W2:Y:S04]  /*c1630*/  LDL.LU R16, [R1+0x3c90] ;  /* 0x003c900001107983 */ /* 0x000ea80000300800 */
[----:B------:R1:W-:Y:S01]  /*c1640*/  LDGSTS.E [R3+0x41500], desc[UR60][R22.64], P0 ;  /* 0x4150000016037fae */ /* 0x0003e2000812187c */
[----:B---3--:R-:W-:-:S02]  /*c1650*/  IADD3 R17, P1, R17, R6, RZ ;  /* 0x0000000611117210 */ /* 0x008fc40007f3e0ff */
[----:B----4-:R-:W-:Y:S02]  /*c1660*/  IADD3 R15, P2, R15, R6, RZ ;  /* 0x000000060f0f7210 */ /* 0x010fe40007f5e0ff */
[----:B------:R-:W-:Y:S01]  /*c1670*/  IADD3.X R21, R21, R2, RZ, P1, !PT ;  /* 0x0000000215157210 */ /* 0x000fe20000ffe4ff */
[----:B------:R-:W-:Y:S02]  /*c1680*/  STL [R1+0x3ac0], R17 ;  /* 0x003ac01101007387 */ /* 0x000fe40000100800 */
[----:B------:R-:W-:Y:S02]  /*c1690*/  IMAD.X R19, R19, 0x1, R2, P2 ;  /* 0x0000000113137824 */ /* 0x000fe400010e0602 */
[----:B------:R3:W-:Y:S04]  /*c16a0*/  STL [R1+0x3abc], R21 ;  /* 0x003abc1501007387 */ /* 0x0007e80000100800 */
[----:B------:R4:W-:Y:S01]  /*c16b0*/  STL [R1+0x3b00], R15 ;  /* 0x003b000f01007387 */ /* 0x0009e20000100800 */
[----:B-1----:R-:W-:-:S03]  /*c16c0*/  IMAD.MOV.U32 R23, RZ, RZ, R21 ;  /* 0x000000ffff177224 */ /* 0x002fc600078e0015 */
[----:B------:R-:W-:Y:S01]  /*c16d0*/  STL [R1+0x3afc], R19 ;  /* 0x003afc1301007387 */ /* 0x000fe20000100800 */
[----:B------:R-:W-:Y:S02]  /*c16e0*/  MOV R22, R17 ;  /* 0x0000001100167202 */ /* 0x000fe40000000f00 */
[-C--:B--2---:R-:W-:Y:S02]  /*c16f0*/  IADD3 R9, P1, R9, R6.reuse, RZ ;  /* 0x0000000609097210 */ /* 0x084fe40007f3e0ff */
[----:B------:R-:W-:Y:S01]  /*c1700*/  IADD3 R13, P2, R13, R6, RZ ;  /* 0x000000060d0d7210 */ /* 0x000fe20007f5e0ff */
[----:B------:R1:W-:Y:S04]  /*c1710*/  LDGSTS.E [R3+0x41900], desc[UR60][R22.64], P0 ;  /* 0x4190000016037fae */ /* 0x0003e8000812187c */
[----:B---3--:R-:W2:Y:S04]  /*c1720*/  LDL.LU R21, [R1+0x3c4c] ;  /* 0x003c4c0001157983 */ /* 0x008ea80000300800 */
[----:B------:R-:W3:Y:S04]  /*c1730*/  LDL.LU R17, [R1+0x3c8c] ;  /* 0x003c8c0001117983 */ /* 0x000ee80000300800 */
[----:B------:R-:W-:Y:S01]  /*c1740*/  STL [R1+0x3b40], R9 ;  /* 0x003b400901007387 */ /* 0x000fe20000100800 */
[----:B-1----:R-:W-:Y:S01]  /*c1750*/  MOV R22, R15 ;  /* 0x0000000f00167202 */ /* 0x002fe20000000f00 */
[----:B------:R-:W-:Y:S01]  /*c1760*/  IMAD.MOV.U32 R23, RZ, RZ, R19 ;  /* 0x000000ffff177224 */ /* 0x000fe200078e0013 */
[----:B------:R-:W-:Y:S01]  /*c1770*/  IADD3.X R12, R12, R2, RZ, P1, !PT ;  /* 0x000000020c0c7210 */ /* 0x000fe20000ffe4ff */
[----:B------:R-:W-:-:S03]  /*c1780*/  IMAD.X R14, R14, 0x1, R2, P2 ;  /* 0x000000010e0e7824 */ /* 0x000fc600010e0602 */
[----:B------:R1:W-:Y:S04]  /*c1790*/  LDGSTS.E [R3+0x41d00], desc[UR60][R22.64], P0 ;  /* 0x41d0000016037fae */ /* 0x0003e8000812187c */
[----:B------:R1:W-:Y:S04]  /*c17a0*/  STL [R1+0x3b3c], R12 ;  /* 0x003b3c0c01007387 */ /* 0x0003e80000100800 */
[----:B------:R-:W-:Y:S01]  /*c17b0*/  STL [R1+0x3b80], R13 ;  /* 0x003b800d01007387 */ /* 0x000fe20000100800 */
[----:B----4-:R-:W-:Y:S01]  /*c17c0*/  MOV R15, R14 ;  /* 0x0000000e000f7202 */ /* 0x010fe20000000f00 */
[----:B-1----:R-:W-:Y:S01]  /*c17d0*/  IMAD.MOV.U32 R23, RZ, RZ, R12 ;  /* 0x000000ffff177224 */ /* 0x002fe200078e000c */
[----:B------:R-:W-:Y:S01]  /*c17e0*/  MOV R22, R9 ;  /* 0x0000000900167202 */ /* 0x000fe20000000f00 */
[----:B------:R-:W4:Y:S04]  /*c17f0*/  LDL.LU R12, [R1+0x3cd0] ;  /* 0x003cd000010c7983 */ /* 0x000f280000300800 */
[----:B------:R1:W-:Y:S04]  /*c1800*/  STL [R1+0x3b7c], R14 ;  /* 0x003b7c0e01007387 */ /* 0x0003e80000100800 */
[----:B------:R-:W4:Y:S01]  /*c1810*/  LDL.LU R9, [R1+0x3d10] ;  /* 0x003d100001097983 */ /* 0x000f220000300800 */
[----:B------:R-:W-:-:S02]  /*c1820*/  IADD3 R4, P1, R4, R6, RZ ;  /* 0x0000000604047210 */ /* 0x000fc40007f3e0ff */
[----:B------:R-:W-:Y:S01]  /*c1830*/  IADD3 R10, P2, R10, R6, RZ ;  /* 0x000000060a0a7210 */ /* 0x000fe20007f5e0ff */
[----:B------:R-:W-:Y:S01]  /*c1840*/  LDGSTS.E [R3+0x42100], desc[UR60][R22.64], P0 ;  /* 0x4210000016037fae */ /* 0x000fe2000812187c */
[----:B-1----:R-:W-:-:S03]  /*c1850*/  IMAD.MOV.U32 R14, RZ, RZ, R13 ;  /* 0x000000ffff0e7224 */ /* 0x002fc600078e000d */
[----:B------:R-:W4:Y:S04]  /*c1860*/  LDL.LU R13, [R1+0x3ccc] ;  /* 0x003ccc00010d7983 */ /* 0x000f280000300800 */
[----:B------:R-:W4:Y:S04]  /*c1870*/  LDL.LU R19, [R1+0x3d0c] ;  /* 0x003d0c0001137983 */ /* 0x000f280000300800 */
[----:B------:R-:W-:Y:S04]  /*c1880*/  STL [R1+0x3bd0], R4 ;  /* 0x003bd00401007387 */ /* 0x000fe80000100800 */
[----:B------:R1:W-:Y:S01]  /*c1890*/  LDGSTS.E [R3+0x42500], desc[UR60][R14.64], P0 ;  /* 0x425000000e037fae */ /* 0x0003e2000812187c */
[----:B------:R-:W-:Y:S01]  /*c18a0*/  IADD3.X R5, R5, R2, RZ, P1, !PT ;  /* 0x0000000205057210 */ /* 0x000fe20000ffe4ff */
[----:B------:R-:W-:-:S04]  /*c18b0*/  IMAD.X R11, R11, 0x1, R2, P2 ;  /* 0x000000010b0b7824 */ /* 0x000fc800010e0602 */
[----:B------:R1:W-:Y:S04]  /*c18c0*/  STL [R1+0x3bcc], R5 ;  /* 0x003bcc0501007387 */ /* 0x0003e80000100800 */
[----:B------:R-:W-:Y:S01]  /*c18d0*/  STL [R1+0x3c10], R10 ;  /* 0x003c100a01007387 */ /* 0x000fe20000100800 */
[----:B-1----:R-:W-:Y:S01]  /*c18e0*/  IMAD.MOV.U32 R15, RZ, RZ, R5 ;  /* 0x000000ffff0f7224 */ /* 0x002fe200078e0005 */
[----:B------:R-:W-:-:S05]  /*c18f0*/  MOV R14, R4 ;  /* 0x00000004000e7202 */ /* 0x000fca0000000f00 */
[----:B------:R1:W-:Y:S04]  /*c1900*/  LDGSTS.E [R3+0x42900], desc[UR60][R14.64], P0 ;  /* 0x429000000e037fae */ /* 0x0003e8000812187c */
[----:B------:R-:W4:Y:S04]  /*c1910*/  LDL.LU.64 R4, [R1+0x2840] ;  /* 0x0028400001047983 */ /* 0x000f280000300a00 */
[----:B------:R1:W-:Y:S04]  /*c1920*/  STL [R1+0x3c0c], R11 ;  /* 0x003c0c0b01007387 */ /* 0x0003e80000100800 */
[----:B------:R-:W4:Y:S04]  /*c1930*/  LDL.LU.64 R84, [R1+0x2800] ;  /* 0x0028000001547983 */ /* 0x000f280000300a00 */
[----:B------:R-:W-:Y:S01]  /*c1940*/  LDGSTS.E [R3+0x42d00], desc[UR60][R10.64], P0 ;  /* 0x42d000000a037fae */ /* 0x000fe2000812187c */
[----:B------:R-:W-:-:S03]  /*c1950*/  IADD3 R20, P1, R20, R6, RZ ;  /* 0x0000000614147210 */ /* 0x000fc60007f3e0ff */
[----:B------:R-:W4:Y:S01]  /*c1960*/  LDL.LU.64 R14, [R1+0x27c0] ;  /* 0x0027c000010e7983 */ /* 0x000f220000300a00 */
[----:B------:R-:W-:-:S03]  /*c1970*/  IADD3 R16, P2, R16, R6, RZ ;  /* 0x0000000610107210 */ /* 0x000fc60007f5e0ff */
[----:B-1----:R-:W4:Y:S04]  /*c1980*/  LDL.LU.64 R10, [R1+0x2780] ;  /* 0x00278000010a7983 */ /* 0x002f280000300a00 */
[----:B------:R-:W-:Y:S01]  /*c1990*/  STL [R1+0x3c50], R20 ;  /* 0x003c501401007387 */ /* 0x000fe20000100800 */
[----:B--2---:R-:W-:Y:S01]  /*c19a0*/  IADD3.X R21, R21, R2, RZ, P1, !PT ;  /* 0x0000000215157210 */ /* 0x004fe20000ffe4ff */
[----:B---3--:R-:W-:-:S04]  /*c19b0*/  IMAD.X R17, R17, 0x1, R2, P2 ;  /* 0x0000000111117824 */ /* 0x008fc800010e0602 */
[----:B------:R-:W-:Y:S04]  /*c19c0*/  STL [R1+0x3c4c], R21 ;  /* 0x003c4c1501007387 */ /* 0x000fe80000100800 */
[----:B------:R-:W-:Y:S04]  /*c19d0*/  STL [R1+0x3c90], R16 ;  /* 0x003c901001007387 */ /* 0x000fe80000100800 */
[----:B------:R-:W2:Y:S04]  /*c19e0*/  LDL.LU.64 R92, [R1+0x2740] ;  /* 0x00274000015c7983 */ /* 0x000ea80000300a00 */
[----:B------:R1:W-:Y:S04]  /*c19f0*/  STL [R1+0x3c8c], R17 ;  /* 0x003c8c1101007387 */ /* 0x0003e80000100800 */
[----:B------:R-:W3:Y:S04]  /*c1a00*/  LDL.LU.64 R22, [R1+0x2700] ;  /* 0x0027000001167983 */ /* 0x000ee80000300a00 */
[----:B------:R-:W-:Y:S04]  /*c1a10*/  LDGSTS.E [R3+0x43100], desc[UR60][R20.64], P0 ;  /* 0x4310000014037fae */ /* 0x000fe8000812187c */
[----:B------:R3:W-:Y:S04]  /*c1a20*/  LDGSTS.E [R3+0x43500], desc[UR60][R16.64], P0 ;  /* 0x4350000010037fae */ /* 0x0007e8000812187c */
[----:B-1----:R-:W3:Y:S04]  /*c1a30*/  LDL.LU.64 R16, [R1+0x26c0] ;  /* 0x0026c00001107983 */ /* 0x002ee80000300a00 */
[----:B------:R-:W3:Y:S04]  /*c1a40*/  LDL.LU.64 R90, [R1+0x2680] ;  /* 0x00268000015a7983 */ /* 0x000ee80000300a00 */
[----:B------:R-:W3:Y:S01]  /*c1a50*/  LDL.LU.64 R20, [R1+0x2640] ;  /* 0x0026400001147983 */ /* 0x000ee20000300a00 */
[----:B----4-:R-:W-:-:S02]  /*c1a60*/  IADD3 R12, P1, R12, R6, RZ ;  /* 0x000000060c0c7210 */ /* 0x010fc40007f3e0ff */
[----:B------:R-:W-:-:S03]  /*c1a70*/  IADD3 R9, P2, R9, R6, RZ ;  /* 0x0000000609097210 */ /* 0x000fc60007f5e0ff */
[----:B------:R-:W-:Y:S01]  /*c1a80*/  STL [R1+0x3cd0], R12 ;  /* 0x003cd00c01007387 */ /* 0x000fe20000100800 */
[----:B------:R-:W-:Y:S01]  /*c1a90*/  IADD3.X R13, R13, R2, RZ, P1, !PT ;  /* 0x000000020d0d7210 */ /* 0x000fe20000ffe4ff */
[----:B------:R-:W-:-:S04]  /*c1aa0*/  IMAD.X R19, R19, 0x1, R2, P2 ;  /* 0x0000000113137824 */ /* 0x000fc800010e0602 */
[----:B------:R1:W-:Y:S04]  /*c1ab0*/  STL [R1+0x3ccc], R13 ;  /* 0x003ccc0d01007387 */ /* 0x0003e80000100800 */
[----:B------:R4:W-:Y:S04]  /*c1ac0*/  STL [R1+0x3d10], R9 ;  /* 0x003d100901007387 */ /* 0x0009e80000100800 */
[----:B------:R3:W-:Y:S04]  /*c1ad0*/  LDGSTS.E [R3+0x43900], desc[UR60][R12.64], P0 ;  /* 0x439000000c037fae */ /* 0x0007e8000812187c */
[----:B------:R3:W-:Y:S04]  /*c1ae0*/  STL [R1+0x3d0c], R19 ;  /* 0x003d0c1301007387 */ /* 0x0007e80000100800 */
[----:B-1----:R-:W3:Y:S01]  /*c1af0*/  LDL.LU.64 R12, [R1+0x24d0] ;  /* 0x0024d000010c7983 */ /* 0x002ee20000300a00 */
[----:B------:R-:W-:Y:S01]  /*c1b00*/  MOV R86, R9 ;  /* 0x0000000900567202 */ /* 0x000fe20000000f00 */
[----:B------:R-:W-:-:S02]  /*c1b10*/  IMAD.MOV.U32 R87, RZ, RZ, R19 ;  /* 0x000000ffff577224 */ /* 0x000fc400078e0013 */
[----:B------:R-:W3:Y:S01]  /*c1b20*/  LDL.LU.64 R88, [R1+0x2498] ;  /* 0x0024980001587983 */ /* 0x000ee20000300a00 */
[----:B------:R-:W-:-:S03]  /*c1b30*/  IADD3 R178, P1, R4, R6, RZ ;  /* 0x0000000604b27210 */ /* 0x000fc60007f3e0ff */
[----:B------:R1:W-:Y:S01]  /*c1b40*/  LDGSTS.E [R3+0x43d00], desc[UR60][R86.64], P0 ;  /* 0x43d0000056037fae */ /* 0x0003e2000812187c */
[----:B------:R-:W-:Y:S02]  /*c1b50*/  IADD3.X R4, R5, R2, RZ, P1, !PT ;  /* 0x0000000205047210 */ /* 0x000fe40000ffe4ff */
[-C--:B------:R-:W-:Y:S01]  /*c1b60*/  IADD3 R161, P1, R84, R6.reuse, RZ ;  /* 0x0000000654a17210 */ /* 0x080fe20007f3e0ff */
[----:B------:R-:W3:Y:S04]  /*c1b70*/  LDL.LU.64 R86, [R1+0x2460] ;  /* 0x0024600001567983 */ /* 0x000ee80000300a00 */
[----:B----4-:R-:W-:Y:S02]  /*c1b80*/  IMAD.X R9, R85, 0x1, R2, P1 ;  /* 0x0000000155097824 */ /* 0x010fe400008e0602 */
[----:B------:R-:W4:Y:S01]  /*c1b90*/  LDL.LU.64 R84, [R1+0x2428] ;  /* 0x0024280001547983 */ /* 0x000f220000300a00 */
[----:B------:R-:W-:-:S04]  /*c1ba0*/  IADD3 R159, P1, R14, R6, RZ ;  /* 0x000000060e9f7210 */ /* 0x000fc80007f3e0ff */
[----:B------:R-:W-:Y:S02]  /*c1bb0*/  IADD3.X R160, R15, R2, RZ, P1, !PT ;  /* 0x000000020fa07210 */ /* 0x000fe40000ffe4ff */
[-C--:B------:R-:W-:Y:S01]  /*c1bc0*/  IADD3 R157, P1, R10, R6.reuse, RZ ;  /* 0x000000060a9d7210 */ /* 0x080fe20007f3e0ff */
[----:B------:R-:W4:Y:S04]  /*c1bd0*/  LDL.LU.64 R14, [R1+0x22e0] ;  /* 0x0022e000010e7983 */ /* 0x000f280000300a00 */
[----:B------:R-:W-:Y:S02]  /*c1be0*/  IMAD.X R158, R11, 0x1, R2, P1 ;  /* 0x000000010b9e7824 */ /* 0x000fe400008e0602 */
[----:B------:R-:W4:Y:S01]  /*c1bf0*/  LDL.LU.64 R10, [R1+0x22b0] ;  /* 0x0022b000010a7983 */ /* 0x000f220000300a00 */
[----:B--2---:R-:W-:-:S04]  /*c1c00*/  IADD3 R155, P1, R92, R6, RZ ;  /* 0x000000065c9b7210 */ /* 0x004fc80007f3e0ff */
[----:B------:R-:W-:Y:S02]  /*c1c10*/  IADD3.X R156, R93, R2, RZ, P1, !PT ;  /* 0x000000025d9c7210 */ /* 0x000fe40000ffe4ff */
[----:B---3--:R-:W-:-:S05]  /*c1c20*/  IADD3 R153, P1, R22, R6, RZ ;  /* 0x0000000616997210 */ /* 0x008fca0007f3e0ff */
[----:B------:R-:W-:Y:S02]  /*c1c30*/  IMAD.X R154, R23, 0x1, R2, P1 ;  /* 0x00000001179a7824 */ /* 0x000fe400008e0602 */
[----:B------:R-:W2:Y:S01]  /*c1c40*/  LDL.LU.64 R22, [R1+0x2280] ;  /* 0x0022800001167983 */ /* 0x000ea20000300a00 */
[----:B------:R-:W-:-:S04]  /*c1c50*/  IADD3 R151, P1, R16, R6, RZ ;  /* 0x0000000610977210 */ /* 0x000fc80007f3e0ff */
[----:B------:R-:W-:Y:S02]  /*c1c60*/  IADD3.X R152, R17, R2, RZ, P1, !PT ;  /* 0x0000000211987210 */ /* 0x000fe40000ffe4ff */
[-C--:B------:R-:W-:Y:S01]  /*c1c70*/  IADD3 R149, P1, R90, R6.reuse, RZ ;  /* 0x000000065a957210 */ /* 0x080fe20007f3e0ff */
[----:B------:R-:W3:Y:S04]  /*c1c80*/  LDL.LU.64 R16, [R1+0x2250] ;  /* 0x0022500001107983 */ /* 0x000ee80000300a00 */
[----:B------:R-:W3:Y:S01]  /*c1c90*/  LDL.LU.64 R96, [R1+0x2228] ;  /* 0x0022280001607983 */ /* 0x000ee20000300a00 */
[----:B------:R-:W-:Y:S01]  /*c1ca0*/  IMAD.X R150, R91, 0x1, R2, P1 ;  /* 0x000000015b967824 */ /* 0x000fe200008e0602 */
[----:B------:R-:W-:-:S04]  /*c1cb0*/  IADD3 R147, P1, R20, R6, RZ ;  /* 0x0000000614937210 */ /* 0x000fc80007f3e0ff */
[----:B------:R-:W-:Y:S02]  /*c1cc0*/  IADD3.X R148, R21, R2, RZ, P1, !PT ;  /* 0x0000000215947210 */ /* 0x000fe40000ffe4ff */
[----:B------:R-:W3:Y:S01]  /*c1cd0*/  LDL.LU.64 R20, [R1+0x2220] ;  /* 0x0022200001147983 */ /* 0x000ee20000300a00 */
[----:B------:R-:W-:-:S05]  /*c1ce0*/  IADD3 R145, P1, R12, R6, RZ ;  /* 0x000000060c917210 */ /* 0x000fca0007f3e0ff */
[----:B------:R-:W-:Y:S02]  /*c1cf0*/  IMAD.X R146, R13, 0x1, R2, P1 ;  /* 0x000000010d927824 */ /* 0x000fe400008e0602 */
[----:B------:R-:W3:Y:S01]  /*c1d00*/  LDL.LU.64 R12, [R1+0x2218] ;  /* 0x00221800010c7983 */ /* 0x000ee20000300a00 */
[----:B------:R-:W-:-:S03]  /*c1d10*/  IADD3 R143, P1, R88, R6, RZ ;  /* 0x00000006588f7210 */ /* 0x000fc60007f3e0ff */
[----:B------:R-:W3:Y:S01]  /*c1d20*/  LDL.LU.64 R94, [R1+0x2210] ;  /* 0x00221000015e7983 */ /* 0x000ee20000300a00 */
[----:B------:R-:W-:-:S03]  /*c1d30*/  IADD3.X R144, R89, R2, RZ, P1, !PT ;  /* 0x0000000259907210 */ /* 0x000fc60000ffe4ff */
[----:B------:R-:W3:Y:S01]  /*c1d40*/  LDL.LU.64 R88, [R1+0x2208] ;  /* 0x0022080001587983 */ /* 0x000ee20000300a00 */
[----:B------:R-:W-:-:S05]  /*c1d50*/  IADD3 R141, P1, R86, R6, RZ ;  /* 0x00000006568d7210 */ /* 0x000fca0007f3e0ff */
[----:B------:R-:W-:Y:S02]  /*c1d60*/  IMAD.X R142, R87, 0x1, R2, P1 ;  /* 0x00000001578e7824 */ /* 0x000fe400008e0602 */
[----:B------:R-:W3:Y:S01]  /*c1d70*/  LDL.LU.64 R86, [R1+0x2200] ;  /* 0x0022000001567983 */ /* 0x000ee20000300a00 */
[----:B----4-:R-:W-:-:S03]  /*c1d80*/  IADD3 R139, P1, R84, R6, RZ ;  /* 0x00000006548b7210 */ /* 0x010fc60007f3e0ff */
[----:B------:R-:W4:Y:S01]  /*c1d90*/  LDL.LU.64 R92, [R1+0x21f8] ;  /* 0x0021f800015c7983 */ /* 0x000f220000300a00 */
[----:B------:R-:W-:Y:S02]  /*c1da0*/  IADD3.X R140, R85, R2, RZ, P1, !PT ;  /* 0x00000002558c7210 */ /* 0x000fe40000ffe4ff */
[-C--:B------:R-:W-:Y:S01]  /*c1db0*/  IADD3 R137, P1, R14, R6.reuse, RZ ;  /* 0x000000060e897210 */ /* 0x080fe20007f3e0ff */
[----:B------:R-:W4:Y:S04]  /*c1dc0*/  LDL.LU.64 R84, [R1+0x21f0] ;  /* 0x0021f00001547983 */ /* 0x000f280000300a00 */
[----:B------:R-:W-:Y:S01]  /*c1dd0*/  IMAD.X R138, R15, 0x1, R2, P1 ;  /* 0x000000010f8a7824 */ /* 0x000fe200008e0602 */
[----:B------:R-:W-:Y:S01]  /*c1de0*/  IADD3 R135, P1, R10, R6, RZ ;  /* 0x000000060a877210 */ /* 0x000fe20007f3e0ff */
[----:B------:R-:W4:Y:S03]  /*c1df0*/  LDL.LU.64 R14, [R1+0x21e8] ;  /* 0x0021e800010e7983 */ /* 0x000f260000300a00 */
[----:B------:R-:W-:-:S02]  /*c1e00*/  IADD3.X R136, R11, R2, RZ, P1, !PT ;  /* 0x000000020b887210 */ /* 0x000fc40000ffe4ff */
[----:B------:R-:W4:Y:S04]  /*c1e10*/  LDL.LU.64 R10, [R1+0x21e0] ;  /* 0x0021e000010a7983 */ /* 0x000f280000300a00 */
[----:B------:R-:W4:Y:S01]  /*c1e20*/  LDL.LU.64 R90, [R1+0x21d8] ;  /* 0x0021d800015a7983 */ /* 0x000f220000300a00 */
[----:B--2---:R-:W-:-:S05]  /*c1e30*/  IADD3 R133, P1, R22, R6, RZ ;  /* 0x0000000616857210 */ /* 0x004fca0007f3e0ff */
[----:B------:R-:W-:Y:S02]  /*c1e40*/  IMAD.X R134, R23, 0x1, R2, P1 ;  /* 0x0000000117867824 */ /* 0x000fe400008e0602 */
[----:B------:R-:W2:Y:S01]  /*c1e50*/  LDL.LU.64 R22, [R1+0x21d0] ;  /* 0x0021d00001167983 */ /* 0x000ea20000300a00 */
[----:B---3--:R-:W-:-:S04]  /*c1e60*/  IADD3 R131, P1, R16, R6, RZ ;  /* 0x0000000610837210 */ /* 0x008fc80007f3e0ff */
[----:B------:R-:W-:Y:S02]  /*c1e70*/  IADD3.X R132, R17, R2, RZ, P1, !PT ;  /* 0x0000000211847210 */ /* 0x000fe40000ffe4ff */
[-C--:B------:R-:W-:Y:S01]  /*c1e80*/  IADD3 R129, P1, R96, R6.reuse, RZ ;  /* 0x0000000660817210 */ /* 0x080fe20007f3e0ff */
[----:B------:R-:W3:Y:S04]  /*c1e90*/  LDL.LU.64 R16, [R1+0x21c8] ;  /* 0x0021c80001107983 */ /* 0x000ee80000300a00 */
[----:B------:R-:W-:Y:S01]  /*c1ea0*/  IMAD.X R130, R97, 0x1, R2, P1 ;  /* 0x0000000161827824 */ /* 0x000fe200008e0602 */
[----:B------:R-:W-:-:S04]  /*c1eb0*/  IADD3 R127, P1, R20, R6, RZ ;  /* 0x00000006147f7210 */ /* 0x000fc80007f3e0ff */
[----:B------:R-:W-:Y:S02]  /*c1ec0*/  IADD3.X R128, R21, R2, RZ, P1, !PT ;  /* 0x0000000215807210 */ /* 0x000fe40000ffe4ff */
[----:B------:R-:W3:Y:S01]  /*c1ed0*/  LDL.LU.64 R20, [R1+0x21c0] ;  /* 0x0021c00001147983 */ /* 0x000ee20000300a00 */
[----:B------:R-:W-:-:S05]  /*c1ee0*/  IADD3 R125, P1, R12, R6, RZ ;  /* 0x000000060c7d7210 */ /* 0x000fca0007f3e0ff */
[----:B------:R-:W-:Y:S01]  /*c1ef0*/  IMAD.X R126, R13, 0x1, R2, P1 ;  /* 0x000000010d7e7824 */ /* 0x000fe200008e0602 */
[----:B------:R-:W-:Y:S01]  /*c1f00*/  IADD3 R123, P1, R94, R6, RZ ;  /* 0x000000065e7b7210 */ /* 0x000fe20007f3e0ff */
[----:B------:R-:W3:Y:S03]  /*c1f10*/  LDL.LU.64 R12, [R1+0x21b8] ;  /* 0x0021b800010c7983 */ /* 0x000ee60000300a00 */
[----:B------:R-:W-:Y:S02]  /*c1f20*/  IADD3.X R124, R95, R2, RZ, P1, !PT ;  /* 0x000000025f7c7210 */ /* 0x000fe40000ffe4ff */
[----:B------:R-:W-:-:S05]  /*c1f30*/  IADD3 R121, P1, R88, R6, RZ ;  /* 0x0000000658797210 */ /* 0x000fca0007f3e0ff */
[----:B------:R-:W-:Y:S02]  /*c1f40*/  IMAD.X R122, R89, 0x1, R2, P1 ;  /* 0x00000001597a7824 */ /* 0x000fe400008e0602 */
[----:B------:R-:W3:Y:S01]  /*c1f50*/  LDL.LU.64 R88, [R1+0x21b0] ;  /* 0x0021b00001587983 */ /* 0x000ee20000300a00 */
[----:B------:R-:W-:-:S04]  /*c1f60*/  IADD3 R119, P1, R86, R6, RZ ;  /* 0x0000000656777210 */ /* 0x000fc80007f3e0ff */
[----:B------:R-:W-:Y:S02]  /*c1f70*/  IADD3.X R120, R87, R2, RZ, P1, !PT ;  /* 0x0000000257787210 */ /* 0x000fe40000ffe4ff */
[-C--:B----4-:R-:W-:Y:S01]  /*c1f80*/  IADD3 R117, P1, R92, R6.reuse, RZ ;  /* 0x000000065c757210 */ /* 0x090fe20007f3e0ff */
[----:B------:R-:W4:Y:S04]  /*c1f90*/  LDL.LU.64 R86, [R1+0x21a8] ;  /* 0x0021a80001567983 */ /* 0x000f280000300a00 */
        /* <DEDUP_REMOVED lines=9> */
[----:B------:R-:W-:-:S05]  /*c2030*/  IADD3 R14, P1, R90, R6, RZ ;  /* 0x000000065a0e7210 */ /* 0x000fca0007f3e0ff */
[----:B------:R-:W-:Y:S01]  /*c2040*/  IMAD.X R15, R91, 0x1, R2, P1 ;  /* 0x000000015b0f7824 */ /* 0x000fe200008e0602 */
[----:B--2---:R-:W-:-:S04]  /*c2050*/  IADD3 R109, P1, R22, R6, RZ ;  /* 0x00000006166d7210 */ /* 0x004fc80007f3e0ff */
[----:B------:R-:W-:Y:S02]  /*c2060*/  IADD3.X R110, R23, R2, RZ, P1, !PT ;  /* 0x00000002176e7210 */ /* 0x000fe40000ffe4ff */
[----:B------:R-:W2:Y:S01]  /*c2070*/  LDL.LU.64 R22, [R1+0x2190] ;  /* 0x0021900001167983 */ /* 0x000ea20000300a00 */
[----:B---3--:R-:W-:-:S05]  /*c2080*/  IADD3 R107, P1, R16, R6, RZ ;  /* 0x00000006106b7210 */ /* 0x008fca0007f3e0ff */
[----:B------:R-:W-:Y:S01]  /*c2090*/  IMAD.X R108, R17, 0x1, R2, P1 ;  /* 0x00000001116c7824 */ /* 0x000fe200008e0602 */
[----:B------:R-:W-:-:S04]  /*c20a0*/  IADD3 R16, P1, R20, R6, RZ ;  /* 0x0000000614107210 */ /* 0x000fc80007f3e0ff */
[----:B------:R-:W-:Y:S02]  /*c20b0*/  IADD3.X R17, R21, R2, RZ, P1, !PT ;  /* 0x0000000215117210 */ /* 0x000fe40000ffe4ff */
[----:B------:R-:W3:Y:S04]  /*c20c0*/  LDL.LU.64 R20, [R1+0x2188] ;  /* 0x0021880001147983 */ /* 0x000ee80000300a00 */
[----:B------:R-:W3:Y:S04]  /*c20d0*/  LDL.LU.64 R182, [R1+0x2180] ;  /* 0x0021800001b67983 */ /* 0x000ee80000300a00 */
[----:B------:R-:W3:Y:S01]  /*c20e0*/  LDL.LU.64 R90, [R1+0x2178] ;  /* 0x00217800015a7983 */ /* 0x000ee20000300a00 */
        /* <DEDUP_REMOVED lines=10> */
[----:B------:R-:W4:Y:S04]  /*c2190*/  LDL.LU.64 R10, [R1+0x2170] ;  /* 0x00217000010a7983 */ /* 0x000f280000300a00 */
[----:B------:R-:W4:Y:S04]  /*c21a0*/  LDL.LU.64 R88, [R1+0x2168] ;  /* 0x0021680001587983 */ /* 0x000f280000300a00 */
[----:B------:R-:W4:Y:S04]  /*c21b0*/  LDL.LU.64 R86, [R1+0x2160] ;  /* 0x0021600001567983 */ /* 0x000f280000300a00 */
[----:B------:R-:W1:Y:S01]  /*c21c0*/  LDL.LU.64 R84, [R1+0x2158] ;  /* 0x0021580001547983 */ /* 0x000e620000300a00 */
[----:B--2---:R-:W-:-:S04]  /*c21d0*/  IADD3 R97, P1, R22, R6, RZ ;  /* 0x0000000616617210 */ /* 0x004fc80007f3e0ff */
[----:B------:R-:W-:Y:S02]  /*c21e0*/  IADD3.X R98, R23, R2, RZ, P1, !PT ;  /* 0x0000000217627210 */ /* 0x000fe40000ffe4ff */
[----:B------:R-:W2:Y:S01]  /*c21f0*/  LDL.LU.64 R22, [R1+0x2150] ;  /* 0x0021500001167983 */ /* 0x000ea20000300a00 */
[----:B---3--:R-:W-:-:S05]  /*c2200*/  IADD3 R95, P1, R20, R6, RZ ;  /* 0x00000006145f7210 */ /* 0x008fca0007f3e0ff */
[----:B------:R-:W-:Y:S02]  /*c2210*/  IMAD.X R96, R21, 0x1, R2, P1 ;  /* 0x0000000115607824 */ /* 0x000fe400008e0602 */
[----:B------:R-:W3:Y:S01]  /*c2220*/  LDL.LU.64 R20, [R1+0x2148] ;  /* 0x0021480001147983 */ /* 0x000ee20000300a00 */
[----:B------:R-:W-:-:S03]  /*c2230*/  IADD3 R93, P1, R182, R6, RZ ;  /* 0x00000006b65d7210 */ /* 0x000fc60007f3e0ff */
[----:B------:R-:W3:Y:S01]  /*c2240*/  LDL.LU.64 R186, [R1+0x2140] ;  /* 0x0021400001ba7983 */ /* 0x000ee20000300a00 */
[----:B------:R-:W-:-:S03]  /*c2250*/  IADD3.X R94, R183, R2, RZ, P1, !PT ;  /* 0x00000002b75e7210 */ /* 0x000fc60000ffe4ff */
[----:B------:R-:W3:Y:S01]  /*c2260*/  LDL.LU.64 R182, [R1+0x2138] ;  /* 0x0021380001b67983 */ /* 0x000ee20000300a00 */
[----:B------:R-:W-:-:S05]  /*c2270*/  IADD3 R5, P1, R90, R6, RZ ;  /* 0x000000065a057210 */ /* 0x000fca0007f3e0ff */
[----:B------:R-:W-:Y:S01]  /*c2280*/  IMAD.X R92, R91, 0x1, R2, P1 ;  /* 0x000000015b5c7824 */ /* 0x000fe200008e0602 */
[----:B----4-:R-:W-:-:S04]  /*c2290*/  IADD3 R90, P1, R10, R6, RZ ;  /* 0x000000060a5a7210 */ /* 0x010fc80007f3e0ff */
[----:B------:R-:W-:Y:S02]  /*c22a0*/  IADD3.X R91, R11, R2, RZ, P1, !PT ;  /* 0x000000020b5b7210 */ /* 0x000fe40000ffe4ff */
[----:B------:R-:W-:-:S05]  /*c22b0*/  IADD3 R10, P1, R88, R6, RZ ;  /* 0x00000006580a7210 */ /* 0x000fca0007f3e0ff */
[----:B------:R-:W-:Y:S01]  /*c22c0*/  IMAD.X R11, R89, 0x1, R2, P1 ;  /* 0x00000001590b7824 */ /* 0x000fe200008e0602 */
[----:B------:R-:W-:-:S04]  /*c22d0*/  IADD3 R88, P1, R86, R6, RZ ;  /* 0x0000000656587210 */ /* 0x000fc80007f3e0ff */
[----:B------:R-:W-:Y:S02]  /*c22e0*/  IADD3.X R89, R87, R2, RZ, P1, !PT ;  /* 0x0000000257597210 */ /* 0x000fe40000ffe4ff */
[----:B-1----:R-:W-:-:S05]  /*c22f0*/  IADD3 R86, P1, R84, R6, RZ ;  /* 0x0000000654567210 */ /* 0x002fca0007f3e0ff */
        /* <DEDUP_REMOVED lines=39> */
[----:B------:R-:W-:Y:S01]  /*c2570*/  IMAD.X R20, R183, 0x1, R2, P1 ;  /* 0x00000001b7147824 */ /* 0x000fe200008e0602 */
[----:B------:R-:W-:Y:S01]  /*c2580*/  MOV R133, R132 ;  /* 0x0000008400857202 */ /* 0x000fe20000000f00 */
[----:B------:R-:W-:Y:S02]  /*c2590*/  IMAD.MOV.U32 R183, RZ, RZ, R4 ;  /* 0x000000ffffb77224 */ /* 0x000fe400078e0004 */
[----:B------:R-:W-:Y:S01]  /*c25a0*/  IMAD.MOV.U32 R132, RZ, RZ, R131 ;  /* 0x000000ffff847224 */ /* 0x000fe200078e0083 */
[----:B------:R-:W-:Y:S01]  /*c25b0*/  MOV R131, R130 ;  /* 0x0000008200837202 */ /* 0x000fe20000000f00 */
[----:B------:R-:W-:Y:S01]  /*c25c0*/  IMAD.MOV.U32 R130, RZ, RZ, R129 ;  /* 0x000000ffff827224 */ /* 0x000fe200078e0081 */
[----:B------:R-:W-:Y:S01]  /*c25d0*/  MOV R129, R128 ;  /* 0x0000008000817202 */ /* 0x000fe20000000f00 */
        /* <DEDUP_REMOVED lines=78> */
[----:B------:R-:W-:Y:S02]  /*c2ac0*/  MOV R95, R94 ;  /* 0x0000005e005f7202 */ /* 0x000fe40000000f00 */
[----:B------:R-:W-:Y:S01]  /*c2ad0*/  MOV R4, R5 ;  /* 0x0000000500047202 */ /* 0x000fe20000000f00 */
[----:B------:R-:W-:Y:S04]  /*c2ae0*/  LDGSTS.E [R3+0x47100], desc[UR60][R140.64], P0 ;  /* 0x471000008c037fae */ /* 0x000fe8000812187c */
[----:B------:R-:W-:Y:S01]  /*c2af0*/  STL.64 [R1+0x21a8], R104 ;  /* 0x0021a86801007387 */ /* 0x000fe20000100a00 */
[----:B------:R-:W-:-:S02]  /*c2b00*/  IMAD.MOV.U32 R94, RZ, RZ, R93 ;  /* 0x000000ffff5e7224 */ /* 0x000fc400078e005d */
[----:B------:R-:W-:Y:S01]  /*c2b10*/  IMAD.MOV.U32 R5, RZ, RZ, R92 ;  /* 0x000000ffff057224 */ /* 0x000fe200078e005c */
        /* <DEDUP_REMOVED lines=24> */
[----:B------:R-:W-:-:S02]  /*c2ca0*/  IMAD.MOV.U32 R85, RZ, RZ, R83 ;  /* 0x000000ffff557224 */ /* 0x000fc400078e0053 */
[----:B------:R-:W-:Y:S01]  /*c2cb0*/  IMAD.MOV.U32 R22, RZ, RZ, R21 ;  /* 0x000000ffff167224 */ /* 0x000fe200078e0015 */
        /* <DEDUP_REMOVED lines=30> */
[----:B--2---:R-:W2:Y:S04]  /*c2ea0*/  LDL.LU R17, [R1+0x3944] ;  /* 0x0039440001117983 */ /* 0x004ea80000300800 */
[----:B------:R-:W-:Y:S04]  /*c2eb0*/  LDGSTS.E [R3+0x65d00], desc[UR60][R4.64], P0 ;  /* 0x65d0000004037fae */ /* 0x000fe8000812187c */
        /* <DEDUP_REMOVED lines=21> */
[----:B--2---:R-:W-:Y:S01]  /*c3010*/  IADD3.X R17, R17, R2, RZ, P1, !PT ;  /* 0x0000000211117210 */ /* 0x004fe20000ffe4ff */
[----:B------:R-:W-:Y:S02]  /*c3020*/  STL [R1+0x3948], R15 ;  /* 0x0039480f01007387 */ /* 0x000fe40000100800 */
[----:B---3--:R-:W-:Y:S02]  /*c3030*/  IMAD.X R12, R12, 0x1, R2, P2 ;  /* 0x000000010c0c7824 */ /* 0x008fe400010e0602 */
[----:B------:R-:W-:Y:S01]  /*c3040*/  STL [R1+0x3988], R9 ;  /* 0x0039880901007387 */ /* 0x000fe20000100800 */
[----:B------:R-:W-:-:S03]  /*c3050*/  IMAD.MOV.U32 R23, RZ, RZ, R17 ;  /* 0x000000ffff177224 */ /* 0x000fc600078e0011 */
[----:B------:R1:W-:Y:S01]  /*c3060*/  STL [R1+0x3944], R17 ;  /* 0x0039441101007387 */ /* 0x0003e20000100800 */
[----:B------:R-:W-:Y:S02]  /*c3070*/  MOV R22, R15 ;  /* 0x0000000f00167202 */ /* 0x000fe40000000f00 */
        /* <DEDUP_REMOVED lines=14> */
[----:B------:R-:W-:Y:S04]  /*c3160*/  STL [R1+0x39c8], R13 ;  /* 0x0039c80d01007387 */ /* 0x000fe80000100800 */
[----:B------:R1:W-:Y:S04]  /*c3170*/  STL [R1+0x39c4], R14 ;  /* 0x0039c40e01007387 */ /* 0x0003e80000100800 */
[----:B------:R1:W-:Y:S04]  /*c3180*/  LDGSTS.E [R3+0x40580], desc[UR60][R22.64], P0 ;  /* 0x4058000016037fae */ /* 0x0003e8000812187c */
[----:B------:R1:W-:Y:S04]  /*c3190*/  STL [R1+0x3a08], R4 ;  /* 0x003a080401007387 */ /* 0x0003e80000100800 */
[----:B------:R1:W-:Y:S02]  /*c31a0*/  STL [R1+0x3a04], R10 ;  /* 0x003a040a01007387 */ /* 0x0003e40000100800 */
[----:B-1----:R-:W-:-:S02]  /*c31b0*/  IMAD.MOV.U32 R23, RZ, RZ, R14 ;  /* 0x000000ffff177224 */ /* 0x002fc400078e000e */
[----:B------:R-:W2:Y:S01]  /*c31c0*/  LDL.LU R14, [R1+0x3b44] ;  /* 0x003b4400010e7983 */ /* 0x000ea20000300800 */
[----:B------:R-:W-:-:S03]  /*c31d0*/  MOV R22, R13 ;  /* 0x0000000d00167202 */ /* 0x000fc60000000f00 */
        /* <DEDUP_REMOVED lines=13> */
[----:B------:R1:W-:Y:S04]  /*c32b0*/  STL [R1+0x3a88], R16 ;  /* 0x003a881001007387 */ /* 0x0003e80000100800 */
[----:B------:R4:W-:Y:S01]  /*c32c0*/  STL [R1+0x3a84], R21 ;  /* 0x003a841501007387 */ /* 0x0009e20000100800 */
[----:B-1----:R-:W-:-:S03]  /*c32d0*/  MOV R22, R5 ;  /* 0x0000000500167202 */ /* 0x002fc60000000f00 */
[----:B------:R-:W2:Y:S01]  /*c32e0*/  LDL.LU R5, [R1+0x3bd4] ;  /* 0x003bd40001057983 */ /* 0x000ea20000300800 */
[----:B------:R-:W-:-:S03]  /*c32f0*/  IMAD.MOV.U32 R23, RZ, RZ, R11 ;  /* 0x000000ffff177224 */ /* 0x000fc600078e000b */
[----:B------:R-:W2:Y:S04]  /*c3300*/  LDL.LU R11, [R1+0x3c14] ;  /* 0x003c1400010b7983 */ /* 0x000ea80000300800 */
[----:B------:R1:W-:Y:S02]  /*c3310*/  LDGSTS.E [R3+0x41180], desc[UR60][R22.64], P0 ;  /* 0x4118000016037fae */ /* 0x0003e4000812187c */
[----:B-1----:R-:W-:Y:S01]  /*c3320*/  MOV R22, R16 ;  /* 0x0000001000167202 */ /* 0x002fe20000000f00 */
[----:B------:R-:W-:-:S05]  /*c3330*/  IMAD.MOV.U32 R23, RZ, RZ, R21 ;  /* 0x000000ffff177224 */ /* 0x000fca00078e0015 */
[----:B------:R-:W-:Y:S04]  /*c3340*/  LDGSTS.E [R3+0x41580], desc[UR60][R22.64], P0 ;  /* 0x4158000016037fae */ /* 0x000fe8000812187c */
[----:B------:R-:W2:Y:S04]  /*c3350*/  LDL.LU R22, [R1+0x3c58] ;  /* 0x003c580001167983 */ /* 0x000ea80000300800 */
[----:B------:R-:W2:Y:S01]  /*c3360*/  LDL.LU R16, [R1+0x3c98] ;  /* 0x003c980001107983 */ /* 0x000ea20000300800 */
[-C--:B---3--:R-:W-:Y:S02]  /*c3370*/  IADD3 R17, P1, R17, R6.reuse, RZ ;  /* 0x0000000611117210 */ /* 0x088fe40007f3e0ff */
[----:B----4-:R-:W-:-:S02]  /*c3380*/  IADD3 R15, P2, R15, R6, RZ ;  /* 0x000000060f0f7210 */ /* 0x010fc40007f5e0ff */
[----:B------:R-:W-:Y:S01]  /*c3390*/  IADD3.X R20, R20, R2, RZ, P1, !PT ;  /* 0x0000000214147210 */ /* 0x000fe20000ffe4ff */
[----:B------:R-:W-:Y:S02]  /*c33a0*/  STL [R1+0x3ac8], R17 ;  /* 0x003ac81101007387 */ /* 0x000fe40000100800 */
[----:B------:R-:W-:Y:S02]  /*c33b0*/  IMAD.X R19, R19, 0x1, R2, P2 ;  /* 0x0000000113137824 */ /* 0x000fe400010e0602 */
[----:B------:R1:W-:Y:S04]  /*c33c0*/  STL [R1+0x3ac4], R20 ;  /* 0x003ac41401007387 */ /* 0x0003e80000100800 */
[----:B------:R3:W-:Y:S04]  /*c33d0*/  STL [R1+0x3b08], R15 ;  /* 0x003b080f01007387 */ /* 0x0007e80000100800 */
[----:B------:R-:W-:Y:S04]  /*c33e0*/  STL [R1+0x3b04], R19 ;  /* 0x003b041301007387 */ /* 0x000fe80000100800 */
[----:B------:R-:W4:Y:S01]  /*c33f0*/  LDL.LU R23, [R1+0x3c54] ;  /* 0x003c540001177983 */ /* 0x000f220000300800 */
[----:B------:R-:W-:-:S02]  /*c3400*/  MOV R21, R20 ;  /* 0x0000001400157202 */ /* 0x000fc40000000f00 */
[-C--:B--2---:R-:W-:Y:S01]  /*c3410*/  IADD3 R9, P1, R9, R6.reuse, RZ ;  /* 0x0000000609097210 */ /* 0x084fe20007f3e0ff */
[----:B-1----:R-:W-:Y:S02]  /*c3420*/  IMAD.MOV.U32 R20, RZ, RZ, R17 ;  /* 0x000000ffff147224 */ /* 0x002fe400078e0011 */
[----:B------:R-:W2:Y:S01]  /*c3430*/  LDL.LU R17, [R1+0x3c94] ;  /* 0x003c940001117983 */ /* 0x000ea20000300800 */
[----:B------:R-:W-:-:S03]  /*c3440*/  IADD3 R12, P2, R12, R6, RZ ;  /* 0x000000060c0c7210 */ /* 0x000fc60007f5e0ff */
[----:B------:R1:W-:Y:S04]  /*c3450*/  LDGSTS.E [R3+0x41980], desc[UR60][R20.64], P0 ;  /* 0x4198000014037fae */ /* 0x0003e8000812187c */
[----:B------:R-:W-:Y:S01]  /*c3460*/  STL [R1+0x3b48], R9 ;  /* 0x003b480901007387 */ /* 0x000fe20000100800 */
[----:B------:R-:W-:Y:S01]  /*c3470*/  IADD3.X R14, R14, R2, RZ, P1, !PT ;  /* 0x000000020e0e7210 */ /* 0x000fe20000ffe4ff */
[----:B------:R-:W-:Y:S01]  /*c3480*/  IMAD.X R13, R13, 0x1, R2, P2 ;  /* 0x000000010d0d7824 */ /* 0x000fe200010e0602 */
[----:B-1----:R-:W-:Y:S01]  /*c3490*/  MOV R20, R15 ;  /* 0x0000000f00147202 */ /* 0x002fe20000000f00 */
[----:B------:R-:W-:Y:S02]  /*c34a0*/  IMAD.MOV.U32 R21, RZ, RZ, R19 ;  /* 0x000000ffff157224 */ /* 0x000fe400078e0013 */
[----:B------:R1:W-:Y:S04]  /*c34b0*/  STL [R1+0x3b44], R14 ;  /* 0x003b440e01007387 */ /* 0x0003e80000100800 */
[----:B------:R1:W-:Y:S01]  /*c34c0*/  STL [R1+0x3b88], R12 ;  /* 0x003b880c01007387 */ /* 0x0003e20000100800 */
[----:B---3--:R-:W-:-:S03]  /*c34d0*/  MOV R15, R14 ;  /* 0x0000000e000f7202 */ /* 0x008fc60000000f00 */
[----:B------:R-:W-:Y:S01]  /*c34e0*/  LDGSTS.E [R3+0x41d80], desc[UR60][R20.64], P0 ;  /* 0x41d8000014037fae */ /* 0x000fe2000812187c */
[----:B-1----:R-:W-:Y:S01]  /*c34f0*/  IMAD.MOV.U32 R14, RZ, RZ, R9 ;  /* 0x000000ffff0e7224 */ /* 0x002fe200078e0009 */
[-C--:B------:R-:W-:Y:S02]  /*c3500*/  IADD3 R4, P1, R4, R6.reuse, RZ ;  /* 0x0000000604047210 */ /* 0x080fe40007f3e0ff */
[----:B------:R-:W-:Y:S02]  /*c3510*/  IADD3 R10, P2, R10, R6, RZ ;  /* 0x000000060a0a7210 */ /* 0x000fe40007f5e0ff */
[----:B------:R-:W-:Y:S04]  /*c3520*/  LDGSTS.E [R3+0x42180], desc[UR60][R14.64], P0 ;  /* 0x421800000e037fae */ /* 0x000fe8000812187c */
[----:B------:R-:W3:Y:S04]  /*c3530*/  LDL.LU R20, [R1+0x3cd8] ;  /* 0x003cd80001147983 */ /* 0x000ee80000300800 */
[----:B------:R1:W-:Y:S04]  /*c3540*/  STL [R1+0x3b84], R13 ;  /* 0x003b840d01007387 */ /* 0x0003e80000100800 */
[----:B------:R-:W3:Y:S04]  /*c3550*/  LDL.LU R9, [R1+0x3d18] ;  /* 0x003d180001097983 */ /* 0x000ee80000300800 */
[----:B------:R-:W3:Y:S04]  /*c3560*/  LDL.LU R21, [R1+0x3cd4] ;  /* 0x003cd40001157983 */ /* 0x000ee80000300800 */
[----:B------:R-:W3:Y:S04]  /*c3570*/  LDL.LU R19, [R1+0x3d14] ;  /* 0x003d140001137983 */ /* 0x000ee80000300800 */
[----:B------:R-:W-:Y:S04]  /*c3580*/  STL [R1+0x3bd8], R4 ;  /* 0x003bd80401007387 */ /* 0x000fe80000100800 */
[----:B------:R1:W-:Y:S01]  /*c3590*/  LDGSTS.E [R3+0x42580], desc[UR60][R12.64], P0 ;  /* 0x425800000c037fae */ /* 0x0003e2000812187c */
[----:B------:R-:W-:Y:S01]  /*c35a0*/  IADD3.X R5, R5, R2, RZ, P1, !PT ;  /* 0x0000000205057210 */ /* 0x000fe20000ffe4ff */
[----:B------:R-:W-:-:S04]  /*c35b0*/  IMAD.X R11, R11, 0x1, R2, P2 ;  /* 0x000000010b0b7824 */ /* 0x000fc800010e0602 */
[----:B------:R1:W-:Y:S02]  /*c35c0*/  STL [R1+0x3bd4], R5 ;  /* 0x003bd40501007387 */ /* 0x0003e40000100800 */
[----:B-1----:R-:W-:Y:S01]  /*c35d0*/  MOV R12, R4 ;  /* 0x00000004000c7202 */ /* 0x002fe20000000f00 */
[----:B------:R-:W-:Y:S01]  /*c35e0*/  IMAD.MOV.U32 R13, RZ, RZ, R5 ;  /* 0x000000ffff0d7224 */ /* 0x000fe200078e0005 */
[----:B------:R-:W-:Y:S04]  /*c35f0*/  STL [R1+0x3c18], R10 ;  /* 0x003c180a01007387 */ /* 0x000fe80000100800 */
[----:B------:R-:W-:Y:S04]  /*c3600*/  LDGSTS.E [R3+0x42980], desc[UR60][R12.64], P0 ;  /* 0x429800000c037fae */ /* 0x000fe8000812187c */
[----:B------:R-:W3:Y:S04]  /*c3610*/  LDL.LU.64 R4, [R1+0x2838] ;  /* 0x0028380001047983 */ /* 0x000ee80000300a00 */
[----:B------:R1:W-:Y:S04]  /*c3620*/  STL [R1+0x3c14], R11 ;  /* 0x003c140b01007387 */ /* 0x0003e80000100800 */
[----:B------:R-:W3:Y:S04]  /*c3630*/  LDL.LU.64 R14, [R1+0x27f8] ;  /* 0x0027f800010e7983 */ /* 0x000ee80000300a00 */
[----:B------:R3:W-:Y:S04]  /*c3640*/  LDGSTS.E [R3+0x42d80], desc[UR60][R10.64], P0 ;  /* 0x42d800000a037fae */ /* 0x0007e8000812187c */
[----:B------:R-:W3:Y:S04]  /*c3650*/  LDL.LU.64 R12, [R1+0x27b8] ;  /* 0x0027b800010c7983 */ /* 0x000ee80000300a00 */
[----:B-1----:R-:W3:Y:S01]  /*c3660*/  LDL.LU.64 R10, [R1+0x2778] ;  /* 0x00277800010a7983 */ /* 0x002ee20000300a00 */
[----:B------:R-:W-:-:S02]  /*c3670*/  IADD3 R22, P1, R22, R6, RZ ;  /* 0x0000000616167210 */ /* 0x000fc40007f3e0ff */
[----:B------:R-:W-:-:S03]  /*c3680*/  IADD3 R16, P2, R16, R6, RZ ;  /* 0x0000000610107210 */ /* 0x000fc60007f5e0ff */
[----:B------:R-:W-:Y:S01]  /*c3690*/  STL [R1+0x3c58], R22 ;  /* 0x003c581601007387 */ /* 0x000fe20000100800 */
[----:B----4-:R-:W-:-:S05]  /*c36a0*/  IADD3.X R23, R23, R2, RZ, P1, !PT ;  /* 0x0000000217177210 */ /* 0x010fca0000ffe4ff */
[----:B------:R1:W-:Y:S04]  /*c36b0*/  STL [R1+0x3c54], R23 ;  /* 0x003c541701007387 */ /* 0x0003e80000100800 */
[----:B------:R-:W-:Y:S01]  /*c36c0*/  STL [R1+0x3c98], R16 ;  /* 0x003c981001007387 */ /* 0x000fe20000100800 */
[----:B--2---:R-:W-:-:S03]  /*c36d0*/  IMAD.X R17, R17, 0x1, R2, P2 ;  /* 0x0000000111117824 */ /* 0x004fc600010e0602 */
[----:B------:R-:W2:Y:S04]  /*c36e0*/  LDL.LU.64 R92, [R1+0x2738] ;  /* 0x00273800015c7983 */ /* 0x000ea80000300a00 */
[----:B------:R-:W-:Y:S04]  /*c36f0*/  LDGSTS.E [R3+0x43180], desc[UR60][R22.64], P0 ;  /* 0x4318000016037fae */ /* 0x000fe8000812187c */
[----:B------:R4:W-:Y:S04]  /*c3700*/  STL [R1+0x3c94], R17 ;  /* 0x003c941101007387 */ /* 0x0009e80000100800 */
[----:B------:R2:W-:Y:S04]  /*c3710*/  LDGSTS.E [R3+0x43580], desc[UR60][R16.64], P0 ;  /* 0x4358000010037fae */ /* 0x0005e8000812187c */
[----:B-1----:R-:W2:Y:S04]  /*c3720*/  LDL.LU.64 R22, [R1+0x26f8] ;  /* 0x0026f80001167983 */ /* 0x002ea80000300a00 */
[----:B----4-:R-:W4:Y:S04]  /*c3730*/  LDL.LU.64 R16, [R1+0x26b8] ;  /* 0x0026b80001107983 */ /* 0x010f280000300a00 */
[----:B------:R-:W4:Y:S04]  /*c3740*/  LDL.LU.64 R90, [R1+0x2678] ;  /* 0x00267800015a7983 */ /* 0x000f280000300a00 */
[----:B------:R-:W4:Y:S01]  /*c3750*/  LDL.LU.64 R88, [R1+0x2638] ;  /* 0x0026380001587983 */ /* 0x000f220000300a00 */
[----:B---3--:R-:W-:-:S02]  /*c3760*/  IADD3 R20, P1, R20, R6, RZ ;  /* 0x0000000614147210 */ /* 0x008fc40007f3e0ff */
[----:B------:R-:W-:Y:S02]  /*c3770*/  IADD3 R9, P2, R9, R6, RZ ;  /* 0x0000000609097210 */ /* 0x000fe40007f5e0ff */
[----:B------:R-:W-:Y:S01]  /*c3780*/  IADD3.X R21, R21, R2, RZ, P1, !PT ;  /* 0x0000000215157210 */ /* 0x000fe20000ffe4ff */
[----:B------:R-:W-:Y:S02]  /*c3790*/  STL [R1+0x3cd8], R20 ;  /* 0x003cd81401007387 */ /* 0x000fe40000100800 */
[----:B------:R-:W-:Y:S02]  /*c37a0*/  IMAD.X R19, R19, 0x1, R2, P2 ;  /* 0x0000000113137824 */ /* 0x000fe400010e0602 */
[----:B------:R1:W-:Y:S04]  /*c37b0*/  STL [R1+0x3cd4], R21 ;  /* 0x003cd41501007387 */ /* 0x0003e80000100800 */
[----:B------:R3:W-:Y:S04]  /*c37c0*/  STL [R1+0x3d18], R9 ;  /* 0x003d180901007387 */ /* 0x0007e80000100800 */
[----:B------:R-:W-:Y:S04]  /*c37d0*/  LDGSTS.E [R3+0x43980], desc[UR60][R20.64], P0 ;  /* 0x4398000014037fae */ /* 0x000fe8000812187c */
[----:B------:R4:W-:Y:S04]  /*c37e0*/  STL [R1+0x3d14], R19 ;  /* 0x003d141301007387 */ /* 0x0009e80000100800 */
[----:B-1----:R-:W4:Y:S01]  /*c37f0*/  LDL.LU.64 R20, [R1+0x24c8] ;  /* 0x0024c80001147983 */ /* 0x002f220000300a00 */
[----:B------:R-:W-:Y:S01]  /*c3800*/  MOV R84, R9 ;  /* 0x0000000900547202 */ /* 0x000fe20000000f00 */
[----:B------:R-:W-:Y:S01]  /*c3810*/  IMAD.MOV.U32 R85, RZ, RZ, R19 ;  /* 0x000000ffff557224 */ /* 0x000fe200078e0013 */
[----:B------:R-:W-:Y:S01]  /*c3820*/  IADD3 R178, P1, R4, R6, RZ ;  /* 0x0000000604b27210 */ /* 0x000fe20007f3e0ff */
[----:B------:R-:W4:Y:S04]  /*c3830*/  LDL.LU.64 R86, [R1+0x2490] ;  /* 0x0024900001567983 */ /* 0x000f280000300a00 */
[----:B------:R1:W-:Y:S01]  /*c3840*/  LDGSTS.E [R3+0x43d80], desc[UR60][R84.64], P0 ;  /* 0x43d8000054037fae */ /* 0x0003e2000812187c */
[----:B------:R-:W-:-:S02]  /*c3850*/  IADD3.X R4, R5, R2, RZ, P1, !PT ;  /* 0x0000000205047210 */ /* 0x000fc40000ffe4ff */
[----:B------:R-:W-:-:S05]  /*c3860*/  IADD3 R161, P1, R14, R6, RZ ;  /* 0x000000060ea17210 */ /* 0x000fca0007f3e0ff */
[----:B---3--:R-:W-:Y:S01]  /*c3870*/  IMAD.X R9, R15, 0x1, R2, P1 ;  /* 0x000000010f097824 */ /* 0x008fe200008e0602 */
[----:B------:R-:W3:Y:S01]  /*c3880*/  LDL.LU.64 R84, [R1+0x2458] ;  /* 0x0024580001547983 */ /* 0x000ee20000300a00 */
[----:B------:R-:W-:-:S03]  /*c3890*/  IADD3 R159, P1, R12, R6, RZ ;  /* 0x000000060c9f7210 */ /* 0x000fc60007f3e0ff */
[----:B------:R-:W3:Y:S01]  /*c38a0*/  LDL.LU.64 R14, [R1+0x2420] ;  /* 0x00242000010e7983 */ /* 0x000ee20000300a00 */
[----:B------:R-:W-:Y:S02]  /*c38b0*/  IADD3.X R160, R13, R2, RZ, P1, !PT ;  /* 0x000000020da07210 */ /* 0x000fe40000ffe4ff */
[-C--:B------:R-:W-:Y:S01]  /*c38c0*/  IADD3 R157, P1, R10, R6.reuse, RZ ;  /* 0x000000060a9d7210 */ /* 0x080fe20007f3e0ff */
[----:B------:R-:W3:Y:S04]  /*c38d0*/  LDL.LU.64 R12, [R1+0x22d8] ;  /* 0x0022d800010c7983 */ /* 0x000ee80000300a00 */
[----:B------:R-:W-:Y:S02]  /*c38e0*/  IMAD.X R158, R11, 0x1, R2, P1 ;  /* 0x000000010b9e7824 */ /* 0x000fe400008e0602 */
[----:B------:R-:W3:Y:S01]  /*c38f0*/  LDL.LU.64 R10, [R1+0x22a8] ;  /* 0x0022a800010a7983 */ /* 0x000ee20000300a00 */
[----:B--2---:R-:W-:-:S04]  /*c3900*/  IADD3 R155, P1, R92, R6, RZ ;  /* 0x000000065c9b7210 */ /* 0x004fc80007f3e0ff */
[----:B------:R-:W-:Y:S02]  /*c3910*/  IADD3.X R156, R93, R2, RZ, P1, !PT ;  /* 0x000000025d9c7210 */ /* 0x000fe40000ffe4ff */
[----:B------:R-:W-:-:S05]  /*c3920*/  IADD3 R153, P1, R22, R6, RZ ;  /* 0x0000000616997210 */ /* 0x000fca0007f3e0ff */
[--C-:B------:R-:W-:Y:S01]  /*c3930*/  IMAD.X R154, R23, 0x1, R2.reuse, P1 ;  /* 0x00000001179a7824 */ /* 0x100fe200008e0602 */
[----:B----4-:R-:W-:Y:S01]  /*c3940*/  IADD3 R151, P1, R16, R6, RZ ;  /* 0x0000000610977210 */ /* 0x010fe20007f3e0ff */
[----:B------:R-:W2:Y:S03]  /*c3950*/  LDL.LU.64 R22, [R1+0x2278] ;  /* 0x0022780001167983 */ /* 0x000ea60000300a00 */
[----:B------:R-:W-:Y:S02]  /*c3960*/  IADD3.X R152, R17, R2, RZ, P1, !PT ;  /* 0x0000000211987210 */ /* 0x000fe40000ffe4ff */
[-C--:B------:R-:W-:Y:S01]  /*c3970*/  IADD3 R149, P1, R90, R6.reuse, RZ ;  /* 0x000000065a957210 */ /* 0x080fe20007f3e0ff */
[----:B------:R-:W4:Y:S04]  /*c3980*/  LDL.LU.64 R16, [R1+0x2248] ;  /* 0x0022480001107983 */ /* 0x000f280000300a00 */
[----:B------:R-:W4:Y:S01]  /*c3990*/  LDL.LU.64 R96, [R1+0x2128] ;  /* 0x0021280001607983 */ /* 0x000f220000300a00 */
[----:B------:R-:W-:Y:S01]  /*c39a0*/  IMAD.X R150, R91, 0x1, R2, P1 ;  /* 0x000000015b967824 */ /* 0x000fe200008e0602 */
[----:B------:R-:W-:-:S04]  /*c39b0*/  IADD3 R147, P1, R88, R6, RZ ;  /* 0x0000000658937210 */ /* 0x000fc80007f3e0ff */
[----:B------:R-:W-:Y:S02]  /*c39c0*/  IADD3.X R148, R89, R2, RZ, P1, !PT ;  /* 0x0000000259947210 */ /* 0x000fe40000ffe4ff */
[----:B------:R-:W4:Y:S01]  /*c39d0*/  LDL.LU.64 R88, [R1+0x2100] ;  /* 0x0021000001587983 */ /* 0x000f220000300a00 */
[----:B------:R-:W-:-:S05]  /*c39e0*/  IADD3 R145, P1, R20, R6, RZ ;  /* 0x0000000614917210 */ /* 0x000fca0007f3e0ff */
[----:B------:R-:W-:Y:S02]  /*c39f0*/  IMAD.X R146, R21, 0x1, R2, P1 ;  /* 0x0000000115927824 */ /* 0x000fe400008e0602 */
[----:B------:R-:W4:Y:S01]  /*c3a00*/  LDL.LU.64 R20, [R1+0x20d8] ;  /* 0x0020d80001147983 */ /* 0x000f220000300a00 */
[----:B------:R-:W-:-:S03]  /*c3a10*/  IADD3 R143, P1, R86, R6, RZ ;  /* 0x00000006568f7210 */ /* 0x000fc60007f3e0ff */
[----:B------:R-:W4:Y:S01]  /*c3a20*/  LDL.LU.64 R94, [R1+0x20b0] ;  /* 0x0020b000015e7983 */ /* 0x000f220000300a00 */
[----:B------:R-:W-:-:S03]  /*c3a30*/  IADD3.X R144, R87, R2, RZ, P1, !PT ;  /* 0x0000000257907210 */ /* 0x000fc60000ffe4ff */
[----:B------:R-:W4:Y:S01]  /*c3a40*/  LDL.LU.64 R86, [R1+0x2088] ;  /* 0x0020880001567983 */ /* 0x000f220000300a00 */
[----:B---3--:R-:W-:-:S05]  /*c3a50*/  IADD3 R141, P1, R84, R6, RZ ;  /* 0x00000006548d7210 */ /* 0x008fca0007f3e0ff */
[----:B------:R-:W-:Y:S02]  /*c3a60*/  IMAD.X R142, R85, 0x1, R2, P1 ;  /* 0x00000001558e7824 */ /* 0x000fe400008e0602 */
[----:B------:R-:W3:Y:S01]  /*c3a70*/  LDL.LU.64 R84, [R1+0x2078] ;  /* 0x0020780001547983 */ /* 0x000ee20000300a00 */
[----:B------:R-:W-:-:S03]  /*c3a80*/  IADD3 R139, P1, R14, R6, RZ ;  /* 0x000000060e8b7210 */ /* 0x000fc60007f3e0ff */
[----:B------:R-:W3:Y:S01]  /*c3a90*/  LDL.LU.64 R92, [R1+0x2070] ;  /* 0x00207000015c7983 */ /* 0x000ee20000300a00 */
[----:B------:R-:W-:Y:S02]  /*c3aa0*/  IADD3.X R140, R15, R2, RZ, P1, !PT ;  /* 0x000000020f8c7210 */ /* 0x000fe40000ffe4ff */
[-C--:B------:R-:W-:Y:S01]  /*c3ab0*/  IADD3 R137, P1, R12, R6.reuse, RZ ;  /* 0x000000060c897210 */ /* 0x080fe20007f3e0ff */
[----:B------:R-:W3:Y:S04]  /*c3ac0*/  LDL.LU.64 R14, [R1+0x2068] ;  /* 0x00206800010e7983 */ /* 0x000ee80000300a00 */
[----:B------:R-:W-:Y:S01]  /*c3ad0*/  IMAD.X R138, R13, 0x1, R2, P1 ;  /* 0x000000010d8a7824 */ /* 0x000fe200008e0602 */
[----:B------:R-:W-:Y:S01]  /*c3ae0*/  IADD3 R135, P1, R10, R6, RZ ;  /* 0x000000060a877210 */ /* 0x000fe20007f3e0ff */
[----:B------:R-:W3:Y:S03]  /*c3af0*/  LDL.LU.64 R12, [R1+0x2060] ;  /* 0x00206000010c7983 */ /* 0x000ee60000300a00 */
[----:B------:R-:W-:-:S02]  /*c3b00*/  IADD3.X R136, R11, R2, RZ, P1, !PT ;  /* 0x000000020b887210 */ /* 0x000fc40000ffe4ff */
[----:B------:R-:W3:Y:S04]  /*c3b10*/  LDL.LU.64 R10, [R1+0x2058] ;  /* 0x00205800010a7983 */ /* 0x000ee80000300a00 */
[----:B------:R-:W3:Y:S01]  /*c3b20*/  LDL.LU.64 R90, [R1+0x1fb0] ;  /* 0x001fb000015a7983 */ /* 0x000ee20000300a00 */
[----:B--2---:R-:W-:-:S05]  /*c3b30*/  IADD3 R133, P1, R22, R6, RZ ;  /* 0x0000000616857210 */ /* 0x004fca0007f3e0ff */
[--C-:B------:R-:W-:Y:S01]  /*c3b40*/  IMAD.X R134, R23, 0x1, R2.reuse, P1 ;  /* 0x0000000117867824 */ /* 0x100fe200008e0602 */
[----:B----4-:R-:W-:Y:S01]  /*c3b50*/  IADD3 R131, P1, R16, R6, RZ ;  /* 0x0000000610837210 */ /* 0x010fe20007f3e0ff */
[----:B------:R-:W2:Y:S03]  /*c3b60*/  LDL.LU.64 R22, [R1+0x2050] ;  /* 0x0020500001167983 */ /* 0x000ea60000300a00 */
        /* <DEDUP_REMOVED lines=8> */
[----:B------:R-:W-:Y:S02]  /*c3bf0*/  IMAD.X R126, R21, 0x1, R2, P1 ;  /* 0x00000001157e7824 */ /* 0x000fe400008e0602 */
[----:B------:R-:W4:Y:S01]  /*c3c00*/  LDL.LU.64 R20, [R1+0x2038] ;  /* 0x0020380001147983 */ /* 0x000f220000300a00 */
[----:B------:R-:W-:-:S04]  /*c3c10*/  IADD3 R123, P1, R94, R6, RZ ;  /* 0x000000065e7b7210 */ /* 0x000fc80007f3e0ff */
[----:B------:R-:W-:Y:S02]  /*c3c20*/  IADD3.X R124, R95, R2, RZ, P1, !PT ;  /* 0x000000025f7c7210 */ /* 0x000fe40000ffe4ff */
[----:B------:R-:W-:-:S05]  /*c3c30*/  IADD3 R121, P1, R86, R6, RZ ;  /* 0x0000000656797210 */ /* 0x000fca0007f3e0ff */
[--C-:B------:R-:W-:Y:S01]  /*c3c40*/  IMAD.X R122, R87, 0x1, R2.reuse, P1 ;  /* 0x00000001577a7824 */ /* 0x100fe200008e0602 */
[----:B---3--:R-:W-:Y:S01]  /*c3c50*/  IADD3 R119, P1, R84, R6, RZ ;  /* 0x0000000654777210 */ /* 0x008fe20007f3e0ff */
[----:B------:R-:W3:Y:S03]  /*c3c60*/  LDL.LU.64 R86, [R1+0x2030] ;  /* 0x0020300001567983 */ /* 0x000ee60000300a00 */
[----:B------:R-:W-:Y:S02]  /*c3c70*/  IADD3.X R120, R85, R2, RZ, P1, !PT ;  /* 0x0000000255787210 */ /* 0x000fe40000ffe4ff */
[-C--:B------:R-:W-:Y:S01]  /*c3c80*/  IADD3 R117, P1, R92, R6.reuse, RZ ;  /* 0x000000065c757210 */ /* 0x080fe20007f3e0ff */
[----:B------:R-:W3:Y:S04]  /*c3c90*/  LDL.LU.64 R84, [R1+0x2028] ;  /* 0x0020280001547983 */ /* 0x000ee80000300a00 */
[----:B------:R-:W-:Y:S01]  /*c3ca0*/  IMAD.X R118, R93, 0x1, R2, P1 ;  /* 0x000000015d767824 */ /* 0x000fe200008e0602 */
[----:B------:R-:W-:-:S04]  /*c3cb0*/  IADD3 R115, P1, R14, R6, RZ ;  /* 0x000000060e737210 */ /* 0x000fc80007f3e0ff */
[----:B------:R-:W-:Y:S02]  /*c3cc0*/  IADD3.X R116, R15, R2, RZ, P1, !PT ;  /* 0x000000020f747210 */ /* 0x000fe40000ffe4ff */
[-C--:B------:R-:W-:Y:S01]  /*c3cd0*/  IADD3 R113, P1, R12, R6.reuse, RZ ;  /* 0x000000060c717210 */ /* 0x080fe20007f3e0ff */
[----:B------:R-:W3:Y:S04]  /*c3ce0*/  LDL.LU.64 R14, [R1+0x2020] ;  /* 0x00202000010e7983 */ /* 0x000ee80000300a00 */
[----:B------:R-:W-:Y:S01]  /*c3cf0*/  IMAD.X R114, R13, 0x1, R2, P1 ;  /* 0x000000010d727824 */ /* 0x000fe200008e0602 */
[----:B------:R-:W-:Y:S01]  /*c3d00*/  IADD3 R111, P1, R10, R6, RZ ;  /* 0x000000060a6f7210 */ /* 0x000fe20007f3e0ff */
[----:B------:R-:W3:Y:S03]  /*c3d10*/  LDL.LU.64 R12, [R1+0x2018] ;  /* 0x00201800010c7983 */ /* 0x000ee60000300a00 */
[----:B------:R-:W-:-:S02]  /*c3d20*/  IADD3.X R112, R11, R2, RZ, P1, !PT ;  /* 0x000000020b707210 */ /* 0x000fc40000ffe4ff */
[----:B------:R-:W-:-:S05]  /*c3d30*/  IADD3 R10, P1, R90, R6, RZ ;  /* 0x000000065a0a7210 */ /* 0x000fca0007f3e0ff */
[----:B------:R-:W-:Y:S01]  /*c3d40*/  IMAD.X R11, R91, 0x1, R2, P1 ;  /* 0x000000015b0b7824 */ /* 0x000fe200008e0602 */
[----:B--2---:R-:W-:-:S04]  /*c3d50*/  IADD3 R109, P1, R22, R6, RZ ;  /* 0x00000006166d7210 */ /* 0x004fc80007f3e0ff */
[----:B------:R-:W-:Y:S02]  /*c3d60*/  IADD3.X R110, R23, R2, RZ, P1, !PT ;  /* 0x00000002176e7210 */ /* 0x000fe40000ffe4ff */
[-C--:B----4-:R-:W-:Y:S01]  /*c3d70*/  IADD3 R107, P1, R16, R6.reuse, RZ ;  /* 0x00000006106b7210 */ /* 0x090fe20007f3e0ff */
[----:B------:R-:W2:Y:S04]  /*c3d80*/  LDL.LU.64 R22, [R1+0x2010] ;  /* 0x0020100001167983 */ /* 0x000ea80000300a00 */
        /* <DEDUP_REMOVED lines=8> */
[----:B------:R-:W4:Y:S01]  /*c3e10*/  LDL.LU.64 R88, [R1+0x1ff0] ;  /* 0x001ff00001587983 */ /* 0x000f220000300a00 */
[----:B---3--:R-:W-:-:S04]  /*c3e20*/  IADD3 R103, P1, R86, R6, RZ ;  /* 0x0000000656677210 */ /* 0x008fc80007f3e0ff */
[----:B------:R-:W-:Y:S02]  /*c3e30*/  IADD3.X R104, R87, R2, RZ, P1, !PT ;  /* 0x0000000257687210 */ /* 0x000fe40000ffe4ff */
[----:B------:R-:W-:-:S05]  /*c3e40*/  IADD3 R101, P1, R84, R6, RZ ;  /* 0x0000000654657210 */ /* 0x000fca0007f3e0ff */
[----:B------:R-:W-:Y:S01]  /*c3e50*/  IMAD.X R102, R85, 0x1, R2, P1 ;  /* 0x0000000155667824 */ /* 0x000fe200008e0602 */
[----:B------:R-:W-:-:S04]  /*c3e60*/  IADD3 R99, P1, R14, R6, RZ ;  /* 0x000000060e637210 */ /* 0x000fc80007f3e0ff */
[----:B------:R-:W-:Y:S02]  /*c3e70*/  IADD3.X R100, R15, R2, RZ, P1, !PT ;  /* 0x000000020f647210 */ /* 0x000fe40000ffe4ff */
[----:B------:R-:W-:-:S05]  /*c3e80*/  IADD3 R14, P1, R12, R6, RZ ;  /* 0x000000060c0e7210 */ /* 0x000fca0007f3e0ff */
[----:B------:R-:W-:Y:S02]  /*c3e90*/  IMAD.X R15, R13, 0x1, R2, P1 ;  /* 0x000000010d0f7824 */ /* 0x000fe400008e0602 */
[----:B------:R-:W3:Y:S04]  /*c3ea0*/  LDL.LU.64 R12, [R1+0x1fe8] ;  /* 0x001fe800010c7983 */ /* 0x000ee80000300a00 */
[----:B------:R-:W3:Y:S04]  /*c3eb0*/  LDL.LU.64 R86, [R1+0x1fe0] ;  /* 0x001fe00001567983 */ /* 0x000ee80000300a00 */
[----:B------:R-:W3:Y:S01]  /*c3ec0*/  LDL.LU.64 R84, [R1+0x1fd8] ;  /* 0x001fd80001547983 */ /* 0x000ee20000300a00 */
[----:B--2---:R-:W-:-:S04]  /*c3ed0*/  IADD3 R97, P1, R22, R6, RZ ;  /* 0x0000000616617210 */ /* 0x004fc80007f3e0ff */
[----:B------:R-:W-:Y:S02]  /*c3ee0*/  IADD3.X R98, R23, R2, RZ, P1, !PT ;  /* 0x0000000217627210 */ /* 0x000fe40000ffe4ff */
[----:B------:R-:W1:Y:S01]  /*c3ef0*/  LDL.LU.64 R22, [R1+0x1fd0] ;  /* 0x001fd00001167983 */ /* 0x000e620000300a00 */
[----:B----4-:R-:W-:-:S05]  /*c3f00*/  IADD3 R95, P1, R20, R6, RZ ;  /* 0x00000006145f7210 */ /* 0x010fca0007f3e0ff */
[----:B------:R-:W-:Y:S02]  /*c3f10*/  IMAD.X R96, R21, 0x1, R2, P1 ;  /* 0x0000000115607824 */ /* 0x000fe400008e0602 */
[----:B------:R-:W2:Y:S04]  /*c3f20*/  LDL.LU.64 R20, [R1+0x1fc8] ;  /* 0x001fc80001147983 */ /* 0x000ea80000300a00 */
[----:B------:R-:W4:Y:S04]  /*c3f30*/  LDL.LU.64 R186, [R1+0x1fc0] ;  /* 0x001fc00001ba7983 */ /* 0x000f280000300a00 */
[----:B------:R-:W4:Y:S01]  /*c3f40*/  LDL.LU.64 R182, [R1+0x1fb8] ;  /* 0x001fb80001b67983 */ /* 0x000f220000300a00 */
[----:B------:R-:W-:-:S04]  /*c3f50*/  IADD3 R93, P1, R90, R6, RZ ;  /* 0x000000065a5d7210 */ /* 0x000fc80007f3e0ff */
[----:B------:R-:W-:Y:S02]  /*c3f60*/  IADD3.X R94, R91, R2, RZ, P1, !PT ;  /* 0x000000025b5e7210 */ /* 0x000fe40000ffe4ff */
[----:B------:R-:W-:-:S05]  /*c3f70*/  IADD3 R91, P1, R190, R6, RZ ;  /* 0x00000006be5b7210 */ /* 0x000fca0007f3e0ff */
[----:B------:R-:W-:Y:S01]  /*c3f80*/  IMAD.X R92, R191, 0x1, R2, P1 ;  /* 0x00000001bf5c7824 */ /* 0x000fe200008e0602 */
[----:B------:R-:W-:Y:S01]  /*c3f90*/  IADD3 R5, P1, R88, R6, RZ ;  /* 0x0000000658057210 */ /* 0x000fe20007f3e0ff */
[----:B------:R-:W-:Y:S01]  /*c3fa0*/  IMAD.MOV.U32 R179, RZ, RZ, R9 ;  /* 0x000000ffffb37224 */ /* 0x000fe200078e0009 */
[----:B------:R-:W4:Y:S02]  /*c3fb0*/  LDL.LU.64 R190, [R1+0x4c48] ;  /* 0x004c480001be7983 */ /* 0x000f240000300a00 */
[----:B------:R-:W-:Y:S02]  /*c3fc0*/  IADD3.X R90, R89, R2, RZ, P1, !PT ;  /* 0x00000002595a7210 */ /* 0x000fe40000ffe4ff */
[----:B---3--:R-:W-:-:S05]  /*c3fd0*/  IADD3 R88, P1, R12, R6, RZ ;  /* 0x000000060c587210 */ /* 0x008fca0007f3e0ff */
[----:B------:R-:W-:Y:S01]  /*c3fe0*/  IMAD.X R89, R13, 0x1, R2, P1 ;  /* 0x000000010d597824 */ /* 0x000fe200008e0602 */
[----:B------:R-:W-:-:S04]  /*c3ff0*/  IADD3 R12, P1, R86, R6, RZ ;  /* 0x00000006560c7210 */ /* 0x000fc80007f3e0ff */
[----:B------:R-:W-:Y:S02]  /*c4000*/  IADD3.X R13, R87, R2, RZ, P1, !PT ;  /* 0x00000002570d7210 */ /* 0x000fe40000ffe4ff */
[----:B------:R-:W-:-:S05]  /*c4010*/  IADD3 R86, P1, R84, R6, RZ ;  /* 0x0000000654567210 */ /* 0x000fca0007f3e0ff */
[----:B------:R-:W-:Y:S01]  /*c4020*/  IMAD.X R87, R85, 0x1, R2, P1 ;  /* 0x0000000155577824 */ /* 0x000fe200008e0602 */
[----:B-1----:R-:W-:-:S04]  /*c4030*/  IADD3 R84, P1, R22, R6, RZ ;  /* 0x0000000616547210 */ /* 0x002fc80007f3e0ff */
[----:B------:R-:W-:Y:S02]  /*c4040*/  IADD3.X R85, R23, R2, RZ, P1, !PT ;  /* 0x0000000217557210 */ /* 0x000fe40000ffe4ff */
[----:B--2---:R-:W-:-:S05]  /*c4050*/  IADD3 R23, P1, R20, R6, RZ ;  /* 0x0000000614177210 */ /* 0x004fca0007f3e0ff */
[----:B------:R-:W-:Y:S01]  /*c4060*/  IMAD.X R83, R21, 0x1, R2, P1 ;  /* 0x0000000115537824 */ /* 0x000fe200008e0602 */
[----:B----4-:R-:W-:-:S04]  /*c4070*/  IADD3 R21, P1, R186, R6, RZ ;  /* 0x00000006ba157210 */ /* 0x010fc80007f3e0ff */
        /* <DEDUP_REMOVED lines=123> */
[----:B------:R-:W-:Y:S02]  /*c4830*/  MOV R93, R92 ;  /* 0x0000005c005d7202 */ /* 0x000fe40000000f00 */
[----:B------:R-:W-:Y:S01]  /*c4840*/  MOV R4, R5 ;  /* 0x0000000500047202 */ /* 0x000fe20000000f00 */
        /* <DEDUP_REMOVED lines=24> */
[----:B------:R-:W-:Y:S02]  /*c49d0*/  IMAD.MOV.U32 R85, RZ, RZ, R83 ;  /* 0x000000ffff557224 */ /* 0x000fe400078e0053 */
[----:B------:R-:W-:Y:S01]  /*c49e0*/  IMAD.MOV.U32 R22, RZ, RZ, R21 ;  /* 0x000000ffff167224 */ /* 0x000fe200078e0015 */
[----:B------:R-:W-:Y:S04]  /*c49f0*/  LDGSTS.E [R3+0x61980], desc[UR60][R120.64], P0 ;  /* 0x6198000078037fae */ /* 0x000fe8000812187c */
[----:B------:R-:W-:Y:S01]  /*c4a00*/  STL.64 [R1+0x1fe8], R90 ;  /* 0x001fe85a01007387 */ /* 0x000fe20000100a00 */
[----:B------:R-:W-:-:S03]  /*c4a10*/  MOV R21, R20 ;  /* 0x0000001400157202 */ /* 0x000fc60000000f00 */
        /* <DEDUP_REMOVED lines=27> */
[----:B------:R-:W4:Y:S04]  /*c4bd0*/  LDL.LU R19, [R1+0x394c] ;  /* 0x00394c0001137983 */ /* 0x000f280000300800 */
[----:B------:R-:W-:Y:S04]  /*c4be0*/  LDGSTS.E [R3+0x66580], desc[UR60][R12.64], P0 ;  /* 0x665800000c037fae */ /* 0x000fe8000812187c */
[----:B--2---:R-:W2:Y:S04]  /*c4bf0*/  LDL.LU R14, [R1+0x398c] ;  /* 0x00398c00010e7983 */ /* 0x004ea80000300800 */
[----:B------:R-:W2:Y:S04]  /*c4c00*/  LDL.LU R15, [R1+0x39d0] ;  /* 0x0039d000010f7983 */ /* 0x000ea80000300800 */
[----:B------:R-:W-:Y:S04]  /*c4c10*/  LDGSTS.E [R3+0x66980], desc[UR60][R88.64], P0 ;  /* 0x6698000058037fae */ /* 0x000fe8000812187c */
[----:B------:R-:W-:Y:S04]  /*c4c20*/  LDGSTS.E [R3+0x66d80], desc[UR60][R86.64], P0 ;  /* 0x66d8000056037fae */ /* 0x000fe8000812187c */
[----:B------:R-:W-:Y:S04]  /*c4c30*/  LDGSTS.E [R3+0x67180], desc[UR60][R84.64], P0 ;  /* 0x6718000054037fae */ /* 0x000fe8000812187c */
[----:B---3--:R-:W3:Y:S04]  /*c4c40*/  LDL.LU R4, [R1+0x3a10] ;  /* 0x003a100001047983 */ /* 0x008ee80000300800 */
[----:B------:R-:W3:Y:S04]  /*c4c50*/  LDL.LU R16, [R1+0x39cc] ;  /* 0x0039cc0001107983 */ /* 0x000ee80000300800 */
        /* <DEDUP_REMOVED lines=14> */
[----:B------:R-:W-:Y:S01]  /*c4d40*/  IADD3.X R19, R19, R2, RZ, P1, !PT ;  /* 0x0000000213137210 */ /* 0x000fe20000ffe4ff */
[----:B------:R-:W-:Y:S02]  /*c4d50*/  STL [R1+0x3950], R17 ;  /* 0x0039501101007387 */ /* 0x000fe40000100800 */
[----:B--2---:R-:W-:Y:S02]  /*c4d60*/  IMAD.X R14, R14, 0x1, R2, P2 ;  /* 0x000000010e0e7824 */ /* 0x004fe400010e0602 */
[----:B------:R-:W-:Y:S01]  /*c4d70*/  STL [R1+0x3990], R9 ;  /* 0x0039900901007387 */ /* 0x000fe20000100800 */
[----:B------:R-:W-:-:S03]  /*c4d80*/  IMAD.MOV.U32 R23, RZ, RZ, R19 ;  /* 0x000000ffff177224 */ /* 0x000fc600078e0013 */
[----:B------:R1:W-:Y:S01]  /*c4d90*/  STL [R1+0x394c], R19 ;  /* 0x00394c1301007387 */ /* 0x0003e20000100800 */
[----:B------:R-:W-:Y:S02]  /*c4da0*/  MOV R22, R17 ;  /* 0x0000001100167202 */ /* 0x000fe40000000f00 */
[-C--:B------:R-:W-:Y:S02]  /*c4db0*/  IADD3 R15, P1, R15, R6.reuse, RZ ;  /* 0x000000060f0f7210 */ /* 0x080fe40007f3e0ff */
[----:B---3--:R-:W-:Y:S01]  /*c4dc0*/  IADD3 R4, P2, R4, R6, RZ ;  /* 0x0000000604047210 */ /* 0x008fe20007f5e0ff */
[----:B------:R2:W-:Y:S04]  /*c4dd0*/  LDGSTS.E [R3+0x40200], desc[UR60][R22.64], P0 ;  /* 0x4020000016037fae */ /* 0x0005e8000812187c */
[----:B-1----:R-:W3:Y:S04]  /*c4de0*/  LDL.LU R19, [R1+0x3acc] ;  /* 0x003acc0001137983 */ /* 0x002ee80000300800 */
[----:B------:R1:W-:Y:S04]  /*c4df0*/  STL [R1+0x398c], R14 ;  /* 0x00398c0e01007387 */ /* 0x0003e80000100800 */
[----:B------:R-:W3:Y:S01]  /*c4e00*/  LDL.LU R17, [R1+0x3b0c] ;  /* 0x003b0c0001117983 */ /* 0x000ee20000300800 */
[----:B------:R-:W-:Y:S01]  /*c4e10*/  IADD3.X R16, R16, R2, RZ, P1, !PT ;  /* 0x0000000210107210 */ /* 0x000fe20000ffe4ff */
[----:B----4-:R-:W-:Y:S01]  /*c4e20*/  IMAD.X R12, R12, 0x1, R2, P2 ;  /* 0x000000010c0c7824 */ /* 0x010fe200010e0602 */
[----:B--2---:R-:W-:Y:S01]  /*c4e30*/  MOV R22, R9 ;  /* 0x0000000900167202 */ /* 0x004fe20000000f00 */
[----:B------:R-:W-:Y:S01]  /*c4e40*/  IMAD.MOV.U32 R23, RZ, RZ, R14 ;  /* 0x000000ffff177224 */ /* 0x000fe200078e000e */
[----:B------:R-:W2:Y:S04]  /*c4e50*/  LDL.LU R9, [R1+0x3b50] ;  /* 0x003b500001097983 */ /* 0x000ea80000300800 */
        /* <DEDUP_REMOVED lines=23> */
[----:B------:R-:W-:Y:S01]  /*c4fd0*/  STL [R1+0x3a8c], R21 ;  /* 0x003a8c1501007387 */ /* 0x000fe20000100800 */
[----:B-1----:R-:W-:-:S03]  /*c4fe0*/  MOV R22, R5 ;  /* 0x0000000500167202 */ /* 0x002fc60000000f00 */
[----:B------:R-:W4:Y:S01]  /*c4ff0*/  LDL.LU R5, [R1+0x3bdc] ;  /* 0x003bdc0001057983 */ /* 0x000f220000300800 */
[----:B------:R-:W-:-:S03]  /*c5000*/  IMAD.MOV.U32 R23, RZ, RZ, R13 ;  /* 0x000000ffff177224 */ /* 0x000fc600078e000d */
[----:B------:R-:W4:Y:S01]  /*c5010*/  LDL.LU R13, [R1+0x3c1c] ;  /* 0x003c1c00010d7983 */ /* 0x000f220000300800 */
[-C--:B------:R-:W-:Y:S02]  /*c5020*/  IADD3 R10, P1, R10, R6.reuse, RZ ;  /* 0x000000060a0a7210 */ /* 0x080fe40007f3e0ff */
[----:B------:R-:W-:Y:S01]  /*c5030*/  IADD3 R11, P2, R11, R6, RZ ;  /* 0x000000060b0b7210 */ /* 0x000fe20007f5e0ff */
[----:B------:R1:W-:Y:S04]  /*c5040*/  LDGSTS.E [R3+0x41200], desc[UR60][R22.64], P0 ;  /* 0x4120000016037fae */ /* 0x0003e8000812187c */
[----:B------:R3:W-:Y:S04]  /*c5050*/  STL [R1+0x3ad0], R10 ;  /* 0x003ad00a01007387 */ /* 0x0007e80000100800 */
[----:B------:R-:W-:Y:S01]  /*c5060*/  LDGSTS.E [R3+0x41600], desc[UR60][R20.64], P0 ;  /* 0x4160000014037fae */ /* 0x000fe2000812187c */
[----:B-1----:R-:W-:-:S02]  /*c5070*/  MOV R22, R10 ;  /* 0x0000000a00167202 */ /* 0x002fc40000000f00 */
[----:B---3--:R-:W-:Y:S01]  /*c5080*/  IADD3.X R19, R19, R2, RZ, P1, !PT ;  /* 0x0000000213137210 */ /* 0x008fe20000ffe4ff */
[----:B------:R-:W-:-:S04]  /*c5090*/  IMAD.X R17, R17, 0x1, R2, P2 ;  /* 0x0000000111117824 */ /* 0x000fc800010e0602 */
[----:B------:R-:W-:Y:S04]  /*c50a0*/  STL [R1+0x3acc], R19 ;  /* 0x003acc1301007387 */ /* 0x000fe80000100800 */
[----:B------:R1:W-:Y:S01]  /*c50b0*/  STL [R1+0x3b10], R11 ;  /* 0x003b100b01007387 */ /* 0x0003e20000100800 */
[----:B------:R-:W-:-:S03]  /*c50c0*/  IMAD.MOV.U32 R23, RZ, RZ, R19 ;  /* 0x000000ffff177224 */ /* 0x000fc600078e0013 */
[----:B------:R-:W3:Y:S04]  /*c50d0*/  LDL.LU R20, [R1+0x3c60] ;  /* 0x003c600001147983 */ /* 0x000ee80000300800 */
[----:B------:R-:W-:Y:S04]  /*c50e0*/  STL [R1+0x3b0c], R17 ;  /* 0x003b0c1101007387 */ /* 0x000fe80000100800 */
[----:B------:R-:W3:Y:S04]  /*c50f0*/  LDL.LU R10, [R1+0x3ca0] ;  /* 0x003ca000010a7983 */ /* 0x000ee80000300800 */
[----:B------:R1:W-:Y:S04]  /*c5100*/  LDGSTS.E [R3+0x41a00], desc[UR60][R22.64], P0 ;  /* 0x41a0000016037fae */ /* 0x0003e8000812187c */
[----:B------:R-:W3:Y:S01]  /*c5110*/  LDL.LU R21, [R1+0x3c5c] ;  /* 0x003c5c0001157983 */ /* 0x000ee20000300800 */
[----:B--2---:R-:W-:-:S02]  /*c5120*/  IADD3 R9, P1, R9, R6, RZ ;  /* 0x0000000609097210 */ /* 0x004fc40007f3e0ff */
[----:B-1----:R-:W-:Y:S02]  /*c5130*/  MOV R22, R11 ;  /* 0x0000000b00167202 */ /* 0x002fe40000000f00 */
[----:B------:R-:W2:Y:S01]  /*c5140*/  LDL.LU R11, [R1+0x3c9c] ;  /* 0x003c9c00010b7983 */ /* 0x000ea20000300800 */
[----:B----4-:R-:W-:Y:S01]  /*c5150*/  IADD3 R14, P2, R14, R6, RZ ;  /* 0x000000060e0e7210 */ /* 0x010fe20007f5e0ff */
[----:B------:R-:W-:Y:S01]  /*c5160*/  IMAD.MOV.U32 R23, RZ, RZ, R17 ;  /* 0x000000ffff177224 */ /* 0x000fe200078e0011 */
[----:B------:R-:W-:Y:S01]  /*c5170*/  IADD3.X R15, R15, R2, RZ, P1, !PT ;  /* 0x000000020f0f7210 */ /* 0x000fe20000ffe4ff */
[----:B------:R-:W-:Y:S04]  /*c5180*/  STL [R1+0x3b50], R9 ;  /* 0x003b500901007387 */ /* 0x000fe80000100800 */
[----:B------:R1:W-:Y:S01]  /*c5190*/  LDGSTS.E [R3+0x41e00], desc[UR60][R22.64], P0 ;  /* 0x41e0000016037fae */ /* 0x0003e2000812187c */
[----:B------:R-:W-:-:S03]  /*c51a0*/  IMAD.X R16, R16, 0x1, R2, P2 ;  /* 0x0000000110107824 */ /* 0x000fc600010e0602 */
[----:B------:R4:W-:Y:S04]  /*c51b0*/  STL [R1+0x3b4c], R15 ;  /* 0x003b4c0f01007387 */ /* 0x0009e80000100800 */
[----:B------:R-:W-:Y:S01]  /*c51c0*/  STL [R1+0x3ba0], R14 ;  /* 0x003ba00e01007387 */ /* 0x000fe20000100800 */
[----:B-1----:R-:W-:-:S03]  /*c51d0*/  IMAD.MOV.U32 R23, RZ, RZ, R15 ;  /* 0x000000ffff177224 */ /* 0x002fc600078e000f */
[----:B----4-:R-:W4:Y:S01]  /*c51e0*/  LDL.LU R15, [R1+0x3ce0] ;  /* 0x003ce000010f7983 */ /* 0x010f220000300800 */
[----:B------:R-:W-:-:S03]  /*c51f0*/  MOV R22, R9 ;  /* 0x0000000900167202 */ /* 0x000fc60000000f00 */
[----:B------:R1:W-:Y:S04]  /*c5200*/  STL [R1+0x3b9c], R16 ;  /* 0x003b9c1001007387 */ /* 0x0003e80000100800 */
[----:B------:R-:W4:Y:S04]  /*c5210*/  LDL.LU R9, [R1+0x3d20] ;  /* 0x003d200001097983 */ /* 0x000f280000300800 */
[----:B------:R-:W4:Y:S01]  /*c5220*/  LDL.LU R19, [R1+0x3cdc] ;  /* 0x003cdc0001137983 */ /* 0x000f220000300800 */
[----:B------:R-:W-:Y:S02]  /*c5230*/  MOV R17, R16 ;  /* 0x0000001000117202 */ /* 0x000fe40000000f00 */
[----:B------:R-:W-:-:S02]  /*c5240*/  IADD3 R4, P1, R4, R6, RZ ;  /* 0x0000000604047210 */ /* 0x000fc40007f3e0ff */
[----:B------:R-:W-:Y:S01]  /*c5250*/  IADD3 R12, P2, R12, R6, RZ ;  /* 0x000000060c0c7210 */ /* 0x000fe20007f5e0ff */
[----:B------:R-:W-:Y:S01]  /*c5260*/  LDGSTS.E [R3+0x42200], desc[UR60][R22.64], P0 ;  /* 0x4220000016037fae */ /* 0x000fe2000812187c */
[----:B-1----:R-:W-:-:S03]  /*c5270*/  IMAD.MOV.U32 R16, RZ, RZ, R14 ;  /* 0x000000ffff107224 */ /* 0x002fc600078e000e */
[----:B------:R-:W4:Y:S04]  /*c5280*/  LDL.LU R14, [R1+0x3d1c] ;  /* 0x003d1c00010e7983 */ /* 0x000f280000300800 */
        /* <DEDUP_REMOVED lines=9> */
[----:B------:R-:W4:Y:S04]  /*c5320*/  LDL.LU.64 R4, [R1+0x2830] ;  /* 0x0028300001047983 */ /* 0x000f280000300a00 */
[----:B------:R1:W-:Y:S04]  /*c5330*/  STL [R1+0x3c1c], R13 ;  /* 0x003c1c0d01007387 */ /* 0x0003e80000100800 */
[----:B------:R-:W4:Y:S04]  /*c5340*/  LDL.LU.64 R90, [R1+0x27f0] ;  /* 0x0027f000015a7983 */ /* 0x000f280000300a00 */
[----:B------:R-:W-:Y:S04]  /*c5350*/  LDGSTS.E [R3+0x42e00], desc[UR60][R12.64], P0 ;  /* 0x42e000000c037fae */ /* 0x000fe8000812187c */
[----:B------:R-:W4:Y:S04]  /*c5360*/  LDL.LU.64 R16, [R1+0x27b0] ;  /* 0x0027b00001107983 */ /* 0x000f280000300a00 */
[----:B------:R-:W4:Y:S04]  /*c5370*/  LDL.LU.64 R88, [R1+0x2770] ;  /* 0x0027700001587983 */ /* 0x000f280000300a00 */
[----:B-1----:R-:W4:Y:S01]  /*c5380*/  LDL.LU.64 R12, [R1+0x2730] ;  /* 0x00273000010c7983 */ /* 0x002f220000300a00 */
[----:B---3--:R-:W-:-:S02]  /*c5390*/  IADD3 R20, P1, R20, R6, RZ ;  /* 0x0000000614147210 */ /* 0x008fc40007f3e0ff */
[----:B------:R-:W-:Y:S02]  /*c53a0*/  IADD3 R10, P2, R10, R6, RZ ;  /* 0x000000060a0a7210 */ /* 0x000fe40007f5e0ff */
[----:B------:R-:W-:Y:S01]  /*c53b0*/  IADD3.X R21, R21, R2, RZ, P1, !PT ;  /* 0x0000000215157210 */ /* 0x000fe20000ffe4ff */
[----:B------:R-:W-:Y:S04]  /*c53c0*/  STL [R1+0x3c60], R20 ;  /* 0x003c601401007387 */ /* 0x000fe80000100800 */
[----:B------:R1:W-:Y:S04]  /*c53d0*/  STL [R1+0x3c5c], R21 ;  /* 0x003c5c1501007387 */ /* 0x0003e80000100800 */
[----:B------:R-:W-:Y:S04]  /*c53e0*/  STL [R1+0x3ca0], R10 ;  /* 0x003ca00a01007387 */ /* 0x000fe80000100800 */
[----:B------:R3:W-:Y:S01]  /*c53f0*/  LDGSTS.E [R3+0x43200], desc[UR60][R20.64], P0 ;  /* 0x4320000014037fae */ /* 0x0007e2000812187c */
[----:B--2---:R-:W-:-:S05]  /*c5400*/  IMAD.X R11, R11, 0x1, R2, P2 ;  /* 0x000000010b0b7824 */ /* 0x004fca00010e0602 */
[----:B------:R2:W-:Y:S04]  /*c5410*/  STL [R1+0x3c9c], R11 ;  /* 0x003c9c0b01007387 */ /* 0x0005e80000100800 */
[----:B------:R-:W3:Y:S04]  /*c5420*/  LDL.LU.64 R22, [R1+0x26f0] ;  /* 0x0026f00001167983 */ /* 0x000ee80000300a00 */
[----:B-1----:R-:W3:Y:S04]  /*c5430*/  LDL.LU.64 R20, [R1+0x26b0] ;  /* 0x0026b00001147983 */ /* 0x002ee80000300a00 */
[----:B------:R1:W-:Y:S04]  /*c5440*/  LDGSTS.E [R3+0x43600], desc[UR60][R10.64], P0 ;  /* 0x436000000a037fae */ /* 0x0003e8000812187c */
[----:B--2---:R-:W2:Y:S01]  /*c5450*/  LDL.LU.64 R10, [R1+0x2670] ;  /* 0x00267000010a7983 */ /* 0x004ea20000300a00 */
[----:B----4-:R-:W-:-:S02]  /*c5460*/  IADD3 R15, P1, R15, R6, RZ ;  /* 0x000000060f0f7210 */ /* 0x010fc40007f3e0ff */
[----:B------:R-:W-:Y:S01]  /*c5470*/  IADD3 R9, P2, R9, R6, RZ ;  /* 0x0000000609097210 */ /* 0x000fe20007f5e0ff */
[----:B------:R-:W4:Y:S01]  /*c5480*/  LDL.LU.64 R84, [R1+0x2630] ;  /* 0x0026300001547983 */ /* 0x000f220000300a00 */
[----:B------:R-:W-:Y:S02]  /*c5490*/  IADD3.X R19, R19, R2, RZ, P1, !PT ;  /* 0x0000000213137210 */ /* 0x000fe40000ffe4ff */
[----:B------:R-:W-:Y:S01]  /*c54a0*/  MOV R86, R15 ;  /* 0x0000000f00567202 */ /* 0x000fe20000000f00 */
[----:B------:R1:W-:Y:S02]  /*c54b0*/  STL [R1+0x3ce0], R15 ;  /* 0x003ce00f01007387 */ /* 0x0003e40000100800 */
[----:B------:R-:W-:Y:S02]  /*c54c0*/  IMAD.MOV.U32 R87, RZ, RZ, R19 ;  /* 0x000000ffff577224 */ /* 0x000fe400078e0013 */
[----:B------:R-:W-:Y:S01]  /*c54d0*/  IMAD.X R14, R14, 0x1, R2, P2 ;  /* 0x000000010e0e7824 */ /* 0x000fe200010e0602 */
[----:B------:R-:W-:Y:S04]  /*c54e0*/  STL [R1+0x3cdc], R19 ;  /* 0x003cdc1301007387 */ /* 0x000fe80000100800 */
[----:B------:R-:W-:Y:S04]  /*c54f0*/  STL [R1+0x3d20], R9 ;  /* 0x003d200901007387 */ /* 0x000fe80000100800 */
[----:B------:R-:W-:Y:S04]  /*c5500*/  LDGSTS.E [R3+0x43a00], desc[UR60][R86.64], P0 ;  /* 0x43a0000056037fae */ /* 0x000fe8000812187c */
[----:B------:R1:W-:Y:S04]  /*c5510*/  STL [R1+0x3d1c], R14 ;  /* 0x003d1c0e01007387 */ /* 0x0003e80000100800 */
[----:B------:R-:W4:Y:S01]  /*c5520*/  LDL.LU.64 R86, [R1+0x24c0] ;  /* 0x0024c00001567983 */ /* 0x000f220000300a00 */
[----:B-1----:R-:W-:-:S02]  /*c5530*/  MOV R15, R14 ;  /* 0x0000000e000f7202 */ /* 0x002fc40000000f00 */
[----:B------:R-:W-:Y:S01]  /*c5540*/  IADD3 R178, P1, R4, R6, RZ ;  /* 0x0000000604b27210 */ /* 0x000fe20007f3e0ff */
[----:B------:R-:W-:Y:S01]  /*c5550*/  IMAD.MOV.U32 R14, RZ, RZ, R9 ;  /* 0x000000ffff0e7224 */ /* 0x000fe200078e0009 */
[----:B------:R-:W4:Y:S02]  /*c5560*/  LDL.LU.64 R94, [R1+0x2488] ;  /* 0x00248800015e7983 */ /* 0x000f240000300a00 */
[----:B------:R-:W-:Y:S02]  /*c5570*/  IADD3.X R4, R5, R2, RZ, P1, !PT ;  /* 0x0000000205047210 */ /* 0x000fe40000ffe4ff */
[-C--:B------:R-:W-:Y:S01]  /*c5580*/  IADD3 R161, P1, R90, R6.reuse, RZ ;  /* 0x000000065aa17210 */ /* 0x080fe20007f3e0ff */
[----:B------:R1:W-:Y:S04]  /*c5590*/  LDGSTS.E [R3+0x43e00], desc[UR60][R14.64], P0 ;  /* 0x43e000000e037fae */ /* 0x0003e8000812187c */
[----:B------:R-:W-:Y:S01]  /*c55a0*/  IMAD.X R9, R91, 0x1, R2, P1 ;  /* 0x000000015b097824 */ /* 0x000fe200008e0602 */
[----:B------:R-:W-:Y:S01]  /*c55b0*/  IADD3 R159, P1, R16, R6, RZ ;  /* 0x00000006109f7210 */ /* 0x000fe20007f3e0ff */
[----:B------:R-:W4:Y:S03]  /*c55c0*/  LDL.LU.64 R14, [R1+0x2450] ;  /* 0x00245000010e7983 */ /* 0x000f260000300a00 */
[----:B------:R-:W-:-:S02]  /*c55d0*/  IADD3.X R160, R17, R2, RZ, P1, !PT ;  /* 0x0000000211a07210 */ /* 0x000fc40000ffe4ff */
[-C--:B------:R-:W-:Y:S01]  /*c55e0*/  IADD3 R157, P1, R88, R6.reuse, RZ ;  /* 0x00000006589d7210 */ /* 0x080fe20007f3e0ff */
[----:B------:R-:W4:Y:S04]  /*c55f0*/  LDL.LU.64 R92, [R1+0x2418] ;  /* 0x00241800015c7983 */ /* 0x000f280000300a00 */
[----:B------:R-:W4:Y:S01]  /*c5600*/  LDL.LU.64 R16, [R1+0x22d0] ;  /* 0x0022d00001107983 */ /* 0x000f220000300a00 */
[----:B------:R-:W-:Y:S01]  /*c5610*/  IMAD.X R158, R89, 0x1, R2, P1 ;  /* 0x00000001599e7824 */ /* 0x000fe200008e0602 */
[----:B------:R-:W-:-:S04]  /*c5620*/  IADD3 R155, P1, R12, R6, RZ ;  /* 0x000000060c9b7210 */ /* 0x000fc80007f3e0ff */
[----:B------:R-:W-:Y:S02]  /*c5630*/  IADD3.X R156, R13, R2, RZ, P1, !PT ;  /* 0x000000020d9c7210 */ /* 0x000fe40000ffe4ff */
[----:B------:R-:W4:Y:S04]  /*c5640*/  LDL.LU.64 R12, [R1+0x22a0] ;  /* 0x0022a000010c7983 */ /* 0x000f280000300a00 */
[----:B------:R-:W4:Y:S04]  /*c5650*/  LDL.LU.64 R90, [R1+0x2270] ;  /* 0x00227000015a7983 */ /* 0x000f280000300a00 */
[----:B------:R-:W4:Y:S01]  /*c5660*/  LDL.LU.64 R88, [R1+0x2240] ;  /* 0x0022400001587983 */ /* 0x000f220000300a00 */
[----:B---3--:R-:W-:-:S05]  /*c5670*/  IADD3 R153, P1, R22, R6, RZ ;  /* 0x0000000616997210 */ /* 0x008fca0007f3e0ff */
[----:B------:R-:W-:Y:S01]  /*c5680*/  IMAD.X R154, R23, 0x1, R2, P1 ;  /* 0x00000001179a7824 */ /* 0x000fe200008e0602 */
[----:B------:R-:W-:-:S04]  /*c5690*/  IADD3 R151, P1, R20, R6, RZ ;  /* 0x0000000614977210 */ /* 0x000fc80007f3e0ff */
[----:B------:R-:W-:Y:S02]  /*c56a0*/  IADD3.X R152, R21, R2, RZ, P1, !PT ;  /* 0x0000000215987210 */ /* 0x000fe40000ffe4ff */
[----:B--2---:R-:W-:-:S05]  /*c56b0*/  IADD3 R22, P1, R10, R6, RZ ;  /* 0x000000060a167210 */ /* 0x004fca0007f3e0ff */
[----:B------:R-:W-:Y:S01]  /*c56c0*/  IMAD.X R23, R11, 0x1, R2, P1 ;  /* 0x000000010b177824 */ /* 0x000fe200008e0602 */
[----:B----4-:R-:W-:Y:S01]  /*c56d0*/  IADD3 R20, P1, R84, R6, RZ ;  /* 0x0000000654147210 */ /* 0x010fe20007f3e0ff */
[----:B------:R-:W2:Y:S03]  /*c56e0*/  LDL.LU.64 R10, [R1+0x2120] ;  /* 0x00212000010a7983 */ /* 0x000ea60000300a00 */
[----:B------:R-:W-:Y:S02]  /*c56f0*/  IADD3.X R21, R85, R2, RZ, P1, !PT ;  /* 0x0000000255157210 */ /* 0x000fe40000ffe4ff */
[----:B------:R-:W3:Y:S04]  /*c5700*/  LDL.LU.64 R84, [R1+0x20f8] ;  /* 0x0020f80001547983 */ /* 0x000ee80000300a00 */
[----:B------:R-:W4:Y:S01]  /*c5710*/  LDL.LU.64 R98, [R1+0x20d0] ;  /* 0x0020d00001627983 */ /* 0x000f220000300a00 */
[----:B------:R-:W-:-:S05]  /*c5720*/  IADD3 R149, P1, R86, R6, RZ ;  /* 0x0000000656957210 */ /* 0x000fca0007f3e0ff */
[----:B------:R-:W-:Y:S02]  /*c5730*/  IMAD.X R150, R87, 0x1, R2, P1 ;  /* 0x0000000157967824 */ /* 0x000fe400008e0602 */
[----:B------:R-:W4:Y:S01]  /*c5740*/  LDL.LU.64 R86, [R1+0x20a8] ;  /* 0x0020a80001567983 */ /* 0x000f220000300a00 */
[----:B------:R-:W-:-:S03]  /*c5750*/  IADD3 R147, P1, R94, R6, RZ ;  /* 0x000000065e937210 */ /* 0x000fc60007f3e0ff */
[----:B------:R-:W4:Y:S01]  /*c5760*/  LDL.LU.64 R96, [R1+0x2080] ;  /* 0x0020800001607983 */ /* 0x000f220000300a00 */
[----:B------:R-:W-:Y:S02]  /*c5770*/  IADD3.X R148, R95, R2, RZ, P1, !PT ;  /* 0x000000025f947210 */ /* 0x000fe40000ffe4ff */
[----:B------:R-:W-:-:S05]  /*c5780*/  IADD3 R145, P1, R14, R6, RZ ;  /* 0x000000060e917210 */ /* 0x000fca0007f3e0ff */
[--C-:B------:R-:W-:Y:S01]  /*c5790*/  IMAD.X R146, R15, 0x1, R2.reuse, P1 ;  /* 0x000000010f927824 */ /* 0x100fe200008e0602 */
[----:B------:R-:W-:Y:S01]  /*c57a0*/  IADD3 R143, P1, R92, R6, RZ ;  /* 0x000000065c8f7210 */ /* 0x000fe20007f3e0ff */
[----:B------:R-:W4:Y:S03]  /*c57b0*/  LDL.LU.64 R14, [R1+0x1f90] ;  /* 0x001f9000010e7983 */ /* 0x000f260000300a00 */
[----:B------:R-:W-:Y:S02]  /*c57c0*/  IADD3.X R144, R93, R2, RZ, P1, !PT ;  /* 0x000000025d907210 */ /* 0x000fe40000ffe4ff */
[-C--:B------:R-:W-:Y:S01]  /*c57d0*/  IADD3 R141, P1, R16, R6.reuse, RZ ;  /* 0x00000006108d7210 */ /* 0x080fe20007f3e0ff */
[----:B------:R-:W4:Y:S04]  /*c57e0*/  LDL.LU.64 R92, [R1+0x1f70] ;  /* 0x001f7000015c7983 */ /* 0x000f280000300a00 */
[----:B------:R-:W4:Y:S01]  /*c57f0*/  LDL.LU.64 R94, [R1+0x1f50] ;  /* 0x001f5000015e7983 */ /* 0x000f220000300a00 */
[----:B------:R-:W-:Y:S01]  /*c5800*/  IMAD.X R142, R17, 0x1, R2, P1 ;  /* 0x00000001118e7824 */ /* 0x000fe200008e0602 */
[----:B------:R-:W-:-:S02]  /*c5810*/  IADD3 R139, P1, R12, R6, RZ ;  /* 0x000000060c8b7210 */ /* 0x000fc40007f3e0ff */
[----:B------:R-:W4:Y:S02]  /*c5820*/  LDL.LU.64 R16, [R1+0x1f30] ;  /* 0x001f300001107983 */ /* 0x000f240000300a00 */
[----:B------:R-:W-:Y:S02]  /*c5830*/  IADD3.X R140, R13, R2, RZ, P1, !PT ;  /* 0x000000020d8c7210 */ /* 0x000fe40000ffe4ff */
[-C--:B------:R-:W-:Y:S01]  /*c5840*/  IADD3 R137, P1, R90, R6.reuse, RZ ;  /* 0x000000065a897210 */ /* 0x080fe20007f3e0ff */
[----:B------:R-:W4:Y:S04]  /*c5850*/  LDL.LU.64 R12, [R1+0x1f10] ;  /* 0x001f1000010c7983 */ /* 0x000f280000300a00 */
[----:B------:R-:W-:Y:S01]  /*c5860*/  IMAD.X R138, R91, 0x1, R2, P1 ;  /* 0x000000015b8a7824 */ /* 0x000fe200008e0602 */
[----:B------:R-:W-:Y:S01]  /*c5870*/  IADD3 R135, P1, R88, R6, RZ ;  /* 0x0000000658877210 */ /* 0x000fe20007f3e0ff */
[----:B------:R-:W4:Y:S03]  /*c5880*/  LDL.LU.64 R90, [R1+0x1ef0] ;  /* 0x001ef000015a7983 */ /* 0x000f260000300a00 */
[----:B------:R-:W-:-:S02]  /*c5890*/  IADD3.X R136, R89, R2, RZ, P1, !PT ;  /* 0x0000000259887210 */ /* 0x000fc40000ffe4ff */
[----:B------:R-:W4:Y:S01]  /*c58a0*/  LDL.LU.64 R88, [R1+0x1ee8] ;  /* 0x001ee80001587983 */ /* 0x000f220000300a00 */
[----:B--2---:R-:W-:-:S05]  /*c58b0*/  IADD3 R133, P1, R10, R6, RZ ;  /* 0x000000060a857210 */ /* 0x004fca0007f3e0ff */
[--C-:B------:R-:W-:Y:S01]  /*c58c0*/  IMAD.X R134, R11, 0x1, R2.reuse, P1 ;  /* 0x000000010b867824 */ /* 0x100fe200008e0602 */
[----:B---3--:R-:W-:Y:S01]  /*c58d0*/  IADD3 R131, P1, R84, R6, RZ ;  /* 0x0000000654837210 */ /* 0x008fe20007f3e0ff */
[----:B------:R-:W2:Y:S03]  /*c58e0*/  LDL.LU.64 R10, [R1+0x1ee0] ;  /* 0x001ee000010a7983 */ /* 0x000ea60000300a00 */
[----:B------:R-:W-:Y:S02]  /*c58f0*/  IADD3.X R132, R85, R2, RZ, P1, !PT ;  /* 0x0000000255847210 */ /* 0x000fe40000ffe4ff */
[-C--:B----4-:R-:W-:Y:S01]  /*c5900*/  IADD3 R129, P1, R98, R6.reuse, RZ ;  /* 0x0000000662817210 */ /* 0x090fe20007f3e0ff */
[----:B------:R-:W3:Y:S04]  /*c5910*/  LDL.LU.64 R84, [R1+0x1ed8] ;  /* 0x001ed80001547983 */ /* 0x000ee80000300a00 */
[----:B------:R-:W-:Y:S01]  /*c5920*/  IMAD.X R130, R99, 0x1, R2, P1 ;  /* 0x0000000163827824 */ /* 0x000fe200008e0602 */
[----:B------:R-:W-:-:S04]  /*c5930*/  IADD3 R127, P1, R86, R6, RZ ;  /* 0x00000006567f7210 */ /* 0x000fc80007f3e0ff */
[----:B------:R-:W-:Y:S02]  /*c5940*/  IADD3.X R128, R87, R2, RZ, P1, !PT ;  /* 0x0000000257807210 */ /* 0x000fe40000ffe4ff */
[----:B------:R-:W4:Y:S01]  /*c5950*/  LDL.LU.64 R86, [R1+0x1e50] ;  /* 0x001e500001567983 */ /* 0x000f220000300a00 */
[----:B------:R-:W-:-:S05]  /*c5960*/  IADD3 R125, P1, R96, R6, RZ ;  /* 0x00000006607d7210 */ /* 0x000fca0007f3e0ff */
[----:B------:R-:W-:Y:S01]  /*c5970*/  IMAD.X R126, R97, 0x1, R2, P1 ;  /* 0x00000001617e7824 */ /* 0x000fe200008e0602 */
[----:B------:R-:W-:-:S04]  /*c5980*/  IADD3 R123, P1, R14, R6, RZ ;  /* 0x000000060e7b7210 */ /* 0x000fc80007f3e0ff */
[----:B------:R-:W-:Y:S02]  /*c5990*/  IADD3.X R124, R15, R2, RZ, P1, !PT ;  /* 0x000000020f7c7210 */ /* 0x000fe40000ffe4ff */
[-C--:B------:R-:W-:Y:S01]  /*c59a0*/  IADD3 R121, P1, R92, R6.reuse, RZ ;  /* 0x000000065c797210 */ /* 0x080fe20007f3e0ff */
[----:B------:R-:W4:Y:S04]  /*c59b0*/  LDL.LU.64 R14, [R1+0x1ed0] ;  /* 0x001ed000010e7983 */ /* 0x000f280000300a00 */
[----:B------:R-:W-:Y:S01]  /*c59c0*/  IMAD.X R122, R93, 0x1, R2, P1 ;  /* 0x000000015d7a7824 */ /* 0x000fe200008e0602 */
[----:B------:R-:W-:Y:S01]  /*c59d0*/  IADD3 R119, P1, R94, R6, RZ ;  /* 0x000000065e777210 */ /* 0x000fe20007f3e0ff */
[----:B------:R-:W1:Y:S03]  /*c59e0*/  LDL.LU.64 R92, [R1+0x1ec8] ;  /* 0x001ec800015c7983 */ /* 0x000e660000300a00 */
[----:B------:R-:W-:-:S02]  /*c59f0*/  IADD3.X R120, R95, R2, RZ, P1, !PT ;  /* 0x000000025f787210 */ /* 0x000fc40000ffe4ff */
[----:B------:R-:W-:-:S05]  /*c5a00*/  IADD3 R117, P1, R16, R6, RZ ;  /* 0x0000000610757210 */ /* 0x000fca0007f3e0ff */
[----:B------:R-:W-:Y:S01]  /*c5a10*/  IMAD.X R118, R17, 0x1, R2, P1 ;  /* 0x0000000111767824 */ /* 0x000fe200008e0602 */
[----:B------:R-:W-:Y:S01]  /*c5a20*/  IADD3 R115, P1, R12, R6, RZ ;  /* 0x000000060c737210 */ /* 0x000fe20007f3e0ff */
[----:B------:R-:W4:Y:S03]  /*c5a30*/  LDL.LU.64 R16, [R1+0x1ec0] ;  /* 0x001ec00001107983 */ /* 0x000f260000300a00 */
[----:B------:R-:W-:Y:S02]  /*c5a40*/  IADD3.X R116, R13, R2, RZ, P1, !PT ;  /* 0x000000020d747210 */ /* 0x000fe40000ffe4ff */
[----:B------:R-:W-:-:S05]  /*c5a50*/  IADD3 R12, P1, R90, R6, RZ ;  /* 0x000000065a0c7210 */ /* 0x000fca0007f3e0ff */
[----:B------:R-:W-:Y:S01]  /*c5a60*/  IMAD.X R13, R91, 0x1, R2, P1 ;  /* 0x000000015b0d7824 */ /* 0x000fe200008e0602 */
[----:B------:R-:W-:Y:S01]  /*c5a70*/  IADD3 R113, P1, R88, R6, RZ ;  /* 0x0000000658717210 */ /* 0x000fe20007f3e0ff */
[----:B------:R-:W4:Y:S03]  /*c5a80*/  LDL.LU.64 R90, [R1+0x1eb8] ;  /* 0x001eb800015a7983 */ /* 0x000f260000300a00 */
[----:B------:R-:W-:Y:S02]  /*c5a90*/  IADD3.X R114, R89, R2, RZ, P1, !PT ;  /* 0x0000000259727210 */ /* 0x000fe40000ffe4ff */
[----:B------:R-:W4:Y:S01]  /*c5aa0*/  LDL.LU.64 R88, [R1+0x1eb0] ;  /* 0x001eb00001587983 */ /* 0x000f220000300a00 */
[----:B--2---:R-:W-:-:S05]  /*c5ab0*/  IADD3 R111, P1, R10, R6, RZ ;  /* 0x000000060a6f7210 */ /* 0x004fca0007f3e0ff */
[----:B------:R-:W-:Y:S01]  /*c5ac0*/  IMAD.X R112, R11, 0x1, R2, P1 ;  /* 0x000000010b707824 */ /* 0x000fe200008e0602 */
[----:B---3--:R-:W-:-:S04]  /*c5ad0*/  IADD3 R10, P1, R84, R6, RZ ;  /* 0x00000006540a7210 */ /* 0x008fc80007f3e0ff */
[----:B------:R-:W-:Y:S02]  /*c5ae0*/  IADD3.X R11, R85, R2, RZ, P1, !PT ;  /* 0x00000002550b7210 */ /* 0x000fe40000ffe4ff */
[----:B----4-:R-:W-:-:S05]  /*c5af0*/  IADD3 R84, P1, R86, R6, RZ ;  /* 0x0000000656547210 */ /* 0x010fca0007f3e0ff */
[----:B------:R-:W-:Y:S02]  /*c5b00*/  IMAD.X R85, R87, 0x1, R2, P1 ;  /* 0x0000000157557824 */ /* 0x000fe400008e0602 */
[----:B------:R-:W2:Y:S04]  /*c5b10*/  LDL.LU.64 R86, [R1+0x1ea8] ;  /* 0x001ea80001567983 */ /* 0x000ea80000300a00 */
[----:B------:R-:W3:Y:S01]  /*c5b20*/  LDL.LU.64 R98, [R1+0x1ea0] ;  /* 0x001ea00001627983 */ /* 0x000ee20000300a00 */
[----:B------:R-:W-:-:S04]  /*c5b30*/  IADD3 R109, P1, R14, R6, RZ ;  /* 0x000000060e6d7210 */ /* 0x000fc80007f3e0ff */
[----:B------:R-:W-:Y:S02]  /*c5b40*/  IADD3.X R110, R15, R2, RZ, P1, !PT ;  /* 0x000000020f6e7210 */ /* 0x000fe40000ffe4ff */
[----:B-1----:R-:W-:-:S05]  /*c5b50*/  IADD3 R14, P1, R92, R6, RZ ;  /* 0x000000065c0e7210 */ /* 0x002fca0007f3e0ff */
[----:B------:R-:W-:Y:S01]  /*c5b60*/  IMAD.X R15, R93, 0x1, R2, P1 ;  /* 0x000000015d0f7824 */ /* 0x000fe200008e0602 */
[----:B------:R-:W-:-:S04]  /*c5b70*/  IADD3 R107, P1, R16, R6, RZ ;  /* 0x00000006106b7210 */ /* 0x000fc80007f3e0ff */
[----:B------:R-:W-:Y:S02]  /*c5b80*/  IADD3.X R108, R17, R2, RZ, P1, !PT ;  /* 0x00000002116c7210 */ /* 0x000fe40000ffe4ff */
[----:B------:R-:W4:Y:S04]  /*c5b90*/  LDL.LU.64 R16, [R1+0x1e98] ;  /* 0x001e980001107983 */ /* 0x000f280000300a00 */
[----:B------:R-:W4:Y:S04]  /*c5ba0*/  LDL.LU.64 R96, [R1+0x1e90] ;  /* 0x001e900001607983 */ /* 0x000f280000300a00 */
[----:B------:R-:W4:Y:S04]  /*c5bb0*/  LDL.LU.64 R94, [R1+0x1e88] ;  /* 0x001e8800015e7983 */ /* 0x000f280000300a00 */
[----:B------:R-:W4:Y:S01]  /*c5bc0*/  LDL.LU.64 R92, [R1+0x1e80] ;  /* 0x001e8000015c7983 */ /* 0x000f220000300a00 */
[----:B------:R-:W-:-:S05]  /*c5bd0*/  IADD3 R105, P1, R90, R6, RZ ;  /* 0x000000065a697210 */ /* 0x000fca0007f3e0ff */
[----:B------:R-:W-:Y:S01]  /*c5be0*/  IMAD.X R106, R91, 0x1, R2, P1 ;  /* 0x000000015b6a7824 */ /* 0x000fe200008e0602 */
[----:B------:R-:W-:Y:S01]  /*c5bf0*/  IADD3 R103, P1, R88, R6, RZ ;  /* 0x0000000658677210 */ /* 0x000fe20007f3e0ff */
[----:B------:R-:W4:Y:S03]  /*c5c00*/  LDL.LU.64 R90, [R1+0x1e78] ;  /* 0x001e7800015a7983 */ /* 0x000f260000300a00 */
[----:B------:R-:W-:Y:S02]  /*c5c10*/  IADD3.X R104, R89, R2, RZ, P1, !PT ;  /* 0x0000000259687210 */ /* 0x000fe40000ffe4ff */
[----:B------:R-:W4:Y:S01]  /*c5c20*/  LDL.LU.64 R88, [R1+0x1e70] ;  /* 0x001e700001587983 */ /* 0x000f220000300a00 */
[----:B--2---:R-:W-:-:S05]  /*c5c30*/  IADD3 R101, P1, R86, R6, RZ ;  /* 0x0000000656657210 */ /* 0x004fca0007f3e0ff */
[----:B------:R-:W-:Y:S02]  /*c5c40*/  IMAD.X R102, R87, 0x1, R2, P1 ;  /* 0x0000000157667824 */ /* 0x000fe400008e0602 */
[----:B------:R-:W2:Y:S04]  /*c5c50*/  LDL.LU.64 R86, [R1+0x1e68] ;  /* 0x001e680001567983 */ /* 0x000ea80000300a00 */
[----:B------:R-:W2:Y:S04]  /*c5c60*/  LDL.LU.64 R186, [R1+0x1e60] ;  /* 0x001e600001ba7983 */ /* 0x000ea80000300a00 */
[----:B------:R-:W2:Y:S01]  /*c5c70*/  LDL.LU.64 R182, [R1+0x1e58] ;  /* 0x001e580001b67983 */ /* 0x000ea20000300a00 */
[----:B---3--:R-:W-:-:S04]  /*c5c80*/  IADD3 R5, P1, R98, R6, RZ ;  /* 0x0000000662057210 */ /* 0x008fc80007f3e0ff */
[----:B------:R-:W-:Y:S02]  /*c5c90*/  IADD3.X R100, R99, R2, RZ, P1, !PT ;  /* 0x0000000263647210 */ /* 0x000fe40000ffe4ff */
[----:B----4-:R-:W-:-:S05]  /*c5ca0*/  IADD3 R98, P1, R16, R6, RZ ;  /* 0x0000000610627210 */ /* 0x010fca0007f3e0ff */
[----:B------:R-:W-:Y:S01]  /*c5cb0*/  IMAD.X R99, R17, 0x1, R2, P1 ;  /* 0x0000000111637824 */ /* 0x000fe200008e0602 */
[----:B------:R-:W-:-:S04]  /*c5cc0*/  IADD3 R16, P1, R96, R6, RZ ;  /* 0x0000000660107210 */ /* 0x000fc80007f3e0ff */
[----:B------:R-:W-:Y:S02]  /*c5cd0*/  IADD3.X R17, R97, R2, RZ, P1, !PT ;  /* 0x0000000261117210 */ /* 0x000fe40000ffe4ff */
[----:B------:R-:W-:-:S05]  /*c5ce0*/  IADD3 R96, P1, R94, R6, RZ ;  /* 0x000000065e607210 */ /* 0x000fca0007f3e0ff */
        /* <DEDUP_REMOVED lines=8> */
[----:B--2---:R-:W-:-:S05]  /*c5d70*/  IADD3 R88, P1, R86, R6, RZ ;  /* 0x0000000656587210 */ /* 0x004fca0007f3e0ff */
        /* <DEDUP_REMOVED lines=34> */
[----:B------:R-:W2:Y:S01]  /*c5fa0*/  LDL.LU.64 R186, [R1+0x4c40] ;  /* 0x004c400001ba7983 */ /* 0x000ea20000300a00 */
[----:B------:R-:W-:-:S03]  /*c5fb0*/  MOV R135, R134 ;  /* 0x0000008600877202 */ /* 0x000fc60000000f00 */
[----:B------:R1:W-:Y:S01]  /*c5fc0*/  STL.64 [R1+0x2830], R182 ;  /* 0x002830b601007387 */ /* 0x0003e20000100a00 */
[----:B------:R-:W-:-:S03]  /*c5fd0*/  IMAD.MOV.U32 R134, RZ, RZ, R133 ;  /* 0x000000ffff867224 */ /* 0x000fc600078e0085 */
[----:B------:R3:W-:Y:S01]  /*c5fe0*/  STL.64 [R1+0x27f0], R178 ;  /* 0x0027f0b201007387 */ /* 0x0007e20000100a00 */
        /* <DEDUP_REMOVED lines=51> */
[----:B------:R4:W-:Y:S01]  /*c6320*/  STL.64 [R1+0x1ef0], R12 ;  /* 0x001ef00c01007387 */ /* 0x0009e20000100a00 */
[----:B------:R-:W-:-:S03]  /*c6330*/  MOV R107, R106 ;  /* 0x0000006a006b7202 */ /* 0x000fc60000000f00 */
[----:B------:R-:W-:Y:S01]  /*c6340*/  STL.64 [R1+0x1ee8], R114 ;  /* 0x001ee87201007387 */ /* 0x000fe20000100a00 */
[----:B------:R-:W-:-:S03]  /*c6350*/  IMAD.MOV.U32 R106, RZ, RZ, R105 ;  /* 0x000000ffff6a7224 */ /* 0x000fc600078e0069 */
[----:B------:R-:W-:Y:S01]  /*c6360*/  STL.64 [R1+0x1ee0], R112 ;  /* 0x001ee07001007387 */ /* 0x000fe20000100a00 */
[----:B------:R-:W-:-:S03]  /*c6370*/  MOV R105, R104 ;  /* 0x0000006800697202 */ /* 0x000fc60000000f00 */
[----:B------:R4:W-:Y:S01]  /*c6380*/  STL.64 [R1+0x1ed8], R10 ;  /* 0x001ed80a01007387 */ /* 0x0009e20000100a00 */
[----:B------:R-:W-:-:S03]  /*c6390*/  IMAD.MOV.U32 R104, RZ, RZ, R103 ;  /* 0x000000ffff687224 */ /* 0x000fc600078e0067 */
        /* <DEDUP_REMOVED lines=11> */
[----:B------:R-:W-:Y:S01]  /*c6450*/  STL.64 [R1+0x1ec0], R108 ;  /* 0x001ec06c01007387 */ /* 0x000fe20000100a00 */
[----:B------:R-:W-:Y:S01]  /*c6460*/  MOV R100, R98 ;  /* 0x0000006200647202 */ /* 0x000fe20000000f00 */
[----:B------:R-:W-:Y:S02]  /*c6470*/  IMAD.MOV.U32 R101, RZ, RZ, R99 ;  /* 0x000000ffff657224 */ /* 0x000fe400078e0063 */
[----:B------:R-:W-:Y:S04]  /*c6480*/  LDGSTS.E [R3+0x45200], desc[UR60][R156.64], P0 ;  /* 0x452000009c037fae */ /* 0x000fe8000812187c */
[----:B------:R-:W-:Y:S04]  /*c6490*/  STL.64 [R1+0x1eb8], R106 ;  /* 0x001eb86a01007387 */ /* 0x000fe80000100a00 */
[----:B------:R-:W-:Y:S04]  /*c64a0*/  LDGSTS.E [R3+0x45600], desc[UR60][R154.64], P0 ;  /* 0x456000009a037fae */ /* 0x000fe8000812187c */
[----:B------:R-:W-:Y:S01]  /*c64b0*/  STL.64 [R1+0x1eb0], R104 ;  /* 0x001eb06801007387 */ /* 0x000fe20000100a00 */
[----:B------:R-:W-:Y:S01]  /*c64c0*/  MOV R98, R96 ;  /* 0x0000006000627202 */ /* 0x000fe20000000f00 */
[----:B------:R-:W-:-:S02]  /*c64d0*/  IMAD.MOV.U32 R99, RZ, RZ, R97 ;  /* 0x000000ffff637224 */ /* 0x000fc400078e0061 */
[----:B------:R-:W-:Y:S04]  /*c64e0*/  LDGSTS.E [R3+0x45a00], desc[UR60][R152.64], P0 ;  /* 0x45a0000098037fae */ /* 0x000fe8000812187c */
[----:B------:R-:W-:Y:S01]  /*c64f0*/  STL.64 [R1+0x1ea8], R102 ;  /* 0x001ea86601007387 */ /* 0x000fe20000100a00 */
[----:B------:R-:W-:Y:S01]  /*c6500*/  MOV R96, R94 ;  /* 0x0000005e00607202 */ /* 0x000fe20000000f00 */
[----:B------:R-:W-:Y:S02]  /*c6510*/  IMAD.MOV.U32 R97, RZ, RZ, R95 ;  /* 0x000000ffff617224 */ /* 0x000fe400078e005f */
[----:B------:R-:W-:Y:S04]  /*c6520*/  LDGSTS.E [R3+0x45e00], desc[UR60][R22.64], P0 ;  /* 0x45e0000016037fae */ /* 0x000fe8000812187c */
[----:B------:R2:W-:Y:S01]  /*c6530*/  STL.64 [R1+0x1ea0], R4 ;  /* 0x001ea00401007387 */ /* 0x0005e20000100a00 */
[----:B------:R-:W-:Y:S01]  /*c6540*/  MOV R94, R92 ;  /* 0x0000005c005e7202 */ /* 0x000fe20000000f00 */
[----:B------:R-:W-:-:S02]  /*c6550*/  IMAD.MOV.U32 R95, RZ, RZ, R93 ;  /* 0x000000ffff5f7224 */ /* 0x000fc400078e005d */
[----:B------:R-:W-:Y:S04]  /*c6560*/  LDGSTS.E [R3+0x46200], desc[UR60][R20.64], P0 ;  /* 0x4620000014037fae */ /* 0x000fe8000812187c */
[----:B------:R-:W-:Y:S01]  /*c6570*/  STL.64 [R1+0x1e98], R100 ;  /* 0x001e986401007387 */ /* 0x000fe20000100a00 */
[----:B------:R-:W-:Y:S01]  /*c6580*/  MOV R92, R90 ;  /* 0x0000005a005c7202 */ /* 0x000fe20000000f00 */
[----:B------:R-:W-:Y:S02]  /*c6590*/  IMAD.MOV.U32 R93, RZ, RZ, R91 ;  /* 0x000000ffff5d7224 */ /* 0x000fe400078e005b */
[----:B------:R-:W-:Y:S04]  /*c65a0*/  LDGSTS.E [R3+0x46600], desc[UR60][R150.64], P0 ;  /* 0x4660000096037fae */ /* 0x000fe8000812187c */
[----:B------:R2:W-:Y:S04]  /*c65b0*/  STL.64 [R1+0x1e90], R16 ;  /* 0x001e901001007387 */ /* 0x0005e80000100a00 */
[----:B------:R-:W-:Y:S04]  /*c65c0*/  LDGSTS.E [R3+0x46a00], desc[UR60][R148.64], P0 ;  /* 0x46a0000094037fae */ /* 0x000fe8000812187c */
[----:B------:R-:W-:Y:S01]  /*c65d0*/  STL.64 [R1+0x1e88], R98 ;  /* 0x001e886201007387 */ /* 0x000fe20000100a00 */
[----:B------:R-:W-:Y:S01]  /*c65e0*/  MOV R90, R88 ;  /* 0x00000058005a7202 */ /* 0x000fe20000000f00 */
[----:B------:R-:W-:-:S02]  /*c65f0*/  IMAD.MOV.U32 R91, RZ, RZ, R89 ;  /* 0x000000ffff5b7224 */ /* 0x000fc400078e0059 */
[----:B------:R-:W-:Y:S04]  /*c6600*/  LDGSTS.E [R3+0x46e00], desc[UR60][R146.64], P0 ;  /* 0x46e0000092037fae */ /* 0x000fe8000812187c */
[----:B------:R-:W-:Y:S04]  /*c6610*/  STL.64 [R1+0x1e80], R96 ;  /* 0x001e806001007387 */ /* 0x000fe80000100a00 */
[----:B------:R-:W-:Y:S01]  /*c6620*/  LDGSTS.E [R3+0x47200], desc[UR60][R144.64], P0 ;  /* 0x4720000090037fae */ /* 0x000fe2000812187c */
[----:B------:R-:W-:Y:S01]  /*c6630*/  MOV R88, R86 ;  /* 0x0000005600587202 */ /* 0x000fe20000000f00 */
[----:B------:R-:W-:-:S02]  /*c6640*/  IMAD.MOV.U32 R89, RZ, RZ, R87 ;  /* 0x000000ffff597224 */ /* 0x000fc400078e0057 */
[----:B------:R-:W-:Y:S04]  /*c6650*/  STL.64 [R1+0x1e78], R94 ;  /* 0x001e785e01007387 */ /* 0x000fe80000100a00 */
[----:B------:R-:W-:Y:S04]  /*c6660*/  LDGSTS.E [R3+0x47600], desc[UR60][R142.64], P0 ;  /* 0x476000008e037fae */ /* 0x000fe8000812187c */
[----:B------:R-:W-:Y:S04]  /*c6670*/  STL.64 [R1+0x1e70], R92 ;  /* 0x001e705c01007387 */ /* 0x000fe80000100a00 */
[----:B------:R-:W-:Y:S01]  /*c6680*/  LDGSTS.E [R3+0x47a00], desc[UR60][R140.64], P0 ;  /* 0x47a000008c037fae */ /* 0x000fe2000812187c */
[----:B------:R-:W-:Y:S01]  /*c6690*/  MOV R86, R19 ;  /* 0x0000001300567202 */ /* 0x000fe20000000f00 */
[----:B------:R-:W-:-:S02]  /*c66a0*/  IMAD.MOV.U32 R87, RZ, RZ, R83 ;  /* 0x000000ffff577224 */ /* 0x000fc400078e0053 */
[----:B-1----:R-:W2:Y:S04]  /*c66b0*/  LDL.LU.64 R182, [R1+0x4c38] ;  /* 0x004c380001b67983 */ /* 0x002ea80000300a00 */
[----:B------:R-:W-:Y:S04]  /*c66c0*/  LDGSTS.E [R3+0x47e00], desc[UR60][R138.64], P0 ;  /* 0x47e000008a037fae */ /* 0x000fe8000812187c */
[----:B------:R-:W-:Y:S04]  /*c66d0*/  STL.64 [R1+0x1e68], R90 ;  /* 0x001e685a01007387 */ /* 0x000fe80000100a00 */
[----:B------:R-:W-:Y:S04]  /*c66e0*/  LDGSTS.E [R3+0x60200], desc[UR60][R136.64], P0 ;  /* 0x6020000088037fae */ /* 0x000fe8000812187c */
[----:B---3--:R-:W3:Y:S04]  /*c66f0*/  LDL.LU.64 R178, [R1+0x4c30] ;  /* 0x004c300001b27983 */ /* 0x008ee80000300a00 */
[----:B------:R-:W-:Y:S04]  /*c6700*/  LDGSTS.E [R3+0x60600], desc[UR60][R134.64], P0 ;  /* 0x6060000086037fae */ /* 0x000fe8000812187c */
[----:B------:R-:W-:Y:S04]  /*c6710*/  STL.64 [R1+0x1e60], R88 ;  /* 0x001e605801007387 */ /* 0x000fe80000100a00 */
[----:B------:R-:W-:Y:S04]  /*c6720*/  LDGSTS.E [R3+0x60a00], desc[UR60][R132.64], P0 ;  /* 0x60a0000084037fae */ /* 0x000fe8000812187c */
[----:B----4-:R-:W4:Y:S04]  /*c6730*/  LDL.LU.64 R160, [R1+0x4c28] ;  /* 0x004c280001a07983 */ /* 0x010f280000300a00 */
[----:B------:R-:W-:Y:S04]  /*c6740*/  LDGSTS.E [R3+0x60e00], desc[UR60][R130.64], P0 ;  /* 0x60e0000082037fae */ /* 0x000fe8000812187c */
[----:B------:R-:W-:Y:S04]  /*c6750*/  STL.64 [R1+0x1e58], R86 ;  /* 0x001e585601007387 */ /* 0x000fe80000100a00 */
[----:B------:R-:W-:Y:S04]  /*c6760*/  LDGSTS.E [R3+0x61200], desc[UR60][R128.64], P0 ;  /* 0x6120000080037fae */ /* 0x000fe8000812187c */
[----:B------:R-:W4:Y:S04]  /*c6770*/  LDL.LU.64 R158, [R1+0x4c20] ;  /* 0x004c2000019e7983 */ /* 0x000f280000300a00 */
        /* <DEDUP_REMOVED lines=11> */
[----:B------:R-:W-:Y:S04]  /*c6830*/  LDGSTS.E [R3+0x62e00], desc[UR60][R12.64], P0 ;  /* 0x62e000000c037fae */ /* 0x000fe8000812187c */
        /* <DEDUP_REMOVED lines=10> */
[----:B------:R-:W4:Y:S04]  /*c68e0*/  LDL.LU R13, [R1+0x3998] ;  /* 0x00399800010d7983 */ /* 0x000f280000300800 */
[----:B------:R-:W-:Y:S04]  /*c68f0*/  LDGSTS.E [R3+0x65600], desc[UR60][R4.64], P0 ;  /* 0x6560000004037fae */ /* 0x000fe8000812187c */
[----:B------:R-:W-:Y:S04]  /*c6900*/  LDGSTS.E [R3+0x65a00], desc[UR60][R100.64], P0 ;  /* 0x65a0000064037fae */ /* 0x000fe8000812187c */
[----:B------:R-:W-:Y:S04]  /*c6910*/  LDGSTS.E [R3+0x65e00], desc[UR60][R16.64], P0 ;  /* 0x65e0000010037fae */ /* 0x000fe8000812187c */
[----:B------:R-:W-:Y:S04]  /*c6920*/  LDGSTS.E [R3+0x66200], desc[UR60][R98.64], P0 ;  /* 0x6620000062037fae */ /* 0x000fe8000812187c */
[----:B------:R-:W4:Y:S04]  /*c6930*/  LDL.LU R11, [R1+0x3954] ;  /* 0x00395400010b7983 */ /* 0x000f280000300800 */
[----:B------:R-:W4:Y:S04]  /*c6940*/  LDL.LU R15, [R1+0x3994] ;  /* 0x00399400010f7983 */ /* 0x000f280000300800 */
[----:B------:R-:W4:Y:S04]  /*c6950*/  LDL.LU R12, [R1+0x39d8] ;  /* 0x0039d800010c7983 */ /* 0x000f280000300800 */
[----:B------:R-:W-:Y:S04]  /*c6960*/  LDGSTS.E [R3+0x66600], desc[UR60][R96.64], P0 ;  /* 0x6660000060037fae */ /* 0x000fe8000812187c */
[----:B------:R-:W-:Y:S04]  /*c6970*/  LDGSTS.E [R3+0x66a00], desc[UR60][R94.64], P0 ;  /* 0x66a000005e037fae */ /* 0x000fe8000812187c */
[----:B------:R-:W-:Y:S04]  /*c6980*/  LDGSTS.E [R3+0x66e00], desc[UR60][R92.64], P0 ;  /* 0x66e000005c037fae */ /* 0x000fe8000812187c */
[----:B------:R-:W-:Y:S04]  /*c6990*/  LDGSTS.E [R3+0x67200], desc[UR60][R90.64], P0 ;  /* 0x672000005a037fae */ /* 0x000fe8000812187c */
[----:B------:R-:W-:Y:S04]  /*c69a0*/  LDGSTS.E [R3+0x67600], desc[UR60][R88.64], P0 ;  /* 0x6760000058037fae */ /* 0x000fe8000812187c */
[----:B--2---:R-:W2:Y:S04]  /*c69b0*/  LDL.LU R4, [R1+0x3a18] ;  /* 0x003a180001047983 */ /* 0x004ea80000300800 */
[----:B------:R-:W2:Y:S04]  /*c69c0*/  LDL.LU R19, [R1+0x39d4] ;  /* 0x0039d40001137983 */ /* 0x000ea80000300800 */
[----:B------:R-:W2:Y:S04]  /*c69d0*/  LDL.LU R16, [R1+0x3a14] ;  /* 0x003a140001107983 */ /* 0x000ea80000300800 */
[----:B------:R-:W2:Y:S04]  /*c69e0*/  LDL.LU R17, [R1+0x3a54] ;  /* 0x003a540001117983 */ /* 0x000ea80000300800 */
[----:B------:R-:W2:Y:S04]  /*c69f0*/  LDL.LU R5, [R1+0x3a58] ;  /* 0x003a580001057983 */ /* 0x000ea80000300800 */
[----:B------:R-:W2:Y:S04]  /*c6a00*/  LDL.LU R14, [R1+0x3a94] ;  /* 0x003a9400010e7983 */ /* 0x000ea80000300800 */
[----:B------:R-:W2:Y:S04]  /*c6a10*/  LDL.LU R10, [R1+0x3a98] ;  /* 0x003a9800010a7983 */ /* 0x000ea80000300800 */
[----:B------:R-:W-:Y:S04]  /*c6a20*/  LDGSTS.E [R3+0x67a00], desc[UR60][R86.64], P0 ;  /* 0x67a0000056037fae */ /* 0x000fe8000812187c */
[----:B------:R1:W-:Y:S02]  /*c6a30*/  LDGSTS.E [R3+0x67e00], desc[UR60][R84.64], P0 ;  /* 0x67e0000054037fae */ /* 0x0003e4000812187c */
[----:B-1----:R-:W-:-:S04]  /*c6a40*/  LOP3.LUT R3, R7, 0x50, RZ, 0x3c, !PT ;  /* 0x0000005007037812 */ /* 0x002fc800078e3cff */
[----:B------:R-:W-:Y:S02]  /*c6a50*/  IADD3 R3, R3, 0x100000, R8 ;  /* 0x0010000003037810 */ /* 0x000fe40007ffe008 */
[-C--:B---3--:R-:W-:Y:S02]  /*c6a60*/  IADD3 R9, P1, R9, R6.reuse, RZ ;  /* 0x0000000609097210 */ /* 0x088fe40007f3e0ff */
[----:B----4-:R-:W-:-:S03]  /*c6a70*/  IADD3 R13, P2, R13, R6, RZ ;  /* 0x000000060d0d7210 */ /* 0x010fc60007f5e0ff */
[----:B------:R-:W-:Y:S01]  /*c6a80*/  STL [R1+0x3958], R9 ;  /* 0x0039580901007387 */ /* 0x000fe20000100800 */
[----:B------:R-:W-:Y:S01]  /*c6a90*/  IADD3.X R11, R11, R2, RZ, P1, !PT ;  /* 0x000000020b0b7210 */ /* 0x000fe20000ffe4ff */
[----:B------:R-:W-:Y:S02]  /*c6aa0*/  IMAD.X R15, R15, 0x1, R2, P2 ;  /* 0x000000010f0f7824 */ /* 0x000fe400010e0602 */
[----:B------:R-:W-:Y:S01]  /*c6ab0*/  STL [R1+0x3998], R13 ;  /* 0x0039980d01007387 */ /* 0x000fe20000100800 */
[----:B------:R-:W-:-:S03]  /*c6ac0*/  MOV R84, R9 ;  /* 0x0000000900547202 */ /* 0x000fc60000000f00 */
[----:B------:R1:W-:Y:S01]  /*c6ad0*/  STL [R1+0x3954], R11 ;  /* 0x0039540b01007387 */ /* 0x0003e20000100800 */
[----:B------:R-:W-:-:S05]  /*c6ae0*/  IMAD.MOV.U32 R85, RZ, RZ, R11 ;  /* 0x000000ffff557224 */ /* 0x000fca00078e000b */
[----:B------:R3:W-:Y:S04]  /*c6af0*/  LDGSTS.E [R3+0x40280], desc[UR60][R84.64], P0 ;  /* 0x4028000054037fae */ /* 0x0007e8000812187c */
[----:B-1----:R-:W4:Y:S04]  /*c6b00*/  LDL.LU R11, [R1+0x3ad8] ;  /* 0x003ad800010b7983 */ /* 0x002f280000300800 */
[----:B------:R1:W-:Y:S04]  /*c6b10*/  STL [R1+0x3994], R15 ;  /* 0x0039940f01007387 */ /* 0x0003e80000100800 */
[----:B------:R-:W4:Y:S01]  /*c6b20*/  LDL.LU R9, [R1+0x3b18] ;  /* 0x003b180001097983 */ /* 0x000f220000300800 */
[-C--:B------:R-:W-:Y:S01]  /*c6b30*/  IADD3 R12, P1, R12, R6.reuse, RZ ;  /* 0x000000060c0c7210 */ /* 0x080fe20007f3e0ff */
[----:B---3--:R-:W-:Y:S01]  /*c6b40*/  IMAD.MOV.U32 R85, RZ, RZ, R15 ;  /* 0x000000ffff557224 */ /* 0x008fe200078e000f */
[----:B------:R-:W-:Y:S01]  /*c6b50*/  MOV R84, R13 ;  /* 0x0000000d00547202 */ /* 0x000fe20000000f00 */
[----:B-1----:R-:W3:Y:S04]  /*c6b60*/  LDL.LU R15, [R1+0x3ad4] ;  /* 0x003ad400010f7983 */ /* 0x002ee80000300800 */
[----:B------:R-:W3:Y:S01]  /*c6b70*/  LDL.LU R13, [R1+0x3b14] ;  /* 0x003b1400010d7983 */ /* 0x000ee20000300800 */
[----:B--2---:R-:W-:-:S02]  /*c6b80*/  IADD3 R4, P2, R4, R6, RZ ;  /* 0x0000000604047210 */ /* 0x004fc40007f5e0ff */
[----:B------:R-:W-:Y:S01]  /*c6b90*/  IADD3.X R19, R19, R2, RZ, P1, !PT ;  /* 0x0000000213137210 */ /* 0x000fe20000ffe4ff */
[----:B------:R1:W-:Y:S04]  /*c6ba0*/  LDGSTS.E [R3+0x40680], desc[UR60][R84.64], P0 ;  /* 0x4068000054037fae */ /* 0x0003e8000812187c */
[----:B------:R2:W-:Y:S01]  /*c6bb0*/  STL [R1+0x39d8], R12 ;  /* 0x0039d80c01007387 */ /* 0x0005e20000100800 */
[----:B------:R-:W-:-:S03]  /*c6bc0*/  IMAD.X R16, R16, 0x1, R2, P2 ;  /* 0x0000000110107824 */ /* 0x000fc600010e0602 */
[----:B------:R2:W-:Y:S04]  /*c6bd0*/  STL [R1+0x39d4], R19 ;  /* 0x0039d41301007387 */ /* 0x0005e80000100800 */
[----:B------:R2:W-:Y:S04]  /*c6be0*/  STL [R1+0x3a18], R4 ;  /* 0x003a180401007387 */ /* 0x0005e80000100800 */
[----:B------:R2:W-:Y:S01]  /*c6bf0*/  STL [R1+0x3a14], R16 ;  /* 0x003a141001007387 */ /* 0x0005e20000100800 */
[----:B-1----:R-:W-:Y:S01]  /*c6c00*/  MOV R84, R12 ;  /* 0x0000000c00547202 */ /* 0x002fe20000000f00 */
[----:B------:R-:W-:-:S02]  /*c6c10*/  IMAD.MOV.U32 R85, RZ, RZ, R19 ;  /* 0x000000ffff557224 */ /* 0x000fc400078e0013 */
[----:B--2---:R-:W2:Y:S04]  /*c6c20*/  LDL.LU R12, [R1+0x3b58] ;  /* 0x003b5800010c7983 */ /* 0x004ea80000300800 */
[----:B------:R-:W2:Y:S04]  /*c6c30*/  LDL.LU R83, [R1+0x3ba8] ;  /* 0x003ba80001537983 */ /* 0x000ea80000300800 */
[----:B------:R-:W2:Y:S04]  /*c6c40*/  LDL.LU R19, [R1+0x3b54] ;  /* 0x003b540001137983 */ /* 0x000ea80000300800 */
[----:B------:R1:W-:Y:S02]  /*c6c50*/  LDGSTS.E [R3+0x40a80], desc[UR60][R84.64], P0 ;  /* 0x40a8000054037fae */ /* 0x0003e4000812187c */
[----:B-1----:R-:W-:Y:S01]  /*c6c60*/  MOV R84, R4 ;  /* 0x0000000400547202 */ /* 0x002fe20000000f00 */
[----:B------:R-:W-:-:S05]  /*c6c70*/  IMAD.MOV.U32 R85, RZ, RZ, R16 ;  /* 0x000000ffff557224 */ /* 0x000fca00078e0010 */
[----:B------:R-:W-:Y:S04]  /*c6c80*/  LDGSTS.E [R3+0x40e80], desc[UR60][R84.64], P0 ;  /* 0x40e8000054037fae */ /* 0x000fe8000812187c */
[----:B------:R-:W2:Y:S01]  /*c6c90*/  LDL.LU R84, [R1+0x3ba4] ;  /* 0x003ba40001547983 */ /* 0x000ea20000300800 */
[-C--:B------:R-:W-:Y:S02]  /*c6ca0*/  IADD3 R5, P1, R5, R6.reuse, RZ ;  /* 0x0000000605057210 */ /* 0x080fe40007f3e0ff */
[----:B------:R-:W-:Y:S01]  /*c6cb0*/  IADD3 R10, P2, R10, R6, RZ ;  /* 0x000000060a0a7210 */ /* 0x000fe20007f5e0ff */
[----:B------:R-:W2:Y:S04]  /*c6cc0*/  LDL.LU R4, [R1+0x3be8] ;  /* 0x003be80001047983 */ /* 0x000ea80000300800 */
[----:B------:R-:W2:Y:S01]  /*c6cd0*/  LDL.LU R16, [R1+0x3c28] ;  /* 0x003c280001107983 */ /* 0x000ea20000300800 */
[----:B------:R-:W-:Y:S01]  /*c6ce0*/  IADD3.X R17, R17, R2, RZ, P1, !PT ;  /* 0x0000000211117210 */ /* 0x000fe20000ffe4ff */
[----:B------:R-:W-:-:S02]  /*c6cf0*/  IMAD.X R14, R14, 0x1, R2, P2 ;  /* 0x000000010e0e7824 */ /* 0x000fc400010e0602 */
[----:B------:R1:W-:Y:S04]  /*c6d00*/  STL [R1+0x3a58], R5 ;  /* 0x003a580501007387 */ /* 0x0003e80000100800 */
[----:B------:R1:W-:Y:S04]  /*c6d10*/  STL [R1+0x3a54], R17 ;  /* 0x003a541101007387 */ /* 0x0003e80000100800 */
[----:B------:R-:W-:Y:S01]  /*c6d20*/  STL [R1+0x3a98], R10 ;  /* 0x003a980a01007387 */ /* 0x000fe20000100800 */
[----:B------:R-:W-:-:S03]  /*c6d30*/  MOV R86, R5 ;  /* 0x0000000500567202 */ /* 0x000fc60000000f00 */
[----:B------:R1:W-:Y:S01]  /*c6d40*/  STL [R1+0x3a94], R14 ;  /* 0x003a940e01007387 */ /* 0x0003e20000100800 */
[----:B------:R-:W-:-:S03]  /*c6d50*/  IMAD.MOV.U32 R87, RZ, RZ, R17 ;  /* 0x000000ffff577224 */ /* 0x000fc600078e0011 */
[----:B-1----:R-:W2:Y:S04]  /*c6d60*/  LDL.LU R5, [R1+0x3be4] ;  /* 0x003be40001057983 */ /* 0x002ea80000300800 */
[----:B------:R-:W2:Y:S04]  /*c6d70*/  LDL.LU R17, [R1+0x3c24] ;  /* 0x003c240001117983 */ /* 0x000ea80000300800 */
[----:B------:R1:W-:Y:S02]  /*c6d80*/  LDGSTS.E [R3+0x41280], desc[UR60][R86.64], P0 ;  /* 0x4128000056037fae */ /* 0x0003e4000812187c */
[----:B-1----:R-:W-:Y:S01]  /*c6d90*/  MOV R86, R10 ;  /* 0x0000000a00567202 */ /* 0x002fe20000000f00 */
[----:B------:R-:W-:-:S02]  /*c6da0*/  IMAD.MOV.U32 R87, RZ, RZ, R14 ;  /* 0x000000ffff577224 */ /* 0x000fc400078e000e */
[----:B------:R-:W2:Y:S04]  /*c6db0*/  LDL.LU R14, [R1+0x3c68] ;  /* 0x003c6800010e7983 */ /* 0x000ea80000300800 */
[----:B------:R-:W2:Y:S04]  /*c6dc0*/  LDL.LU R10, [R1+0x3ca8] ;  /* 0x003ca800010a7983 */ /* 0x000ea80000300800 */
[----:B------:R1:W-:Y:S01]  /*c6dd0*/  LDGSTS.E [R3+0x41680], desc[UR60][R86.64], P0 ;  /* 0x4168000056037fae */ /* 0x0003e2000812187c */
[-C--:B----4-:R-:W-:Y:S02]  /*c6de0*/  IADD3 R11, P1, R11, R6.reuse, RZ ;  /* 0x000000060b0b7210 */ /* 0x090fe40007f3e0ff */
[----:B------:R-:W-:-:S03]  /*c6df0*/  IADD3 R9, P2, R9, R6, RZ ;  /* 0x0000000609097210 */ /* 0x000fc60007f5e0ff */
[----:B------:R-:W-:Y:S01]  /*c6e00*/  STL [R1+0x3ad8], R11 ;  /* 0x003ad80b01007387 */ /* 0x000fe20000100800 */
[----:B---3--:R-:W-:Y:S01]  /*c6e10*/  IADD3.X R15, R15, R2, RZ, P1, !PT ;  /* 0x000000020f0f7210 */ /* 0x008fe20000ffe4ff */
[----:B------:R-:W-:-:S04]  /*c6e20*/  IMAD.X R13, R13, 0x1, R2, P2 ;  /* 0x000000010d0d7824 */ /* 0x000fc800010e0602 */
[----:B------:R3:W-:Y:S04]  /*c6e30*/  STL [R1+0x3ad4], R15 ;  /* 0x003ad40f01007387 */ /* 0x0007e80000100800 */
[----:B------:R-:W-:Y:S01]  /*c6e40*/  STL [R1+0x3b18], R9 ;  /* 0x003b180901007387 */ /* 0x000fe20000100800 */
[----:B-1----:R-:W-:-:S03]  /*c6e50*/  IMAD.MOV.U32 R87, RZ, RZ, R15 ;  /* 0x000000ffff577224 */ /* 0x002fc600078e000f */
[----:B------:R1:W-:Y:S01]  /*c6e60*/  STL [R1+0x3b14], R13 ;  /* 0x003b140d01007387 */ /* 0x0003e20000100800 */
[----:B------:R-:W-:-:S05]  /*c6e70*/  MOV R86, R11 ;  /* 0x0000000b00567202 */ /* 0x000fca0000000f00 */
[----:B------:R4:W-:Y:S04]  /*c6e80*/  LDGSTS.E [R3+0x41a80], desc[UR60][R86.64], P0 ;  /* 0x41a8000056037fae */ /* 0x0009e8000812187c */
[----:B---3--:R-:W3:Y:S04]  /*c6e90*/  LDL.LU R15, [R1+0x3c64] ;  /* 0x003c6400010f7983 */ /* 0x008ee80000300800 */
[----:B------:R-:W3:Y:S01]  /*c6ea0*/  LDL.LU R11, [R1+0x3ca4] ;  /* 0x003ca400010b7983 */ /* 0x000ee20000300800 */
[-C--:B--2---:R-:W-:Y:S02]  /*c6eb0*/  IADD3 R12, P1, R12, R6.reuse, RZ ;  /* 0x000000060c0c7210 */ /* 0x084fe40007f3e0ff */
[----:B------:R-:W-:-:S02]  /*c6ec0*/  IADD3 R83, P2, R83, R6, RZ ;  /* 0x0000000653537210 */ /* 0x000fc40007f5e0ff */
[----:B------:R-:W-:Y:S02]  /*c6ed0*/  IADD3.X R19, R19, R2, RZ, P1, !PT ;  /* 0x0000000213137210 */ /* 0x000fe40000ffe4ff */
[----:B----4-:R-:W-:Y:S01]  /*c6ee0*/  MOV R86, R9 ;  /* 0x0000000900567202 */ /* 0x010fe20000000f00 */
[----:B------:R-:W-:Y:S02]  /*c6ef0*/  IMAD.MOV.U32 R87, RZ, RZ, R13 ;  /* 0x000000ffff577224 */ /* 0x000fe400078e000d */
[----:B-1----:R-:W2:Y:S04]  /*c6f00*/  LDL.LU R13, [R1+0x3ce8] ;  /* 0x003ce800010d7983 */ /* 0x002ea80000300800 */
[----:B------:R-:W4:Y:S04]  /*c6f10*/  LDL.LU R9, [R1+0x3d28] ;  /* 0x003d280001097983 */ /* 0x000f280000300800 */
[----:B------:R-:W-:Y:S04]  /*c6f20*/  STL [R1+0x3b58], R12 ;  /* 0x003b580c01007387 */ /* 0x000fe80000100800 */
[----:B------:R1:W-:Y:S04]  /*c6f30*/  STL [R1+0x3b54], R19 ;  /* 0x003b541301007387 */ /* 0x0003e80000100800 */
[----:B------:R1:W-:Y:S04]  /*c6f40*/  LDGSTS.E [R3+0x41e80], desc[UR60][R86.64], P0 ;  /* 0x41e8000056037fae */ /* 0x0003e8000812187c */
[----:B------:R-:W-:Y:S01]  /*c6f50*/  STL [R1+0x3ba8], R83 ;  /* 0x003ba85301007387 */ /* 0x000fe20000100800 */
[----:B-1----:R-:W-:-:S02]  /*c6f60*/  IMAD.MOV.U32 R87, RZ, RZ, R19 ;  /* 0x000000ffff577224 */ /* 0x002fc400078e0013 */
[----:B------:R-:W-:Y:S01]  /*c6f70*/  IMAD.X R84, R84, 0x1, R2, P2 ;  /* 0x0000000154547824 */ /* 0x000fe200010e0602 */
[----:B------:R-:W-:-:S04]  /*c6f80*/  MOV R86, R12 ;  /* 0x0000000c00567202 */ /* 0x000fc80000000f00 */
[----:B------:R1:W-:Y:S04]  /*c6f90*/  STL [R1+0x3ba4], R84 ;  /* 0x003ba45401007387 */ /* 0x0003e80000100800 */
[----:B------:R-:W4:Y:S04]  /*c6fa0*/  LDL.LU R19, [R1+0x3ce4] ;  /* 0x003ce40001137983 */ /* 0x000f280000300800 */
[----:B------:R-:W4:Y:S01]  /*c6fb0*/  LDL.LU R12, [R1+0x3d24] ;  /* 0x003d2400010c7983 */ /* 0x000f220000300800 */
[----:B------:R-:W-:Y:S02]  /*c6fc0*/  IADD3 R4, P1, R4, R6, RZ ;  /* 0x0000000604047210 */ /* 0x000fe40007f3e0ff */
[----:B------:R-:W-:-:S02]  /*c6fd0*/  MOV R85, R84 ;  /* 0x0000005400557202 */ /* 0x000fc40000000f00 */
[----:B------:R-:W-:Y:S01]  /*c6fe0*/  IADD3 R16, P2, R16, R6, RZ ;  /* 0x0000000610107210 */ /* 0x000fe20007f5e0ff */
[----:B------:R-:W-:Y:S01]  /*c6ff0*/  LDGSTS.E [R3+0x42280], desc[UR60][R86.64], P0 ;  /* 0x4228000056037fae */ /* 0x000fe2000812187c */
[----:B-1----:R-:W-:Y:S01]  /*c7000*/  IMAD.MOV.U32 R84, RZ, RZ, R83 ;  /* 0x000000ffff547224 */ /* 0x002fe200078e0053 */
[----:B------:R-:W-:Y:S02]  /*c7010*/  IADD3.X R5, R5, R2, RZ, P1, !PT ;  /* 0x0000000205057210 */ /* 0x000fe40000ffe4ff */
[----:B------:R-:W-:Y:S04]  /*c7020*/  STL [R1+0x3be8], R4 ;  /* 0x003be80401007387 */ /* 0x000fe80000100800 */
[----:B------:R1:W-:Y:S04]  /*c7030*/  LDGSTS.E [R3+0x42680], desc[UR60][R84.64], P0 ;  /* 0x4268000054037fae */ /* 0x0003e8000812187c */
[----:B------:R1:W-:Y:S01]  /*c7040*/  STL [R1+0x3be4], R5 ;  /* 0x003be40501007387 */ /* 0x0003e20000100800 */
[----:B------:R-:W-:-:S03]  /*c7050*/  IMAD.X R17, R17, 0x1, R2, P2 ;  /* 0x0000000111117824 */ /* 0x000fc600010e0602 */
[----:B------:R-:W-:Y:S01]  /*c7060*/  STL [R1+0x3c28], R16 ;  /* 0x003c281001007387 */ /* 0x000fe20000100800 */
[----:B-1----:R-:W-:Y:S01]  /*c7070*/  MOV R84, R4 ;  /* 0x0000000400547202 */ /* 0x002fe20000000f00 */
[----:B------:R-:W-:Y:S02]  /*c7080*/  IMAD.MOV.U32 R85, RZ, RZ, R5 ;  /* 0x000000ffff557224 */ /* 0x000fe400078e0005 */
[----:B------:R-:W4:Y:S04]  /*c7090*/  LDL.LU.64 R4, [R1+0x2828] ;  /* 0x0028280001047983 */ /* 0x000f280000300a00 */
[----:B------:R1:W-:Y:S04]  /*c70a0*/  STL [R1+0x3c24], R17 ;  /* 0x003c241101007387 */ /* 0x0003e80000100800 */
[----:B------:R-:W4:Y:S01]  /*c70b0*/  LDL.LU.64 R92, [R1+0x27e8] ;  /* 0x0027e800015c7983 */ /* 0x000f220000300a00 */
[----:B------:R-:W-:-:S03]  /*c70c0*/  IADD3 R14, P1, R14, R6, RZ ;  /* 0x000000060e0e7210 */ /* 0x000fc60007f3e0ff */
[----:B------:R-:W4:Y:S01]  /*c70d0*/  LDL.LU.64 R88, [R1+0x27a8] ;  /* 0x0027a80001587983 */ /* 0x000f220000300a00 */
[----:B------:R-:W-:-:S03]  /*c70e0*/  IADD3 R10, P2, R10, R6, RZ ;  /* 0x000000060a0a7210 */ /* 0x000fc60007f5e0ff */
[----:B------:R-:W4:Y:S04]  /*c70f0*/  LDL.LU.64 R86, [R1+0x2768] ;  /* 0x0027680001567983 */ /* 0x000f280000300a00 */
[----:B------:R-:W-:Y:S04]  /*c7100*/  LDGSTS.E [R3+0x42a80], desc[UR60][R84.64], P0 ;  /* 0x42a8000054037fae */ /* 0x000fe8000812187c */
[----:B------:R-:W-:Y:S04]  /*c7110*/  STL [R1+0x3c68], R14 ;  /* 0x003c680e01007387 */ /* 0x000fe80000100800 */
[----:B------:R-:W-:Y:S01]  /*c7120*/  LDGSTS.E [R3+0x42e80], desc[UR60][R16.64], P0 ;  /* 0x42e8000010037fae */ /* 0x000fe2000812187c */
[----:B---3--:R-:W-:Y:S01]  /*c7130*/  IADD3.X R15, R15, R2, RZ, P1, !PT ;  /* 0x000000020f0f7210 */ /* 0x008fe20000ffe4ff */
[----:B------:R-:W-:-:S04]  /*c7140*/  IMAD.X R11, R11, 0x1, R2, P2 ;  /* 0x000000010b0b7824 */ /* 0x000fc800010e0602 */
[----:B------:R-:W-:Y:S04]  /*c7150*/  STL [R1+0x3c64], R15 ;  /* 0x003c640f01007387 */ /* 0x000fe80000100800 */
[----:B------:R-:W-:Y:S04]  /*c7160*/  STL [R1+0x3ca8], R10 ;  /* 0x003ca80a01007387 */ /* 0x000fe80000100800 */
[----:B------:R3:W-:Y:S04]  /*c7170*/  STL [R1+0x3ca4], R11 ;  /* 0x003ca40b01007387 */ /* 0x0007e80000100800 */
[----:B------:R-:W3:Y:S04]  /*c7180*/  LDL.LU.64 R84, [R1+0x2728] ;  /* 0x0027280001547983 */ /* 0x000ee80000300a00 */
[----:B-1----:R-:W3:Y:S04]  /*c7190*/  LDL.LU.64 R16, [R1+0x26e8] ;  /* 0x0026e80001107983 */ /* 0x002ee80000300a00 */
[----:B------:R-:W-:Y:S04]  /*c71a0*/  LDGSTS.E [R3+0x43280], desc[UR60][R14.64], P0 ;  /* 0x432800000e037fae */ /* 0x000fe8000812187c */
[----:B------:R-:W-:Y:S01]  /*c71b0*/  LDGSTS.E [R3+0x43680], desc[UR60][R10.64], P0 ;  /* 0x436800000a037fae */ /* 0x000fe2000812187c */
[----:B--2---:R-:W-:-:S02]  /*c71c0*/  IADD3 R13, P1, R13, R6, RZ ;  /* 0x000000060d0d7210 */ /* 0x004fc40007f3e0ff */
[----:B----4-:R-:W-:Y:S01]  /*c71d0*/  IADD3 R9, P2, R9, R6, RZ ;  /* 0x0000000609097210 */ /* 0x010fe20007f5e0ff */
[----:B---3--:R-:W2:Y:S04]  /*c71e0*/  LDL.LU.64 R10, [R1+0x26a8] ;  /* 0x0026a800010a7983 */ /* 0x008ea80000300a00 */
[----:B------:R-:W3:Y:S04]  /*c71f0*/  LDL.LU.64 R14, [R1+0x2668] ;  /* 0x00266800010e7983 */ /* 0x000ee80000300a00 */
[----:B------:R-:W-:Y:S01]  /*c7200*/  STL [R1+0x3ce8], R13 ;  /* 0x003ce80d01007387 */ /* 0x000fe20000100800 */
[----:B------:R-:W-:-:S02]  /*c7210*/  MOV R90, R13 ;  /* 0x0000000d005a7202 */ /* 0x000fc40000000f00 */
[----:B------:R-:W-:Y:S01]  /*c7220*/  IADD3.X R19, R19, R2, RZ, P1, !PT ;  /* 0x0000000213137210 */ /* 0x000fe20000ffe4ff */
[----:B------:R-:W-:-:S04]  /*c7230*/  IMAD.X R12, R12, 0x1, R2, P2 ;  /* 0x000000010c0c7824 */ /* 0x000fc800010e0602 */
[----:B------:R-:W-:Y:S01]  /*c7240*/  STL [R1+0x3ce4], R19 ;  /* 0x003ce41301007387 */ /* 0x000fe20000100800 */
[----:B------:R-:W-:-:S03]  /*c7250*/  IMAD.MOV.U32 R91, RZ, RZ, R19 ;  /* 0x000000ffff5b7224 */ /* 0x000fc600078e0013 */
[----:B------:R-:W-:Y:S04]  /*c7260*/  STL [R1+0x3d28], R9 ;  /* 0x003d280901007387 */ /* 0x000fe80000100800 */
[----:B------:R1:W-:Y:S04]  /*c7270*/  STL [R1+0x3d24], R12 ;  /* 0x003d240c01007387 */ /* 0x0003e80000100800 */
[----:B------:R-:W4:Y:S04]  /*c7280*/  LDL.LU.64 R98, [R1+0x2628] ;  /* 0x0026280001627983 */ /* 0x000f280000300a00 */
[----:B------:R1:W-:Y:S02]  /*c7290*/  LDGSTS.E [R3+0x43a80], desc[UR60][R90.64], P0 ;  /* 0x43a800005a037fae */ /* 0x0003e4000812187c */
[----:B-1----:R-:W-:-:S02]  /*c72a0*/  IMAD.MOV.U32 R91, RZ, RZ, R12 ;  /* 0x000000ffff5b7224 */ /* 0x002fc400078e000c */
[----:B------:R-:W4:Y:S01]  /*c72b0*/  LDL.LU.64 R12, [R1+0x24b8] ;  /* 0x0024b800010c7983 */ /* 0x000f220000300a00 */
[----:B------:R-:W-:-:S03]  /*c72c0*/  MOV R90, R9 ;  /* 0x00000009005a7202 */ /* 0x000fc60000000f00 */
[----:B------:R-:W4:Y:S01]  /*c72d0*/  LDL.LU.64 R96, [R1+0x2480] ;  /* 0x0024800001607983 */ /* 0x000f220000300a00 */
[----:B------:R-:W-:-:S03]  /*c72e0*/  IADD3 R133, P1, R4, R6, RZ ;  /* 0x0000000604857210 */ /* 0x000fc60007f3e0ff */
[----:B------:R1:W-:Y:S01]  /*c72f0*/  LDGSTS.E [R3+0x43e80], desc[UR60][R90.64], P0 ;  /* 0x43e800005a037fae */ /* 0x0003e2000812187c */
[----:B------:R-:W-:Y:S02]  /*c7300*/  IADD3.X R4, R5, R2, RZ, P1, !PT ;  /* 0x0000000205047210 */ /* 0x000fe40000ffe4ff */
[-C--:B------:R-:W-:Y:S01]  /*c7310*/  IADD3 R132, P1, R92, R6.reuse, RZ ;  /* 0x000000065c847210 */ /* 0x080fe20007f3e0ff */
[----:B------:R-:W4:Y:S04]  /*c7320*/  LDL.LU.64 R90, [R1+0x2448] ;  /* 0x00244800015a7983 */ /* 0x000f280000300a00 */
[----:B------:R-:W-:Y:S01]  /*c7330*/  IMAD.X R9, R93, 0x1, R2, P1 ;  /* 0x000000015d097824 */ /* 0x000fe200008e0602 */
[----:B------:R-:W4:Y:S01]  /*c7340*/  LDL.LU.64 R94, [R1+0x2410] ;  /* 0x00241000015e7983 */ /* 0x000f220000300a00 */
[----:B------:R-:W-:-:S03]  /*c7350*/  IADD3 R130, P1, R88, R6, RZ ;  /* 0x0000000658827210 */ /* 0x000fc60007f3e0ff */
[----:B------:R-:W4:Y:S01]  /*c7360*/  LDL.LU.64 R92, [R1+0x22c8] ;  /* 0x0022c800015c7983 */ /* 0x000f220000300a00 */
[----:B------:R-:W-:Y:S02]  /*c7370*/  IADD3.X R131, R89, R2, RZ, P1, !PT ;  /* 0x0000000259837210 */ /* 0x000fe40000ffe4ff */
[-C--:B------:R-:W-:Y:S01]  /*c7380*/  IADD3 R128, P1, R86, R6.reuse, RZ ;  /* 0x0000000656807210 */ /* 0x080fe20007f3e0ff */
[----:B------:R-:W4:Y:S04]  /*c7390*/  LDL.LU.64 R88, [R1+0x2298] ;  /* 0x0022980001587983 */ /* 0x000f280000300a00 */
[----:B------:R-:W-:Y:S02]  /*c73a0*/  IMAD.X R129, R87, 0x1, R2, P1 ;  /* 0x0000000157817824 */ /* 0x000fe400008e0602 */
        /* <DEDUP_REMOVED lines=9> */
[-C--:B---3--:R-:W-:Y:S01]  /*c7440*/  IADD3 R120, P1, R14, R6.reuse, RZ ;  /* 0x000000060e787210 */ /* 0x088fe20007f3e0ff */
[----:B------:R-:W2:Y:S04]  /*c7450*/  LDL.LU.64 R10, [R1+0x20f0] ;  /* 0x0020f000010a7983 */ /* 0x000ea80000300a00 */
[----:B------:R-:W-:Y:S02]  /*c7460*/  IMAD.X R121, R15, 0x1, R2, P1 ;  /* 0x000000010f797824 */ /* 0x000fe400008e0602 */
[----:B------:R-:W3:Y:S01]  /*c7470*/  LDL.LU.64 R14, [R1+0x20c8] ;  /* 0x0020c800010e7983 */ /* 0x000ee20000300a00 */
[----:B----4-:R-:W-:-:S04]  /*c7480*/  IADD3 R118, P1, R98, R6, RZ ;  /* 0x0000000662767210 */ /* 0x010fc80007f3e0ff */
[----:B------:R-:W-:Y:S02]  /*c7490*/  IADD3.X R119, R99, R2, RZ, P1, !PT ;  /* 0x0000000263777210 */ /* 0x000fe40000ffe4ff */
[----:B------:R-:W-:-:S05]  /*c74a0*/  IADD3 R116, P1, R12, R6, RZ ;  /* 0x000000060c747210 */ /* 0x000fca0007f3e0ff */
[----:B------:R-:W-:Y:S02]  /*c74b0*/  IMAD.X R117, R13, 0x1, R2, P1 ;  /* 0x000000010d757824 */ /* 0x000fe400008e0602 */
[----:B------:R-:W4:Y:S01]  /*c74c0*/  LDL.LU.64 R12, [R1+0x20a0] ;  /* 0x0020a000010c7983 */ /* 0x000f220000300a00 */
[----:B------:R-:W-:-:S04]  /*c74d0*/  IADD3 R114, P1, R96, R6, RZ ;  /* 0x0000000660727210 */ /* 0x000fc80007f3e0ff */
[----:B------:R-:W-:Y:S02]  /*c74e0*/  IADD3.X R115, R97, R2, RZ, P1, !PT ;  /* 0x0000000261737210 */ /* 0x000fe40000ffe4ff */
[----:B------:R-:W-:-:S05]  /*c74f0*/  IADD3 R112, P1, R90, R6, RZ ;  /* 0x000000065a707210 */ /* 0x000fca0007f3e0ff */
[----:B------:R-:W-:Y:S01]  /*c7500*/  IMAD.X R113, R91, 0x1, R2, P1 ;  /* 0x000000015b717824 */ /* 0x000fe200008e0602 */
[----:B------:R-:W-:Y:S01]  /*c7510*/  IADD3 R110, P1, R94, R6, RZ ;  /* 0x000000065e6e7210 */ /* 0x000fe20007f3e0ff */
[----:B------:R-:W4:Y:S03]  /*c7520*/  LDL.LU.64 R90, [R1+0x1fa8] ;  /* 0x001fa800015a7983 */ /* 0x000f260000300a00 */
[----:B------:R-:W-:Y:S02]  /*c7530*/  IADD3.X R111, R95, R2, RZ, P1, !PT ;  /* 0x000000025f6f7210 */ /* 0x000fe40000ffe4ff */
[----:B------:R-:W-:-:S05]  /*c7540*/  IADD3 R108, P1, R92, R6, RZ ;  /* 0x000000065c6c7210 */ /* 0x000fca0007f3e0ff */
[----:B------:R-:W-:Y:S01]  /*c7550*/  IMAD.X R109, R93, 0x1, R2, P1 ;  /* 0x000000015d6d7824 */ /* 0x000fe200008e0602 */
[----:B------:R-:W-:-:S04]  /*c7560*/  IADD3 R106, P1, R88, R6, RZ ;  /* 0x00000006586a7210 */ /* 0x000fc80007f3e0ff */
[----:B------:R-:W-:Y:S02]  /*c7570*/  IADD3.X R107, R89, R2, RZ, P1, !PT ;  /* 0x00000002596b7210 */ /* 0x000fe40000ffe4ff */
[-C--:B------:R-:W-:Y:S01]  /*c7580*/  IADD3 R104, P1, R86, R6.reuse, RZ ;  /* 0x0000000656687210 */ /* 0x080fe20007f3e0ff */
[----:B------:R-:W1:Y:S04]  /*c7590*/  LDL.LU.64 R88, [R1+0x1f88] ;  /* 0x001f880001587983 */ /* 0x000e680000300a00 */
        /* <DEDUP_REMOVED lines=16> */
[----:B------:R-:W4:Y:S04]  /*c76a0*/  LDL.LU.64 R12, [R1+0x1e30] ;  /* 0x001e3000010c7983 */ /* 0x000f280000300a00 */
[----:B------:R-:W4:Y:S04]  /*c76b0*/  LDL.LU.64 R136, [R1+0x1e18] ;  /* 0x001e180001887983 */ /* 0x000f280000300a00 */
[----:B------:R-:W4:Y:S01]  /*c76c0*/  LDL.LU.64 R134, [R1+0x1e00] ;  /* 0x001e000001867983 */ /* 0x000f220000300a00 */
[----:B------:R-:W-:-:S05]  /*c76d0*/  IADD3 R92, P1, R90, R6, RZ ;  /* 0x000000065a5c7210 */ /* 0x000fca0007f3e0ff */
[----:B------:R-:W-:Y:S01]  /*c76e0*/  IMAD.X R93, R91, 0x1, R2, P1 ;  /* 0x000000015b5d7824 */ /* 0x000fe200008e0602 */
[----:B-1----:R-:W-:-:S04]  /*c76f0*/  IADD3 R90, P1, R88, R6, RZ ;  /* 0x00000006585a7210 */ /* 0x002fc80007f3e0ff */
[----:B------:R-:W-:Y:S02]  /*c7700*/  IADD3.X R91, R89, R2, RZ, P1, !PT ;  /* 0x00000002595b7210 */ /* 0x000fe40000ffe4ff */
[----:B------:R-:W-:-:S05]  /*c7710*/  IADD3 R88, P1, R86, R6, RZ ;  /* 0x0000000656587210 */ /* 0x000fca0007f3e0ff */
[----:B------:R-:W-:Y:S01]  /*c7720*/  IMAD.X R89, R87, 0x1, R2, P1 ;  /* 0x0000000157597824 */ /* 0x000fe200008e0602 */
[----:B------:R-:W-:-:S04]  /*c7730*/  IADD3 R86, P1, R84, R6, RZ ;  /* 0x0000000654567210 */ /* 0x000fc80007f3e0ff */
[----:B------:R-:W-:Y:S02]  /*c7740*/  IADD3.X R87, R85, R2, RZ, P1, !PT ;  /* 0x0000000255577210 */ /* 0x000fe40000ffe4ff */
[----:B------:R-:W-:-:S05]  /*c7750*/  IADD3 R84, P1, R16, R6, RZ ;  /* 0x0000000610547210 */ /* 0x000fca0007f3e0ff */
[----:B------:R-:W-:Y:S01]  /*c7760*/  IMAD.X R85, R17, 0x1, R2, P1 ;  /* 0x0000000111557824 */ /* 0x000fe200008e0602 */
[----:B--2---:R-:W-:-:S04]  /*c7770*/  IADD3 R16, P1, R10, R6, RZ ;  /* 0x000000060a107210 */ /* 0x004fc80007f3e0ff */
[----:B------:R-:W-:Y:S02]  /*c7780*/  IADD3.X R17, R11, R2, RZ, P1, !PT ;  /* 0x000000020b117210 */ /* 0x000fe40000ffe4ff */
[----:B---3--:R-:W-:-:S05]  /*c7790*/  IADD3 R10, P1, R14, R6, RZ ;  /* 0x000000060e0a7210 */ /* 0x008fca0007f3e0ff */
[----:B------:R-:W-:Y:S01]  /*c77a0*/  IMAD.X R11, R15, 0x1, R2, P1 ;  /* 0x000000010f0b7824 */ /* 0x000fe200008e0602 */
[----:B----4-:R-:W-:-:S04]  /*c77b0*/  IADD3 R14, P1, R12, R6, RZ ;  /* 0x000000060c0e7210 */ /* 0x010fc80007f3e0ff */
[----:B------:R-:W-:Y:S02]  /*c77c0*/  IADD3.X R15, R13, R2, RZ, P1, !PT ;  /* 0x000000020d0f7210 */ /* 0x000fe40000ffe4ff */
[----:B------:R-:W-:-:S05]  /*c77d0*/  IADD3 R12, P1, R136, R6, RZ ;  /* 0x00000006880c7210 */ /* 0x000fca0007f3e0ff */
[----:B------:R-:W-:Y:S01]  /*c77e0*/  IMAD.X R13, R137, 0x1, R2, P1 ;  /* 0x00000001890d7824 */ /* 0x000fe200008e0602 */
[----:B------:R-:W-:Y:S02]  /*c77f0*/  IADD3 R5, P1, R134, R6, RZ ;  /* 0x0000000686057210 */ /* 0x000fe40007f3e0ff */
[----:B------:R-:W-:Y:S02]  /*c7800*/  MOV R134, R133 ;  /* 0x0000008500867202 */ /* 0x000fe40000000f00 */
[----:B------:R-:W-:Y:S02]  /*c7810*/  MOV R133, R9 ;  /* 0x0000000900857202 */ /* 0x000fe40000000f00 */
[----:B------:R-:W-:Y:S01]  /*c7820*/  IADD3.X R19, R135, R2, RZ, P1, !PT ;  /* 0x0000000287137210 */ /* 0x000fe20000ffe4ff */
[----:B------:R-:W-:-:S05]  /*c7830*/  IMAD.MOV.U32 R135, RZ, RZ, R4 ;  /* 0x000000ffff877224 */ /* 0x000fca00078e0004 */
[----:B------:R-:W-:Y:S04]  /*c7840*/  STL.64 [R1+0x2828], R134 ;  /* 0x0028288601007387 */ /* 0x000fe80000100a00 */
[----:B------:R-:W-:Y:S04]  /*c7850*/  STL.64 [R1+0x27e8], R132 ;  /* 0x0027e88401007387 */ /* 0x000fe80000100a00 */
[----:B------:R-:W-:Y:S04]  /*c7860*/  STL.64 [R1+0x27a8], R130 ;  /* 0x0027a88201007387 */ /* 0x000fe80000100a00 */
[----:B------:R-:W-:Y:S04]  /*c7870*/  STL.64 [R1+0x2768], R128 ;  /* 0x0027688001007387 */ /* 0x000fe80000100a00 */
        /* <DEDUP_REMOVED lines=45> */
[----:B------:R-:W-:Y:S01]  /*c7b50*/  STL.64 [R1+0x1f08], R16 ;  /* 0x001f081001007387 */ /* 0x000fe20000100a00 */
[----:B------:R-:W-:-:S03]  /*c7b60*/  MOV R5, R19 ;  /* 0x0000001300057202 */ /* 0x000fc60000000f00 */
[----:B------:R-:W-:Y:S04]  /*c7b70*/  LDGSTS.E [R3+0x61a80], desc[UR60][R90.64], P0 ;  /* 0x61a800005a037fae */ /* 0x000fe8000812187c */
[----:B------:R-:W2:Y:S04]  /*c7b80*/  LDL.LU R19, [R1+0x4bf4] ;  /* 0x004bf40001137983 */ /* 0x000ea80000300800 */
[----:B------:R-:W-:Y:S04]  /*c7b90*/  LDGSTS.E [R3+0x61e80], desc[UR60][R88.64], P0 ;  /* 0x61e8000058037fae */ /* 0x000fe8000812187c */
[----:B------:R1:W-:Y:S04]  /*c7ba0*/  STL.64 [R1+0x1e48], R10 ;  /* 0x001e480a01007387 */ /* 0x0003e80000100a00 */
[----:B------:R-:W-:Y:S04]  /*c7bb0*/  LDGSTS.E [R3+0x62280], desc[UR60][R86.64], P0 ;  /* 0x6228000056037fae */ /* 0x000fe8000812187c */
[----:B------:R-:W-:Y:S04]  /*c7bc0*/  STL.64 [R1+0x1e30], R14 ;  /* 0x001e300e01007387 */ /* 0x000fe80000100a00 */
[----:B------:R-:W-:Y:S04]  /*c7bd0*/  LDGSTS.E [R3+0x62680], desc[UR60][R84.64], P0 ;  /* 0x6268000054037fae */ /* 0x000fe8000812187c */
[----:B------:R3:W-:Y:S04]  /*c7be0*/  STL.64 [R1+0x1e18], R12 ;  /* 0x001e180c01007387 */ /* 0x0007e80000100a00 */
[----:B------:R-:W-:Y:S04]  /*c7bf0*/  LDGSTS.E [R3+0x62a80], desc[UR60][R16.64], P0 ;  /* 0x62a8000010037fae */ /* 0x000fe8000812187c */
[----:B------:R4:W-:Y:S04]  /*c7c00*/  STL.64 [R1+0x1e00], R4 ;  /* 0x001e000401007387 */ /* 0x0009e80000100a00 */
[----:B------:R-:W-:Y:S04]  /*c7c10*/  LDGSTS.E [R3+0x62e80], desc[UR60][R10.64], P0 ;  /* 0x62e800000a037fae */ /* 0x000fe8000812187c */
[----:B------:R-:W-:Y:S04]  /*c7c20*/  LDGSTS.E [R3+0x63280], desc[UR60][R14.64], P0 ;  /* 0x632800000e037fae */ /* 0x000fe8000812187c */
[----:B------:R-:W-:Y:S01]  /*c7c30*/  LDGSTS.E [R3+0x63680], desc[UR60][R12.64], P0 ;  /* 0x636800000c037fae */ /* 0x000fe2000812187c */
[----:B------:R-:W-:-:S03]  /*c7c40*/  IADD3 R151, P1, R246, R6, RZ ;  /* 0x00000006f6977210 */ /* 0x000fc60007f3e0ff */
[----:B------:R4:W-:Y:S04]  /*c7c50*/  LDGSTS.E [R3+0x63a80], desc[UR60][R4.64], P0 ;  /* 0x63a8000004037fae */ /* 0x0009e8000812187c */
[----:B-1----:R-:W2:Y:S04]  /*c7c60*/  LDL.LU R11, [R1+0x3960] ;  /* 0x00396000010b7983 */ /* 0x002ea80000300800 */
[----:B------:R-:W2:Y:S04]  /*c7c70*/  LDL.LU R9, [R1+0x39a0] ;  /* 0x0039a00001097983 */ /* 0x000ea80000300800 */
[----:B------:R-:W2:Y:S04]  /*c7c80*/  LDL.LU R84, [R1+0x395c] ;  /* 0x00395c0001547983 */ /* 0x000ea80000300800 */
[----:B---3--:R-:W3:Y:S01]  /*c7c90*/  LDL.LU R13, [R1+0x399c] ;  /* 0x00399c00010d7983 */ /* 0x008ee20000300800 */
        /* <DEDUP_REMOVED lines=32> */
[----:B------:R-:W-:-:S04]  /*c7ea0*/  IMAD.X R206, R207, 0x1, R2, P1 ;  /* 0x00000001cfce7824 */ /* 0x000fc800008e0602 */
[----:B------:R-:W-:Y:S01]  /*c7eb0*/  IMAD.MOV.U32 R207, RZ, RZ, R206 ;  /* 0x000000ffffcf7224 */ /* 0x000fe200078e00ce */
[----:B------:R-:W-:Y:S02]  /*c7ec0*/  MOV R206, R83 ;  /* 0x0000005300ce7202 */ /* 0x000fe40000000f00 */
[----:B------:R-:W3:Y:S04]  /*c7ed0*/  LDL.LU R83, [R1+0x39dc] ;  /* 0x0039dc0001537983 */ /* 0x000ee80000300800 */
[----:B----4-:R-:W4:Y:S04]  /*c7ee0*/  LDL.LU R5, [R1+0x39e0] ;  /* 0x0039e00001057983 */ /* 0x010f280000300800 */
[----:B------:R-:W4:Y:S04]  /*c7ef0*/  LDL.LU R16, [R1+0x3a1c] ;  /* 0x003a1c0001107983 */ /* 0x000f280000300800 */
[----:B------:R-:W4:Y:S01]  /*c7f00*/  LDL.LU R14, [R1+0x3a20] ;  /* 0x003a2000010e7983 */ /* 0x000f220000300800 */
[----:B------:R-:W-:Y:S01]  /*c7f10*/  IMAD.MOV.U32 R247, RZ, RZ, R246 ;  /* 0x000000fffff77224 */ /* 0x000fe200078e00f6 */
[----:B------:R-:W-:Y:S01]  /*c7f20*/  MOV R246, R151 ;  /* 0x0000009700f67202 */ /* 0x000fe20000000f00 */
[----:B------:R-:W-:Y:S01]  /*c7f30*/  IMAD.MOV.U32 R241, RZ, RZ, R240 ;  /* 0x000000fffff17224 */ /* 0x000fe200078e00f0 */
[----:B------:R-:W4:Y:S01]  /*c7f40*/  LDL.LU R17, [R1+0x3a5c] ;  /* 0x003a5c0001117983 */ /* 0x000f220000300800 */
[----:B------:R-:W-:Y:S01]  /*c7f50*/  MOV R240, R150 ;  /* 0x0000009600f07202 */ /* 0x000fe20000000f00 */
[----:B------:R-:W-:-:S02]  /*c7f60*/  IMAD.MOV.U32 R235, RZ, RZ, R234 ;  /* 0x000000ffffeb7224 */ /* 0x000fc400078e00ea */
[----:B------:R-:W4:Y:S01]  /*c7f70*/  LDL.LU R15, [R1+0x3a60] ;  /* 0x003a6000010f7983 */ /* 0x000f220000300800 */
[----:B------:R-:W-:Y:S01]  /*c7f80*/  MOV R234, R149 ;  /* 0x0000009500ea7202 */ /* 0x000fe20000000f00 */
[----:B------:R-:W-:Y:S01]  /*c7f90*/  IMAD.MOV.U32 R233, RZ, RZ, R232 ;  /* 0x000000ffffe97224 */ /* 0x000fe200078e00e8 */
[----:B------:R-:W-:Y:S01]  /*c7fa0*/  MOV R232, R148 ;  /* 0x0000009400e87202 */ /* 0x000fe20000000f00 */
[----:B------:R-:W-:Y:S01]  /*c7fb0*/  IMAD.MOV.U32 R231, RZ, RZ, R230 ;  /* 0x000000ffffe77224 */ /* 0x000fe200078e00e6 */
[----:B------:R-:W4:Y:S01]  /*c7fc0*/  LDL.LU R12, [R1+0x3a9c] ;  /* 0x003a9c00010c7983 */ /* 0x000f220000300800 */
[----:B------:R-:W-:Y:S01]  /*c7fd0*/  MOV R230, R147 ;  /* 0x0000009300e67202 */ /* 0x000fe20000000f00 */
[----:B------:R-:W-:Y:S02]  /*c7fe0*/  IMAD.MOV.U32 R229, RZ, RZ, R228 ;  /* 0x000000ffffe57224 */ /* 0x000fe400078e00e4 */
[----:B------:R-:W4:Y:S01]  /*c7ff0*/  LDL.LU R10, [R1+0x3aa0] ;  /* 0x003aa000010a7983 */ /* 0x000f220000300800 */
[----:B------:R-:W-:Y:S01]  /*c8000*/  MOV R228, R146 ;  /* 0x0000009200e47202 */ /* 0x000fe20000000f00 */
[----:B------:R-:W-:-:S02]  /*c8010*/  IMAD.MOV.U32 R227, RZ, RZ, R226 ;  /* 0x000000ffffe37224 */ /* 0x000fc400078e00e2 */
[----:B------:R-:W-:Y:S01]  /*c8020*/  LDGSTS.E [R3+0x63e80], desc[UR60][R246.64], P0 ;  /* 0x63e80000f6037fae */ /* 0x000fe2000812187c */
[----:B------:R-:W-:Y:S01]  /*c8030*/  MOV R226, R145 ;  /* 0x0000009100e27202 */ /* 0x000fe20000000f00 */
[----:B------:R-:W-:Y:S02]  /*c8040*/  IMAD.MOV.U32 R225, RZ, RZ, R224 ;  /* 0x000000ffffe17224 */ /* 0x000fe400078e00e0 */
[----:B------:R-:W-:Y:S01]  /*c8050*/  LDGSTS.E [R3+0x64280], desc[UR60][R240.64], P0 ;  /* 0x64280000f0037fae */ /* 0x000fe2000812187c */
[----:B------:R-:W-:Y:S01]  /*c8060*/  MOV R224, R144 ;  /* 0x0000009000e07202 */ /* 0x000fe20000000f00 */
[----:B------:R-:W-:Y:S02]  /*c8070*/  IMAD.MOV.U32 R223, RZ, RZ, R222 ;  /* 0x000000ffffdf7224 */ /* 0x000fe400078e00de */
[----:B------:R-:W-:Y:S01]  /*c8080*/  LDGSTS.E [R3+0x64680], desc[UR60][R234.64], P0 ;  /* 0x64680000ea037fae */ /* 0x000fe2000812187c */
        /* <DEDUP_REMOVED lines=18> */
[----:B------:R-:W-:Y:S02]  /*c81b0*/  LOP3.LUT R4, R7, 0x60, RZ, 0x3c, !PT ;  /* 0x0000006007047812 */ /* 0x000fe400078e3cff */
[----:B------:R-:W-:Y:S01]  /*c81c0*/  MOV R210, R137 ;  /* 0x0000008900d27202 */ /* 0x000fe20000000f00 */
[----:B------:R-:W-:Y:S01]  /*c81d0*/  IMAD.MOV.U32 R209, RZ, RZ, R208 ;  /* 0x000000ffffd17224 */ /* 0x000fe200078e00d0 */
[----:B------:R-:W-:Y:S01]  /*c81e0*/  LDGSTS.E [R3+0x66280], desc[UR60][R220.64], P0 ;  /* 0x66280000dc037fae */ /* 0x000fe2000812187c */
[----:B------:R-:W-:-:S03]  /*c81f0*/  MOV R208, R136 ;  /* 0x0000008800d07202 */ /* 0x000fc60000000f00 */
[----:B------:R-:W-:Y:S04]  /*c8200*/  LDGSTS.E [R3+0x66680], desc[UR60][R218.64], P0 ;  /* 0x66680000da037fae */ /* 0x000fe8000812187c */
[----:B------:R-:W-:Y:S04]  /*c8210*/  LDGSTS.E [R3+0x66a80], desc[UR60][R216.64], P0 ;  /* 0x66a80000d8037fae */ /* 0x000fe8000812187c */
[----:B------:R-:W-:Y:S01]  /*c8220*/  LDGSTS.E [R3+0x66e80], desc[UR60][R214.64], P0 ;  /* 0x66e80000d6037fae */ /* 0x000fe2000812187c */
[----:B------:R-:W-:-:S03]  /*c8230*/  IADD3 R4, R4, 0x100000, R8 ;  /* 0x0010000004047810 */ /* 0x000fc60007ffe008 */
[----:B------:R-:W-:Y:S04]  /*c8240*/  LDGSTS.E [R3+0x67280], desc[UR60][R212.64], P0 ;  /* 0x67280000d4037fae */ /* 0x000fe8000812187c */
[----:B------:R-:W-:Y:S04]  /*c8250*/  LDGSTS.E [R3+0x67680], desc[UR60][R210.64], P0 ;  /* 0x67680000d2037fae */ /* 0x000fe8000812187c */
[----:B------:R-:W-:Y:S04]  /*c8260*/  LDGSTS.E [R3+0x67a80], desc[UR60][R208.64], P0 ;  /* 0x67a80000d0037fae */ /* 0x000fe8000812187c */
[----:B------:R-:W-:Y:S01]  /*c8270*/  LDGSTS.E [R3+0x67e80], desc[UR60][R206.64], P0 ;  /* 0x67e80000ce037fae */ /* 0x000fe2000812187c */
[----:B--2---:R-:W-:-:S02]  /*c8280*/  IADD3 R11, P1, R11, R6, RZ ;  /* 0x000000060b0b7210 */ /* 0x004fc40007f3e0ff */
[----:B------:R-:W-:-:S03]  /*c8290*/  IADD3 R9, P2, R9, R6, RZ ;  /* 0x0000000609097210 */ /* 0x000fc60007f5e0ff */
[----:B------:R-:W-:Y:S01]  /*c82a0*/  IMAD.X R84, R84, 0x1, R2, P1 ;  /* 0x0000000154547824 */ /* 0x000fe200008e0602 */
[----:B------:R-:W-:Y:S04]  /*c82b0*/  STL [R1+0x3960], R11 ;  /* 0x0039600b01007387 */ /* 0x000fe80000100800 */
[----:B------:R-:W-:Y:S01]  /*c82c0*/  STL [R1+0x39a0], R9 ;  /* 0x0039a00901007387 */ /* 0x000fe20000100800 */
[----:B------:R-:W-:Y:S01]  /*c82d0*/  IMAD.MOV.U32 R85, RZ, RZ, R84 ;  /* 0x000000ffff557224 */ /* 0x000fe200078e0054 */
[----:B---3--:R-:W-:Y:S02]  /*c82e0*/  IADD3.X R13, R13, R2, RZ, P2, !PT ;  /* 0x000000020d0d7210 */ /* 0x008fe400017fe4ff */
[----:B------:R1:W-:Y:S02]  /*c82f0*/  STL [R1+0x395c], R84 ;  /* 0x00395c5401007387 */ /* 0x0003e40000100800 */
[----:B-1----:R-:W-:-:S02]  /*c8300*/  MOV R84, R11 ;  /* 0x0000000b00547202 */ /* 0x002fc40000000f00 */
[----:B------:R-:W2:Y:S04]  /*c8310*/  LDL.LU R11, [R1+0x3ae0] ;  /* 0x003ae000010b7983 */ /* 0x000ea80000300800 */
[----:B------:R1:W-:Y:S04]  /*c8320*/  LDGSTS.E [R4+0x40300], desc[UR60][R84.64], P0 ;  /* 0x4030000054047fae */ /* 0x0003e8000812187c */
[----:B------:R3:W-:Y:S04]  /*c8330*/  STL [R1+0x399c], R13 ;  /* 0x00399c0d01007387 */ /* 0x0007e80000100800 */
[----:B------:R-:W2:Y:S01]  /*c8340*/  LDL.LU R3, [R1+0x3b20] ;  /* 0x003b200001037983 */ /* 0x000ea20000300800 */
[----:B-1----:R-:W-:-:S03]  /*c8350*/  MOV R85, R13 ;  /* 0x0000000d00557202 */ /* 0x002fc60000000f00 */
[----:B---3--:R-:W3:Y:S01]  /*c8360*/  LDL.LU R13, [R1+0x3adc] ;  /* 0x003adc00010d7983 */ /* 0x008ee20000300800 */
[----:B------:R-:W-:-:S03]  /*c8370*/  IMAD.MOV.U32 R84, RZ, RZ, R9 ;  /* 0x000000ffff547224 */ /* 0x000fc600078e0009 */
[----:B------:R-:W3:Y:S04]  /*c8380*/  LDL.LU R9, [R1+0x3b1c] ;  /* 0x003b1c0001097983 */ /* 0x000ee80000300800 */
[----:B------:R1:W-:Y:S01]  /*c8390*/  LDGSTS.E [R4+0x40700], desc[UR60][R84.64], P0 ;  /* 0x4070000054047fae */ /* 0x0003e2000812187c */
[-C--:B----4-:R-:W-:Y:S02]  /*c83a0*/  IADD3 R5, P1, R5, R6.reuse, RZ ;  /* 0x0000000605057210 */ /* 0x090fe40007f3e0ff */
[----:B------:R-:W-:-:S03]  /*c83b0*/  IADD3 R14, P2, R14, R6, RZ ;  /* 0x000000060e0e7210 */ /* 0x000fc60007f5e0ff */
[----:B------:R-:W-:Y:S01]  /*c83c0*/  IMAD.X R83, R83, 0x1, R2, P1 ;  /* 0x0000000153537824 */ /* 0x000fe200008e0602 */
[----:B------:R-:W-:Y:S01]  /*c83d0*/  IADD3.X R16, R16, R2, RZ, P2, !PT ;  /* 0x0000000210107210 */ /* 0x000fe200017fe4ff */
[----:B------:R4:W-:Y:S04]  /*c83e0*/  STL [R1+0x39e0], R5 ;  /* 0x0039e00501007387 */ /* 0x0009e80000100800 */
[----:B------:R4:W-:Y:S01]  /*c83f0*/  STL [R1+0x39dc], R83 ;  /* 0x0039dc5301007387 */ /* 0x0009e20000100800 */
[----:B-1----:R-:W-:Y:S01]  /*c8400*/  IMAD.MOV.U32 R84, RZ, RZ, R5 ;  /* 0x000000ffff547224 */ /* 0x002fe200078e0005 */
[----:B------:R-:W-:Y:S02]  /*c8410*/  MOV R85, R83 ;  /* 0x0000005300557202 */ /* 0x000fe40000000f00 */
[----:B------:R-:W-:Y:S04]  /*c8420*/  STL [R1+0x3a20], R14 ;  /* 0x003a200e01007387 */ /* 0x000fe80000100800 */
[----:B------:R1:W-:Y:S04]  /*c8430*/  STL [R1+0x3a1c], R16 ;  /* 0x003a1c1001007387 */ /* 0x0003e80000100800 */
[----:B------:R-:W-:Y:S04]  /*c8440*/  LDGSTS.E [R4+0x40b00], desc[UR60][R84.64], P0 ;  /* 0x40b0000054047fae */ /* 0x000fe8000812187c */
[----:B----4-:R-:W4:Y:S04]  /*c8450*/  LDL.LU R5, [R1+0x3b60] ;  /* 0x003b600001057983 */ /* 0x010f280000300800 */
[----:B------:R-:W4:Y:S04]  /*c8460*/  LDL.LU R84, [R1+0x3bb0] ;  /* 0x003bb00001547983 */ /* 0x000f280000300800 */
[----:B------:R-:W4:Y:S04]  /*c8470*/  LDL.LU R83, [R1+0x3b5c] ;  /* 0x003b5c0001537983 */ /* 0x000f280000300800 */
[----:B------:R-:W4:Y:S01]  /*c8480*/  LDL.LU R85, [R1+0x3bac] ;  /* 0x003bac0001557983 */ /* 0x000f220000300800 */
[----:B------:R-:W-:-:S02]  /*c8490*/  IADD3 R15, P1, R15, R6, RZ ;  /* 0x000000060f0f7210 */ /* 0x000fc40007f3e0ff */
[----:B------:R-:W-:Y:S01]  /*c84a0*/  IADD3 R10, P2, R10, R6, RZ ;  /* 0x000000060a0a7210 */ /* 0x000fe20007f5e0ff */
[----:B------:R-:W-:Y:S01]  /*c84b0*/  IMAD.MOV.U32 R86, RZ, RZ, R14 ;  /* 0x000000ffff567224 */ /* 0x000fe200078e000e */
[----:B------:R-:W-:Y:S01]  /*c84c0*/  MOV R87, R16 ;  /* 0x0000001000577202 */ /* 0x000fe20000000f00 */
[----:B------:R-:W-:Y:S01]  /*c84d0*/  IMAD.X R17, R17, 0x1, R2, P1 ;  /* 0x0000000111117824 */ /* 0x000fe200008e0602 */
[----:B-1----:R-:W4:Y:S01]  /*c84e0*/  LDL.LU R16, [R1+0x3bf0] ;  /* 0x003bf00001107983 */ /* 0x002f220000300800 */
[----:B------:R-:W-:-:S03]  /*c84f0*/  IADD3.X R12, R12, R2, RZ, P2, !PT ;  /* 0x000000020c0c7210 */ /* 0x000fc600017fe4ff */
[----:B------:R-:W4:Y:S04]  /*c8500*/  LDL.LU R14, [R1+0x3c30] ;  /* 0x003c3000010e7983 */ /* 0x000f280000300800 */
[----:B------:R-:W-:Y:S04]  /*c8510*/  STL [R1+0x3a60], R15 ;  /* 0x003a600f01007387 */ /* 0x000fe80000100800 */
[----:B------:R1:W-:Y:S04]  /*c8520*/  STL [R1+0x3a5c], R17 ;  /* 0x003a5c1101007387 */ /* 0x0003e80000100800 */
[----:B------:R1:W-:Y:S04]  /*c8530*/  LDGSTS.E [R4+0x40f00], desc[UR60][R86.64], P0 ;  /* 0x40f0000056047fae */ /* 0x0003e8000812187c */
[----:B------:R-:W-:Y:S04]  /*c8540*/  STL [R1+0x3aa0], R10 ;  /* 0x003aa00a01007387 */ /* 0x000fe80000100800 */
[----:B------:R1:W-:Y:S02]  /*c8550*/  STL [R1+0x3a9c], R12 ;  /* 0x003a9c0c01007387 */ /* 0x0003e40000100800 */
[----:B-1----:R-:W-:Y:S01]  /*c8560*/  MOV R87, R17 ;  /* 0x0000001100577202 */ /* 0x002fe20000000f00 */
[----:B------:R-:W-:Y:S01]  /*c8570*/  IMAD.MOV.U32 R86, RZ, RZ, R15 ;  /* 0x000000ffff567224 */ /* 0x000fe200078e000f */
[----:B------:R-:W4:Y:S04]  /*c8580*/  LDL.LU R17, [R1+0x3bec] ;  /* 0x003bec0001117983 */ /* 0x000f280000300800 */
[----:B------:R-:W4:Y:S04]  /*c8590*/  LDL.LU R15, [R1+0x3c2c] ;  /* 0x003c2c00010f7983 */ /* 0x000f280000300800 */
[----:B------:R1:W-:Y:S02]  /*c85a0*/  LDGSTS.E [R4+0x41300], desc[UR60][R86.64], P0 ;  /* 0x4130000056047fae */ /* 0x0003e4000812187c */
[----:B-1----:R-:W-:Y:S01]  /*c85b0*/  IMAD.MOV.U32 R86, RZ, RZ, R10 ;  /* 0x000000ffff567224 */ /* 0x002fe200078e000a */
[----:B------:R-:W-:-:S02]  /*c85c0*/  MOV R87, R12 ;  /* 0x0000000c00577202 */ /* 0x000fc40000000f00 */
[----:B------:R-:W4:Y:S04]  /*c85d0*/  LDL.LU R12, [R1+0x3c70] ;  /* 0x003c7000010c7983 */ /* 0x000f280000300800 */
[----:B------:R-:W4:Y:S04]  /*c85e0*/  LDL.LU R10, [R1+0x3cb0] ;  /* 0x003cb000010a7983 */ /* 0x000f280000300800 */
[----:B------:R1:W-:Y:S01]  /*c85f0*/  LDGSTS.E [R4+0x41700], desc[UR60][R86.64], P0 ;  /* 0x4170000056047fae */ /* 0x0003e2000812187c */
[-C--:B--2---:R-:W-:Y:S02]  /*c8600*/  IADD3 R11, P1, R11, R6.reuse, RZ ;  /* 0x000000060b0b7210 */ /* 0x084fe40007f3e0ff */
[----:B------:R-:W-:-:S03]  /*c8610*/  IADD3 R3, P2, R3, R6, RZ ;  /* 0x0000000603037210 */ /* 0x000fc60007f5e0ff */
[----:B------:R-:W-:Y:S01]  /*c8620*/  STL [R1+0x3ae0], R11 ;  /* 0x003ae00b01007387 */ /* 0x000fe20000100800 */
[----:B-1----:R-:W-:Y:S02]  /*c8630*/  IMAD.MOV.U32 R86, RZ, RZ, R11 ;  /* 0x000000ffff567224 */ /* 0x002fe400078e000b */
[----:B---3--:R-:W-:Y:S01]  /*c8640*/  IMAD.X R13, R13, 0x1, R2, P1 ;  /* 0x000000010d0d7824 */ /* 0x008fe200008e0602 */
[----:B------:R-:W-:-:S04]  /*c8650*/  IADD3.X R9, R9, R2, RZ, P2, !PT ;  /* 0x0000000209097210 */ /* 0x000fc800017fe4ff */
[----:B------:R1:W-:Y:S01]  /*c8660*/  STL [R1+0x3adc], R13 ;  /* 0x003adc0d01007387 */ /* 0x0003e20000100800 */
[----:B------:R-:W-:-:S03]  /*c8670*/  MOV R87, R13 ;  /* 0x0000000d00577202 */ /* 0x000fc60000000f00 */
[----:B------:R-:W-:Y:S04]  /*c8680*/  STL [R1+0x3b20], R3 ;  /* 0x003b200301007387 */ /* 0x000fe80000100800 */
[----:B------:R2:W-:Y:S04]  /*c8690*/  LDGSTS.E [R4+0x41b00], desc[UR60][R86.64], P0 ;  /* 0x41b0000056047fae */ /* 0x0005e8000812187c */
[----:B-1----:R-:W3:Y:S04]  /*c86a0*/  LDL.LU R13, [R1+0x3c6c] ;  /* 0x003c6c00010d7983 */ /* 0x002ee80000300800 */
[----:B------:R1:W-:Y:S04]  /*c86b0*/  STL [R1+0x3b1c], R9 ;  /* 0x003b1c0901007387 */ /* 0x0003e80000100800 */
[----:B------:R-:W3:Y:S01]  /*c86c0*/  LDL.LU R11, [R1+0x3cac] ;  /* 0x003cac00010b7983 */ /* 0x000ee20000300800 */
[----:B--2---:R-:W-:Y:S01]  /*c86d0*/  IMAD.MOV.U32 R86, RZ, RZ, R3 ;  /* 0x000000ffff567224 */ /* 0x004fe200078e0003 */
[----:B------:R-:W-:-:S02]  /*c86e0*/  MOV R87, R9 ;  /* 0x0000000900577202 */ /* 0x000fc40000000f00 */
[----:B-1----:R-:W2:Y:S04]  /*c86f0*/  LDL.LU R9, [R1+0x3cf0] ;  /* 0x003cf00001097983 */ /* 0x002ea80000300800 */
[----:B------:R-:W2:Y:S04]  /*c8700*/  LDL.LU R3, [R1+0x3d30] ;  /* 0x003d300001037983 */ /* 0x000ea80000300800 */
[----:B------:R1:W-:Y:S01]  /*c8710*/  LDGSTS.E [R4+0x41f00], desc[UR60][R86.64], P0 ;  /* 0x41f0000056047fae */ /* 0x0003e2000812187c */
[----:B----4-:R-:W-:-:S05]  /*c8720*/  IADD3 R5, P1, R5, R6, RZ ;  /* 0x0000000605057210 */ /* 0x010fca0007f3e0ff */
[----:B------:R-:W-:Y:S01]  /*c8730*/  STL [R1+0x3b60], R5 ;  /* 0x003b600501007387 */ /* 0x000fe20000100800 */
[----:B------:R-:W-:Y:S01]  /*c8740*/  IADD3 R84, P2, R84, R6, RZ ;  /* 0x0000000654547210 */ /* 0x000fe20007f5e0ff */
[----:B------:R-:W-:-:S03]  /*c8750*/  IMAD.X R83, R83, 0x1, R2, P1 ;  /* 0x0000000153537824 */ /* 0x000fc600008e0602 */
[----:B------:R-:W-:Y:S02]  /*c8760*/  IADD3.X R85, R85, R2, RZ, P2, !PT ;  /* 0x0000000255557210 */ /* 0x000fe400017fe4ff */
[----:B------:R4:W-:Y:S01]  /*c8770*/  STL [R1+0x3b5c], R83 ;  /* 0x003b5c5301007387 */ /* 0x0009e20000100800 */
[----:B-1----:R-:W-:-:S03]  /*c8780*/  MOV R87, R83 ;  /* 0x0000005300577202 */ /* 0x002fc60000000f00 */
[----:B------:R-:W-:Y:S01]  /*c8790*/  STL [R1+0x3bb0], R84 ;  /* 0x003bb05401007387 */ /* 0x000fe20000100800 */
[----:B------:R-:W-:Y:S01]  /*c87a0*/  IMAD.MOV.U32 R86, RZ, RZ, R5 ;  /* 0x000000ffff567224 */ /* 0x000fe200078e0005 */
[-C--:B------:R-:W-:Y:S02]  /*c87b0*/  IADD3 R16, P1, R16, R6.reuse, RZ ;  /* 0x0000000610107210 */ /* 0x080fe40007f3e0ff */
[----:B------:R-:W-:Y:S02]  /*c87c0*/  IADD3 R14, P2, R14, R6, RZ ;  /* 0x000000060e0e7210 */ /* 0x000fe40007f5e0ff */
[----:B------:R-:W-:Y:S04]  /*c87d0*/  LDGSTS.E [R4+0x42300], desc[UR60][R86.64], P0 ;  /* 0x4230000056047fae */ /* 0x000fe8000812187c */
[----:B----4-:R-:W4:Y:S04]  /*c87e0*/  LDL.LU R83, [R1+0x3cec] ;  /* 0x003cec0001537983 */ /* 0x010f280000300800 */
[----:B------:R1:W-:Y:S04]  /*c87f0*/  STL [R1+0x3bac], R85 ;  /* 0x003bac5501007387 */ /* 0x0003e80000100800 */
[----:B------:R-:W4:Y:S04]  /*c8800*/  LDL.LU R5, [R1+0x3d2c] ;  /* 0x003d2c0001057983 */ /* 0x000f280000300800 */
[----:B------:R-:W-:Y:S04]  /*c8810*/  STL [R1+0x3bf0], R16 ;  /* 0x003bf01001007387 */ /* 0x000fe80000100800 */
[----:B------:R-:W-:Y:S01]  /*c8820*/  LDGSTS.E [R4+0x42700], desc[UR60][R84.64], P0 ;  /* 0x4270000054047fae */ /* 0x000fe2000812187c */
[----:B------:R-:W-:Y:S01]  /*c8830*/  IMAD.X R17, R17, 0x1, R2, P1 ;  /* 0x0000000111117824 */ /* 0x000fe200008e0602 */
[----:B------:R-:W-:-:S04]  /*c8840*/  IADD3.X R15, R15, R2, RZ, P2, !PT ;  /* 0x000000020f0f7210 */ /* 0x000fc800017fe4ff */
[----:B------:R3:W-:Y:S04]  /*c8850*/  STL [R1+0x3bec], R17 ;  /* 0x003bec1101007387 */ /* 0x0007e80000100800 */
[----:B------:R-:W-:Y:S04]  /*c8860*/  STL [R1+0x3c30], R14 ;  /* 0x003c300e01007387 */ /* 0x000fe80000100800 */
[----:B------:R3:W-:Y:S04]  /*c8870*/  STL [R1+0x3c2c], R15 ;  /* 0x003c2c0f01007387 */ /* 0x0007e80000100800 */
[----:B------:R-:W4:Y:S04]  /*c8880*/  LDL.LU.64 R88, [R1+0x2820] ;  /* 0x0028200001587983 */ /* 0x000f280000300a00 */
[----:B------:R-:W4:Y:S04]  /*c8890*/  LDL.LU.64 R86, [R1+0x27e0] ;  /* 0x0027e00001567983 */ /* 0x000f280000300a00 */
[----:B-1----:R-:W4:Y:S04]  /*c88a0*/  LDL.LU.64 R84, [R1+0x27a0] ;  /* 0x0027a00001547983 */ /* 0x002f280000300a00 */
[----:B------:R-:W-:Y:S04]  /*c88b0*/  LDGSTS.E [R4+0x42b00], desc[UR60][R16.64], P0 ;  /* 0x42b0000010047fae */ /* 0x000fe8000812187c */
[----:B------:R-:W-:Y:S01]  /*c88c0*/  LDGSTS.E [R4+0x42f00], desc[UR60][R14.64], P0 ;  /* 0x42f000000e047fae */ /* 0x000fe2000812187c */
[----:B------:R-:W-:-:S02]  /*c88d0*/  IADD3 R12, P1, R12, R6, RZ ;  /* 0x000000060c0c7210 */ /* 0x000fc40007f3e0ff */
[----:B------:R-:W-:-:S03]  /*c88e0*/  IADD3 R10, P2, R10, R6, RZ ;  /* 0x000000060a0a7210 */ /* 0x000fc60007f5e0ff */
[----:B------:R-:W-:Y:S01]  /*c88f0*/  STL [R1+0x3c70], R12 ;  /* 0x003c700c01007387 */ /* 0x000fe20000100800 */
[----:B---3--:R-:W-:Y:S01]  /*c8900*/  IMAD.X R13, R13, 0x1, R2, P1 ;  /* 0x000000010d0d7824 */ /* 0x008fe200008e0602 */
[----:B------:R-:W-:-:S04]  /*c8910*/  IADD3.X R11, R11, R2, RZ, P2, !PT ;  /* 0x000000020b0b7210 */ /* 0x000fc800017fe4ff */
[----:B------:R-:W-:Y:S04]  /*c8920*/  STL [R1+0x3c6c], R13 ;  /* 0x003c6c0d01007387 */ /* 0x000fe80000100800 */
[----:B------:R-:W-:Y:S04]  /*c8930*/  STL [R1+0x3cb0], R10 ;  /* 0x003cb00a01007387 */ /* 0x000fe80000100800 */
[----:B------:R1:W-:Y:S04]  /*c8940*/  STL [R1+0x3cac], R11 ;  /* 0x003cac0b01007387 */ /* 0x0003e80000100800 */
[----:B------:R-:W3:Y:S04]  /*c8950*/  LDL.LU.64 R16, [R1+0x2760] ;  /* 0x0027600001107983 */ /* 0x000ee80000300a00 */
[----:B------:R-:W3:Y:S04]  /*c8960*/  LDL.LU.64 R14, [R1+0x2720] ;  /* 0x00272000010e7983 */ /* 0x000ee80000300a00 */
[----:B------:R-:W-:Y:S04]  /*c8970*/  LDGSTS.E [R4+0x43300], desc[UR60][R12.64], P0 ;  /* 0x433000000c047fae */ /* 0x000fe8000812187c */
[----:B------:R-:W-:Y:S04]  /*c8980*/  LDGSTS.E [R4+0x43700], desc[UR60][R10.64], P0 ;  /* 0x437000000a047fae */ /* 0x000fe8000812187c */
[----:B-1----:R-:W3:Y:S04]  /*c8990*/  LDL.LU.64 R10, [R1+0x26e0] ;  /* 0x0026e000010a7983 */ /* 0x002ee80000300a00 */
[----:B------:R-:W3:Y:S01]  /*c89a0*/  LDL.LU.64 R12, [R1+0x26a0] ;  /* 0x0026a000010c7983 */ /* 0x000ee20000300a00 */
[----:B--2---:R-:W-:-:S02]  /*c89b0*/  IADD3 R9, P1, R9, R6, RZ ;  /* 0x0000000609097210 */ /* 0x004fc40007f3e0ff */
[----:B------:R-:W-:-:S03]  /*c89c0*/  IADD3 R3, P2, R3, R6, RZ ;  /* 0x0000000603037210 */ /* 0x000fc60007f5e0ff */
[----:B------:R-:W-:Y:S01]  /*c89d0*/  STL [R1+0x3cf0], R9 ;  /* 0x003cf00901007387 */ /* 0x000fe20000100800 */
[----:B------:R-:W-:Y:S02]  /*c89e0*/  IMAD.MOV.U32 R90, RZ, RZ, R9 ;  /* 0x000000ffff5a7224 */ /* 0x000fe400078e0009 */
[----:B----4-:R-:W-:Y:S01]  /*c89f0*/  IMAD.X R83, R83, 0x1, R2, P1 ;  /* 0x0000000153537824 */ /* 0x010fe200008e0602 */
[----:B------:R-:W-:-:S04]  /*c8a00*/  IADD3.X R5, R5, R2, RZ, P2, !PT ;  /* 0x0000000205057210 */ /* 0x000fc800017fe4ff */
[----:B------:R-:W-:Y:S04]  /*c8a10*/  STL [R1+0x3cec], R83 ;  /* 0x003cec5301007387 */ /* 0x000fe80000100800 */
[----:B------:R1:W-:Y:S04]  /*c8a20*/  STL [R1+0x3d30], R3 ;  /* 0x003d300301007387 */ /* 0x0003e80000100800 */
[----:B------:R-:W-:Y:S04]  /*c8a30*/  STL [R1+0x3d2c], R5 ;  /* 0x003d2c0501007387 */ /* 0x000fe80000100800 */
[----:B------:R-:W2:Y:S01]  /*c8a40*/  LDL.LU.64 R98, [R1+0x2660] ;  /* 0x0026600001627983 */ /* 0x000ea20000300a00 */
[----:B------:R-:W-:-:S03]  /*c8a50*/  MOV R91, R83 ;  /* 0x00000053005b7202 */ /* 0x000fc60000000f00 */
[----:B------:R-:W4:Y:S04]  /*c8a60*/  LDL.LU.64 R92, [R1+0x2620] ;  /* 0x00262000015c7983 */ /* 0x000f280000300a00 */
[----:B------:R-:W4:Y:S04]  /*c8a70*/  LDL.LU.64 R96, [R1+0x24b0] ;  /* 0x0024b00001607983 */ /* 0x000f280000300a00 */
[----:B------:R1:W-:Y:S02]  /*c8a80*/  LDGSTS.E [R4+0x43b00], desc[UR60][R90.64], P0 ;  /* 0x43b000005a047fae */ /* 0x0003e4000812187c */
[----:B-1----:R-:W-:Y:S01]  /*c8a90*/  IMAD.MOV.U32 R90, RZ, RZ, R3 ;  /* 0x000000ffff5a7224 */ /* 0x002fe200078e0003 */
[----:B------:R-:W-:-:S05]  /*c8aa0*/  MOV R91, R5 ;  /* 0x00000005005b7202 */ /* 0x000fca0000000f00 */
[----:B------:R1:W-:Y:S01]  /*c8ab0*/  LDGSTS.E [R4+0x43f00], desc[UR60][R90.64], P0 ;  /* 0x43f000005a047fae */ /* 0x0003e2000812187c */
[-C--:B------:R-:W-:Y:S02]  /*c8ac0*/  IADD3 R130, P1, R88, R6.reuse, RZ ;  /* 0x0000000658827210 */ /* 0x080fe40007f3e0ff */
[----:B------:R-:W-:Y:S01]  /*c8ad0*/  LOP3.LUT R3, R7, 0x70, RZ, 0x3c, !PT ;  /* 0x0000007007037812 */ /* 0x000fe200078e3cff */
[----:B------:R-:W4:Y:S04]  /*c8ae0*/  LDL.LU.64 R90, [R1+0x2478] ;  /* 0x00247800015a7983 */ /* 0x000f280000300a00 */
[----:B------:R-:W4:Y:S01]  /*c8af0*/  LDL.LU.64 R94, [R1+0x2440] ;  /* 0x00244000015e7983 */ /* 0x000f220000300a00 */
[----:B------:R-:W-:Y:S01]  /*c8b00*/  IMAD.X R7, R89, 0x1, R2, P1 ;  /* 0x0000000159077824 */ /* 0x000fe200008e0602 */
[----:B------:R-:W-:-:S02]  /*c8b10*/  IADD3 R129, P1, R86, R6, RZ ;  /* 0x0000000656817210 */ /* 0x000fc40007f3e0ff */
[----:B------:R-:W4:Y:S01]  /*c8b20*/  LDL.LU.64 R88, [R1+0x22f0] ;  /* 0x0022f00001587983 */ /* 0x000f220000300a00 */
[----:B------:R-:W-:Y:S02]  /*c8b30*/  IADD3 R3, R3, 0x100000, R8 ;  /* 0x0010000003037810 */ /* 0x000fe40007ffe008 */
[----:B------:R-:W-:Y:S02]  /*c8b40*/  IADD3.X R8, R87, R2, RZ, P1, !PT ;  /* 0x0000000257087210 */ /* 0x000fe40000ffe4ff */
[----:B------:R-:W-:Y:S01]  /*c8b50*/  IADD3 R128, P1, R84, R6, RZ ;  /* 0x0000000654807210 */ /* 0x000fe20007f3e0ff */
[----:B------:R-:W4:Y:S04]  /*c8b60*/  LDL.LU.64 R86, [R1+0x22c0] ;  /* 0x0022c00001567983 */ /* 0x000f280000300a00 */
[----:B------:R-:W-:-:S02]  /*c8b70*/  IMAD.X R9, R85, 0x1, R2, P1 ;  /* 0x0000000155097824 */ /* 0x000fc400008e0602 */
[----:B------:R-:W4:Y:S01]  /*c8b80*/  LDL.LU.64 R84, [R1+0x2290] ;  /* 0x0022900001547983 */ /* 0x000f220000300a00 */
[----:B---3--:R-:W-:-:S04]  /*c8b90*/  IADD3 R126, P1, R16, R6, RZ ;  /* 0x00000006107e7210 */ /* 0x008fc80007f3e0ff */
[----:B------:R-:W-:Y:S02]  /*c8ba0*/  IADD3.X R127, R17, R2, RZ, P1, !PT ;  /* 0x00000002117f7210 */ /* 0x000fe40000ffe4ff */
[-C--:B------:R-:W-:Y:S01]  /*c8bb0*/  IADD3 R124, P1, R14, R6.reuse, RZ ;  /* 0x000000060e7c7210 */ /* 0x080fe20007f3e0ff */
[----:B------:R-:W3:Y:S04]  /*c8bc0*/  LDL.LU.64 R16, [R1+0x2260] ;  /* 0x0022600001107983 */ /* 0x000ee80000300a00 */
[----:B------:R-:W-:Y:S02]  /*c8bd0*/  IMAD.X R125, R15, 0x1, R2, P1 ;  /* 0x000000010f7d7824 */ /* 0x000fe400008e0602 */
[----:B------:R-:W3:Y:S01]  /*c8be0*/  LDL.LU.64 R14, [R1+0x2230] ;  /* 0x00223000010e7983 */ /* 0x000ee20000300a00 */
[----:B------:R-:W-:-:S04]  /*c8bf0*/  IADD3 R122, P1, R10, R6, RZ ;  /* 0x000000060a7a7210 */ /* 0x000fc80007f3e0ff */
[----:B------:R-:W-:Y:S02]  /*c8c00*/  IADD3.X R123, R11, R2, RZ, P1, !PT ;  /* 0x000000020b7b7210 */ /* 0x000fe40000ffe4ff */
[-C--:B------:R-:W-:Y:S01]  /*c8c10*/  IADD3 R120, P1, R12, R6.reuse, RZ ;  /* 0x000000060c787210 */ /* 0x080fe20007f3e0ff */
[----:B------:R-:W3:Y:S04]  /*c8c20*/  LDL.LU.64 R10, [R1+0x2110] ;  /* 0x00211000010a7983 */ /* 0x000ee80000300a00 */
[----:B------:R-:W-:Y:S02]  /*c8c30*/  IMAD.X R121, R13, 0x1, R2, P1 ;  /* 0x000000010d797824 */ /* 0x000fe400008e0602 */
[----:B------:R-:W3:Y:S01]  /*c8c40*/  LDL.LU.64 R12, [R1+0x20e8] ;  /* 0x0020e800010c7983 */ /* 0x000ee20000300a00 */
[----:B--2---:R-:W-:-:S04]  /*c8c50*/  IADD3 R118, P1, R98, R6, RZ ;  /* 0x0000000662767210 */ /* 0x004fc80007f3e0ff */
[----:B------:R-:W-:Y:S02]  /*c8c60*/  IADD3.X R119, R99, R2, RZ, P1, !PT ;  /* 0x0000000263777210 */ /* 0x000fe40000ffe4ff */
[----:B----4-:R-:W-:-:S05]  /*c8c70*/  IADD3 R116, P1, R92, R6, RZ ;  /* 0x000000065c747210 */ /* 0x010fca0007f3e0ff */
[----:B------:R-:W-:Y:S01]  /*c8c80*/  IMAD.X R117, R93, 0x1, R2, P1 ;  /* 0x000000015d757824 */ /* 0x000fe200008e0602 */
[----:B------:R-:W-:Y:S01]  /*c8c90*/  IADD3 R114, P1, R96, R6, RZ ;  /* 0x0000000660727210 */ /* 0x000fe20007f3e0ff */
[----:B------:R-:W2:Y:S03]  /*c8ca0*/  LDL.LU.64 R92, [R1+0x20c0] ;  /* 0x0020c000015c7983 */ /* 0x000ea60000300a00 */
[----:B------:R-:W-:Y:S02]  /*c8cb0*/  IADD3.X R115, R97, R2, RZ, P1, !PT ;  /* 0x0000000261737210 */ /* 0x000fe40000ffe4ff */
[----:B------:R-:W-:-:S05]  /*c8cc0*/  IADD3 R112, P1, R90, R6, RZ ;  /* 0x000000065a707210 */ /* 0x000fca0007f3e0ff */
[----:B------:R-:W-:Y:S01]  /*c8cd0*/  IMAD.X R113, R91, 0x1, R2, P1 ;  /* 0x000000015b717824 */ /* 0x000fe200008e0602 */
[----:B------:R-:W-:Y:S01]  /*c8ce0*/  IADD3 R110, P1, R94, R6, RZ ;  /* 0x000000065e6e7210 */ /* 0x000fe20007f3e0ff */
[----:B------:R-:W4:Y:S03]  /*c8cf0*/  LDL.LU.64 R90, [R1+0x2098] ;  /* 0x00209800015a7983 */ /* 0x000f260000300a00 */
[----:B------:R-:W-:Y:S02]  /*c8d00*/  IADD3.X R111, R95, R2, RZ, P1, !PT ;  /* 0x000000025f6f7210 */ /* 0x000fe40000ffe4ff */
[----:B------:R-:W-:-:S05]  /*c8d10*/  IADD3 R108, P1, R88, R6, RZ ;  /* 0x00000006586c7210 */ /* 0x000fca0007f3e0ff */
[--C-:B------:R-:W-:Y:S01]  /*c8d20*/  IMAD.X R109, R89, 0x1, R2.reuse, P1 ;  /* 0x00000001596d7824 */ /* 0x100fe200008e0602 */
[----:B------:R-:W-:Y:S01]  /*c8d30*/  IADD3 R106, P1, R86, R6, RZ ;  /* 0x00000006566a7210 */ /* 0x000fe20007f3e0ff */
[----:B------:R-:W1:Y:S03]  /*c8d40*/  LDL.LU.64 R88, [R1+0x1fa0] ;  /* 0x001fa00001587983 */ /* 0x000e660000300a00 */
[----:B------:R-:W-:Y:S02]  /*c8d50*/  IADD3.X R107, R87, R2, RZ, P1, !PT ;  /* 0x00000002576b7210 */ /* 0x000fe40000ffe4ff */
[----:B------:R-:W-:Y:S01]  /*c8d60*/  IADD3 R104, P1, R84, R6, RZ ;  /* 0x0000000654687210 */ /* 0x000fe20007f3e0ff */
[----:B------:R-:W4:Y:S04]  /*c8d70*/  LDL.LU.64 R86, [R1+0x1f80] ;  /* 0x001f800001567983 */ /* 0x000f280000300a00 */
[----:B------:R-:W-:-:S02]  /*c8d80*/  IMAD.X R105, R85, 0x1, R2, P1 ;  /* 0x0000000155697824 */ /* 0x000fc400008e0602 */
[----:B------:R-:W4:Y:S01]  /*c8d90*/  LDL.LU.64 R84, [R1+0x1f60] ;  /* 0x001f600001547983 */ /* 0x000f220000300a00 */
[----:B---3--:R-:W-:-:S04]  /*c8da0*/  IADD3 R102, P1, R16, R6, RZ ;  /* 0x0000000610667210 */ /* 0x008fc80007f3e0ff */
[----:B------:R-:W-:Y:S02]  /*c8db0*/  IADD3.X R103, R17, R2, RZ, P1, !PT ;  /* 0x0000000211677210 */ /* 0x000fe40000ffe4ff */
[----:B------:R-:W3:Y:S01]  /*c8dc0*/  LDL.LU.64 R16, [R1+0x1f40] ;  /* 0x001f400001107983 */ /* 0x000ee20000300a00 */
[----:B------:R-:W-:-:S05]  /*c8dd0*/  IADD3 R100, P1, R14, R6, RZ ;  /* 0x000000060e647210 */ /* 0x000fca0007f3e0ff */
[----:B------:R-:W-:Y:S02]  /*c8de0*/  IMAD.X R101, R15, 0x1, R2, P1 ;  /* 0x000000010f657824 */ /* 0x000fe400008e0602 */
[----:B------:R-:W3:Y:S01]  /*c8df0*/  LDL.LU.64 R14, [R1+0x1f20] ;  /* 0x001f2000010e7983 */ /* 0x000ee20000300a00 */
[----:B------:R-:W-:-:S04]  /*c8e00*/  IADD3 R98, P1, R10, R6, RZ ;  /* 0x000000060a627210 */ /* 0x000fc80007f3e0ff */
[----:B------:R-:W-:Y:S02]  /*c8e10*/  IADD3.X R99, R11, R2, RZ, P1, !PT ;  /* 0x000000020b637210 */ /* 0x000fe40000ffe4ff */
[----:B------:R-:W3:Y:S01]  /*c8e20*/  LDL.LU.64 R10, [R1+0x1f00] ;  /* 0x001f0000010a7983 */ /* 0x000ee20000300a00 */
[----:B------:R-:W-:-:S05]  /*c8e30*/  IADD3 R96, P1, R12, R6, RZ ;  /* 0x000000060c607210 */ /* 0x000fca0007f3e0ff */
[----:B------:R-:W-:Y:S02]  /*c8e40*/  IMAD.X R97, R13, 0x1, R2, P1 ;  /* 0x000000010d617824 */ /* 0x000fe400008e0602 */
[----:B------:R-:W3:Y:S04]  /*c8e50*/  LDL.LU.64 R12, [R1+0x1e40] ;  /* 0x001e4000010c7983 */ /* 0x000ee80000300a00 */
[----:B------:R-:W3:Y:S04]  /*c8e60*/  LDL.LU.64 R134, [R1+0x1e28] ;  /* 0x001e280001867983 */ /* 0x000ee80000300a00 */
[----:B------:R-:W3:Y:S01]  /*c8e70*/  LDL.LU.64 R132, [R1+0x1e10] ;  /* 0x001e100001847983 */ /* 0x000ee20000300a00 */
[----:B--2---:R-:W-:-:S04]  /*c8e80*/  IADD3 R94, P1, R92, R6, RZ ;  /* 0x000000065c5e7210 */ /* 0x004fc80007f3e0ff */
[----:B------:R-:W-:Y:S02]  /*c8e90*/  IADD3.X R95, R93, R2, RZ, P1, !PT ;  /* 0x000000025d5f7210 */ /* 0x000fe40000ffe4ff */
[----:B----4-:R-:W-:-:S05]  /*c8ea0*/  IADD3 R92, P1, R90, R6, RZ ;  /* 0x000000065a5c7210 */ /* 0x010fca0007f3e0ff */
[----:B------:R-:W-:Y:S01]  /*c8eb0*/  IMAD.X R93, R91, 0x1, R2, P1 ;  /* 0x000000015b5d7824 */ /* 0x000fe200008e0602 */
[----:B-1----:R-:W-:-:S04]  /*c8ec0*/  IADD3 R90, P1, R88, R6, RZ ;  /* 0x00000006585a7210 */ /* 0x002fc80007f3e0ff */
[----:B------:R-:W-:Y:S02]  /*c8ed0*/  IADD3.X R91, R89, R2, RZ, P1, !PT ;  /* 0x00000002595b7210 */ /* 0x000fe40000ffe4ff */
[----:B------:R-:W-:-:S05]  /*c8ee0*/  IADD3 R88, P1, R86, R6, RZ ;  /* 0x0000000656587210 */ /* 0x000fca0007f3e0ff */
[----:B------:R-:W-:Y:S01]  /*c8ef0*/  IMAD.X R89, R87, 0x1, R2, P1 ;  /* 0x0000000157597824 */ /* 0x000fe200008e0602 */
[----:B------:R-:W-:-:S04]  /*c8f00*/  IADD3 R86, P1, R84, R6, RZ ;  /* 0x0000000654567210 */ /* 0x000fc80007f3e0ff */
[----:B------:R-:W-:Y:S02]  /*c8f10*/  IADD3.X R87, R85, R2, RZ, P1, !PT ;  /* 0x0000000255577210 */ /* 0x000fe40000ffe4ff */
[----:B------:R-:W-:Y:S02]  /*c8f20*/  MOV R131, R8 ;  /* 0x0000000800837202 */ /* 0x000fe40000000f00 */
[----:B---3--:R-:W-:-:S05]  /*c8f30*/  IADD3 R84, P1, R16, R6, RZ ;  /* 0x0000000610547210 */ /* 0x008fca0007f3e0ff */
        /* <DEDUP_REMOVED lines=23> */
[-C--:B------:R-:W-:Y:S01]  /*c90b0*/  IADD3 R143, P1, R192, R6.reuse, RZ ;  /* 0x00000006c08f7210 */ /* 0x080fe20007f3e0ff */
[----:B------:R-:W-:Y:S01]  /*c90c0*/  IMAD.MOV.U32 R132, RZ, RZ, R130 ;  /* 0x000000ffff847224 */ /* 0x000fe200078e0082 */
[----:B------:R-:W-:Y:S01]  /*c90d0*/  MOV R133, R7 ;  /* 0x0000000700857202 */ /* 0x000fe20000000f00 */
[----:B------:R-:W-:Y:S02]  /*c90e0*/  IMAD.MOV.U32 R130, RZ, RZ, R129 ;  /* 0x000000ffff827224 */ /* 0x000fe400078e0081 */
[----:B------:R-:W-:Y:S01]  /*c90f0*/  IMAD.X R192, R193, 0x1, R2, P1 ;  /* 0x00000001c1c07824 */ /* 0x000fe200008e0602 */
[----:B------:R-:W-:Y:S01]  /*c9100*/  IADD3 R142, P1, R188, R6, RZ ;  /* 0x00000006bc8e7210 */ /* 0x000fe20007f3e0ff */
[----:B------:R-:W-:Y:S01]  /*c9110*/  IMAD.MOV.U32 R129, RZ, RZ, R9 ;  /* 0x000000ffff817224 */ /* 0x000fe200078e0009 */
[----:B------:R-:W-:Y:S04]  /*c9120*/  STL.64 [R1+0x2820], R132 ;  /* 0x0028208401007387 */ /* 0x000fe80000100a00 */
[----:B------:R-:W-:Y:S01]  /*c9130*/  LDGSTS.E [R4+0x44300], desc[UR60][R132.64], P0 ;  /* 0x4430000084047fae */ /* 0x000fe2000812187c */
[----:B------:R-:W-:-:S02]  /*c9140*/  IADD3.X R188, R189, R2, RZ, P1, !PT ;  /* 0x00000002bdbc7210 */ /* 0x000fc40000ffe4ff */
[----:B------:R-:W-:Y:S01]  /*c9150*/  IADD3 R141, P1, R184, R6, RZ ;  /* 0x00000006b88d7210 */ /* 0x000fe20007f3e0ff */
[----:B------:R-:W-:Y:S04]  /*c9160*/  STL.64 [R1+0x27e0], R130 ;  /* 0x0027e08201007387 */ /* 0x000fe80000100a00 */
[----:B------:R-:W-:Y:S04]  /*c9170*/  STL.64 [R1+0x27a0], R128 ;  /* 0x0027a08001007387 */ /* 0x000fe80000100a00 */
[----:B------:R-:W-:Y:S04]  /*c9180*/  STL.64 [R1+0x2760], R126 ;  /* 0x0027607e01007387 */ /* 0x000fe80000100a00 */
[----:B------:R-:W-:Y:S01]  /*c9190*/  STL.64 [R1+0x2720], R124 ;  /* 0x0027207c01007387 */ /* 0x000fe20000100a00 */
[----:B------:R-:W-:-:S03]  /*c91a0*/  IMAD.X R184, R185, 0x1, R2, P1 ;  /* 0x00000001b9b87824 */ /* 0x000fc600008e0602 */
[----:B------:R-:W-:Y:S04]  /*c91b0*/  STL.64 [R1+0x26e0], R122 ;  /* 0x0026e07a01007387 */ /* 0x000fe80000100a00 */
[----:B------:R-:W-:Y:S01]  /*c91c0*/  LDGSTS.E [R4+0x44700], desc[UR60][R130.64], P0 ;  /* 0x4470000082047fae */ /* 0x000fe2000812187c */
[----:B------:R-:W-:-:S03]  /*c91d0*/  IADD3 R140, P1, R180, R6, RZ ;  /* 0x00000006b48c7210 */ /* 0x000fc60007f3e0ff */
[----:B------:R-:W-:Y:S04]  /*c91e0*/  STL.64 [R1+0x26a0], R120 ;  /* 0x0026a07801007387 */ /* 0x000fe80000100a00 */
[----:B------:R-:W-:Y:S04]  /*c91f0*/  LDGSTS.E [R4+0x44b00], desc[UR60][R128.64], P0 ;  /* 0x44b0000080047fae */ /* 0x000fe8000812187c */
[----:B------:R-:W-:Y:S04]  /*c9200*/  STL.64 [R1+0x2660], R118 ;  /* 0x0026607601007387 */ /* 0x000fe80000100a00 */
[----:B------:R-:W-:Y:S04]  /*c9210*/  LDGSTS.E [R4+0x44f00], desc[UR60][R126.64], P0 ;  /* 0x44f000007e047fae */ /* 0x000fe8000812187c */
[----:B------:R-:W-:Y:S04]  /*c9220*/  STL.64 [R1+0x2620], R116 ;  /* 0x0026207401007387 */ /* 0x000fe80000100a00 */
[----:B------:R-:W-:Y:S04]  /*c9230*/  LDGSTS.E [R4+0x45300], desc[UR60][R124.64], P0 ;  /* 0x453000007c047fae */ /* 0x000fe8000812187c */
[----:B------:R-:W-:Y:S04]  /*c9240*/  STL.64 [R1+0x24b0], R114 ;  /* 0x0024b07201007387 */ /* 0x000fe80000100a00 */
[----:B------:R-:W-:Y:S01]  /*c9250*/  LDGSTS.E [R4+0x45700], desc[UR60][R122.64], P0 ;  /* 0x457000007a047fae */ /* 0x000fe2000812187c */
[----:B------:R-:W-:-:S03]  /*c9260*/  IADD3.X R180, R181, R2, RZ, P1, !PT ;  /* 0x00000002b5b47210 */ /* 0x000fc60000ffe4ff */
        /* <DEDUP_REMOVED lines=33> */
[----:B------:R-:W-:Y:S01]  /*c9480*/  STL.64 [R1+0x1f40], R84 ;  /* 0x001f405401007387 */ /* 0x000fe20000100a00 */
[----:B------:R-:W-:Y:S01]  /*c9490*/  MOV R8, R150 ;  /* 0x0000009600087202 */ /* 0x000fe20000000f00 */
[----:B------:R-:W-:-:S02]  /*c94a0*/  IMAD.MOV.U32 R9, RZ, RZ, R151 ;  /* 0x000000ffff097224 */ /* 0x000fc400078e0097 */
[----:B------:R-:W-:Y:S04]  /*c94b0*/  LDGSTS.E [R4+0x61300], desc[UR60][R92.64], P0 ;  /* 0x613000005c047fae */ /* 0x000fe8000812187c */
[----:B------:R-:W-:Y:S04]  /*c94c0*/  STL.64 [R1+0x1f20], R16 ;  /* 0x001f201001007387 */ /* 0x000fe80000100a00 */
[----:B------:R-:W-:Y:S04]  /*c94d0*/  LDGSTS.E [R4+0x61700], desc[UR60][R90.64], P0 ;  /* 0x617000005a047fae */ /* 0x000fe8000812187c */
[----:B------:R-:W-:Y:S04]  /*c94e0*/  STL.64 [R1+0x1f00], R14 ;  /* 0x001f000e01007387 */ /* 0x000fe80000100a00 */
[----:B------:R-:W-:Y:S01]  /*c94f0*/  LDGSTS.E [R4+0x61b00], desc[UR60][R88.64], P0 ;  /* 0x61b0000058047fae */ /* 0x000fe2000812187c */
[----:B------:R-:W-:-:S03]  /*c9500*/  IMAD.X R172, R173, 0x1, R2, P1 ;  /* 0x00000001adac7824 */ /* 0x000fc600008e0602 */
[----:B------:R1:W-:Y:S04]  /*c9510*/  STL.64 [R1+0x1e40], R10 ;  /* 0x001e400a01007387 */ /* 0x0003e80000100a00 */
[----:B------:R-:W-:Y:S01]  /*c9520*/  LDGSTS.E [R4+0x61f00], desc[UR60][R86.64], P0 ;  /* 0x61f0000056047fae */ /* 0x000fe2000812187c */
[----:B------:R-:W-:-:S03]  /*c9530*/  IADD3 R136, P1, R170, R6, RZ ;  /* 0x00000006aa887210 */ /* 0x000fc60007f3e0ff */
[----:B------:R-:W-:Y:S04]  /*c9540*/  STL.64 [R1+0x1e28], R12 ;  /* 0x001e280c01007387 */ /* 0x000fe80000100a00 */
[----:B------:R-:W-:Y:S04]  /*c9550*/  LDGSTS.E [R4+0x62300], desc[UR60][R84.64], P0 ;  /* 0x6230000054047fae */ /* 0x000fe8000812187c */
[----:B------:R2:W-:Y:S04]  /*c9560*/  STL.64 [R1+0x1e10], R8 ;  /* 0x001e100801007387 */ /* 0x0005e80000100a00 */
[----:B------:R-:W-:Y:S04]  /*c9570*/  LDGSTS.E [R4+0x62700], desc[UR60][R16.64], P0 ;  /* 0x6270000010047fae */ /* 0x000fe8000812187c */
[----:B------:R-:W-:Y:S04]  /*c9580*/  LDGSTS.E [R4+0x62b00], desc[UR60][R14.64], P0 ;  /* 0x62b000000e047fae */ /* 0x000fe8000812187c */
[----:B------:R-:W3:Y:S04]  /*c9590*/  LDL.LU R7, [R1+0x3968] ;  /* 0x0039680001077983 */ /* 0x000ee80000300800 */
[----:B------:R4:W-:Y:S01]  /*c95a0*/  LDGSTS.E [R4+0x62f00], desc[UR60][R10.64], P0 ;  /* 0x62f000000a047fae */ /* 0x0009e2000812187c */
[----:B------:R-:W-:-:S03]  /*c95b0*/  IADD3.X R170, R171, R2, RZ, P1, !PT ;  /* 0x00000002abaa7210 */ /* 0x000fc60000ffe4ff */
[----:B------:R-:W-:Y:S01]  /*c95c0*/  LDGSTS.E [R4+0x63300], desc[UR60][R12.64], P0 ;  /* 0x633000000c047fae */ /* 0x000fe2000812187c */
[----:B------:R-:W-:-:S03]  /*c95d0*/  IADD3 R135, P1, R168, R6, RZ ;  /* 0x00000006a8877210 */ /* 0x000fc60007f3e0ff */
[----:B------:R4:W-:Y:S04]  /*c95e0*/  LDGSTS.E [R4+0x63700], desc[UR60][R8.64], P0 ;  /* 0x6370000008047fae */ /* 0x0009e8000812187c */
[----:B-1----:R-:W4:Y:S04]  /*c95f0*/  LDL.LU R10, [R1+0x39a8] ;  /* 0x0039a800010a7983 */ /* 0x002f280000300800 */
[----:B--2---:R-:W2:Y:S01]  /*c9600*/  LDL.LU R8, [R1+0x3964] ;  /* 0x0039640001087983 */ /* 0x004ea20000300800 */
[----:B------:R-:W-:Y:S01]  /*c9610*/  IMAD.X R168, R169, 0x1, R2, P1 ;  /* 0x00000001a9a87824 */ /* 0x000fe200008e0602 */
[----:B------:R-:W-:-:S02]  /*c9620*/  IADD3 R134, P1, R166, R6, RZ ;  /* 0x00000006a6867210 */ /* 0x000fc40007f3e0ff */
[----:B------:R-:W2:Y:S04]  /*c9630*/  LDL.LU R15, [R1+0x39a4] ;  /* 0x0039a400010f7983 */ /* 0x000ea80000300800 */
[----:B------:R-:W2:Y:S04]  /*c9640*/  LDL.LU R84, [R1+0x39e4] ;  /* 0x0039e40001547983 */ /* 0x000ea80000300800 */
[----:B------:R-:W2:Y:S01]  /*c9650*/  LDL.LU R11, [R1+0x39e8] ;  /* 0x0039e800010b7983 */ /* 0x000ea20000300800 */
[----:B------:R-:W-:Y:S02]  /*c9660*/  IADD3.X R166, R167, R2, RZ, P1, !PT ;  /* 0x00000002a7a67210 */ /* 0x000fe40000ffe4ff */
[----:B------:R-:W-:-:S05]  /*c9670*/  IADD3 R83, P1, R164, R6, RZ ;  /* 0x00000006a4537210 */ /* 0x000fca0007f3e0ff */
[----:B------:R-:W-:-:S05]  /*c9680*/  IMAD.X R164, R165, 0x1, R2, P1 ;  /* 0x00000001a5a47824 */ /* 0x000fca00008e0602 */
[----:B------:R-:W-:Y:S01]  /*c9690*/  MOV R165, R164 ;  /* 0x000000a400a57202 */ /* 0x000fe20000000f00 */
[----:B------:R-:W-:Y:S02]  /*c96a0*/  IMAD.MOV.U32 R164, RZ, RZ, R83 ;  /* 0x000000ffffa47224 */ /* 0x000fe400078e0053 */
[----:B------:R-:W2:Y:S04]  /*c96b0*/  LDL.LU R83, [R1+0x3a24] ;  /* 0x003a240001537983 */ /* 0x000ea80000300800 */
[----:B------:R-:W2:Y:S01]  /*c96c0*/  LDL.LU R16, [R1+0x3a28] ;  /* 0x003a280001107983 */ /* 0x000ea20000300800 */
[----:B------:R-:W-:-:S03]  /*c96d0*/  IADD3 R5, P1, R162, R6, RZ ;  /* 0x00000006a2057210 */ /* 0x000fc60007f3e0ff */
[----:B------:R-:W2:Y:S01]  /*c96e0*/  LDL.LU R17, [R1+0x3a64] ;  /* 0x003a640001117983 */ /* 0x000ea20000300800 */
[----:B------:R-:W-:Y:S02]  /*c96f0*/  IADD3.X R162, R163, R2, RZ, P1, !PT ;  /* 0x00000002a3a27210 */ /* 0x000fe40000ffe4ff */
[----:B------:R-:W-:Y:S02]  /*c9700*/  MOV R251, R250 ;  /* 0x000000fa00fb7202 */ /* 0x000fe40000000f00 */
[----:B------:R-:W-:Y:S01]  /*c9710*/  MOV R163, R162 ;  /* 0x000000a200a37202 */ /* 0x000fe20000000f00 */
[----:B------:R-:W-:Y:S02]  /*c9720*/  IMAD.MOV.U32 R162, RZ, RZ, R5 ;  /* 0x000000ffffa27224 */ /* 0x000fe400078e0005 */
[----:B------:R-:W-:Y:S01]  /*c9730*/  IMAD.MOV.U32 R250, RZ, RZ, R149 ;  /* 0x000000fffffa7224 */ /* 0x000fe200078e0095 */
        /* <DEDUP_REMOVED lines=8> */
[----:B------:R-:W2:Y:S01]  /*c97c0*/  LDL.LU R14, [R1+0x3aa4] ;  /* 0x003aa400010e7983 */ /* 0x000ea20000300800 */
[----:B------:R-:W-:Y:S01]  /*c97d0*/  IMAD.MOV.U32 R200, RZ, RZ, R145 ;  /* 0x000000ffffc87224 */ /* 0x000fe200078e0091 */
[----:B------:R-:W-:-:S02]  /*c97e0*/  MOV R197, R196 ;  /* 0x000000c400c57202 */ /* 0x000fc40000000f00 */
[----:B------:R-:W2:Y:S01]  /*c97f0*/  LDL.LU R12, [R1+0x3aa8] ;  /* 0x003aa800010c7983 */ /* 0x000ea20000300800 */
[----:B------:R-:W-:Y:S01]  /*c9800*/  IMAD.MOV.U32 R196, RZ, RZ, R144 ;  /* 0x000000ffffc47224 */ /* 0x000fe200078e0090 */
[----:B------:R-:W-:Y:S02]  /*c9810*/  MOV R193, R192 ;  /* 0x000000c000c17202 */ /* 0x000fe40000000f00 */
[----:B------:R-:W-:Y:S01]  /*c9820*/  LDGSTS.E [R4+0x63b00], desc[UR60][R250.64], P0 ;  /* 0x63b00000fa047fae */ /* 0x000fe2000812187c */
[----:B------:R-:W-:Y:S01]  /*c9830*/  IMAD.MOV.U32 R192, RZ, RZ, R143 ;  /* 0x000000ffffc07224 */ /* 0x000fe200078e008f */
[----:B------:R-:W-:Y:S02]  /*c9840*/  MOV R189, R188 ;  /* 0x000000bc00bd7202 */ /* 0x000fe40000000f00 */
[----:B------:R-:W-:Y:S01]  /*c9850*/  LDGSTS.E [R4+0x63f00], desc[UR60][R244.64], P0 ;  /* 0x63f00000f4047fae */ /* 0x000fe2000812187c */
[----:B------:R-:W-:Y:S01]  /*c9860*/  IMAD.MOV.U32 R188, RZ, RZ, R142 ;  /* 0x000000ffffbc7224 */ /* 0x000fe200078e008e */
[----:B------:R-:W-:-:S02]  /*c9870*/  MOV R185, R184 ;  /* 0x000000b800b97202 */ /* 0x000fc40000000f00 */
[----:B------:R-:W-:Y:S01]  /*c9880*/  LDGSTS.E [R4+0x64300], desc[UR60][R238.64], P0 ;  /* 0x64300000ee047fae */ /* 0x000fe2000812187c */
        /* <DEDUP_REMOVED lines=21> */
[----:B------:R-:W-:-:S03]  /*c99e0*/  IMAD.MOV.U32 R166, RZ, RZ, R134 ;  /* 0x000000ffffa67224 */ /* 0x000fc600078e0086 */
        /* <DEDUP_REMOVED lines=8> */
[----:B---3--:R-:W-:-:S05]  /*c9a70*/  IADD3 R7, P1, R7, R6, RZ ;  /* 0x0000000607077210 */ /* 0x008fca0007f3e0ff */
[----:B------:R-:W-:Y:S01]  /*c9a80*/  STL [R1+0x3968], R7 ;  /* 0x0039680701007387 */ /* 0x000fe20000100800 */
[----:B----4-:R-:W-:Y:S02]  /*c9a90*/  IADD3 R10, P2, R10, R6, RZ ;  /* 0x000000060a0a7210 */ /* 0x010fe40007f5e0ff */
[----:B--2---:R-:W-:-:S03]  /*c9aa0*/  IADD3.X R8, R8, R2, RZ, P1, !PT ;  /* 0x0000000208087210 */ /* 0x004fc60000ffe4ff */
[----:B------:R-:W-:Y:S01]  /*c9ab0*/  IMAD.X R15, R15, 0x1, R2, P2 ;  /* 0x000000010f0f7824 */ /* 0x000fe200010e0602 */
[----:B------:R-:W-:Y:S01]  /*c9ac0*/  MOV R9, R8 ;  /* 0x0000000800097202 */ /* 0x000fe20000000f00 */
[----:B------:R1:W-:Y:S04]  /*c9ad0*/  STL [R1+0x3964], R8 ;  /* 0x0039640801007387 */ /* 0x0003e80000100800 */
[----:B------:R-:W-:Y:S04]  /*c9ae0*/  STL [R1+0x39a8], R10 ;  /* 0x0039a80a01007387 */ /* 0x000fe80000100800 */
[----:B------:R-:W2:Y:S04]  /*c9af0*/  LDL.LU R13, [R1+0x3ae8] ;  /* 0x003ae800010d7983 */ /* 0x000ea80000300800 */
[----:B------:R3:W-:Y:S01]  /*c9b00*/  STL [R1+0x39a4], R15 ;  /* 0x0039a40f01007387 */ /* 0x0007e20000100800 */
[----:B-1----:R-:W-:-:S03]  /*c9b10*/  IMAD.MOV.U32 R8, RZ, RZ, R7 ;  /* 0x000000ffff087224 */ /* 0x002fc600078e0007 */
[----:B------:R-:W4:Y:S04]  /*c9b20*/  LDL.LU R7, [R1+0x3b28] ;  /* 0x003b280001077983 */ /* 0x000f280000300800 */
[----:B------:R1:W-:Y:S01]  /*c9b30*/  LDGSTS.E [R3+0x40380], desc[UR60][R8.64], P0 ;  /* 0x4038000008037fae */ /* 0x0003e2000812187c */
[----:B------:R-:W-:Y:S01]  /*c9b40*/  IADD3 R11, P1, R11, R6, RZ ;  /* 0x000000060b0b7210 */ /* 0x000fe20007f3e0ff */
[----:B-1----:R-:W-:Y:S02]  /*c9b50*/  IMAD.MOV.U32 R9, RZ, RZ, R15 ;  /* 0x000000ffff097224 */ /* 0x002fe400078e000f */
[----:B---3--:R-:W3:Y:S01]  /*c9b60*/  LDL.LU R15, [R1+0x3ae4] ;  /* 0x003ae400010f7983 */ /* 0x008ee20000300800 */
[----:B------:R-:W-:-:S03]  /*c9b70*/  MOV R8, R10 ;  /* 0x0000000a00087202 */ /* 0x000fc60000000f00 */
[----:B------:R-:W3:Y:S01]  /*c9b80*/  LDL.LU R10, [R1+0x3b24] ;  /* 0x003b2400010a7983 */ /* 0x000ee20000300800 */
[----:B------:R-:W-:Y:S02]  /*c9b90*/  IADD3 R16, P2, R16, R6, RZ ;  /* 0x0000000610107210 */ /* 0x000fe40007f5e0ff */
[----:B------:R-:W-:Y:S01]  /*c9ba0*/  IADD3.X R84, R84, R2, RZ, P1, !PT ;  /* 0x0000000254547210 */ /* 0x000fe20000ffe4ff */
[----:B------:R1:W-:Y:S04]  /*c9bb0*/  STL [R1+0x39e8], R11 ;  /* 0x0039e80b01007387 */ /* 0x0003e80000100800 */
[----:B------:R1:W-:Y:S04]  /*c9bc0*/  LDGSTS.E [R3+0x40780], desc[UR60][R8.64], P0 ;  /* 0x4078000008037fae */ /* 0x0003e8000812187c */
[----:B------:R1:W-:Y:S01]  /*c9bd0*/  STL [R1+0x39e4], R84 ;  /* 0x0039e45401007387 */ /* 0x0003e20000100800 */
[----:B------:R-:W-:-:S03]  /*c9be0*/  IMAD.X R83, R83, 0x1, R2, P2 ;  /* 0x0000000153537824 */ /* 0x000fc600010e0602 */
[----:B------:R-:W-:Y:S01]  /*c9bf0*/  STL [R1+0x3a28], R16 ;  /* 0x003a281001007387 */ /* 0x000fe20000100800 */
[----:B-1----:R-:W-:Y:S01]  /*c9c00*/  MOV R8, R11 ;  /* 0x0000000b00087202 */ /* 0x002fe20000000f00 */
[----:B------:R-:W-:Y:S02]  /*c9c10*/  IMAD.MOV.U32 R9, RZ, RZ, R84 ;  /* 0x000000ffff097224 */ /* 0x000fe400078e0054 */
[----:B------:R-:W3:Y:S04]  /*c9c20*/  LDL.LU R11, [R1+0x3b68] ;  /* 0x003b6800010b7983 */ /* 0x000ee80000300800 */
[----:B------:R1:W-:Y:S04]  /*c9c30*/  STL [R1+0x3a24], R83 ;  /* 0x003a245301007387 */ /* 0x0003e80000100800 */
[----:B------:R-:W3:Y:S04]  /*c9c40*/  LDL.LU R84, [R1+0x3bb8] ;  /* 0x003bb80001547983 */ /* 0x000ee80000300800 */
[----:B------:R1:W-:Y:S02]  /*c9c50*/  LDGSTS.E [R3+0x40b80], desc[UR60][R8.64], P0 ;  /* 0x40b8000008037fae */ /* 0x0003e4000812187c */
[----:B-1----:R-:W-:-:S02]  /*c9c60*/  IMAD.MOV.U32 R9, RZ, RZ, R83 ;  /* 0x000000ffff097224 */ /* 0x002fc400078e0053 */
[----:B------:R-:W3:Y:S04]  /*c9c70*/  LDL.LU R83, [R1+0x3b64] ;  /* 0x003b640001537983 */ /* 0x000ee80000300800 */
[----:B------:R-:W3:Y:S01]  /*c9c80*/  LDL.LU R85, [R1+0x3bb4] ;  /* 0x003bb40001557983 */ /* 0x000ee20000300800 */
[----:B------:R-:W-:Y:S02]  /*c9c90*/  IADD3 R5, P1, R5, R6, RZ ;  /* 0x0000000605057210 */ /* 0x000fe40007f3e0ff */
[----:B------:R-:W-:Y:S02]  /*c9ca0*/  MOV R8, R16 ;  /* 0x0000001000087202 */ /* 0x000fe40000000f00 */
[----:B------:R-:W-:Y:S01]  /*c9cb0*/  IADD3 R12, P2, R12, R6, RZ ;  /* 0x000000060c0c7210 */ /* 0x000fe20007f5e0ff */
[----:B------:R-:W3:Y:S01]  /*c9cc0*/  LDL.LU R4, [R1+0x3bf8] ;  /* 0x003bf80001047983 */ /* 0x000ee20000300800 */
[----:B------:R-:W-:-:S03]  /*c9cd0*/  IADD3.X R17, R17, R2, RZ, P1, !PT ;  /* 0x0000000211117210 */ /* 0x000fc60000ffe4ff */
[----:B------:R-:W3:Y:S04]  /*c9ce0*/  LDL.LU R16, [R1+0x3c38] ;  /* 0x003c380001107983 */ /* 0x000ee80000300800 */
[----:B------:R1:W-:Y:S04]  /*c9cf0*/  STL [R1+0x3a68], R5 ;  /* 0x003a680501007387 */ /* 0x0003e80000100800 */
[----:B------:R1:W-:Y:S04]  /*c9d00*/  LDGSTS.E [R3+0x40f80], desc[UR60][R8.64], P0 ;  /* 0x40f8000008037fae */ /* 0x0003e8000812187c */
[----:B------:R1:W-:Y:S04]  /*c9d10*/  STL [R1+0x3a64], R17 ;  /* 0x003a641101007387 */ /* 0x0003e80000100800 */
[----:B------:R-:W-:Y:S01]  /*c9d20*/  STL [R1+0x3aa8], R12 ;  /* 0x003aa80c01007387 */ /* 0x000fe20000100800 */
[----:B------:R-:W-:Y:S01]  /*c9d30*/  IMAD.X R14, R14, 0x1, R2, P2 ;  /* 0x000000010e0e7824 */ /* 0x000fe200010e0602 */
[----:B-1----:R-:W-:-:S02]  /*c9d40*/  MOV R8, R5 ;  /* 0x0000000500087202 */ /* 0x002fc40000000f00 */
[----:B------:R-:W3:Y:S01]  /*c9d50*/  LDL.LU R5, [R1+0x3bf4] ;  /* 0x003bf40001057983 */ /* 0x000ee20000300800 */
[----:B------:R-:W-:-:S03]  /*c9d60*/  IMAD.MOV.U32 R9, RZ, RZ, R17 ;  /* 0x000000ffff097224 */ /* 0x000fc600078e0011 */
[----:B------:R1:W-:Y:S04]  /*c9d70*/  STL [R1+0x3aa4], R14 ;  /* 0x003aa40e01007387 */ /* 0x0003e80000100800 */
[----:B------:R-:W3:Y:S04]  /*c9d80*/  LDL.LU R17, [R1+0x3c34] ;  /* 0x003c340001117983 */ /* 0x000ee80000300800 */
[----:B------:R1:W-:Y:S02]  /*c9d90*/  LDGSTS.E [R3+0x41380], desc[UR60][R8.64], P0 ;  /* 0x4138000008037fae */ /* 0x0003e4000812187c */
[----:B-1----:R-:W-:Y:S01]  /*c9da0*/  MOV R8, R12 ;  /* 0x0000000c00087202 */ /* 0x002fe20000000f00 */
[----:B------:R-:W-:-:S02]  /*c9db0*/  IMAD.MOV.U32 R9, RZ, RZ, R14 ;  /* 0x000000ffff097224 */ /* 0x000fc400078e000e */
[----:B------:R-:W3:Y:S04]  /*c9dc0*/  LDL.LU R14, [R1+0x3c78] ;  /* 0x003c7800010e7983 */ /* 0x000ee80000300800 */
[----:B------:R-:W3:Y:S04]  /*c9dd0*/  LDL.LU R12, [R1+0x3cb8] ;  /* 0x003cb800010c7983 */ /* 0x000ee80000300800 */
[----:B------:R1:W-:Y:S01]  /*c9de0*/  LDGSTS.E [R3+0x41780], desc[UR60][R8.64], P0 ;  /* 0x4178000008037fae */ /* 0x0003e2000812187c */
[----:B--2---:R-:W-:-:S05]  /*c9df0*/  IADD3 R13, P1, R13, R6, RZ ;  /* 0x000000060d0d7210 */ /* 0x004fca0007f3e0ff */
[----:B------:R-:W-:Y:S01]  /*c9e00*/  STL [R1+0x3ae8], R13 ;  /* 0x003ae80d01007387 */ /* 0x000fe20000100800 */
[----:B----4-:R-:W-:Y:S02]  /*c9e10*/  IADD3 R7, P2, R7, R6, RZ ;  /* 0x0000000607077210 */ /* 0x010fe40007f5e0ff */
[----:B-1----:R-:W-:Y:S02]  /*c9e20*/  MOV R8, R13 ;  /* 0x0000000d00087202 */ /* 0x002fe40000000f00 */
[----:B---3--:R-:W-:Y:S01]  /*c9e30*/  IADD3.X R15, R15, R2, RZ, P1, !PT ;  /* 0x000000020f0f7210 */ /* 0x008fe20000ffe4ff */
[----:B------:R-:W-:-:S04]  /*c9e40*/  IMAD.X R10, R10, 0x1, R2, P2 ;  /* 0x000000010a0a7824 */ /* 0x000fc800010e0602 */
[----:B------:R1:W-:Y:S01]  /*c9e50*/  STL [R1+0x3ae4], R15 ;  /* 0x003ae40f01007387 */ /* 0x0003e20000100800 */
[----:B------:R-:W-:-:S03]  /*c9e60*/  IMAD.MOV.U32 R9, RZ, RZ, R15 ;  /* 0x000000ffff097224 */ /* 0x000fc600078e000f */
[----:B------:R-:W-:Y:S04]  /*c9e70*/  STL [R1+0x3b28], R7 ;  /* 0x003b280701007387 */ /* 0x000fe80000100800 */
[----:B------:R2:W-:Y:S04]  /*c9e80*/  LDGSTS.E [R3+0x41b80], desc[UR60][R8.64], P0 ;  /* 0x41b8000008037fae */ /* 0x0005e8000812187c */
[----:B-1----:R-:W3:Y:S04]  /*c9e90*/  LDL.LU R15, [R1+0x3c74] ;  /* 0x003c7400010f7983 */ /* 0x002ee80000300800 */
[----:B------:R1:W-:Y:S04]  /*c9ea0*/  STL [R1+0x3b24], R10 ;  /* 0x003b240a01007387 */ /* 0x0003e80000100800 */
[----:B------:R-:W4:Y:S01]  /*c9eb0*/  LDL.LU R13, [R1+0x3cb4] ;  /* 0x003cb400010d7983 */ /* 0x000f220000300800 */
[----:B------:R-:W-:-:S02]  /*c9ec0*/  IADD3 R11, P1, R11, R6, RZ ;  /* 0x000000060b0b7210 */ /* 0x000fc40007f3e0ff */
[----:B------:R-:W-:Y:S02]  /*c9ed0*/  IADD3 R84, P2, R84, R6, RZ ;  /* 0x0000000654547210 */ /* 0x000fe40007f5e0ff */
[----:B--2---:R-:W-:Y:S01]  /*c9ee0*/  MOV R8, R7 ;  /* 0x0000000700087202 */ /* 0x004fe20000000f00 */
[----:B------:R-:W-:Y:S02]  /*c9ef0*/  IMAD.MOV.U32 R9, RZ, RZ, R10 ;  /* 0x000000ffff097224 */ /* 0x000fe400078e000a */
[----:B-1----:R-:W2:Y:S04]  /*c9f00*/  LDL.LU R10, [R1+0x3cf8] ;  /* 0x003cf800010a7983 */ /* 0x002ea80000300800 */
[----:B------:R-:W2:Y:S04]  /*c9f10*/  LDL.LU R7, [R1+0x3d38] ;  /* 0x003d380001077983 */ /* 0x000ea80000300800 */
[----:B------:R1:W-:Y:S04]  /*c9f20*/  STL [R1+0x3b68], R11 ;  /* 0x003b680b01007387 */ /* 0x0003e80000100800 */
[----:B------:R1:W-:Y:S01]  /*c9f30*/  LDGSTS.E [R3+0x41f80], desc[UR60][R8.64], P0 ;  /* 0x41f8000008037fae */ /* 0x0003e2000812187c */
[----:B------:R-:W-:Y:S01]  /*c9f40*/  IADD3.X R83, R83, R2, RZ, P1, !PT ;  /* 0x0000000253537210 */ /* 0x000fe20000ffe4ff */
[----:B------:R-:W-:Y:S01]  /*c9f50*/  IMAD.X R85, R85, 0x1, R2, P2 ;  /* 0x0000000155557824 */ /* 0x000fe200010e0602 */
[----:B-1----:R-:W-:-:S03]  /*c9f60*/  MOV R8, R11 ;  /* 0x0000000b00087202 */ /* 0x002fc60000000f00 */
[----:B------:R1:W-:Y:S04]  /*c9f70*/  STL [R1+0x3b64], R83 ;  /* 0x003b645301007387 */ /* 0x0003e80000100800 */
[----:B------:R-:W-:Y:S04]  /*c9f80*/  STL [R1+0x3bb8], R84 ;  /* 0x003bb85401007387 */ /* 0x000fe80000100800 */
[----:B------:R-:W2:Y:S01]  /*c9f90*/  LDL.LU R11, [R1+0x3cf4] ;  /* 0x003cf400010b7983 */ /* 0x000ea20000300800 */
[----:B------:R-:W-:-:S03]  /*c9fa0*/  IMAD.MOV.U32 R9, RZ, RZ, R83 ;  /* 0x000000ffff097224 */ /* 0x000fc600078e0053 */
[----:B------:R-:W-:Y:S01]  /*c9fb0*/  STL [R1+0x3bb4], R85 ;  /* 0x003bb45501007387 */ /* 0x000fe20000100800 */
[-C--:B------:R-:W-:Y:S02]  /*c9fc0*/  IADD3 R4, P1, R4, R6.reuse, RZ ;  /* 0x0000000604047210 */ /* 0x080fe40007f3e0ff */
[----:B------:R-:W-:Y:S01]  /*c9fd0*/  IADD3 R16, P2, R16, R6, RZ ;  /* 0x0000000610107210 */ /* 0x000fe20007f5e0ff */
[----:B------:R1:W-:Y:S04]  /*c9fe0*/  LDGSTS.E [R3+0x42380], desc[UR60][R8.64], P0 ;  /* 0x4238000008037fae */ /* 0x0003e8000812187c */
[----:B-1----:R-:W2:Y:S04]  /*c9ff0*/  LDL.LU R83, [R1+0x3d34] ;  /* 0x003d340001537983 */ /* 0x002ea80000300800 */
[----:B------:R-:W-:Y:S01]  /*ca000*/  STL [R1+0x3bf8], R4 ;  /* 0x003bf80401007387 */ /* 0x000fe20000100800 */
[----:B------:R-:W-:-:S02]  /*ca010*/  IADD3.X R5, R5, R2, RZ, P1, !PT ;  /* 0x0000000205057210 */ /* 0x000fc40000ffe4ff */
[----:B------:R-:W-:Y:S01]  /*ca020*/  MOV R8, R84 ;  /* 0x0000005400087202 */ /* 0x000fe20000000f00 */
[----:B------:R-:W-:Y:S02]  /*ca030*/  IMAD.MOV.U32 R9, RZ, RZ, R85 ;  /* 0x000000ffff097224 */ /* 0x000fe400078e0055 */
[----:B------:R-:W-:Y:S01]  /*ca040*/  IMAD.X R17, R17, 0x1, R2, P2 ;  /* 0x0000000111117824 */ /* 0x000fe200010e0602 */
[----:B------:R1:W-:Y:S04]  /*ca050*/  STL [R1+0x3bf4], R5 ;  /* 0x003bf40501007387 */ /* 0x0003e80000100800 */
[----:B------:R1:W-:Y:S04]  /*ca060*/  LDGSTS.E [R3+0x42780], desc[UR60][R8.64], P0 ;  /* 0x4278000008037fae */ /* 0x0003e8000812187c */
[----:B------:R-:W-:Y:S01]  /*ca070*/  STL [R1+0x3c38], R16 ;  /* 0x003c381001007387 */ /* 0x000fe20000100800 */
[----:B-1----:R-:W-:Y:S01]  /*ca080*/  MOV R8, R4 ;  /* 0x0000000400087202 */ /* 0x002fe20000000f00 */
[----:B------:R-:W-:-:S02]  /*ca090*/  IMAD.MOV.U32 R9, RZ, RZ, R5 ;  /* 0x000000ffff097224 */ /* 0x000fc400078e0005 */
[----:B------:R-:W2:Y:S04]  /*ca0a0*/  LDL.LU.64 R4, [R1+0x2818] ;  /* 0x0028180001047983 */ /* 0x000ea80000300a00 */
[----:B------:R-:W-:Y:S04]  /*ca0b0*/  STL [R1+0x3c34], R17 ;  /* 0x003c341101007387 */ /* 0x000fe80000100800 */
[----:B------:R-:W2:Y:S04]  /*ca0c0*/  LDL.LU.64 R90, [R1+0x27d8] ;  /* 0x0027d800015a7983 */ /* 0x000ea80000300a00 */
[----:B------:R-:W2:Y:S01]  /*ca0d0*/  LDL.LU.64 R88, [R1+0x2798] ;  /* 0x0027980001587983 */ /* 0x000ea20000300a00 */
[----:B------:R-:W-:-:S03]  /*ca0e0*/  IADD3 R14, P1, R14, R6, RZ ;  /* 0x000000060e0e7210 */ /* 0x000fc60007f3e0ff */
[----:B------:R1:W-:Y:S04]  /*ca0f0*/  LDGSTS.E [R3+0x42b80], desc[UR60][R8.64], P0 ;  /* 0x42b8000008037fae */ /* 0x0003e8000812187c */
[----:B------:R-:W2:Y:S01]  /*ca100*/  LDL.LU.64 R86, [R1+0x2758] ;  /* 0x0027580001567983 */ /* 0x000ea20000300a00 */
[----:B------:R-:W-:-:S03]  /*ca110*/  IADD3 R12, P2, R12, R6, RZ ;  /* 0x000000060c0c7210 */ /* 0x000fc60007f5e0ff */
[----:B------:R-:W-:Y:S01]  /*ca120*/  STL [R1+0x3c78], R14 ;  /* 0x003c780e01007387 */ /* 0x000fe20000100800 */
[----:B-1----:R-:W-:Y:S01]  /*ca130*/  MOV R8, R16 ;  /* 0x0000001000087202 */ /* 0x002fe20000000f00 */
[----:B------:R-:W-:-:S05]  /*ca140*/  IMAD.MOV.U32 R9, RZ, RZ, R17 ;  /* 0x000000ffff097224 */ /* 0x000fca00078e0011 */
[----:B------:R1:W-:Y:S02]  /*ca150*/  LDGSTS.E [R3+0x42f80], desc[UR60][R8.64], P0 ;  /* 0x42f8000008037fae */ /* 0x0003e4000812187c */
[----:B-1----:R-:W-:Y:S02]  /*ca160*/  MOV R8, R14 ;  /* 0x0000000e00087202 */ /* 0x002fe40000000f00 */
[----:B---3--:R-:W-:Y:S01]  /*ca170*/  IADD3.X R15, R15, R2, RZ, P1, !PT ;  /* 0x000000020f0f7210 */ /* 0x008fe20000ffe4ff */
[----:B----4-:R-:W-:-:S04]  /*ca180*/  IMAD.X R13, R13, 0x1, R2, P2 ;  /* 0x000000010d0d7824 */ /* 0x010fc800010e0602 */
[----:B------:R1:W-:Y:S01]  /*ca190*/  STL [R1+0x3c74], R15 ;  /* 0x003c740f01007387 */ /* 0x0003e20000100800 */
[----:B------:R-:W-:-:S03]  /*ca1a0*/  IMAD.MOV.U32 R9, RZ, RZ, R15 ;  /* 0x000000ffff097224 */ /* 0x000fc600078e000f */
[----:B------:R-:W-:Y:S04]  /*ca1b0*/  STL [R1+0x3cb8], R12 ;  /* 0x003cb80c01007387 */ /* 0x000fe80000100800 */
[----:B------:R3:W-:Y:S04]  /*ca1c0*/  LDGSTS.E [R3+0x43380], desc[UR60][R8.64], P0 ;  /* 0x4338000008037fae */ /* 0x0007e8000812187c */
[----:B-1----:R-:W4:Y:S04]  /*ca1d0*/  LDL.LU.64 R14, [R1+0x2718] ;  /* 0x00271800010e7983 */ /* 0x002f280000300a00 */
[----:B------:R1:W-:Y:S01]  /*ca1e0*/  STL [R1+0x3cb4], R13 ;  /* 0x003cb40d01007387 */ /* 0x0003e20000100800 */
[----:B---3--:R-:W-:Y:S01]  /*ca1f0*/  MOV R8, R12 ;  /* 0x0000000c00087202 */ /* 0x008fe20000000f00 */
[----:B------:R-:W-:-:S02]  /*ca200*/  IMAD.MOV.U32 R9, RZ, RZ, R13 ;  /* 0x000000ffff097224 */ /* 0x000fc400078e000d */
[----:B-1----:R-:W3:Y:S04]  /*ca210*/  LDL.LU.64 R12, [R1+0x26d8] ;  /* 0x0026d800010c7983 */ /* 0x002ee80000300a00 */
[----:B------:R-:W3:Y:S01]  /*ca220*/  LDL.LU.64 R16, [R1+0x2698] ;  /* 0x0026980001107983 */ /* 0x000ee20000300a00 */
[----:B--2---:R-:W-:-:S03]  /*ca230*/  IADD3 R10, P1, R10, R6, RZ ;  /* 0x000000060a0a7210 */ /* 0x004fc60007f3e0ff */
[----:B------:R-:W2:Y:S01]  /*ca240*/  LDL.LU.64 R98, [R1+0x2658] ;  /* 0x0026580001627983 */ /* 0x000ea20000300a00 */
[----:B------:R-:W-:-:S03]  /*ca250*/  IADD3 R7, P2, R7, R6, RZ ;  /* 0x0000000607077210 */ /* 0x000fc60007f5e0ff */
[----:B------:R1:W-:Y:S01]  /*ca260*/  LDGSTS.E [R3+0x43780], desc[UR60][R8.64], P0 ;  /* 0x4378000008037fae */ /* 0x0003e2000812187c */
[----:B------:R-:W-:-:S03]  /*ca270*/  IADD3.X R11, R11, R2, RZ, P1, !PT ;  /* 0x000000020b0b7210 */ /* 0x000fc60000ffe4ff */
[----:B------:R-:W-:Y:S04]  /*ca280*/  STL [R1+0x3cf8], R10 ;  /* 0x003cf80a01007387 */ /* 0x000fe80000100800 */
[----:B------:R1:W-:Y:S01]  /*ca290*/  STL [R1+0x3cf4], R11 ;  /* 0x003cf40b01007387 */ /* 0x0003e20000100800 */
[----:B------:R-:W-:-:S03]  /*ca2a0*/  IMAD.X R83, R83, 0x1, R2, P2 ;  /* 0x0000000153537824 */ /* 0x000fc600010e0602 */
[----:B------:R1:W-:Y:S02]  /*ca2b0*/  STL [R1+0x3d38], R7 ;  /* 0x003d380701007387 */ /* 0x0003e40000100800 */
[----:B-1----:R-:W-:Y:S01]  /*ca2c0*/  MOV R8, R10 ;  /* 0x0000000a00087202 */ /* 0x002fe20000000f00 */
[----:B------:R-:W-:Y:S02]  /*ca2d0*/  IMAD.MOV.U32 R9, RZ, RZ, R11 ;  /* 0x000000ffff097224 */ /* 0x000fe400078e000b */
[----:B------:R-:W2:Y:S04]  /*ca2e0*/  LDL.LU.64 R10, [R1+0x2618] ;  /* 0x00261800010a7983 */ /* 0x000ea80000300a00 */
[----:B------:R1:W-:Y:S04]  /*ca2f0*/  STL [R1+0x3d34], R83 ;  /* 0x003d345301007387 */ /* 0x0003e80000100800 */
[----:B------:R-:W2:Y:S04]  /*ca300*/  LDL.LU.64 R96, [R1+0x24a8] ;  /* 0x0024a80001607983 */ /* 0x000ea80000300a00 */
[----:B------:R-:W2:Y:S04]  /*ca310*/  LDL.LU.64 R84, [R1+0x2470] ;  /* 0x0024700001547983 */ /* 0x000ea80000300a00 */
[----:B------:R1:W-:Y:S04]  /*ca320*/  LDGSTS.E [R3+0x43b80], desc[UR60][R8.64], P0 ;  /* 0x43b8000008037fae */ /* 0x0003e8000812187c */
[----:B------:R-:W2:Y:S04]  /*ca330*/  LDL.LU.64 R94, [R1+0x2438] ;  /* 0x00243800015e7983 */ /* 0x000ea80000300a00 */
[----:B------:R-:W2:Y:S01]  /*ca340*/  LDL.LU.64 R92, [R1+0x22e8] ;  /* 0x0022e800015c7983 */ /* 0x000ea20000300a00 */
[----:B------:R-:W-:-:S04]  /*ca350*/  IADD3 R102, P1, R4, R6, RZ ;  /* 0x0000000604667210 */ /* 0x000fc80007f3e0ff */
[----:B------:R-:W-:Y:S02]  /*ca360*/  IADD3.X R4, R5, R2, RZ, P1, !PT ;  /* 0x0000000205047210 */ /* 0x000fe40000ffe4ff */
[-C--:B------:R-:W-:Y:S02]  /*ca370*/  IADD3 R104, P1, R90, R6.reuse, RZ ;  /* 0x000000065a687210 */ /* 0x080fe40007f3e0ff */
[----:B-1----:R-:W-:Y:S01]  /*ca380*/  MOV R8, R7 ;  /* 0x0000000700087202 */ /* 0x002fe20000000f00 */
[----:B------:R-:W-:Y:S02]  /*ca390*/  IMAD.MOV.U32 R9, RZ, RZ, R83 ;  /* 0x000000ffff097224 */ /* 0x000fe400078e0053 */
[----:B------:R-:W-:Y:S01]  /*ca3a0*/  IMAD.X R7, R91, 0x1, R2, P1 ;  /* 0x000000015b077824 */ /* 0x000fe200008e0602 */
[----:B------:R-:W-:Y:S02]  /*ca3b0*/  IADD3 R106, P1, R88, R6, RZ ;  /* 0x00000006586a7210 */ /* 0x000fe40007f3e0ff */
[----:B------:R1:W-:Y:S04]  /*ca3c0*/  LDGSTS.E [R3+0x43f80], desc[UR60][R8.64], P0 ;  /* 0x43f8000008037fae */ /* 0x0003e8000812187c */
[----:B------:R-:W2:Y:S01]  /*ca3d0*/  LDL.LU.64 R90, [R1+0x22b8] ;  /* 0x0022b800015a7983 */ /* 0x000ea20000300a00 */
[----:B-1----:R-:W-:-:S02]  /*ca3e0*/  IADD3.X R8, R89, R2, RZ, P1, !PT ;  /* 0x0000000259087210 */ /* 0x002fc40000ffe4ff */
[-C--:B------:R-:W-:Y:S01]  /*ca3f0*/  IADD3 R108, P1, R86, R6.reuse, RZ ;  /* 0x00000006566c7210 */ /* 0x080fe20007f3e0ff */
[----:B------:R-:W2:Y:S04]  /*ca400*/  LDL.LU.64 R88, [R1+0x2288] ;  /* 0x0022880001587983 */ /* 0x000ea80000300a00 */
[----:B------:R-:W-:Y:S02]  /*ca410*/  IMAD.X R9, R87, 0x1, R2, P1 ;  /* 0x0000000157097824 */ /* 0x000fe400008e0602 */
[----:B------:R-:W2:Y:S01]  /*ca420*/  LDL.LU.64 R86, [R1+0x2258] ;  /* 0x0022580001567983 */ /* 0x000ea20000300a00 */
[----:B----4-:R-:W-:-:S04]  /*ca430*/  IADD3 R110, P1, R14, R6, RZ ;  /* 0x000000060e6e7210 */ /* 0x010fc80007f3e0ff */
[----:B------:R-:W-:Y:S02]  /*ca440*/  IADD3.X R111, R15, R2, RZ, P1, !PT ;  /* 0x000000020f6f7210 */ /* 0x000fe40000ffe4ff */
[----:B------:R-:W4:Y:S01]  /*ca450*/  LDL.LU.64 R14, [R1+0x2130] ;  /* 0x00213000010e7983 */ /* 0x000f220000300a00 */
[----:B---3--:R-:W-:-:S05]  /*ca460*/  IADD3 R112, P1, R12, R6, RZ ;  /* 0x000000060c707210 */ /* 0x008fca0007f3e0ff */
[--C-:B------:R-:W-:Y:S01]  /*ca470*/  IMAD.X R113, R13, 0x1, R2.reuse, P1 ;  /* 0x000000010d717824 */ /* 0x100fe200008e0602 */
[----:B------:R-:W-:Y:S01]  /*ca480*/  IADD3 R114, P1, R16, R6, RZ ;  /* 0x0000000610727210 */ /* 0x000fe20007f3e0ff */
[----:B------:R-:W3:Y:S03]  /*ca490*/  LDL.LU.64 R12, [R1+0x2108] ;  /* 0x00210800010c7983 */ /* 0x000ee60000300a00 */
[----:B------:R-:W-:Y:S02]  /*ca4a0*/  IADD3.X R115, R17, R2, RZ, P1, !PT ;  /* 0x0000000211737210 */ /* 0x000fe40000ffe4ff */
[-C--:B--2---:R-:W-:Y:S01]  /*ca4b0*/  IADD3 R116, P1, R98, R6.reuse, RZ ;  /* 0x0000000662747210 */ /* 0x084fe20007f3e0ff */
        /* <DEDUP_REMOVED lines=9> */
[----:B------:R-:W2:Y:S01]  /*ca550*/  LDL.LU.64 R84, [R1+0x2090] ;  /* 0x0020900001547983 */ /* 0x000ea20000300a00 */
[----:B------:R-:W-:-:S05]  /*ca560*/  IADD3 R124, P1, R94, R6, RZ ;  /* 0x000000065e7c7210 */ /* 0x000fca0007f3e0ff */
[----:B------:R-:W-:Y:S01]  /*ca570*/  IMAD.X R125, R95, 0x1, R2, P1 ;  /* 0x000000015f7d7824 */ /* 0x000fe200008e0602 */
[----:B------:R-:W-:-:S04]  /*ca580*/  IADD3 R126, P1, R92, R6, RZ ;  /* 0x000000065c7e7210 */ /* 0x000fc80007f3e0ff */
[----:B------:R-:W-:Y:S02]  /*ca590*/  IADD3.X R127, R93, R2, RZ, P1, !PT ;  /* 0x000000025d7f7210 */ /* 0x000fe40000ffe4ff */
[----:B------:R-:W2:Y:S01]  /*ca5a0*/  LDL.LU.64 R92, [R1+0x1f98] ;  /* 0x001f9800015c7983 */ /* 0x000ea20000300a00 */
[----:B------:R-:W-:-:S05]  /*ca5b0*/  IADD3 R128, P1, R90, R6, RZ ;  /* 0x000000065a807210 */ /* 0x000fca0007f3e0ff */
[----:B------:R-:W-:Y:S02]  /*ca5c0*/  IMAD.X R129, R91, 0x1, R2, P1 ;  /* 0x000000015b817824 */ /* 0x000fe400008e0602 */
[----:B------:R-:W2:Y:S01]  /*ca5d0*/  LDL.LU.64 R90, [R1+0x1f78] ;  /* 0x001f7800015a7983 */ /* 0x000ea20000300a00 */
[----:B------:R-:W-:-:S04]  /*ca5e0*/  IADD3 R130, P1, R88, R6, RZ ;  /* 0x0000000658827210 */ /* 0x000fc80007f3e0ff */
[----:B------:R-:W-:Y:S02]  /*ca5f0*/  IADD3.X R131, R89, R2, RZ, P1, !PT ;  /* 0x0000000259837210 */ /* 0x000fe40000ffe4ff */
[-C--:B------:R-:W-:Y:S01]  /*ca600*/  IADD3 R132, P1, R86, R6.reuse, RZ ;  /* 0x0000000656847210 */ /* 0x080fe20007f3e0ff */
[----:B------:R-:W2:Y:S04]  /*ca610*/  LDL.LU.64 R88, [R1+0x1f58] ;  /* 0x001f580001587983 */ /* 0x000ea80000300a00 */
[----:B------:R-:W-:Y:S01]  /*ca620*/  IMAD.X R133, R87, 0x1, R2, P1 ;  /* 0x0000000157857824 */ /* 0x000fe200008e0602 */
[----:B----4-:R-:W-:-:S04]  /*ca630*/  IADD3 R134, P1, R14, R6, RZ ;  /* 0x000000060e867210 */ /* 0x010fc80007f3e0ff */
[----:B------:R-:W-:Y:S02]  /*ca640*/  IADD3.X R135, R15, R2, RZ, P1, !PT ;  /* 0x000000020f877210 */ /* 0x000fe40000ffe4ff */
[----:B------:R-:W4:Y:S01]  /*ca650*/  LDL.LU.64 R14, [R1+0x1f38] ;  /* 0x001f3800010e7983 */ /* 0x000f220000300a00 */
[----:B---3--:R-:W-:-:S05]  /*ca660*/  IADD3 R136, P1, R12, R6, RZ ;  /* 0x000000060c887210 */ /* 0x008fca0007f3e0ff */
[----:B------:R-:W-:Y:S01]  /*ca670*/  IMAD.X R137, R13, 0x1, R2, P1 ;  /* 0x000000010d897824 */ /* 0x000fe200008e0602 */
[----:B--2---:R-:W-:Y:S01]  /*ca680*/  IADD3 R138, P1, R16, R6, RZ ;  /* 0x00000006108a7210 */ /* 0x004fe20007f3e0ff */
[----:B------:R-:W2:Y:S03]  /*ca690*/  LDL.LU.64 R12, [R1+0x1f18] ;  /* 0x001f1800010c7983 */ /* 0x000ea60000300a00 */
[----:B------:R-:W-:Y:S02]  /*ca6a0*/  IADD3.X R139, R17, R2, RZ, P1, !PT ;  /* 0x00000002118b7210 */ /* 0x000fe40000ffe4ff */
[----:B------:R-:W3:Y:S01]  /*ca6b0*/  LDL.LU.64 R16, [R1+0x1ef8] ;  /* 0x001ef80001107983 */ /* 0x000ee20000300a00 */
[----:B------:R-:W-:-:S05]  /*ca6c0*/  IADD3 R140, P1, R10, R6, RZ ;  /* 0x000000060a8c7210 */ /* 0x000fca0007f3e0ff */
[----:B------:R-:W-:Y:S02]  /*ca6d0*/  IMAD.X R141, R11, 0x1, R2, P1 ;  /* 0x000000010b8d7824 */ /* 0x000fe400008e0602 */
[----:B------:R-:W3:Y:S01]  /*ca6e0*/  LDL.LU.64 R10, [R1+0x1e38] ;  /* 0x001e3800010a7983 */ /* 0x000ee20000300a00 */
[----:B------:R-:W-:-:S04]  /*ca6f0*/  IADD3 R142, P1, R84, R6, RZ ;  /* 0x00000006548e7210 */ /* 0x000fc80007f3e0ff */
[----:B------:R-:W-:Y:S02]  /*ca700*/  IADD3.X R143, R85, R2, RZ, P1, !PT ;  /* 0x00000002558f7210 */ /* 0x000fe40000ffe4ff */
[----:B------:R-:W3:Y:S04]  /*ca710*/  LDL.LU.64 R84, [R1+0x1e20] ;  /* 0x001e200001547983 */ /* 0x000ee80000300a00 */
[----:B------:R-:W3:Y:S01]  /*ca720*/  LDL.LU.64 R86, [R1+0x1e08] ;  /* 0x001e080001567983 */ /* 0x000ee20000300a00 */
[----:B------:R-:W-:-:S05]  /*ca730*/  IADD3 R144, P1, R92, R6, RZ ;  /* 0x000000065c907210 */ /* 0x000fca0007f3e0ff */
[----:B------:R-:W-:Y:S01]  /*ca740*/  IMAD.X R145, R93, 0x1, R2, P1 ;  /* 0x000000015d917824 */ /* 0x000fe200008e0602 */
[----:B------:R-:W-:-:S04]  /*ca750*/  IADD3 R146, P1, R90, R6, RZ ;  /* 0x000000065a927210 */ /* 0x000fc80007f3e0ff */
[----:B------:R-:W-:Y:S02]  /*ca760*/  IADD3.X R147, R91, R2, RZ, P1, !PT ;  /* 0x000000025b937210 */ /* 0x000fe40000ffe4ff */
[----:B------:R-:W-:-:S05]  /*ca770*/  IADD3 R148, P1, R88, R6, RZ ;  /* 0x0000000658947210 */ /* 0x000fca0007f3e0ff */
[----:B------:R-:W-:Y:S01]  /*ca780*/  IMAD.X R149, R89, 0x1, R2, P1 ;  /* 0x0000000159957824 */ /* 0x000fe200008e0602 */
[----:B------:R-:W-:Y:S01]  /*ca790*/  MOV R103, R4 ;  /* 0x0000000400677202 */ /* 0x000fe20000000f00 */
[----:B------:R-:W-:Y:S01]  /*ca7a0*/  IMAD.MOV.U32 R105, RZ, RZ, R7 ;  /* 0x000000ffff697224 */ /* 0x000fe200078e0007 */
[----:B------:R-:W-:Y:S01]  /*ca7b0*/  MOV R107, R8 ;  /* 0x00000008006b7202 */ /* 0x000fe20000000f00 */
[----:B------:R-:W-:Y:S01]  /*ca7c0*/  IMAD.MOV.U32 R109, RZ, RZ, R9 ;  /* 0x000000ffff6d7224 */ /* 0x000fe200078e0009 */
[----:B------:R-:W1:Y:S01]  /*ca7d0*/  LDC R4, c[0x0][0x230] ;  /* 0x00008c00ff047b82 */ /* 0x000e620000000800 */
[----:B------:R1:W-:Y:S04]  /*ca7e0*/  STL.64 [R1+0x2818], R102 ;  /* 0x0028186601007387 */ /* 0x0003e80000100a00 */
        /* <DEDUP_REMOVED lines=47> */
[----:B----4-:R-:W-:-:S04]  /*caae0*/  IADD3 R150, P1, R14, R6, RZ ;  /* 0x000000060e967210 */ /* 0x010fc80007f3e0ff */
[----:B------:R-:W-:Y:S02]  /*caaf0*/  IADD3.X R151, R15, R2, RZ, P1, !PT ;  /* 0x000000020f977210 */ /* 0x000fe40000ffe4ff */
[----:B--2---:R-:W-:-:S03]  /*cab00*/  IADD3 R14, P1, R12, R6, RZ ;  /* 0x000000060c0e7210 */ /* 0x004fc60007f3e0ff */
[----:B------:R-:W-:Y:S02]  /*cab10*/  LDGSTS.E [R3+0x62380], desc[UR60][R150.64], P0 ;  /* 0x6238000096037fae */ /* 0x000fe4000812187c */
[----:B------:R-:W-:Y:S01]  /*cab20*/  IMAD.X R15, R13, 0x1, R2, P1 ;  /* 0x000000010d0f7824 */ /* 0x000fe200008e0602 */
[----:B---3--:R-:W-:-:S04]  /*cab30*/  IADD3 R12, P1, R16, R6, RZ ;  /* 0x00000006100c7210 */ /* 0x008fc80007f3e0ff */
[----:B------:R-:W-:Y:S01]  /*cab40*/  IADD3.X R13, R17, R2, RZ, P1, !PT ;  /* 0x00000002110d7210 */ /* 0x000fe20000ffe4ff */
[----:B------:R2:W-:Y:S04]  /*cab50*/  STL.64 [R1+0x1f38], R150 ;  /* 0x001f389601007387 */ /* 0x0005e80000100a00 */
[----:B------:R-:W-:Y:S01]  /*cab60*/  LDGSTS.E [R3+0x62780], desc[UR60][R14.64], P0 ;  /* 0x627800000e037fae */ /* 0x000fe2000812187c */
[----:B------:R-:W-:-:S03]  /*cab70*/  IADD3 R16, P1, R10, R6, RZ ;  /* 0x000000060a107210 */ /* 0x000fc60007f3e0ff */
[----:B------:R3:W-:Y:S04]  /*cab80*/  STL.64 [R1+0x1f18], R14 ;  /* 0x001f180e01007387 */ /* 0x0007e80000100a00 */
[----:B------:R4:W-:Y:S01]  /*cab90*/  LDGSTS.E [R3+0x62b80], desc[UR60][R12.64], P0 ;  /* 0x62b800000c037fae */ /* 0x0009e2000812187c */
[----:B------:R-:W-:Y:S01]  /*caba0*/  IMAD.X R17, R11, 0x1, R2, P1 ;  /* 0x000000010b117824 */ /* 0x000fe200008e0602 */
[----:B------:R-:W-:-:S04]  /*cabb0*/  IADD3 R10, P1, R84, R6, RZ ;  /* 0x00000006540a7210 */ /* 0x000fc80007f3e0ff */
[----:B------:R1:W-:Y:S01]  /*cabc0*/  LDGSTS.E [R3+0x62f80], desc[UR60][R16.64], P0 ;  /* 0x62f8000010037fae */ /* 0x0003e2000812187c */
[----:B------:R-:W-:Y:S02]  /*cabd0*/  IADD3.X R11, R85, R2, RZ, P1, !PT ;  /* 0x00000002550b7210 */ /* 0x000fe40000ffe4ff */
[----:B------:R-:W-:-:S03]  /*cabe0*/  IADD3 R84, P1, R86, R6, RZ ;  /* 0x0000000656547210 */ /* 0x000fc60007f3e0ff */
[----:B------:R1:W-:Y:S02]  /*cabf0*/  LDGSTS.E [R3+0x63380], desc[UR60][R10.64], P0 ;  /* 0x633800000a037fae */ /* 0x0003e4000812187c */
        /* <DEDUP_REMOVED lines=27> */
[----:B------:R-:W-:Y:S01]  /*cadb0*/  IADD3 R98, P1, R154, R6, RZ ;  /* 0x000000069a627210 */ /* 0x000fe20007f3e0ff */
[----:B------:R-:W-:Y:S01]  /*cadc0*/  IMAD.MOV.U32 R9, RZ, RZ, R83 ;  /* 0x000000ffff097224 */ /* 0x000fe200078e0053 */
[----:B------:R-:W-:Y:S01]  /*cadd0*/  MOV R8, R84 ;  /* 0x0000005400087202 */ /* 0x000fe20000000f00 */
[----:B------:R1:W5:Y:S04]  /*cade0*/  LDL.LU R83, [R1+0x4bf0] ;  /* 0x004bf00001537983 */ /* 0x0003680000300800 */
[----:B------:R1:W5:Y:S01]  /*cadf0*/  LDL.LU R84, [R1+0x4bec] ;  /* 0x004bec0001547983 */ /* 0x0003620000300800 */
[----:B------:R-:W-:Y:S01]  /*cae00*/  IMAD.X R154, R155, 0x1, R2, P1 ;  /* 0x000000019b9a7824 */ /* 0x000fe200008e0602 */
[----:B------:R-:W-:-:S02]  /*cae10*/  IADD3 R99, P1, R152, R6, RZ ;  /* 0x0000000698637210 */ /* 0x000fc40007f3e0ff */
[----:B------:R-:W-:Y:S01]  /*cae20*/  MOV R249, R248 ;  /* 0x000000f800f97202 */ /* 0x000fe20000000f00 */
[----:B------:R4:W-:Y:S01]  /*cae30*/  STL.64 [R1+0x1ef8], R12 ;  /* 0x001ef80c01007387 */ /* 0x0009e20000100a00 */
[----:B------:R-:W-:-:S03]  /*cae40*/  IMAD.MOV.U32 R248, RZ, RZ, R85 ;  /* 0x000000fffff87224 */ /* 0x000fc600078e0055 */
[----:B------:R1:W5:Y:S01]  /*cae50*/  LDL.LU R85, [R1+0x4be8] ;  /* 0x004be80001557983 */ /* 0x0003620000300800 */
[----:B------:R-:W-:-:S03]  /*cae60*/  MOV R243, R242 ;  /* 0x000000f200f37202 */ /* 0x000fc60000000f00 */
[----:B------:R4:W-:Y:S01]  /*cae70*/  STL.64 [R1+0x1e38], R16 ;  /* 0x001e381001007387 */ /* 0x0009e20000100a00 */
[----:B------:R-:W-:Y:S01]  /*cae80*/  IMAD.MOV.U32 R242, RZ, RZ, R86 ;  /* 0x000000fffff27224 */ /* 0x000fe200078e0056 */
[----:B------:R-:W-:Y:S02]  /*cae90*/  IADD3.X R152, R153, R2, RZ, P1, !PT ;  /* 0x0000000299987210 */ /* 0x000fe40000ffe4ff */
[----:B------:R1:W5:Y:S01]  /*caea0*/  LDL.LU R86, [R1+0x4be4] ;  /* 0x004be40001567983 */ /* 0x0003620000300800 */
[----:B------:R-:W-:Y:S02]  /*caeb0*/  MOV R237, R236 ;  /* 0x000000ec00ed7202 */ /* 0x000fe40000000f00 */
[----:B------:R-:W-:Y:S01]  /*caec0*/  IADD3 R100, P1, R22, R6, RZ ;  /* 0x0000000616647210 */ /* 0x000fe20007f3e0ff */
[----:B------:R4:W-:Y:S01]  /*caed0*/  STL.64 [R1+0x1e20], R10 ;  /* 0x001e200a01007387 */ /* 0x0009e20000100a00 */
[----:B------:R-:W-:-:S03]  /*caee0*/  IMAD.MOV.U32 R236, RZ, RZ, R87 ;  /* 0x000000ffffec7224 */ /* 0x000fc600078e0057 */
[----:B------:R1:W5:Y:S01]  /*caef0*/  LDL.LU R87, [R1+0x4be0] ;  /* 0x004be00001577983 */ /* 0x0003620000300800 */
[----:B------:R-:W-:-:S03]  /*caf00*/  MOV R203, R202 ;  /* 0x000000ca00cb7202 */ /* 0x000fc60000000f00 */
[----:B------:R1:W-:Y:S01]  /*caf10*/  STL.64 [R1+0x1e08], R8 ;  /* 0x001e080801007387 */ /* 0x0003e20000100a00 */
[----:B------:R-:W-:Y:S01]  /*caf20*/  IMAD.MOV.U32 R202, RZ, RZ, R88 ;  /* 0x000000ffffca7224 */ /* 0x000fe200078e0058 */
[----:B------:R-:W-:Y:S02]  /*caf30*/  MOV R199, R198 ;  /* 0x000000c600c77202 */ /* 0x000fe40000000f00 */
[----:B------:R1:W5:Y:S01]  /*caf40*/  LDL.LU R88, [R1+0x4bdc] ;  /* 0x004bdc0001587983 */ /* 0x0003620000300800 */
[----:B------:R-:W-:Y:S01]  /*caf50*/  IMAD.MOV.U32 R198, RZ, RZ, R89 ;  /* 0x000000ffffc67224 */ /* 0x000fe200078e0059 */
[----:B------:R-:W-:Y:S02]  /*caf60*/  MOV R195, R194 ;  /* 0x000000c200c37202 */ /* 0x000fe40000000f00 */
[----:B------:R1:W5:Y:S01]  /*caf70*/  LDL.LU R89, [R1+0x4bd8] ;  /* 0x004bd80001597983 */ /* 0x0003620000300800 */
[----:B------:R-:W-:Y:S01]  /*caf80*/  IMAD.MOV.U32 R194, RZ, RZ, R90 ;  /* 0x000000ffffc27224 */ /* 0x000fe200078e005a */
[----:B------:R-:W-:Y:S01]  /*caf90*/  MOV R191, R190 ;  /* 0x000000be00bf7202 */ /* 0x000fe20000000f00 */
[----:B------:R-:W-:Y:S01]  /*cafa0*/  IMAD.X R22, R23, 0x1, R2, P1 ;  /* 0x0000000117167824 */ /* 0x000fe200008e0602 */
[----:B------:R1:W5:Y:S01]  /*cafb0*/  LDL.LU R90, [R1+0x4bd4] ;  /* 0x004bd400015a7983 */ /* 0x0003620000300800 */
[----:B------:R-:W-:Y:S01]  /*cafc0*/  IMAD.MOV.U32 R190, RZ, RZ, R91 ;  /* 0x000000ffffbe7224 */ /* 0x000fe200078e005b */
[----:B------:R-:W-:-:S02]  /*cafd0*/  MOV R187, R186 ;  /* 0x000000ba00bb7202 */ /* 0x000fc40000000f00 */
[----:B------:R-:W-:Y:S01]  /*cafe0*/  IADD3 R101, P1, R20, R6, RZ ;  /* 0x0000000614657210 */ /* 0x000fe20007f3e0ff */
[----:B------:R1:W5:Y:S01]  /*caff0*/  LDL.LU R91, [R1+0x4bd0] ;  /* 0x004bd000015b7983 */ /* 0x0003620000300800 */
[----:B------:R-:W-:Y:S01]  /*cb000*/  IMAD.MOV.U32 R186, RZ, RZ, R92 ;  /* 0x000000ffffba7224 */ /* 0x000fe200078e005c */
[----:B------:R-:W-:Y:S02]  /*cb010*/  MOV R183, R182 ;  /* 0x000000b600b77202 */ /* 0x000fe40000000f00 */
[----:B------:R1:W5:Y:S01]  /*cb020*/  LDL.LU R92, [R1+0x4bcc] ;  /* 0x004bcc00015c7983 */ /* 0x0003620000300800 */
[----:B------:R-:W-:Y:S01]  /*cb030*/  IMAD.MOV.U32 R182, RZ, RZ, R93 ;  /* 0x000000ffffb67224 */ /* 0x000fe200078e005d */
[----:B------:R-:W-:Y:S02]  /*cb040*/  MOV R179, R178 ;  /* 0x000000b200b37202 */ /* 0x000fe40000000f00 */
[----:B------:R1:W5:Y:S01]  /*cb050*/  LDL.LU R93, [R1+0x4bc8] ;  /* 0x004bc800015d7983 */ /* 0x0003620000300800 */
[----:B------:R-:W-:Y:S01]  /*cb060*/  IMAD.MOV.U32 R178, RZ, RZ, R94 ;  /* 0x000000ffffb27224 */ /* 0x000fe200078e005e */
[----:B------:R-:W-:-:S02]  /*cb070*/  MOV R161, R160 ;  /* 0x000000a000a17202 */ /* 0x000fc40000000f00 */
[----:B------:R1:W5:Y:S01]  /*cb080*/  LDL.LU R94, [R1+0x4bc4] ;  /* 0x004bc400015e7983 */ /* 0x0003620000300800 */
[----:B------:R-:W-:Y:S01]  /*cb090*/  IMAD.MOV.U32 R160, RZ, RZ, R95 ;  /* 0x000000ffffa07224 */ /* 0x000fe200078e005f */
[----:B------:R-:W-:Y:S02]  /*cb0a0*/  MOV R159, R158 ;  /* 0x0000009e009f7202 */ /* 0x000fe40000000f00 */
[----:B------:R-:W-:Y:S01]  /*cb0b0*/  IADD3.X R20, R21, R2, RZ, P1, !PT ;  /* 0x0000000215147210 */ /* 0x000fe20000ffe4ff */
        /* <DEDUP_REMOVED lines=16> */
[----:B------:R-:W-:-:S03]  /*cb1c0*/  IMAD.MOV.U32 R20, RZ, RZ, R101 ;  /* 0x000000ffff147224 */ /* 0x000fc600078e0065 */
[----:B------:R2:W-:Y:S04]  /*cb1d0*/  LDGSTS.E [R3+0x63780], desc[UR60][R8.64], P0 ;  /* 0x6378000008037fae */ /* 0x0005e8000812187c */
[----:B------:R2:W5:Y:S04]  /*cb1e0*/  LDL.LU R101, [R1+0x4ba8] ;  /* 0x004ba80001657983 */ /* 0x0005680000300800 */
[----:B-1----:R1:W5:Y:S04]  /*cb1f0*/  LDL.LU.64 R102, [R1+0x4ba0] ;  /* 0x004ba00001667983 */ /* 0x0023680000300a00 */
        /* <DEDUP_REMOVED lines=23> */
[----:B--2---:R1:W5:Y:S04]  /*cb370*/  LDL.LU.64 R150, [R1+0x4ae0] ;  /* 0x004ae00001967983 */ /* 0x0043680000300a00 */
[----:B---3--:R1:W5:Y:S04]  /*cb380*/  LDL.LU.64 R14, [R1+0x4ad8] ;  /* 0x004ad800010e7983 */ /* 0x0083680000300a00 */
[----:B----4-:R-:W2:Y:S04]  /*cb390*/  LDL.LU.64 R12, [R1+0x4ad0] ;  /* 0x004ad000010c7983 */ /* 0x010ea80000300a00 */
[----:B------:R1:W5:Y:S04]  /*cb3a0*/  LDL.LU.64 R16, [R1+0x4ac8] ;  /* 0x004ac80001107983 */ /* 0x0003680000300a00 */
[----:B------:R1:W5:Y:S01]  /*cb3b0*/  LDL.LU.64 R10, [R1+0x4ac0] ;  /* 0x004ac000010a7983 */ /* 0x0003620000300a00 */
[----:B------:R-:W-:-:S03]  /*cb3c0*/  IADD3 R5, P1, R18, R6, RZ ;  /* 0x0000000612057210 */ /* 0x000fc60007f3e0ff */
[----:B------:R1:W-:Y:S04]  /*cb3d0*/  LDGSTS.E [R3+0x63b80], desc[UR60][R248.64], P0 ;  /* 0x63b80000f8037fae */ /* 0x0003e8000812187c */
[----:B------:R1:W-:Y:S01]  /*cb3e0*/  LDGSTS.E [R3+0x63f80], desc[UR60][R242.64], P0 ;  /* 0x63f80000f2037fae */ /* 0x0003e2000812187c */
[----:B------:R-:W-:-:S03]  /*cb3f0*/  IMAD.X R18, R19, 0x1, R2, P1 ;  /* 0x0000000113127824 */ /* 0x000fc600008e0602 */
[----:B------:R1:W-:Y:S01]  /*cb400*/  LDGSTS.E [R3+0x64380], desc[UR60][R236.64], P0 ;  /* 0x64380000ec037fae */ /* 0x0003e2000812187c */
[----:B------:R-:W-:-:S03]  /*cb410*/  IADD3 R7, R4, 0x7f, RZ ;  /* 0x0000007f04077810 */ /* 0x000fc60007ffe0ff */
[----:B------:R1:W-:Y:S04]  /*cb420*/  LDGSTS.E [R3+0x64780], desc[UR60][R202.64], P0 ;  /* 0x64780000ca037fae */ /* 0x0003e8000812187c */
[----:B------:R1:W-:Y:S01]  /*cb430*/  LDGSTS.E [R3+0x64b80], desc[UR60][R198.64], P0 ;  /* 0x64b80000c6037fae */ /* 0x0003e2000812187c */
[----:B------:R-:W-:Y:S01]  /*cb440*/  MOV R19, R18 ;  /* 0x0000001200137202 */ /* 0x000fe20000000f00 */
[----:B------:R-:W-:Y:S02]  /*cb450*/  IMAD.MOV.U32 R18, RZ, RZ, R5 ;  /* 0x000000ffff127224 */ /* 0x000fe400078e0005 */
[----:B------:R1:W-:Y:S01]  /*cb460*/  LDGSTS.E [R3+0x64f80], desc[UR60][R194.64], P0 ;  /* 0x64f80000c2037fae */ /* 0x0003e2000812187c */
[----:B------:R-:W3:Y:S03]  /*cb470*/  LDC R5, c[0x0][0x238] ;  /* 0x00008e00ff057b82 */ /* 0x000ee60000000800 */
[----:B------:R1:W-:Y:S01]  /*cb480*/  LDGSTS.E [R3+0x65380], desc[UR60][R190.64], P0 ;  /* 0x65380000be037fae */ /* 0x0003e2000812187c */
[----:B------:R-:W-:-:S03]  /*cb490*/  SHF.R.S32.HI R4, RZ, 0x1f, R7 ;  /* 0x0000001fff047819 */ /* 0x000fc60000011407 */
[----:B------:R1:W-:Y:S04]  /*cb4a0*/  LDGSTS.E [R3+0x65780], desc[UR60][R186.64], P0 ;  /* 0x65780000ba037fae */ /* 0x0003e8000812187c */
[----:B------:R1:W-:Y:S04]  /*cb4b0*/  LDGSTS.E [R3+0x65b80], desc[UR60][R182.64], P0 ;  /* 0x65b80000b6037fae */ /* 0x0003e8000812187c */
[----:B------:R1:W-:Y:S04]  /*cb4c0*/  LDGSTS.E [R3+0x65f80], desc[UR60][R178.64], P0 ;  /* 0x65f80000b2037fae */ /* 0x0003e8000812187c */
[----:B------:R1:W-:Y:S01]  /*cb4d0*/  LDGSTS.E [R3+0x66380], desc[UR60][R160.64], P0 ;  /* 0x66380000a0037fae */ /* 0x0003e2000812187c */
[----:B------:R-:W-:-:S03]  /*cb4e0*/  LEA.HI R4, R4, R7, RZ, 0x7 ;  /* 0x0000000704047211 */ /* 0x000fc600078f38ff */
[----:B------:R1:W-:Y:S04]  /*cb4f0*/  LDGSTS.E [R3+0x66780], desc[UR60][R158.64], P0 ;  /* 0x667800009e037fae */ /* 0x0003e8000812187c */
[----:B------:R1:W-:Y:S04]  /*cb500*/  LDGSTS.E [R3+0x66b80], desc[UR60][R156.64], P0 ;  /* 0x66b800009c037fae */ /* 0x0003e8000812187c */
[----:B------:R1:W-:Y:S04]  /*cb510*/  LDGSTS.E [R3+0x66f80], desc[UR60][R154.64], P0 ;  /* 0x66f800009a037fae */ /* 0x0003e8000812187c */
[----:B------:R1:W-:Y:S01]  /*cb520*/  LDGSTS.E [R3+0x67380], desc[UR60][R152.64], P0 ;  /* 0x6738000098037fae */ /* 0x0003e2000812187c */
[----:B------:R-:W-:-:S03]  /*cb530*/  SHF.R.S32.HI R4, RZ, 0x7, R4 ;  /* 0x00000007ff047819 */ /* 0x000fc60000011404 */
[----:B------:R1:W-:Y:S04]  /*cb540*/  LDGSTS.E [R3+0x67780], desc[UR60][R22.64], P0 ;  /* 0x6778000016037fae */ /* 0x0003e8000812187c */
[----:B------:R1:W-:Y:S04]  /*cb550*/  LDGSTS.E [R3+0x67b80], desc[UR60][R20.64], P0 ;  /* 0x67b8000014037fae */ /* 0x0003e8000812187c */
[----:B------:R1:W-:Y:S04]  /*cb560*/  LDGSTS.E [R3+0x67f80], desc[UR60][R18.64], P0 ;  /* 0x67f8000012037fae */ /* 0x0003e8000812187c */
[----:B------:R-:W0:Y:S01]  /*cb570*/  LDGDEPBAR ;  /* 0x00000000000079af */ /* 0x000e220000000000 */
[----:B---3--:R-:W-:-:S05]  /*cb580*/  SHF.L.U32 R5, R5, 0x7, RZ ;  /* 0x0000000705057819 */ /* 0x008fca00000006ff */
[----:B------:R-:W-:Y:S02]  /*cb590*/  IMAD.SHL.U32 R5, R5, 0x4, RZ ;  /* 0x0000000405057824 */ /* 0x000fe400078e00ff */
[----:B--2---:R-:W-:-:S05]  /*cb5a0*/  VIADD R12, R12, 0x1 ;  /* 0x000000010c0c7836 */ /* 0x004fca0000000000 */
[----:B------:R-:W-:-:S13]  /*cb5b0*/  ISETP.NE.U32.AND P0, PT, R12, R4, PT ;  /* 0x000000040c00720c */ /* 0x000fda0003f05070 */
[----:B-1----:R-:W-:Y:S05]  /*cb5c0*/  @P0 BRA `(.L_x_1) ;  /* 0xfffffbd4005c0947 */ /* 0x002fea000383ffff */
.L_x_0:
[----:B------:R-:W1:Y:S01]  /*cb5d0*/  S2R R0, SR_TID.X ;  /* 0x0000000000007919 */ /* 0x000e620000002100 */
[----:B------:R-:W-:Y:S01]  /*cb5e0*/  MOV R7, 0x400 ;  /* 0x0000040000077802 */ /* 0x000fe20000000f00 */
[----:B------:R-:W-:-:S04]  /*cb5f0*/  DEPBAR.LE SB0, 0x0 ;  /* 0x000080000000791a */ /* 0x000fc80000000000 */
[----:B------:R-:W2:Y:S01]  /*cb600*/  S2R R8, SR_CgaCtaId ;  /* 0x0000000000087919 */ /* 0x000ea20000008800 */
[----:B------:R-:W3:Y:S01]  /*cb610*/  S2R R4, SR_TID.X ;  /* 0x0000000000047919 */ /* 0x000ee20000002100 */
[----:B-----5:R-:W-:Y:S01]  /*cb620*/  MOV R170, R141 ;  /* 0x0000008d00aa7202 */ /* 0x020fe20000000f00 */
[----:B------:R-:W-:Y:S01]  /*cb630*/  IMAD.MOV.U32 R171, RZ, RZ, R143 ;  /* 0x000000ffffab7224 */ /* 0x000fe200078e008f */
[----:B------:R-:W-:Y:S01]  /*cb640*/  MOV R198, R145 ;  /* 0x0000009100c67202 */ /* 0x000fe20000000f00 */
[----:B------:R-:W-:Y:S01]  /*cb650*/  IMAD.MOV.U32 R199, RZ, RZ, R147 ;  /* 0x000000ffffc77224 */ /* 0x000fe200078e0093 */
[----:B------:R-:W4:Y:S08]  /*cb660*/  LDC R14, c[0x0][0x244] ;  /* 0x00009100ff0e7b82 */ /* 0x000f300000000800 */
[----:B------:R-:W4:Y:S08]  /*cb670*/  LDC.64 R234, c[0x0][0x228] ;  /* 0x00008a00ffea7b82 */ /* 0x000f300000000a00 */
[----:B------:R-:W4:Y:S01]  /*cb680*/  LDC R236, c[0x0][0x228] ;  /* 0x00008a00ffec7b82 */ /* 0x000f220000000800 */
[C---:B-1----:R-:W-:Y:S01]  /*cb690*/  IMAD.SHL.U32 R2, R0.reuse, 0x40, RZ ;  /* 0x0000004000027824 */ /* 0x042fe200078e00ff */
[----:B------:R-:W-:-:S02]  /*cb6a0*/  SHF.L.U32 R3, R0, 0x4, RZ ;  /* 0x0000000400037819 */ /* 0x000fc400000006ff */
[----:B------:R-:W-:Y:S02]  /*cb6b0*/  LOP3.LUT R5, R0, 0x60, RZ, 0xc0, !PT ;  /* 0x0000006000057812 */ /* 0x000fe400078ec0ff */
[----:B------:R-:W-:Y:S02]  /*cb6c0*/  LOP3.LUT R3, R3, 0xf0, RZ, 0xc0, !PT ;  /* 0x000000f003037812 */ /* 0x000fe400078ec0ff */
[----:B--2---:R-:W-:Y:S01]  /*cb6d0*/  LEA R7, R8, R7, 0x18 ;  /* 0x0000000708077211 */ /* 0x004fe200078ec0ff */
[----:B------:R-:W1:Y:S01]  /*cb6e0*/  LDC.64 R18, c[0x0][0x228] ;  /* 0x00008a00ff127b82 */ /* 0x000e620000000a00 */
[----:B------:R-:W-:Y:S02]  /*cb6f0*/  LOP3.LUT R2, R2, 0x400, RZ, 0xc0, !PT ;  /* 0x0000040002027812 */ /* 0x000fe400078ec0ff */
[----:B---3--:R-:W-:Y:S02]  /*cb700*/  LOP3.LUT R4, R4, 0x7f, RZ, 0xc0, !PT ;  /* 0x0000007f04047812 */ /* 0x008fe400078ec0ff */
[----:B------:R-:W-:-:S02]  /*cb710*/  IADD3 R0, R2, R7, R3 ;  /* 0x0000000702007210 */ /* 0x000fc40007ffe003 */
[----:B------:R-:W-:Y:S01]  /*cb720*/  LEA R12, R4, R7, 0x4 ;  /* 0x00000007040c7211 */ /* 0x000fe200078e20ff */
[----:B------:R-:W-:Y:S02]  /*cb730*/  BAR.SYNC.DEFER_BLOCKING 0x0 ;  /* 0x0000000000007b1d */ /* 0x000fe40000010000 */
[----:B------:R-:W-:-:S06]  /*cb740*/  IMAD R0, R5, 0x8, R0 ;  /* 0x0000000805007824 */ /* 0x000fcc00078e0200 */
[----:B------:R-:W2:Y:S01]  /*cb750*/  LDC.64 R2, c[0x0][0x228] ;  /* 0x00008a00ff027b82 */ /* 0x000ea20000000a00 */
[----:B------:R-:W3:Y:S04]  /*cb760*/  LDL.LU R4, [R1+0x1c00] ;  /* 0x001c000001047983 */ /* 0x000ee80000300800 */
[----:B------:R-:W3:Y:S03]  /*cb770*/  LDL.LU R5, [R1+0x1c08] ;  /* 0x001c080001057983 */ /* 0x000ee60000300800 */
[----:B------:R-:W1:Y:S01]  /*cb780*/  LDC.64 R8, c[0x0][0x220] ;  /* 0x00008800ff087b82 */ /* 0x000e620000000a00 */
[----:B------:R-:W3:Y:S04]  /*cb790*/  LDL.LU R6, [R1+0x1800] ;  /* 0x0018000001067983 */ /* 0x000ee80000300800 */
[----:B------:R-:W3:Y:S03]  /*cb7a0*/  LDL.LU R7, [R1+0x1808] ;  /* 0x0018080001077983 */ /* 0x000ee60000300800 */
[----:B------:R-:W1:Y:S08]  /*cb7b0*/  LDC.64 R232, c[0x0][0x228] ;  /* 0x00008a00ffe87b82 */ /* 0x000e700000000a00 */
[----:B------:R-:W1:Y:S08]  /*cb7c0*/  LDC R239, c[0x0][0x228] ;  /* 0x00008a00ffef7b82 */ /* 0x000e700000000800 */
[----:B------:R-:W1:Y:S08]  /*cb7d0*/  LDC R238, c[0x0][0x228] ;  /* 0x00008a00ffee7b82 */ /* 0x000e700000000800 */
[----:B------:R-:W1:Y:S01]  /*cb7e0*/  LDC R252, c[0x0][0x228] ;  /* 0x00008a00fffc7b82 */ /* 0x000e620000000800 */
[----:B---3--:R3:W-:Y:S07]  /*cb7f0*/  STSM.16.M88.4 [R0], R4 ;  /* 0x0000000400007844 */ /* 0x0087ee0000000200 */
[----:B------:R-:W-:Y:S06]  /*cb800*/  BAR.SYNC.DEFER_BLOCKING 0x0 ;  /* 0x0000000000007b1d */ /* 0x000fec0000010000 */
[----:B---3--:R-:W3:Y:S04]  /*cb810*/  LDL.LU R4, [R1+0x1400] ;  /* 0x0014000001047983 */ /* 0x008ee80000300800 */
[----:B------:R-:W3:Y:S04]  /*cb820*/  LDL.LU R5, [R1+0x1408] ;  /* 0x0014080001057983 */ /* 0x000ee80000300800 */
[----:B------:R-:W3:Y:S04]  /*cb830*/  LDL.LU R6, [R1+0x1000] ;  /* 0x0010000001067983 */ /* 0x000ee80000300800 */
[----:B------:R-:W3:Y:S04]  /*cb840*/  LDL.LU R7, [R1+0x1008] ;  /* 0x0010080001077983 */ /* 0x000ee80000300800 */
[----:B------:R-:W4:Y:S04]  /*cb850*/  LDS.128 R20, [R12] ;  /* 0x000000000c147984 */ /* 0x000f280000000c00 */
[----:B------:R-:W2:Y:S01]  /*cb860*/  LDL.LU R152, [R1+0xc00] ;  /* 0x000c000001987983 */ /* 0x000ea20000300800 */
[----:B------:R-:W-:Y:S06]  /*cb870*/  BAR.SYNC.DEFER_BLOCKING 0x0 ;  /* 0x0000000000007b1d */ /* 0x000fec0000010000 */
[----:B----4-:R4:W-:Y:S04]  /*cb880*/  STL.64 [R1+0x1e00], R20 ;  /* 0x001e001401007387 */ /* 0x0109e80000100a00 */
[----:B------:R-:W-:Y:S04]  /*cb890*/  STL.64 [R1+0x1e08], R22 ;  /* 0x001e081601007387 */ /* 0x000fe80000100a00 */
[----:B------:R-:W2:Y:S04]  /*cb8a0*/  LDL.LU R153, [R1+0xc08] ;  /* 0x000c080001997983 */ /* 0x000ea80000300800 */
[----:B------:R-:W2:Y:S04]  /*cb8b0*/  LDL.LU R154, [R1+0x800] ;  /* 0x00080000019a7983 */ /* 0x000ea80000300800 */
[----:B------:R-:W2:Y:S04]  /*cb8c0*/  LDL.LU R155, [R1+0x808] ;  /* 0x00080800019b7983 */ /* 0x000ea80000300800 */
[----:B----4-:R-:W4:Y:S04]  /*cb8d0*/  LDL.LU R20, [R1+0x400] ;  /* 0x0004000001147983 */ /* 0x010f280000300800 */
[----:B---3--:R-:W-:Y:S01]  /*cb8e0*/  STSM.16.M88.4 [R0], R4 ;  /* 0x0000000400007844 */ /* 0x008fe20000000200 */
[----:B------:R-:W-:Y:S06]  /*cb8f0*/  BAR.SYNC.DEFER_BLOCKING 0x0 ;  /* 0x0000000000007b1d */ /* 0x000fec0000010000 */
[----:B------:R-:W3:Y:S02]  /*cb900*/  LDS.128 R4, [R12] ;  /* 0x000000000c047984 */ /* 0x000ee40000000c00 */
[----:B------:R-:W-:Y:S06]  /*cb910*/  BAR.SYNC.DEFER_BLOCKING 0x0 ;  /* 0x0000000000007b1d */ /* 0x000fec0000010000 */
[----:B--2---:R-:W-:Y:S02]  /*cb920*/  STSM.16.M88.4 [R0], R152 ;  /* 0x0000009800007844 */ /* 0x004fe40000000200 */
[----:B------:R-:W-:Y:S06]  /*cb930*/  BAR.SYNC.DEFER_BLOCKING 0x0 ;  /* 0x0000000000007b1d */ /* 0x000fec0000010000 */
[----:B---3--:R2:W-:Y:S04]  /*cb940*/  STL.64 [R1+0x1e20], R4 ;  /* 0x001e200401007387 */ /* 0x0085e80000100a00 */
[----:B------:R-:W-:Y:S04]  /*cb950*/  STL.64 [R1+0x1e28], R6 ;  /* 0x001e280601007387 */ /* 0x000fe80000100a00 */
[----:B------:R-:W4:Y:S04]  /*cb960*/  LDL.LU R21, [R1+0x408] ;  /* 0x0004080001157983 */ /* 0x000f280000300800 */
[----:B------:R-:W4:Y:S04]  /*cb970*/  LDL.LU R22, [R1] ;  /* 0x0000000001167983 */ /* 0x000f280000300800 */
[----:B------:R-:W4:Y:S04]  /*cb980*/  LDL.LU R23, [R1+0x8] ;  /* 0x0000080001177983 */ /* 0x000f280000300800 */
[----:B------:R-:W3:Y:S04]  /*cb990*/  LDS.128 R152, [R12] ;  /* 0x000000000c987984 */ /* 0x000ee80000000c00 */
[----:B--2---:R-:W2:Y:S01]  /*cb9a0*/  LDL.LU R4, [R1+0x1c04] ;  /* 0x001c040001047983 */ /* 0x004ea20000300800 */
[----:B------:R-:W-:Y:S06]  /*cb9b0*/  BAR.SYNC.DEFER_BLOCKING 0x0 ;  /* 0x0000000000007b1d */ /* 0x000fec0000010000 */
[----:B---3--:R-:W-:Y:S04]  /*cb9c0*/  STL.64 [R1+0x1e10], R152 ;  /* 0x001e109801007387 */ /* 0x008fe80000100a00 */
[----:B------:R-:W-:Y:S04]  /*cb9d0*/  STL.64 [R1+0x1e18], R154 ;  /* 0x001e189a01007387 */ /* 0x000fe80000100a00 */
[----:B------:R-:W2:Y:S04]  /*cb9e0*/  LDL.LU R5, [R1+0x1c0c] ;  /* 0x001c0c0001057983 */ /* 0x000ea80000300800 */
[----:B------:R-:W2:Y:S04]  /*cb9f0*/  LDL.LU R6, [R1+0x1804] ;  /* 0x0018040001067983 */ /* 0x000ea80000300800 */
[----:B------:R-:W2:Y:S04]  /*cba00*/  LDL.LU R7, [R1+0x180c] ;  /* 0x00180c0001077983 */ /* 0x000ea80000300800 */
[----:B----4-:R3:W-:Y:S01]  /*cba10*/  STSM.16.M88.4 [R0], R20 ;  /* 0x0000001400007844 */ /* 0x0107e20000000200 */
[----:B------:R-:W-:Y:S06]  /*cba20*/  BAR.SYNC.DEFER_BLOCKING 0x0 ;  /* 0x0000000000007b1d */ /* 0x000fec0000010000 */
[----:B---3--:R-:W3:Y:S04]  /*cba30*/  LDL.LU R20, [R1+0x1404] ;  /* 0x0014040001147983 */ /* 0x008ee80000300800 */
[----:B------:R-:W4:Y:S01]  /*cba40*/  LDS.128 R152, [R12] ;  /* 0x000000000c987984 */ /* 0x000f220000000c00 */
[----:B------:R-:W-:Y:S06]  /*cba50*/  BAR.SYNC.DEFER_BLOCKING 0x0 ;  /* 0x0000000000007b1d */ /* 0x000fec0000010000 */
[----:B--2---:R2:W-:Y:S04]  /*cba60*/  STSM.16.M88.4 [R0], R4 ;  /* 0x0000000400007844 */ /* 0x0045e80000000200 */
[----:B----4-:R-:W-:Y:S04]  /*cba70*/  STL.64 [R1+0x1800], R152 ;  /* 0x0018009801007387 */ /* 0x010fe80000100a00 */
[----:B------:R-:W-:Y:S01]  /*cba80*/  STL.64 [R1+0x1808], R154 ;  /* 0x0018089a01007387 */ /* 0x000fe20000100a00 */
[----:B------:R-:W-:Y:S06]  /*cba90*/  BAR.SYNC.DEFER_BLOCKING 0x0 ;  /* 0x0000000000007b1d */ /* 0x000fec0000010000 */
[----:B------:R-:W3:Y:S04]  /*cbaa0*/  LDL.LU R21, [R1+0x140c] ;  /* 0x00140c0001157983 */ /* 0x000ee80000300800 */
[----:B------:R-:W3:Y:S04]  /*cbab0*/  LDL.LU R22, [R1+0x1004] ;  /* 0x0010040001167983 */ /* 0x000ee80000300800 */
[----:B------:R-:W3:Y:S04]  /*cbac0*/  LDL.LU R23, [R1+0x100c] ;  /* 0x00100c0001177983 */ /* 0x000ee80000300800 */
[----:B--2---:R-:W2:Y:S04]  /*cbad0*/  LDL.LU R4, [R1+0xc04] ;  /* 0x000c040001047983 */ /* 0x004ea80000300800 */
[----:B------:R-:W4:Y:S01]  /*cbae0*/  LDS.128 R152, [R12] ;  /* 0x000000000c987984 */ /* 0x000f220000000c00 */
[----:B------:R-:W-:Y:S06]  /*cbaf0*/  BAR.SYNC.DEFER_BLOCKING 0x0 ;  /* 0x0000000000007b1d */ /* 0x000fec0000010000 */
[----:B----4-:R-:W-:Y:S04]  /*cbb00*/  STL.64 [R1+0x1000], R152 ;  /* 0x0010009801007387 */ /* 0x010fe80000100a00 */
[----:B------:R-:W-:Y:S04]  /*cbb10*/  STL.64 [R1+0x1008], R154 ;  /* 0x0010089a01007387 */ /* 0x000fe80000100a00 */
[----:B------:R-:W2:Y:S04]  /*cbb20*/  LDL.LU R5, [R1+0xc0c] ;  /* 0x000c0c0001057983 */ /* 0x000ea80000300800 */
[----:B------:R-:W2:Y:S04]  /*cbb30*/  LDL.LU R6, [R1+0x804] ;  /* 0x0008040001067983 */ /* 0x000ea80000300800 */
[----:B------:R-:W2:Y:S04]  /*cbb40*/  LDL.LU R7, [R1+0x80c] ;  /* 0x00080c0001077983 */ /* 0x000ea80000300800 */
[----:B---3--:R3:W-:Y:S01]  /*cbb50*/  STSM.16.M88.4 [R0], R20 ;  /* 0x0000001400007844 */ /* 0x0087e20000000200 */
        /* <DEDUP_REMOVED lines=14> */
[----:B----4-:R-:W-:Y:S04]  /*cbc40*/  STL.64 [R1], R152 ;  /* 0x0000009801007387 */ /* 0x010fe80000100a00 */
[----:B------:R-:W-:Y:S04]  /*cbc50*/  STL.64 [R1+0x8], R154 ;  /* 0x0000089a01007387 */ /* 0x000fe80000100a00 */
[----:B------:R-:W2:Y:S04]  /*cbc60*/  LDL.LU R5, [R1+0x1c18] ;  /* 0x001c180001057983 */ /* 0x000ea80000300800 */
[----:B------:R-:W2:Y:S04]  /*cbc70*/  LDL.LU R6, [R1+0x1810] ;  /* 0x0018100001067983 */ /* 0x000ea80000300800 */
[----:B------:R-:W2:Y:S04]  /*cbc80*/  LDL.LU R7, [R1+0x1818] ;  /* 0x0018180001077983 */ /* 0x000ea80000300800 */
[----:B---3--:R3:W-:Y:S01]  /*cbc90*/  STSM.16.M88.4 [R0], R20 ;  /* 0x0000001400007844 */ /* 0x0087e20000000200 */
[----:B------:R-:W-:Y:S06]  /*cbca0*/  BAR.SYNC.DEFER_BLOCKING 0x0 ;  /* 0x0000000000007b1d */ /* 0x000fec0000010000 */
[----:B---3--:R-:W3:Y:S04]  /*cbcb0*/  LDL.LU R20, [R1+0x1410] ;  /* 0x0014100001147983 */ /* 0x008ee80000300800 */
[----:B------:R-:W3:Y:S04]  /*cbcc0*/  LDL.LU R21, [R1+0x1418] ;  /* 0x0014180001157983 */ /* 0x000ee80000300800 */
[----:B------:R-:W3:Y:S04]  /*cbcd0*/  LDL.LU R22, [R1+0x1010] ;  /* 0x0010100001167983 */ /* 0x000ee80000300800 */
[----:B------:R-:W-:Y:S01]  /*cbce0*/  LDS.128 R244, [R12] ;  /* 0x000000000cf47984 */ /* 0x000fe20000000c00 */
[----:B------:R-:W-:Y:S06]  /*cbcf0*/  BAR.SYNC.DEFER_BLOCKING 0x0 ;  /* 0x0000000000007b1d */ /* 0x000fec0000010000 */
[----:B------:R-:W3:Y:S04]  /*cbd00*/  LDL.LU R23, [R1+0x1018] ;  /* 0x0010180001177983 */ /* 0x000ee80000300800 */
[----:B--2---:R2:W-:Y:S01]  /*cbd10*/  STSM.16.M88.4 [R0], R4 ;  /* 0x0000000400007844 */ /* 0x0045e20000000200 */
[----:B------:R-:W-:Y:S06]  /*cbd20*/  BAR.SYNC.DEFER_BLOCKING 0x0 ;  /* 0x0000000000007b1d */ /* 0x000fec0000010000 */
        /* <DEDUP_REMOVED lines=13> */
[----:B----4-:R-:W-:Y:S04]  /*cbe00*/  STL.64 [R1+0x1c00], R152 ;  /* 0x001c009801007387 */ /* 0x010fe80000100a00 */
[----:B------:R-:W-:Y:S04]  /*cbe10*/  STL.64 [R1+0x1c08], R154 ;  /* 0x001c089a01007387 */ /* 0x000fe80000100a00 */
[----:B------:R-:W3:Y:S04]  /*cbe20*/  LDL.LU R21, [R1+0x418] ;  /* 0x0004180001157983 */ /* 0x000ee80000300800 */
[----:B------:R-:W3:Y:S04]  /*cbe30*/  LDL.LU R22, [R1+0x10] ;  /* 0x0000100001167983 */ /* 0x000ee80000300800 */
        /* <DEDUP_REMOVED lines=651> */
[----:B---3--:R-:W-:Y:S01]  /*ce6f0*/  STSM.16.M88.4 [R0], R20 ;  /* 0x0000001400007844 */ /* 0x008fe20000000200 */
[----:B------:R-:W-:Y:S06]  /*ce700*/  BAR.SYNC.DEFER_BLOCKING 0x0 ;  /* 0x0000000000007b1d */ /* 0x000fec0000010000 */
[----:B------:R-:W3:Y:S02]  /*ce710*/  LDS.128 R20, [R12] ;  /* 0x000000000c147984 */ /* 0x000ee40000000c00 */
[----:B------:R-:W-:Y:S06]  /*ce720*/  BAR.SYNC.DEFER_BLOCKING 0x0 ;  /* 0x0000000000007b1d */ /* 0x000fec0000010000 */
[----:B---3--:R-:W-:Y:S04]  /*ce730*/  STL.64 [R1+0x1080], R20 ;  /* 0x0010801401007387 */ /* 0x008fe80000100a00 */
[----:B------:R-:W-:Y:S04]  /*ce740*/  STL.64 [R1+0x1088], R22 ;  /* 0x0010881601007387 */ /* 0x000fe80000100a00 */
[----:B------:R-:W-:Y:S04]  /*ce750*/  STL [R1+0x1fc4], R3 ;  /* 0x001fc40301007387 */ /* 0x000fe80000100800 */
[----:B--2---:R2:W-:Y:S01]  /*ce760*/  STSM.16.M88.4 [R0], R4 ;  /* 0x0000000400007844 */ /* 0x0045e20000000200 */
[----:B------:R-:W-:Y:S06]  /*ce770*/  BAR.SYNC.DEFER_BLOCKING 0x0 ;  /* 0x0000000000007b1d */ /* 0x000fec0000010000 */
[----:B--2---:R-:W2:Y:S04]  /*ce780*/  LDL.LU R4, [R1+0x1494] ;  /* 0x0014940001047983 */ /* 0x004ea80000300800 */
[----:B------:R-:W2:Y:S04]  /*ce790*/  LDL.LU R5, [R1+0x149c] ;  /* 0x00149c0001057983 */ /* 0x000ea80000300800 */
[----:B------:R-:W2:Y:S04]  /*ce7a0*/  LDL.LU R6, [R1+0x1094] ;  /* 0x0010940001067983 */ /* 0x000ea80000300800 */
[----:B------:R-:W2:Y:S04]  /*ce7b0*/  LDL.LU R7, [R1+0x109c] ;  /* 0x00109c0001077983 */ /* 0x000ea80000300800 */
[----:B------:R-:W3:Y:S01]  /*ce7c0*/  LDS.128 R20, [R12] ;  /* 0x000000000c147984 */ /* 0x000ee20000000c00 */
[----:B------:R-:W-:Y:S06]  /*ce7d0*/  BAR.SYNC.DEFER_BLOCKING 0x0 ;  /* 0x0000000000007b1d */ /* 0x000fec0000010000 */
[----:B---3--:R3:W-:Y:S04]  /*ce7e0*/  STL.64 [R1+0xc80], R20 ;  /* 0x000c801401007387 */ /* 0x0087e80000100a00 */
[----:B------:R4:W-:Y:S04]  /*ce7f0*/  STL.64 [R1+0xc88], R22 ;  /* 0x000c881601007387 */ /* 0x0009e80000100a00 */
[----:B---3--:R-:W3:Y:S04]  /*ce800*/  LDL.LU R20, [R1+0xc94] ;  /* 0x000c940001147983 */ /* 0x008ee80000300800 */
[----:B------:R-:W3:Y:S04]  /*ce810*/  LDL.LU R21, [R1+0xc9c] ;  /* 0x000c9c0001157983 */ /* 0x000ee80000300800 */
[----:B----4-:R-:W3:Y:S04]  /*ce820*/  LDL.LU R22, [R1+0x894] ;  /* 0x0008940001167983 */ /* 0x010ee80000300800 */
[----:B------:R-:W3:Y:S04]  /*ce830*/  LDL.LU R23, [R1+0x89c] ;  /* 0x00089c0001177983 */ /* 0x000ee80000300800 */
[----:B--2---:R-:W-:Y:S01]  /*ce840*/  STSM.16.M88.4 [R0], R4 ;  /* 0x0000000400007844 */ /* 0x004fe20000000200 */
[----:B------:R-:W-:Y:S06]  /*ce850*/  BAR.SYNC.DEFER_BLOCKING 0x0 ;  /* 0x0000000000007b1d */ /* 0x000fec0000010000 */
[----:B------:R-:W2:Y:S02]  /*ce860*/  LDS.128 R152, [R12] ;  /* 0x000000000c987984 */ /* 0x000ea40000000c00 */
[----:B------:R-:W-:Y:S06]  /*ce870*/  BAR.SYNC.DEFER_BLOCKING 0x0 ;  /* 0x0000000000007b1d */ /* 0x000fec0000010000 */
[----:B---3--:R3:W-:Y:S04]  /*ce880*/  STSM.16.M88.4 [R0], R20 ;  /* 0x0000001400007844 */ /* 0x0087e80000000200 */
[----:B--2---:R-:W-:Y:S04]  /*ce890*/  STL.64 [R1+0x890], R152 ;  /* 0x0008909801007387 */ /* 0x004fe80000100a00 */
[----:B------:R-:W-:Y:S01]  /*ce8a0*/  STL.64 [R1+0x898], R154 ;  /* 0x0008989a01007387 */ /* 0x000fe20000100a00 */
[----:B------:R-:W-:Y:S06]  /*ce8b0*/  BAR.SYNC.DEFER_BLOCKING 0x0 ;  /* 0x0000000000007b1d */ /* 0x000fec0000010000 */
[----:B---3--:R-:W2:Y:S04]  /*ce8c0*/  LDL.LU R20, [R1+0x494] ;  /* 0x0004940001147983 */ /* 0x008ea80000300800 */
        /* <DEDUP_REMOVED lines=11> */
[----:B--2---:R2:W-:Y:S01]  /*ce980*/  STSM.16.M88.4 [R0], R20 ;  /* 0x0000001400007844 */ /* 0x0045e20000000200 */
[----:B------:R-:W-:Y:S06]  /*ce990*/  BAR.SYNC.DEFER_BLOCKING 0x0 ;  /* 0x0000000000007b1d */ /* 0x000fec0000010000 */
[----:B--2---:R-:W2:Y:S04]  /*ce9a0*/  LDL.LU R20, [R1+0x14a0] ;  /* 0x0014a00001147983 */ /* 0x004ea80000300800 */
[----:B------:R-:W2:Y:S04]  /*ce9b0*/  LDL.LU R21, [R1+0x14a8] ;  /* 0x0014a80001157983 */ /* 0x000ea80000300800 */
[----:B------:R-:W2:Y:S04]  /*ce9c0*/  LDL.LU R22, [R1+0x10a0] ;  /* 0x0010a00001167983 */ /* 0x000ea80000300800 */
[----:B------:R-:W4:Y:S01]  /*ce9d0*/  LDS.128 R156, [R12] ;  /* 0x000000000c9c7984 */ /* 0x000f220000000c00 */
[----:B------:R-:W-:Y:S06]  /*ce9e0*/  BAR.SYNC.DEFER_BLOCKING 0x0 ;  /* 0x0000000000007b1d */ /* 0x000fec0000010000 */
[----:B------:R-:W2:Y:S04]  /*ce9f0*/  LDL.LU R23, [R1+0x10a8] ;  /* 0x0010a80001177983 */ /* 0x000ea80000300800 */
[----:B---3--:R-:W-:Y:S01]  /*cea00*/  STSM.16.M88.4 [R0], R152 ;  /* 0x0000009800007844 */ /* 0x008fe20000000200 */
[----:B------:R-:W-:Y:S06]  /*cea10*/  BAR.SYNC.DEFER_BLOCKING 0x0 ;  /* 0x0000000000007b1d */ /* 0x000fec0000010000 */
[----:B------:R-:W3:Y:S04]  /*cea20*/  LDS.128 R152, [R12] ;  /* 0x000000000c987984 */ /* 0x000ee80000000c00 */
[----:B----4-:R-:W-:Y:S04]  /*cea30*/  STL.64 [R1+0x90], R156 ;  /* 0x0000909c01007387 */ /* 0x010fe80000100a00 */
[----:B------:R-:W-:Y:S01]  /*cea40*/  STL.64 [R1+0x98], R158 ;  /* 0x0000989e01007387 */ /* 0x000fe20000100a00 */
        /* <DEDUP_REMOVED lines=35> */
[----:B----4-:R-:W-:Y:S04]  /*cec80*/  STL.64 [R1+0x10a0], R156 ;  /* 0x0010a09c01007387 */ /* 0x010fe80000100a00 */
[----:B------:R-:W-:Y:S04]  /*cec90*/  STL.64 [R1+0x10a8], R158 ;  /* 0x0010a89e01007387 */ /* 0x000fe80000100a00 */
[----:B---3--:R-:W-:Y:S01]  /*ceca0*/  STSM.16.M88.4 [R0], R152 ;  /* 0x0000009800007844 */ /* 0x008fe20000000200 */
[----:B------:R-:W-:Y:S06]  /*cecb0*/  BAR.SYNC.DEFER_BLOCKING 0x0 ;  /* 0x0000000000007b1d */ /* 0x000fec0000010000 */
[----:B------:R-:W3:Y:S02]  /*cecc0*/  LDS.128 R152, [R12] ;  /* 0x000000000c987984 */ /* 0x000ee40000000c00 */
        /* <DEDUP_REMOVED lines=1731> */
[----:B------:R-:W4:Y:S01]  /*d5900*/  LDS.128 R156, [R12] ;  /* 0x000000000c9c7984 */ /* 0x000f220000000c00 */
[----:B------:R-:W-:Y:S06]  /*d5910*/  BAR.SYNC.DEFER_BLOCKING 0x0 ;  /* 0x0000000000007b1d */ /* 0x000fec0000010000 */
[----:B----4-:R-:W-:Y:S04]  /*d5920*/  STL.64 [R1+0x19f0], R156 ;  /* 0x0019f09c01007387 */ /* 0x010fe80000100a00 */
[----:B------:R-:W-:Y:S04]  /*d5930*/  STL.64 [R1+0x19f8], R158 ;  /* 0x0019f89e01007387 */ /* 0x000fe80000100a00 */
[----:B---3--:R-:W-:Y:S01]  /*d5940*/  STSM.16.M88.4 [R0], R152 ;  /* 0x0000009800007844 */ /* 0x008fe20000000200 */
[----:B------:R-:W-:Y:S06]  /*d5950*/  BAR.SYNC.DEFER_BLOCKING 0x0 ;  /* 0x0000000000007b1d */ /* 0x000fec0000010000 */
[----:B------:R-:W3:Y:S04]  /*d5960*/  LDS.128 R152, [R12] ;  /* 0x000000000c987984 */ /* 0x000ee80000000c00 */
[----:B---3--:R3:W-:Y:S04]  /*d5970*/  STL.64 [R1+0x15f0], R152 ;  /* 0x0015f09801007387 */ /* 0x0087e80000100a00 */
[----:B------:R4:W-:Y:S04]  /*d5980*/  STL.64 [R1+0x15f8], R154 ;  /* 0x0015f89a01007387 */ /* 0x0009e80000100a00 */
[----:B---3--:R-:W3:Y:S04]  /*d5990*/  LDL.LU R152, [R1+0x1a04] ;  /* 0x001a040001987983 */ /* 0x008ee80000300800 */
[----:B------:R-:W3:Y:S04]  /*d59a0*/  LDL.LU R153, [R1+0x1a0c] ;  /* 0x001a0c0001997983 */ /* 0x000ee80000300800 */
[----:B----4-:R-:W3:Y:S04]  /*d59b0*/  LDL.LU R154, [R1+0x1604] ;  /* 0x00160400019a7983 */ /* 0x010ee80000300800 */
[----:B------:R-:W3:Y:S01]  /*d59c0*/  LDL.LU R155, [R1+0x160c] ;  /* 0x00160c00019b7983 */ /* 0x000ee20000300800 */
[----:B------:R-:W-:Y:S01]  /*d59d0*/  BAR.SYNC.DEFER_BLOCKING 0x0 ;  /* 0x0000000000007b1d */ /* 0x000fe20000010000 */
[----:B------:R-:W-:Y:S01]  /*d59e0*/  MOV R22, R24 ;  /* 0x0000001800167202 */ /* 0x000fe20000000f00 */
[----:B------:R-:W-:-:S05]  /*d59f0*/  IMAD.MOV.U32 R23, RZ, RZ, R26 ;  /* 0x000000ffff177224 */ /* 0x000fca00078e001a */
        /* <DEDUP_REMOVED lines=20> */
[----:B--2---:R2:W-:Y:S02]  /*d5b40*/  STSM.16.M88.4 [R0], R20 ;  /* 0x0000001400007844 */ /* 0x0045e40000000200 */
[----:B--2---:R-:W-:Y:S01]  /*d5b50*/  MOV R22, R25 ;  /* 0x0000001900167202 */ /* 0x004fe20000000f00 */
[----:B------:R-:W-:Y:S01]  /*d5b60*/  IMAD.MOV.U32 R23, RZ, RZ, R27 ;  /* 0x000000ffff177224 */ /* 0x000fe200078e001b */
[----:B------:R-:W-:Y:S06]  /*d5b70*/  BAR.SYNC.DEFER_BLOCKING 0x0 ;  /* 0x0000000000007b1d */ /* 0x000fec0000010000 */
[----:B------:R-:W2:Y:S04]  /*d5b80*/  LDL.LU R20, [R1+0x204] ;  /* 0x0002040001147983 */ /* 0x000ea80000300800 */
[----:B------:R-:W2:Y:S04]  /*d5b90*/  LDL.LU R21, [R1+0x20c] ;  /* 0x00020c0001157983 */ /* 0x000ea80000300800 */
[----:B------:R-:W4:Y:S01]  /*d5ba0*/  LDS.128 R24, [R12] ;  /* 0x000000000c187984 */ /* 0x000f220000000c00 */
[----:B------:R-:W-:Y:S06]  /*d5bb0*/  BAR.SYNC.DEFER_BLOCKING 0x0 ;  /* 0x0000000000007b1d */ /* 0x000fec0000010000 */
        /* <DEDUP_REMOVED lines=257> */
[----:B------:R-:W-:Y:S01]  /*d6bd0*/  LDS.128 R240, [R12] ;  /* 0x000000000cf07984 */ /* 0x000fe20000000c00 */
[----:B------:R-:W-:Y:S06]  /*d6be0*/  BAR.SYNC.DEFER_BLOCKING 0x0 ;  /* 0x0000000000007b1d */ /* 0x000fec0000010000 */
[----:B------:R-:W2:Y:S04]  /*d6bf0*/  LDL.LU R23, [R1+0xe48] ;  /* 0x000e480001177983 */ /* 0x000ea80000300800 */
        /* <DEDUP_REMOVED lines=695> */
[----:B------:R-:W-:Y:S01]  /*d9770*/  STL.64 [R1+0x6c8], R30 ;  /* 0x0006c81e01007387 */ /* 0x000fe20000100a00 */
[----:B------:R-:W-:Y:S01]  /*d9780*/  MOV R22, R73 ;  /* 0x0000004900167202 */ /* 0x000fe20000000f00 */
[----:B------:R-:W-:-:S02]  /*d9790*/  IMAD.MOV.U32 R23, RZ, RZ, R75 ;  /* 0x000000ffff177224 */ /* 0x000fc400078e004b */
        /* <DEDUP_REMOVED lines=35> */
[----:B------:R-:W-:Y:S01]  /*d99d0*/  BAR.SYNC.DEFER_BLOCKING 0x0 ;  /* 0x0000000000007b1d */ /* 0x000fe20000010000 */
[----:B------:R-:W-:Y:S01]  /*d99e0*/  MOV R22, R76 ;  /* 0x0000004c00167202 */ /* 0x000fe20000000f00 */
[----:B------:R-:W-:-:S04]  /*d99f0*/  IMAD.MOV.U32 R23, RZ, RZ, R78 ;  /* 0x000000ffff177224 */ /* 0x000fc800078e004e */
[----:B----4-:R-:W-:Y:S04]  /*d9a00*/  STL.64 [R1+0x16c0], R28 ;  /* 0x0016c01c01007387 */ /* 0x010fe80000100a00 */
[----:B------:R-:W-:Y:S04]  /*d9a10*/  STL.64 [R1+0x16c8], R30 ;  /* 0x0016c81e01007387 */ /* 0x000fe80000100a00 */
[----:B---3--:R-:W-:Y:S01]  /*d9a20*/  STSM.16.M88.4 [R0], R24 ;  /* 0x0000001800007844 */ /* 0x008fe20000000200 */
[----:B------:R-:W-:Y:S06]  /*d9a30*/  BAR.SYNC.DEFER_BLOCKING 0x0 ;  /* 0x0000000000007b1d */ /* 0x000fec0000010000 */
[----:B------:R-:W3:Y:S02]  /*d9a40*/  LDS.128 R24, [R12] ;  /* 0x000000000c187984 */ /* 0x000ee40000000c00 */
[----:B------:R-:W-:Y:S06]  /*d9a50*/  BAR.SYNC.DEFER_BLOCKING 0x0 ;  /* 0x0000000000007b1d */ /* 0x000fec0000010000 */
[----:B--2---:R2:W-:Y:S04]  /*d9a60*/  STSM.16.M88.4 [R0], R20 ;  /* 0x0000001400007844 */ /* 0x0045e80000000200 */
[----:B---3--:R-:W-:Y:S04]  /*d9a70*/  STL.64 [R1+0x1ef0], R24 ;  /* 0x001ef01801007387 */ /* 0x008fe80000100a00 */
[----:B------:R-:W-:Y:S01]  /*d9a80*/  STL.64 [R1+0x1ef8], R26 ;  /* 0x001ef81a01007387 */ /* 0x000fe20000100a00 */
        /* <DEDUP_REMOVED lines=30> */
[----:B------:R-:W3:Y:S01]  /*d9c70*/  LDL.LU R25, [R1+0x2dc] ;  /* 0x0002dc0001197983 */ /* 0x000ee20000300800 */
[----:B----4-:R-:W-:Y:S01]  /*d9c80*/  MOV R26, R77 ;  /* 0x0000004d001a7202 */ /* 0x010fe20000000f00 */
[----:B------:R-:W-:-:S02]  /*d9c90*/  IMAD.MOV.U32 R27, RZ, RZ, R79 ;  /* 0x000000ffff1b7224 */ /* 0x000fc400078e004f */
        /* <DEDUP_REMOVED lines=78> */
[----:B--2---:R2:W-:Y:S01]  /*da180*/  STSM.16.M88.4 [R0], R20 ;  /* 0x0000001400007844 */ /* 0x0045e20000000200 */
[----:B------:R-:W-:Y:S01]  /*da190*/  BAR.SYNC.DEFER_BLOCKING 0x0 ;  /* 0x0000000000007b1d */ /* 0x000fe20000010000 */
[----:B----4-:R-:W-:Y:S01]  /*da1a0*/  MOV R26, R81 ;  /* 0x00000051001a7202 */ /* 0x010fe20000000f00 */
[----:B------:R-:W-:-:S04]  /*da1b0*/  IMAD.MOV.U32 R27, RZ, RZ, R83 ;  /* 0x000000ffff1b7224 */ /* 0x000fc800078e0053 */
        /* <DEDUP_REMOVED lines=793> */
[----:B------:R-:W-:Y:S04]  /*dd350*/  STL.64 [R1+0xb88], R26 ;  /* 0x000b881a01007387 */ /* 0x000fe80000100a00 */
[----:B---3--:R-:W3:Y:S04]  /*dd360*/  LDL.LU R24, [R1+0x384] ;  /* 0x0003840001187983 */ /* 0x008ee80000300800 */
        /* <DEDUP_REMOVED lines=8> */
[----:B------:R-:W-:Y:S01]  /*dd3f0*/  MOV R26, R121 ;  /* 0x00000079001a7202 */ /* 0x000fe20000000f00 */
[----:B------:R-:W-:Y:S01]  /*dd400*/  IMAD.MOV.U32 R27, RZ, RZ, R123 ;  /* 0x000000ffff1b7224 */ /* 0x000fe200078e007b */
        /* <DEDUP_REMOVED lines=43> */
[----:B---3--:R3:W-:Y:S01]  /*dd6c0*/  STSM.16.M88.4 [R0], R24 ;  /* 0x0000001800007844 */ /* 0x0087e20000000200 */
[----:B------:R-:W-:Y:S06]  /*dd6d0*/  BAR.SYNC.DEFER_BLOCKING 0x0 ;  /* 0x0000000000007b1d */ /* 0x000fec0000010000 */
[----:B---3--:R-:W3:Y:S04]  /*dd6e0*/  LDL.LU R24, [R1+0x1394] ;  /* 0x0013940001187983 */ /* 0x008ee80000300800 */
[----:B------:R-:W3:Y:S04]  /*dd6f0*/  LDL.LU R25, [R1+0x139c] ;  /* 0x00139c0001197983 */ /* 0x000ee80000300800 */
[----:B------:R-:W3:Y:S04]  /*dd700*/  LDL.LU R26, [R1+0xf94] ;  /* 0x000f9400011a7983 */ /* 0x000ee80000300800 */
[----:B------:R-:W3:Y:S04]  /*dd710*/  LDL.LU R27, [R1+0xf9c] ;  /* 0x000f9c00011b7983 */ /* 0x000ee80000300800 */
[----:B------:R-:W4:Y:S01]  /*dd720*/  LDS.128 R228, [R12] ;  /* 0x000000000ce47984 */ /* 0x000f220000000c00 */
[----:B------:R-:W-:Y:S06]  /*dd730*/  BAR.SYNC.DEFER_BLOCKING 0x0 ;  /* 0x0000000000007b1d */ /* 0x000fec0000010000 */
[----:B--2---:R2:W-:Y:S02]  /*dd740*/  STSM.16.M88.4 [R0], R20 ;  /* 0x0000001400007844 */ /* 0x0045e40000000200 */
[----:B------:R-:W-:Y:S06]  /*dd750*/  BAR.SYNC.DEFER_BLOCKING 0x0 ;  /* 0x0000000000007b1d */ /* 0x000fec0000010000 */
[----:B--2---:R-:W2:Y:S04]  /*dd760*/  LDL.LU R20, [R1+0xb94] ;  /* 0x000b940001147983 */ /* 0x004ea80000300800 */
[----:B------:R-:W2:Y:S04]  /*dd770*/  LDL.LU R21, [R1+0xb9c] ;  /* 0x000b9c0001157983 */ /* 0x000ea80000300800 */
[----:B------:R-:W2:Y:S04]  /*dd780*/  LDL.LU R22, [R1+0x794] ;  /* 0x0007940001167983 */ /* 0x000ea80000300800 */
[----:B------:R-:W2:Y:S04]  /*dd790*/  LDL.LU R23, [R1+0x79c] ;  /* 0x00079c0001177983 */ /* 0x000ea80000300800 */
[----:B------:R-:W4:Y:S04]  /*dd7a0*/  LDL.LU R28, [R1+0x394] ;  /* 0x00039400011c7983 */ /* 0x000f280000300800 */
[----:B------:R-:W4:Y:S04]  /*dd7b0*/  LDL.LU R29, [R1+0x39c] ;  /* 0x00039c00011d7983 */ /* 0x000f280000300800 */
[----:B------:R-:W4:Y:S04]  /*dd7c0*/  LDL.LU R32, [R1+0x1ba0] ;  /* 0x001ba00001207983 */ /* 0x000f280000300800 */
[----:B------:R-:W4:Y:S04]  /*dd7d0*/  LDL.LU R33, [R1+0x1ba8] ;  /* 0x001ba80001217983 */ /* 0x000f280000300800 */
[----:B------:R-:W4:Y:S04]  /*dd7e0*/  LDL.LU R34, [R1+0x17a0] ;  /* 0x0017a00001227983 */ /* 0x000f280000300800 */
[----:B------:R-:W4:Y:S04]  /*dd7f0*/  LDL.LU R35, [R1+0x17a8] ;  /* 0x0017a80001237983 */ /* 0x000f280000300800 */
[----:B------:R-:W1:Y:S01]  /*dd800*/  LDS.128 R224, [R12] ;  /* 0x000000000ce07984 */ /* 0x000e620000000c00 */
[----:B------:R-:W-:Y:S01]  /*dd810*/  BAR.SYNC.DEFER_BLOCKING 0x0 ;  /* 0x0000000000007b1d */ /* 0x000fe20000010000 */
[----:B------:R-:W-:Y:S01]  /*dd820*/  MOV R30, R125 ;  /* 0x0000007d001e7202 */ /* 0x000fe20000000f00 */
[----:B------:R-:W-:-:S04]  /*dd830*/  IMAD.MOV.U32 R31, RZ, RZ, R127 ;  /* 0x000000ffff1f7224 */ /* 0x000fc800078e007f */
[----:B---3--:R3:W-:Y:S02]  /*dd840*/  STSM.16.M88.4 [R0], R24 ;  /* 0x0000001800007844 */ /* 0x0087e40000000200 */
[----:B------:R-:W-:Y:S06]  /*dd850*/  BAR.SYNC.DEFER_BLOCKING 0x0 ;  /* 0x0000000000007b1d */ /* 0x000fec0000010000 */
[----:B---3--:R-:W3:Y:S04]  /*dd860*/  LDL.LU R24, [R1+0x13a0] ;  /* 0x0013a00001187983 */ /* 0x008ee80000300800 */
[----:B------:R-:W3:Y:S04]  /*dd870*/  LDL.LU R25, [R1+0x13a8] ;  /* 0x0013a80001197983 */ /* 0x000ee80000300800 */
[----:B------:R-:W3:Y:S04]  /*dd880*/  LDL.LU R26, [R1+0xfa0] ;  /* 0x000fa000011a7983 */ /* 0x000ee80000300800 */
[----:B------:R-:W3:Y:S04]  /*dd890*/  LDL.LU R27, [R1+0xfa8] ;  /* 0x000fa800011b7983 */ /* 0x000ee80000300800 */
[----:B------:R-:W1:Y:S01]  /*dd8a0*/  LDS.128 R220, [R12] ;  /* 0x000000000cdc7984 */ /* 0x000e620000000c00 */
[----:B------:R-:W-:Y:S06]  /*dd8b0*/  BAR.SYNC.DEFER_BLOCKING 0x0 ;  /* 0x0000000000007b1d */ /* 0x000fec0000010000 */
[----:B--2---:R2:W-:Y:S02]  /*dd8c0*/  STSM.16.M88.4 [R0], R20 ;  /* 0x0000001400007844 */ /* 0x0045e40000000200 */
[----:B------:R-:W-:Y:S06]  /*dd8d0*/  BAR.SYNC.DEFER_BLOCKING 0x0 ;  /* 0x0000000000007b1d */ /* 0x000fec0000010000 */
[----:B--2---:R-:W2:Y:S04]  /*dd8e0*/  LDL.LU R20, [R1+0xba0] ;  /* 0x000ba00001147983 */ /* 0x004ea80000300800 */
[----:B------:R-:W2:Y:S04]  /*dd8f0*/  LDL.LU R21, [R1+0xba8] ;  /* 0x000ba80001157983 */ /* 0x000ea80000300800 */
[----:B------:R-:W2:Y:S04]  /*dd900*/  LDL.LU R22, [R1+0x7a0] ;  /* 0x0007a00001167983 */ /* 0x000ea80000300800 */
[----:B------:R-:W2:Y:S04]  /*dd910*/  LDL.LU R23, [R1+0x7a8] ;  /* 0x0007a80001177983 */ /* 0x000ea80000300800 */
[----:B------:R-:W1:Y:S01]  /*dd920*/  LDS.128 R212, [R12] ;  /* 0x000000000cd47984 */ /* 0x000e620000000c00 */
[----:B------:R-:W-:Y:S06]  /*dd930*/  BAR.SYNC.DEFER_BLOCKING 0x0 ;  /* 0x0000000000007b1d */ /* 0x000fec0000010000 */
[----:B----4-:R-:W-:Y:S02]  /*dd940*/  STSM.16.M88.4 [R0], R28 ;  /* 0x0000001c00007844 */ /* 0x010fe40000000200 */
[----:B------:R-:W-:Y:S06]  /*dd950*/  BAR.SYNC.DEFER_BLOCKING 0x0 ;  /* 0x0000000000007b1d */ /* 0x000fec0000010000 */
[----:B------:R-:W4:Y:S02]  /*dd960*/  LDS.128 R204, [R12] ;  /* 0x000000000ccc7984 */ /* 0x000f240000000c00 */
[----:B------:R-:W-:Y:S06]  /*dd970*/  BAR.SYNC.DEFER_BLOCKING 0x0 ;  /* 0x0000000000007b1d */ /* 0x000fec0000010000 */
[----:B------:R-:W-:Y:S02]  /*dd980*/  STSM.16.M88.4 [R0], R32 ;  /* 0x0000002000007844 */ /* 0x000fe40000000200 */
[----:B------:R-:W-:Y:S06]  /*dd990*/  BAR.SYNC.DEFER_BLOCKING 0x0 ;  /* 0x0000000000007b1d */ /* 0x000fec0000010000 */
[----:B------:R-:W4:Y:S02]  /*dd9a0*/  LDS.128 R28, [R12] ;  /* 0x000000000c1c7984 */ /* 0x000f240000000c00 */
[----:B------:R-:W-:Y:S06]  /*dd9b0*/  BAR.SYNC.DEFER_BLOCKING 0x0 ;  /* 0x0000000000007b1d */ /* 0x000fec0000010000 */
[----:B---3--:R-:W-:Y:S02]  /*dd9c0*/  STSM.16.M88.4 [R0], R24 ;  /* 0x0000001800007844 */ /* 0x008fe40000000200 */
[----:B------:R-:W-:Y:S06]  /*dd9d0*/  BAR.SYNC.DEFER_BLOCKING 0x0 ;  /* 0x0000000000007b1d */ /* 0x000fec0000010000 */
[----:B------:R-:W3:Y:S02]  /*dd9e0*/  LDS.128 R24, [R12] ;  /* 0x000000000c187984 */ /* 0x000ee40000000c00 */
[----:B------:R-:W-:Y:S06]  /*dd9f0*/  BAR.SYNC.DEFER_BLOCKING 0x0 ;  /* 0x0000000000007b1d */ /* 0x000fec0000010000 */
[----:B--2---:R2:W-:Y:S02]  /*dda00*/  STSM.16.M88.4 [R0], R20 ;  /* 0x0000001400007844 */ /* 0x0045e40000000200 */
[----:B------:R-:W-:Y:S06]  /*dda10*/  BAR.SYNC.DEFER_BLOCKING 0x0 ;  /* 0x0000000000007b1d */ /* 0x000fec0000010000 */
[----:B--2---:R-:W2:Y:S04]  /*dda20*/  LDL.LU R20, [R1+0x3a0] ;  /* 0x0003a00001147983 */ /* 0x004ea80000300800 */
[----:B------:R-:W2:Y:S04]  /*dda30*/  LDL.LU R21, [R1+0x3a8] ;  /* 0x0003a80001157983 */ /* 0x000ea80000300800 */
[----:B------:R-:W4:Y:S04]  /*dda40*/  LDL.LU R32, [R1+0x1ba4] ;  /* 0x001ba40001207983 */ /* 0x000f280000300800 */
[----:B------:R-:W4:Y:S04]  /*dda50*/  LDL.LU R33, [R1+0x1bac] ;  /* 0x001bac0001217983 */ /* 0x000f280000300800 */
[----:B------:R-:W4:Y:S04]  /*dda60*/  LDL.LU R34, [R1+0x17a4] ;  /* 0x0017a40001227983 */ /* 0x000f280000300800 */
[----:B------:R-:W4:Y:S04]  /*dda70*/  LDL.LU R35, [R1+0x17ac] ;  /* 0x0017ac0001237983 */ /* 0x000f280000300800 */
        /* <DEDUP_REMOVED lines=10> */
[----:B------:R-:W1:Y:S01]  /*ddb20*/  LDS.128 R36, [R12] ;  /* 0x000000000c247984 */ /* 0x000e620000000c00 */
[----:B------:R-:W-:Y:S01]  /*ddb30*/  MOV R22, R128 ;  /* 0x0000008000167202 */ /* 0x000fe20000000f00 */
[----:B------:R-:W-:Y:S01]  /*ddb40*/  IMAD.MOV.U32 R23, RZ, RZ, R130 ;  /* 0x000000ffff177224 */ /* 0x000fe200078e0082 */
[----:B------:R-:W-:Y:S06]  /*ddb50*/  BAR.SYNC.DEFER_BLOCKING 0x0 ;  /* 0x0000000000007b1d */ /* 0x000fec0000010000 */
        /* <DEDUP_REMOVED lines=8> */
[----:B--2---:R-:W-:Y:S01]  /*ddbe0*/  STSM.16.M88.4 [R0], R20 ;  /* 0x0000001400007844 */ /* 0x004fe20000000200 */
[----:B------:R-:W-:Y:S06]  /*ddbf0*/  BAR.SYNC.DEFER_BLOCKING 0x0 ;  /* 0x0000000000007b1d */ /* 0x000fec0000010000 */
[----:B------:R-:W2:Y:S02]  /*ddc00*/  LDS.128 R20, [R12] ;  /* 0x000000000c147984 */ /* 0x000ea40000000c00 */
[----:B------:R-:W-:Y:S06]  /*ddc10*/  BAR.SYNC.DEFER_BLOCKING 0x0 ;  /* 0x0000000000007b1d */ /* 0x000fec0000010000 */
[----:B----4-:R-:W-:Y:S02]  /*ddc20*/  STSM.16.M88.4 [R0], R32 ;  /* 0x0000002000007844 */ /* 0x010fe40000000200 */
[----:B------:R-:W-:Y:S06]  /*ddc30*/  BAR.SYNC.DEFER_BLOCKING 0x0 ;  /* 0x0000000000007b1d */ /* 0x000fec0000010000 */
[----:B------:R-:W4:Y:S02]  /*ddc40*/  LDS.128 R40, [R12] ;  /* 0x000000000c287984 */ /* 0x000f240000000c00 */
[----:B------:R-:W-:Y:S06]  /*ddc50*/  BAR.SYNC.DEFER_BLOCKING 0x0 ;  /* 0x0000000000007b1d */ /* 0x000fec0000010000 */
[----:B---3--:R3:W-:Y:S02]  /*ddc60*/  STSM.16.M88.4 [R0], R44 ;  /* 0x0000002c00007844 */ /* 0x0087e40000000200 */
[----:B------:R-:W-:Y:S06]  /*ddc70*/  BAR.SYNC.DEFER_BLOCKING 0x0 ;  /* 0x0000000000007b1d */ /* 0x000fec0000010000 */
[----:B---3--:R-:W3:Y:S04]  /*ddc80*/  LDL.LU R44, [R1+0xbb0] ;  /* 0x000bb000012c7983 */ /* 0x008ee80000300800 */
[----:B------:R-:W3:Y:S04]  /*ddc90*/  LDL.LU R45, [R1+0xbb8] ;  /* 0x000bb800012d7983 */ /* 0x000ee80000300800 */
[----:B------:R-:W3:Y:S04]  /*ddca0*/  LDL.LU R46, [R1+0x7b0] ;  /* 0x0007b000012e7983 */ /* 0x000ee80000300800 */
[----:B------:R-:W3:Y:S04]  /*ddcb0*/  LDL.LU R47, [R1+0x7b8] ;  /* 0x0007b800012f7983 */ /* 0x000ee80000300800 */
[----:B------:R-:W4:Y:S01]  /*ddcc0*/  LDS.128 R32, [R12] ;  /* 0x000000000c207984 */ /* 0x000f220000000c00 */
[----:B------:R-:W-:Y:S06]  /*ddcd0*/  BAR.SYNC.DEFER_BLOCKING 0x0 ;  /* 0x0000000000007b1d */ /* 0x000fec0000010000 */
[----:B------:R-:W-:Y:S02]  /*ddce0*/  STSM.16.M88.4 [R0], R48 ;  /* 0x0000003000007844 */ /* 0x000fe40000000200 */
[----:B------:R-:W-:Y:S01]  /*ddcf0*/  BAR.SYNC.DEFER_BLOCKING 0x0 ;  /* 0x0000000000007b1d */ /* 0x000fe20000010000 */
[----:B------:R-:W-:Y:S01]  /*ddd00*/  MOV R66, R129 ;  /* 0x0000008100427202 */ /* 0x000fe20000000f00 */
[----:B------:R-:W-:-:S04]  /*ddd10*/  IMAD.MOV.U32 R67, RZ, RZ, R131 ;  /* 0x000000ffff437224 */ /* 0x000fc800078e0083 */
[----:B------:R-:W4:Y:S02]  /*ddd20*/  LDS.128 R60, [R12] ;  /* 0x000000000c3c7984 */ /* 0x000f240000000c00 */
[----:B------:R-:W-:Y:S06]  /*ddd30*/  BAR.SYNC.DEFER_BLOCKING 0x0 ;  /* 0x0000000000007b1d */ /* 0x000fec0000010000 */
[----:B------:R-:W-:Y:S02]  /*ddd40*/  STSM.16.M88.4 [R0], R64 ;  /* 0x0000004000007844 */ /* 0x000fe40000000200 */
[----:B------:R-:W-:Y:S06]  /*ddd50*/  BAR.SYNC.DEFER_BLOCKING 0x0 ;  /* 0x0000000000007b1d */ /* 0x000fec0000010000 */
        /* <DEDUP_REMOVED lines=10> */
[----:B---3--:R3:W-:Y:S02]  /*dde00*/  STSM.16.M88.4 [R0], R44 ;  /* 0x0000002c00007844 */ /* 0x0087e40000000200 */
[----:B------:R-:W-:Y:S06]  /*dde10*/  BAR.SYNC.DEFER_BLOCKING 0x0 ;  /* 0x0000000000007b1d */ /* 0x000fec0000010000 */
[----:B---3--:R-:W3:Y:S04]  /*dde20*/  LDL.LU R44, [R1+0x3b0] ;  /* 0x0003b000012c7983 */ /* 0x008ee80000300800 */
[----:B------:R-:W3:Y:S04]  /*dde30*/  LDL.LU R45, [R1+0x3b8] ;  /* 0x0003b800012d7983 */ /* 0x000ee80000300800 */
[----:B------:R-:W2:Y:S04]  /*dde40*/  LDL.LU R64, [R1+0x1bb4] ;  /* 0x001bb40001407983 */ /* 0x000ea80000300800 */
        /* <DEDUP_REMOVED lines=11> */
[----:B------:R-:W1:Y:S01]  /*ddf00*/  LDS.128 R68, [R12] ;  /* 0x000000000c447984 */ /* 0x000e620000000c00 */
[----:B------:R-:W-:Y:S01]  /*ddf10*/  MOV R46, R132 ;  /* 0x00000084002e7202 */ /* 0x000fe20000000f00 */
[----:B------:R-:W-:Y:S01]  /*ddf20*/  IMAD.MOV.U32 R47, RZ, RZ, R134 ;  /* 0x000000ffff2f7224 */ /* 0x000fe200078e0086 */
[----:B------:R-:W-:Y:S06]  /*ddf30*/  BAR.SYNC.DEFER_BLOCKING 0x0 ;  /* 0x0000000000007b1d */ /* 0x000fec0000010000 */
[----:B------:R-:W4:Y:S04]  /*ddf40*/  LDL.LU R84, [R1+0x3b4] ;  /* 0x0003b40001547983 */ /* 0x000f280000300800 */
[----:B------:R-:W4:Y:S04]  /*ddf50*/  LDL.LU R85, [R1+0x3bc] ;  /* 0x0003bc0001557983 */ /* 0x000f280000300800 */
[----:B------:R-:W4:Y:S04]  /*ddf60*/  LDL.LU R96, [R1+0x1bc0] ;  /* 0x001bc00001607983 */ /* 0x000f280000300800 */
[----:B------:R-:W4:Y:S04]  /*ddf70*/  LDL.LU R97, [R1+0x1bc8] ;  /* 0x001bc80001617983 */ /* 0x000f280000300800 */
[----:B------:R-:W4:Y:S04]  /*ddf80*/  LDL.LU R98, [R1+0x17c0] ;  /* 0x0017c00001627983 */ /* 0x000f280000300800 */
[----:B------:R-:W4:Y:S04]  /*ddf90*/  LDL.LU R99, [R1+0x17c8] ;  /* 0x0017c80001637983 */ /* 0x000f280000300800 */
[----:B---3--:R-:W-:Y:S01]  /*ddfa0*/  STSM.16.M88.4 [R0], R44 ;  /* 0x0000002c00007844 */ /* 0x008fe20000000200 */
[----:B------:R-:W-:Y:S06]  /*ddfb0*/  BAR.SYNC.DEFER_BLOCKING 0x0 ;  /* 0x0000000000007b1d */ /* 0x000fec0000010000 */
[----:B------:R-:W3:Y:S02]  /*ddfc0*/  LDS.128 R44, [R12] ;  /* 0x000000000c2c7984 */ /* 0x000ee40000000c00 */
[----:B------:R-:W-:Y:S06]  /*ddfd0*/  BAR.SYNC.DEFER_BLOCKING 0x0 ;  /* 0x0000000000007b1d */ /* 0x000fec0000010000 */
[----:B--2---:R-:W-:Y:S02]  /*ddfe0*/  STSM.16.M88.4 [R0], R64 ;  /* 0x0000004000007844 */ /* 0x004fe40000000200 */
[----:B------:R-:W-:Y:S06]  /*ddff0*/  BAR.SYNC.DEFER_BLOCKING 0x0 ;  /* 0x0000000000007b1d */ /* 0x000fec0000010000 */
[----:B------:R-:W2:Y:S02]  /*de000*/  LDS.128 R72, [R12] ;  /* 0x000000000c487984 */ /* 0x000ea40000000c00 */
[----:B------:R-:W-:Y:S06]  /*de010*/  BAR.SYNC.DEFER_BLOCKING 0x0 ;  /* 0x0000000000007b1d */ /* 0x000fec0000010000 */
[----:B----4-:R-:W-:Y:S02]  /*de020*/  STSM.16.M88.4 [R0], R76 ;  /* 0x0000004c00007844 */ /* 0x010fe40000000200 */
[----:B------:R-:W-:Y:S06]  /*de030*/  BAR.SYNC.DEFER_BLOCKING 0x0 ;  /* 0x0000000000007b1d */ /* 0x000fec0000010000 */
[----:B------:R-:W4:Y:S02]  /*de040*/  LDS.128 R64, [R12] ;  /* 0x000000000c407984 */ /* 0x000f240000000c00 */
[----:B------:R-:W-:Y:S06]  /*de050*/  BAR.SYNC.DEFER_BLOCKING 0x0 ;  /* 0x0000000000007b1d */ /* 0x000fec0000010000 */
[----:B------:R1:W-:Y:S02]  /*de060*/  STSM.16.M88.4 [R0], R80 ;  /* 0x0000005000007844 */ /* 0x0003e40000000200 */
[----:B------:R-:W-:Y:S06]  /*de070*/  BAR.SYNC.DEFER_BLOCKING 0x0 ;  /* 0x0000000000007b1d */ /* 0x000fec0000010000 */
[----:B-1----:R-:W3:Y:S04]  /*de080*/  LDL.LU R80, [R1+0x13c0] ;  /* 0x0013c00001507983 */ /* 0x002ee80000300800 */
[----:B------:R-:W3:Y:S04]  /*de090*/  LDL.LU R81, [R1+0x13c8] ;  /* 0x0013c80001517983 */ /* 0x000ee80000300800 */
[----:B------:R-:W3:Y:S04]  /*de0a0*/  LDL.LU R82, [R1+0xfc0] ;  /* 0x000fc00001527983 */ /* 0x000ee80000300800 */
[----:B------:R-:W3:Y:S04]  /*de0b0*/  LDL.LU R83, [R1+0xfc8] ;  /* 0x000fc80001537983 */ /* 0x000ee80000300800 */
[----:B------:R-:W2:Y:S04]  /*de0c0*/  LDL.LU R76, [R1+0xbc0] ;  /* 0x000bc000014c7983 */ /* 0x000ea80000300800 */
[----:B------:R-:W2:Y:S04]  /*de0d0*/  LDL.LU R77, [R1+0xbc8] ;  /* 0x000bc800014d7983 */ /* 0x000ea80000300800 */
[----:B------:R-:W2:Y:S04]  /*de0e0*/  LDL.LU R78, [R1+0x7c0] ;  /* 0x0007c000014e7983 */ /* 0x000ea80000300800 */
[----:B------:R-:W2:Y:S04]  /*de0f0*/  LDL.LU R79, [R1+0x7c8] ;  /* 0x0007c800014f7983 */ /* 0x000ea80000300800 */
[----:B------:R-:W1:Y:S01]  /*de100*/  LDS.128 R92, [R12] ;  /* 0x000000000c5c7984 */ /* 0x000e620000000c00 */
[----:B------:R-:W-:Y:S01]  /*de110*/  MOV R86, R133 ;  /* 0x0000008500567202 */ /* 0x000fe20000000f00 */
[----:B------:R-:W-:Y:S01]  /*de120*/  IMAD.MOV.U32 R87, RZ, RZ, R135 ;  /* 0x000000ffff577224 */ /* 0x000fe200078e0087 */
[----:B------:R-:W-:Y:S06]  /*de130*/  BAR.SYNC.DEFER_BLOCKING 0x0 ;  /* 0x0000000000007b1d */ /* 0x000fec0000010000 */
[----:B------:R-:W-:Y:S02]  /*de140*/  STSM.16.M88.4 [R0], R84 ;  /* 0x0000005400007844 */ /* 0x000fe40000000200 */
[----:B------:R-:W-:Y:S06]  /*de150*/  BAR.SYNC.DEFER_BLOCKING 0x0 ;  /* 0x0000000000007b1d */ /* 0x000fec0000010000 */
[----:B------:R-:W1:Y:S02]  /*de160*/  LDS.128 R88, [R12] ;  /* 0x000000000c587984 */ /* 0x000e640000000c00 */
[----:B------:R-:W-:Y:S06]  /*de170*/  BAR.SYNC.DEFER_BLOCKING 0x0 ;  /* 0x0000000000007b1d */ /* 0x000fec0000010000 */
[----:B------:R-:W-:Y:S02]  /*de180*/  STSM.16.M88.4 [R0], R96 ;  /* 0x0000006000007844 */ /* 0x000fe40000000200 */
[----:B------:R-:W-:Y:S06]  /*de190*/  BAR.SYNC.DEFER_BLOCKING 0x0 ;  /* 0x0000000000007b1d */ /* 0x000fec0000010000 */
[----:B------:R-:W1:Y:S02]  /*de1a0*/  LDS.128 R84, [R12] ;  /* 0x000000000c547984 */ /* 0x000e640000000c00 */
        /* <DEDUP_REMOVED lines=43> */
[----:B---3--:R-:W-:Y:S02]  /*de460*/  STSM.16.M88.4 [R0], R104 ;  /* 0x0000006800007844 */ /* 0x008fe40000000200 */
[----:B------:R-:W-:Y:S06]  /*de470*/  BAR.SYNC.DEFER_BLOCKING 0x0 ;  /* 0x0000000000007b1d */ /* 0x000fec0000010000 */
[----:B------:R-:W3:Y:S02]  /*de480*/  LDS.128 R104, [R12] ;  /* 0x000000000c687984 */ /* 0x000ee40000000c00 */
[----:B------:R-:W-:Y:S06]  /*de490*/  BAR.SYNC.DEFER_BLOCKING 0x0 ;  /* 0x0000000000007b1d */ /* 0x000fec0000010000 */
[----:B------:R1:W-:Y:S02]  /*de4a0*/  STSM.16.M88.4 [R0], R108 ;  /* 0x0000006c00007844 */ /* 0x0003e40000000200 */
[----:B------:R-:W-:Y:S06]  /*de4b0*/  BAR.SYNC.DEFER_BLOCKING 0x0 ;  /* 0x0000000000007b1d */ /* 0x000fec0000010000 */
[----:B-1----:R-:W2:Y:S04]  /*de4c0*/  LDL.LU R108, [R1+0xbd0] ;  /* 0x000bd000016c7983 */ /* 0x002ea80000300800 */
        /* <DEDUP_REMOVED lines=59> */
[----:B------:R-:W2:Y:S04]  /*de880*/  LDL.LU R140, [R1+0xbe0] ;  /* 0x000be000018c7983 */ /* 0x000ea80000300800 */
[----:B------:R-:W2:Y:S04]  /*de890*/  LDL.LU R141, [R1+0xbe8] ;  /* 0x000be800018d7983 */ /* 0x000ea80000300800 */
[----:B------:R-:W2:Y:S04]  /*de8a0*/  LDL.LU R142, [R1+0x7e0] ;  /* 0x0007e000018e7983 */ /* 0x000ea80000300800 */
[----:B------:R-:W2:Y:S04]  /*de8b0*/  LDL.LU R143, [R1+0x7e8] ;  /* 0x0007e800018f7983 */ /* 0x000ea80000300800 */
[----:B------:R-:W4:Y:S01]  /*de8c0*/  LDS.128 R128, [R12] ;  /* 0x000000000c807984 */ /* 0x000f220000000c00 */
        /* <DEDUP_REMOVED lines=61> */
[----:B------:R-:W4:Y:S04]  /*deca0*/  LDL.LU R144, [R1+0xbf0] ;  /* 0x000bf00001907983 */ /* 0x000f280000300800 */
[----:B------:R-:W4:Y:S04]  /*decb0*/  LDL.LU R145, [R1+0xbf8] ;  /* 0x000bf80001917983 */ /* 0x000f280000300800 */
[----:B------:R-:W4:Y:S04]  /*decc0*/  LDL.LU R146, [R1+0x7f0] ;  /* 0x0007f00001927983 */ /* 0x000f280000300800 */
[----:B------:R-:W4:Y:S04]  /*decd0*/  LDL.LU R147, [R1+0x7f8] ;  /* 0x0007f80001937983 */ /* 0x000f280000300800 */
[----:B------:R-:W1:Y:S01]  /*dece0*/  LDS.128 R192, [R12] ;  /* 0x000000000cc07984 */ /* 0x000e620000000c00 */
        /* <DEDUP_REMOVED lines=9> */
[----:B--2---:R-:W-:Y:S02]  /*ded80*/  STSM.16.M88.4 [R0], R184 ;  /* 0x000000b800007844 */ /* 0x004fe40000000200 */
[----:B------:R-:W-:Y:S06]  /*ded90*/  BAR.SYNC.DEFER_BLOCKING 0x0 ;  /* 0x0000000000007b1d */ /* 0x000fec0000010000 */
[----:B------:R-:W2:Y:S02]  /*deda0*/  LDS.128 R184, [R12] ;  /* 0x000000000cb87984 */ /* 0x000ea40000000c00 */
[----:B------:R-:W-:Y:S06]  /*dedb0*/  BAR.SYNC.DEFER_BLOCKING 0x0 ;  /* 0x0000000000007b1d */ /* 0x000fec0000010000 */
[----:B----4-:R4:W-:Y:S02]  /*dedc0*/  STSM.16.M88.4 [R0], R144 ;  /* 0x0000009000007844 */ /* 0x0109e40000000200 */
[----:B------:R-:W-:Y:S06]  /*dedd0*/  BAR.SYNC.DEFER_BLOCKING 0x0 ;  /* 0x0000000000007b1d */ /* 0x000fec0000010000 */
[----:B----4-:R-:W4:Y:S04]  /*dede0*/  LDL.LU R144, [R1+0x3f0] ;  /* 0x0003f00001907983 */ /* 0x010f280000300800 */
[----:B------:R-:W4:Y:S04]  /*dedf0*/  LDL.LU R145, [R1+0x3f8] ;  /* 0x0003f80001917983 */ /* 0x000f280000300800 */
[----:B------:R-:W3:Y:S04]  /*dee00*/  LDL.LU R196, [R1+0x1bf4] ;  /* 0x001bf40001c47983 */ /* 0x000ee80000300800 */
[----:B------:R-:W3:Y:S04]  /*dee10*/  LDL.LU R197, [R1+0x1bfc] ;  /* 0x001bfc0001c57983 */ /* 0x000ee80000300800 */
[----:B------:R-:W3:Y:S04]  /*dee20*/  LDL.LU R198, [R1+0x17f4] ;  /* 0x0017f40001c67983 */ /* 0x000ee80000300800 */
[----:B------:R-:W3:Y:S04]  /*dee30*/  LDL.LU R199, [R1+0x17fc] ;  /* 0x0017fc0001c77983 */ /* 0x000ee80000300800 */
[----:B------:R-:W2:Y:S01]  /*dee40*/  LDS.128 R200, [R12] ;  /* 0x000000000cc87984 */ /* 0x000ea20000000c00 */
[----:B------:R-:W-:Y:S01]  /*dee50*/  MOV R146, R148 ;  /* 0x0000009400927202 */ /* 0x000fe20000000f00 */
[----:B------:R-:W-:Y:S01]  /*dee60*/  IMAD.MOV.U32 R147, RZ, RZ, R150 ;  /* 0x000000ffff937224 */ /* 0x000fe200078e0096 */
        /* <DEDUP_REMOVED lines=12> */
[----:B------:R-:W-:Y:S01]  /*def30*/  BAR.SYNC.DEFER_BLOCKING 0x0 ;  /* 0x0000000000007b1d */ /* 0x000fe20000010000 */
[----:B------:R-:W-:-:S05]  /*def40*/  IMAD R3, R11, R14, RZ ;  /* 0x0000000e0b037224 */ /* 0x000fca00078e02ff */
        /* <DEDUP_REMOVED lines=8> */
[----:B------:R-:W-:Y:S01]  /*defd0*/  IMAD R5, R14, 0x80, R3 ;  /* 0x000000800e057824 */ /* 0x000fe200078e0203 */
[----:B------:R-:W-:-:S04]  /*defe0*/  MOV R16, R2 ;  /* 0x0000000200107202 */ /* 0x000fc80000000f00 */
[C---:B------:R-:W-:Y:S02]  /*deff0*/  LEA R4, P1, R5.reuse, R8, 0x2 ;  /* 0x0000000805047211 */ /* 0x040fe400078210ff */
[C---:B------:R-:W-:Y:S02]  /*df000*/  LEA R7, R14.reuse, R5, 0x7 ;  /* 0x000000050e077211 */ /* 0x040fe400078e38ff */
[----:B------:R-:W-:Y:S02]  /*df010*/  LEA.HI.X.SX32 R5, R5, R9, 0x2, P1 ;  /* 0x0000000905057211 */ /* 0x000fe400008f16ff */
[----:B------:R-:W-:Y:S02]  /*df020*/  ISETP.GE.AND P1, PT, R11, R16, PT ;  /* 0x000000100b00720c */ /* 0x000fe40003f26270 */
[----:B------:R-:W1:Y:S01]  /*df030*/  LDC R16, c[0x0][0x228] ;  /* 0x00008a00ff107b82 */ /* 0x000e620000000800 */
[----:B------:R-:W-:Y:S01]  /*df040*/  LEA R2, P0, R3, R8, 0x2 ;  /* 0x0000000803027211 */ /* 0x000fe200078010ff */
[----:B------:R-:W-:-:S03]  /*df050*/  IMAD R14, R14, 0x80, R7 ;  /* 0x000000800e0e7824 */ /* 0x000fc600078e0207 */
[----:B------:R-:W-:Y:S02]  /*df060*/  LEA.HI.X.SX32 R3, R3, R9, 0x2, P0 ;  /* 0x0000000903037211 */ /* 0x000fe400000f16ff */
[----:B------:R-:W-:Y:S02]  /*df070*/  ISETP.GE.AND P0, PT, R10, R235, PT ;  /* 0x000000eb0a00720c */ /* 0x000fe40003f06270 */
[CC--:B------:R-:W-:Y:S02]  /*df080*/  LEA R6, P2, R7.reuse, R8.reuse, 0x2 ;  /* 0x0000000807067211 */ /* 0x0c0fe400078410ff */
[C---:B------:R-:W-:Y:S02]  /*df090*/  LEA R8, P3, R14.reuse, R8, 0x2 ;  /* 0x000000080e087211 */ /* 0x040fe400078610ff */
[-C--:B------:R-:W-:Y:S02]  /*df0a0*/  LEA.HI.X.SX32 R7, R7, R9.reuse, 0x2, P2 ;  /* 0x0000000907077211 */ /* 0x080fe400010f16ff */
[----:B------:R-:W-:-:S02]  /*df0b0*/  LEA.HI.X.SX32 R9, R14, R9, 0x2, P3 ;  /* 0x000000090e097211 */ /* 0x000fc400018f16ff */
[----:B------:R-:W-:Y:S01]  /*df0c0*/  ISETP.LT.AND P3, PT, R15, R236, !P0 ;  /* 0x000000ec0f00720c */ /* 0x000fe20004761270 */
[----:B------:R-:W2:Y:S01]  /*df0d0*/  LDC R14, c[0x0][0x248] ;  /* 0x00009200ff0e7b82 */ /* 0x000ea20000000800 */
[----:B------:R-:W-:Y:S02]  /*df0e0*/  ISETP.LT.AND P2, PT, R13, R18, !P0 ;  /* 0x000000120d00720c */ /* 0x000fe40004741270 */
[----:B-1----:R-:W-:Y:S02]  /*df0f0*/  ISETP.LT.AND P4, PT, R17, R16, !P0 ;  /* 0x000000101100720c */ /* 0x002fe40004781270 */
[----:B------:R-:W-:-:S04]  /*df100*/  IADD3 R16, R10, 0x1, RZ ;  /* 0x000000010a107810 */ /* 0x000fc80007ffe0ff */
[----:B------:R-:W-:Y:S01]  /*df110*/  ISETP.GE.AND P0, PT, R16, R233, PT ;  /* 0x000000e91000720c */ /* 0x000fe20003f06270 */
[----:B---3--:R1:W-:Y:S04]  /*df120*/  STSM.16.M88.4 [R0], R196 ;  /* 0x000000c400007844 */ /* 0x0083e80000000200 */
[----:B-1----:R-:W3:Y:S04]  /*df130*/  LDL.LU R196, [R1+0x3f4] ;  /* 0x0003f40001c47983 */ /* 0x002ee80000300800 */
[----:B------:R-:W3:Y:S04]  /*df140*/  LDL.LU R197, [R1+0x3fc] ;  /* 0x0003fc0001c57983 */ /* 0x000ee80000300800 */
[----:B------:R-:W4:Y:S04]  /*df150*/  LDL.LU R235, [R1+0x1e20] ;  /* 0x001e200001eb7983 */ /* 0x000f280000300800 */
[----:B------:R-:W4:Y:S01]  /*df160*/  LDL.LU R16, [R1+0x1e00] ;  /* 0x001e000001107983 */ /* 0x000f220000300800 */
[----:B------:R-:W-:Y:S01]  /*df170*/  MOV R198, R149 ;  /* 0x0000009500c67202 */ /* 0x000fe20000000f00 */
[----:B------:R-:W-:Y:S01]  /*df180*/  IMAD.MOV.U32 R199, RZ, RZ, R151 ;  /* 0x000000ffffc77224 */ /* 0x000fe200078e0097 */
[----:B------:R-:W-:Y:S01]  /*df190*/  BAR.SYNC.DEFER_BLOCKING 0x0 ;  /* 0x0000000000007b1d */ /* 0x000fe20000010000 */
[----:B------:R-:W-:-:S05]  /*df1a0*/  ISETP.LT.AND P1, PT, R10, R19, !P1 ;  /* 0x000000130a00720c */ /* 0x000fca0004f21270 */
[----:B------:R-:W4:Y:S04]  /*df1b0*/  LDL.LU R233, [R1+0x800] ;  /* 0x0008000001e97983 */ /* 0x000f280000300800 */
[----:B------:R-:W1:Y:S01]  /*df1c0*/  LDS.128 R148, [R12] ;  /* 0x000000000c947984 */ /* 0x000e620000000c00 */
[----:B------:R-:W-:Y:S06]  /*df1d0*/  BAR.SYNC.DEFER_BLOCKING 0x0 ;  /* 0x0000000000007b1d */ /* 0x000fec0000010000 */
[----:B---3--:R2:W-:Y:S02]  /*df1e0*/  STSM.16.M88.4 [R0], R196 ;  /* 0x000000c400007844 */ /* 0x0085e40000000200 */
[----:B--2---:R-:W-:Y:S01]  /*df1f0*/  IMAD R0, R10, R14, RZ ;  /* 0x0000000e0a007224 */ /* 0x004fe200078e02ff */
[----:B------:R-:W-:Y:S03]  /*df200*/  BAR.SYNC.DEFER_BLOCKING 0x0 ;  /* 0x0000000000007b1d */ /* 0x000fe60000010000 */
[----:B------:R-:W-:Y:S01]  /*df210*/  IMAD.WIDE R198, R0, 0x4, R2 ;  /* 0x0000000400c67825 */ /* 0x000fe200078e0202 */
[----:B------:R-:W-:-:S04]  /*df220*/  ISETP.LT.AND P5, PT, R11, R234, !P0 ;  /* 0x000000ea0b00720c */ /* 0x000fc800047a1270 */
[----:B------:R-:W2:Y:S01]  /*df230*/  LDC.64 R196, c[0x0][0x228] ;  /* 0x00008a00ffc47b82 */ /* 0x000ea20000000a00 */
[C---:B------:R-:W-:Y:S01]  /*df240*/  IMAD.WIDE R236, R0.reuse, 0x4, R4 ;  /* 0x0000000400ec7825 */ /* 0x040fe200078e0204 */
[----:B----4-:R-:W-:Y:S04]  /*df250*/  @P1 STG.E desc[UR60][R198.64], R16 ;  /* 0x00000010c6001986 */ /* 0x010fe8000c10193c */
[----:B------:R3:W-:Y:S04]  /*df260*/  @P2 STG.E desc[UR60][R236.64], R235 ;  /* 0x000000ebec002986 */ /* 0x0007e8000c10193c */
[----:B---3--:R-:W3:Y:S04]  /*df270*/  LDL.LU R236, [R1+0x1e10] ;  /* 0x001e100001ec7983 */ /* 0x008ee80000300800 */
[----:B------:R-:W4:Y:S01]  /*df280*/  LDL.LU R237, [R1+0x1800] ;  /* 0x0018000001ed7983 */ /* 0x000f220000300800 */
[----:B------:R-:W-:-:S04]  /*df290*/  IMAD.WIDE R198, R0, 0x4, R6 ;  /* 0x0000000400c67825 */ /* 0x000fc800078e0206 */
[C---:B------:R-:W-:Y:S01]  /*df2a0*/  IMAD.WIDE R234, R0.reuse, 0x4, R8 ;  /* 0x0000000400ea7825 */ /* 0x040fe200078e0208 */
[----:B------:R-:W-:Y:S02]  /*df2b0*/  ISETP.LT.AND P2, PT, R13, R239, !P0 ;  /* 0x000000ef0d00720c */ /* 0x000fe40004741270 */
[----:B------:R-:W1:Y:S01]  /*df2c0*/  LDC R239, c[0x0][0x228] ;  /* 0x00008a00ffef7b82 */ /* 0x000e620000000800 */
[----:B---3--:R3:W-:Y:S04]  /*df2d0*/  @P4 STG.E desc[UR60][R198.64], R236 ;  /* 0x000000ecc6004986 */ /* 0x0087e8000c10193c */
[----:B----4-:R4:W-:Y:S01]  /*df2e0*/  @P3 STG.E desc[UR60][R234.64], R237 ;  /* 0x000000edea003986 */ /* 0x0109e2000c10193c */
[----:B------:R-:W-:Y:S02]  /*df2f0*/  ISETP.LT.AND P3, PT, R17, R238, !P0 ;  /* 0x000000ee1100720c */ /* 0x000fe40004761270 */
[----:B------:R-:W-:Y:S01]  /*df300*/  ISETP.LT.AND P0, PT, R15, R232, !P0 ;  /* 0x000000e80f00720c */ /* 0x000fe20004701270 */
[----:B------:R-:W2:Y:S04]  /*df310*/  LDL.LU R238, [R1] ;  /* 0x0000000001ee7983 */ /* 0x000ea80000300800 */
[----:B------:R-:W2:Y:S01]  /*df320*/  LDL.LU R232, [R1+0x1000] ;  /* 0x0010000001e87983 */ /* 0x000ea20000300800 */
[----:B------:R-:W-:Y:S01]  /*df330*/  IMAD.IADD R16, R0, 0x1, R14 ;  /* 0x0000000100107824 */ /* 0x000fe200078e020e */
[----:B------:R-:W-:Y:S01]  /*df340*/  IADD3 R0, R10, 0x2, RZ ;  /* 0x000000020a007810 */ /* 0x000fe20007ffe0ff */
[----:B---3--:R-:W3:Y:S02]  /*df350*/  LDC.64 R198, c[0x0][0x228] ;  /* 0x00008a00ffc67b82 */ /* 0x008ee40000000a00 */
[----:B----4-:R-:W-:-:S04]  /*df360*/  IMAD.WIDE R234, R16, 0x4, R2 ;  /* 0x0000000410ea7825 */ /* 0x010fc800078e0202 */
[----:B------:R-:W-:Y:S01]  /*df370*/  IMAD.WIDE R236, R16, 0x4, R4 ;  /* 0x0000000410ec7825 */ /* 0x000fe200078e0204 */
[----:B--2---:R-:W-:Y:S02]  /*df380*/  ISETP.GE.AND P1, PT, R0, R197, PT ;  /* 0x000000c50000720c */ /* 0x004fe40003f26270 */
[----:B------:R-:W2:Y:S01]  /*df390*/  LDL.LU R197, [R1+0x1e04] ;  /* 0x001e040001c57983 */ /* 0x000ea20000300800 */
[----:B------:R-:W-:-:S03]  /*df3a0*/  IMAD.IADD R0, R16, 0x1, R14 ;  /* 0x0000000110007824 */ /* 0x000fc600078e020e */
[----:B------:R4:W-:Y:S04]  /*df3b0*/  @P5 STG.E desc[UR60][R234.64], R232 ;  /* 0x000000e8ea005986 */ /* 0x0009e8000c10193c */
[----:B------:R1:W-:Y:S01]  /*df3c0*/  @P2 STG.E desc[UR60][R236.64], R233 ;  /* 0x000000e9ec002986 */ /* 0x0003e2000c10193c */
[----:B----4-:R-:W-:-:S04]  /*df3d0*/  IMAD.WIDE R234, R16, 0x4, R8 ;  /* 0x0000000410ea7825 */ /* 0x010fc800078e0208 */
[----:B-1----:R-:W-:Y:S02]  /*df3e0*/  IMAD.WIDE R232, R16, 0x4, R6 ;  /* 0x0000000410e87825 */ /* 0x002fe400078e0206 */
[----:B------:R-:W1:Y:S03]  /*df3f0*/  LDC R16, c[0x0][0x228] ;  /* 0x00008a00ff107b82 */ /* 0x000e660000000800 */
[----:B------:R-:W-:Y:S04]  /*df400*/  @P3 STG.E desc[UR60][R232.64], R238 ;  /* 0x000000eee8003986 */ /* 0x000fe8000c10193c */
[----:B------:R4:W-:Y:S01]  /*df410*/  @P0 STG.E desc[UR60][R234.64], R244 ;  /* 0x000000f4ea000986 */ /* 0x0009e2000c10193c */
[----:B------:R-:W-:-:S02]  /*df420*/  ISETP.LT.AND P4, PT, R11, R252, !P1 ;  /* 0x000000fc0b00720c */ /* 0x000fc40004f81270 */
[----:B-1----:R-:W-:Y:S01]  /*df430*/  ISETP.LT.AND P2, PT, R17, R16, !P1 ;  /* 0x000000101100720c */ /* 0x002fe20004f41270 */
[----:B----4-:R-:W4:Y:S01]  /*df440*/  LDL.LU R244, [R1+0x1804] ;  /* 0x0018040001f47983 */ /* 0x010f220000300800 */
[----:B------:R-:W-:Y:S01]  /*df450*/  IADD3 R16, R10, 0x3, RZ ;  /* 0x000000030a107810 */ /* 0x000fe20007ffe0ff */
[----:B------:R-:W1:Y:S03]  /*df460*/  LDC R252, c[0x0][0x228] ;  /* 0x00008a00fffc7b82 */ /* 0x000e660000000800 */
[----:B---3--:R-:W-:Y:S02]  /*df470*/  ISETP.GE.AND P0, PT, R16, R199, PT ;  /* 0x000000c71000720c */ /* 0x008fe40003f06270 */
[----:B------:R-:W3:Y:S03]  /*df480*/  LDL.LU R16, [R1+0x1e24] ;  /* 0x001e240001107983 */ /* 0x000ee60000300800 */
[----:B------:R-:W1:Y:S01]  /*df490*/  LDC R238, c[0x0][0x228] ;  /* 0x00008a00ffee7b82 */ /* 0x000e620000000800 */
[----:B------:R-:W4:Y:S01]  /*df4a0*/  LDL.LU R199, [R1+0x1e14] ;  /* 0x001e140001c77983 */ /* 0x000f220000300800 */
[----:B------:R-:W-:-:S06]  /*df4b0*/  ISETP.LT.AND P3, PT, R13, R239, !P1 ;  /* 0x000000ef0d00720c */ /* 0x000fcc0004f61270 */
[----:B------:R-:W1:Y:S01]  /*df4c0*/  LDC R239, c[0x0][0x228] ;  /* 0x00008a00ffef7b82 */ /* 0x000e620000000800 */
[----:B------:R-:W-:-:S07]  /*df4d0*/  IMAD.WIDE R236, R0, 0x4, R2 ;  /* 0x0000000400ec7825 */ /* 0x000fce00078e0202 */
[----:B------:R-:W4:Y:S01]  /*df4e0*/  LDC.64 R232, c[0x0][0x228] ;  /* 0x00008a00ffe87b82 */ /* 0x000f220000000a00 */
[----:B------:R-:W-:Y:S01]  /*df4f0*/  ISETP.LT.AND P1, PT, R15, R196, !P1 ;  /* 0x000000c40f00720c */ /* 0x000fe20004f21270 */
[----:B--2---:R2:W-:Y:S01]  /*df500*/  @P4 STG.E desc[UR60][R236.64], R197 ;  /* 0x000000c5ec004986 */ /* 0x0045e2000c10193c */
[----:B------:R-:W-:-:S04]  /*df510*/  IMAD.WIDE R234, R0, 0x4, R6 ;  /* 0x0000000400ea7825 */ /* 0x000fc800078e0206 */
[----:B--2---:R-:W-:-:S04]  /*df520*/  IMAD.WIDE R196, R0, 0x4, R4 ;  /* 0x0000000400c47825 */ /* 0x004fc800078e0204 */
[C---:B------:R-:W-:Y:S01]  /*df530*/  IMAD.WIDE R236, R0.reuse, 0x4, R8 ;  /* 0x0000000400ec7825 */ /* 0x040fe200078e0208 */
[----:B-1----:R-:W-:Y:S02]  /*df540*/  ISETP.LT.AND P4, PT, R11, R239, !P0 ;  /* 0x000000ef0b00720c */ /* 0x002fe40004781270 */
[----:B------:R-:W2:Y:S04]  /*df550*/  LDL.LU R239, [R1+0x4] ;  /* 0x0000040001ef7983 */ /* 0x000ea80000300800 */
[----:B---3--:R1:W-:Y:S01]  /*df560*/  @P3 STG.E desc[UR60][R196.64], R16 ;  /* 0x00000010c4003986 */ /* 0x0083e2000c10193c */
[----:B------:R-:W-:Y:S02]  /*df570*/  ISETP.LT.AND P3, PT, R13, R252, !P0 ;  /* 0x000000fc0d00720c */ /* 0x000fe40004761270 */
[----:B------:R-:W-:Y:S01]  /*df580*/  IADD3 R0, R0, R14, RZ ;  /* 0x0000000e00007210 */ /* 0x000fe20007ffe0ff */
[----:B----4-:R3:W-:Y:S01]  /*df590*/  @P2 STG.E desc[UR60][R234.64], R199 ;  /* 0x000000c7ea002986 */ /* 0x0107e2000c10193c */
[----:B------:R-:W-:Y:S01]  /*df5a0*/  ISETP.LT.AND P2, PT, R15, R198, !P0 ;  /* 0x000000c60f00720c */ /* 0x000fe20004741270 */
[----:B------:R-:W4:Y:S01]  /*df5b0*/  LDC R252, c[0x0][0x228] ;  /* 0x00008a00fffc7b82 */ /* 0x000f220000000800 */
[----:B------:R-:W-:Y:S01]  /*df5c0*/  ISETP.LT.AND P0, PT, R17, R238, !P0 ;  /* 0x000000ee1100720c */ /* 0x000fe20004701270 */
[----:B------:R3:W-:Y:S01]  /*df5d0*/  @P1 STG.E desc[UR60][R236.64], R244 ;  /* 0x000000f4ec001986 */ /* 0x0007e2000c10193c */
[----:B-1----:R-:W-:-:S03]  /*df5e0*/  VIADD R16, R10, 0x4 ;  /* 0x000000040a107836 */ /* 0x002fc60000000000 */
[----:B------:R-:W4:Y:S01]  /*df5f0*/  LDL.LU R238, [R1+0x804] ;  /* 0x0008040001ee7983 */ /* 0x000f220000300800 */
[----:B------:R-:W-:Y:S01]  /*df600*/  IMAD.WIDE R196, R0, 0x4, R2 ;  /* 0x0000000400c47825 */ /* 0x000fe200078e0202 */
[----:B---3--:R-:W1:Y:S01]  /*df610*/  LDC.64 R198, c[0x0][0x228] ;  /* 0x00008a00ffc67b82 */ /* 0x008e620000000a00 */
[----:B------:R-:W-:Y:S02]  /*df620*/  ISETP.GE.AND P1, PT, R16, R233, PT ;  /* 0x000000e91000720c */ /* 0x000fe40003f26270 */
[----:B------:R-:W3:Y:S01]  /*df630*/  LDL.LU R16, [R1+0x1004] ;  /* 0x0010040001107983 */ /* 0x000ee20000300800 */
[----:B------:R-:W-:-:S04]  /*df640*/  IMAD.WIDE R234, R0, 0x4, R4 ;  /* 0x0000000400ea7825 */ /* 0x000fc800078e0204 */
[----:B------:R-:W2:Y:S08]  /*df650*/  LDC R236, c[0x0][0x228] ;  /* 0x00008a00ffec7b82 */ /* 0x000eb00000000800 */
[----:B------:R-:W1:Y:S08]  /*df660*/  LDC R237, c[0x0][0x228] ;  /* 0x00008a00ffed7b82 */ /* 0x000e700000000800 */
[----:B------:R-:W1:Y:S08]  /*df670*/  LDC R233, c[0x0][0x228] ;  /* 0x00008a00ffe97b82 */ /* 0x000e700000000800 */
[----:B------:R-:W1:Y:S01]  /*df680*/  LDC R244, c[0x0][0x228] ;  /* 0x00008a00fff47b82 */ /* 0x000e620000000800 */
[----:B---3--:R3:W-:Y:S04]  /*df690*/  @P4 STG.E desc[UR60][R196.64], R16 ;  /* 0x00000010c4004986 */ /* 0x0087e8000c10193c */
[----:B----4-:R4:W-:Y:S01]  /*df6a0*/  @P3 STG.E desc[UR60][R234.64], R238 ;  /* 0x000000eeea003986 */ /* 0x0109e2000c10193c */
[----:B---3--:R-:W-:-:S02]  /*df6b0*/  IADD3 R16, R10, 0x5, RZ ;  /* 0x000000050a107810 */ /* 0x008fc40007ffe0ff */
[----:B------:R-:W3:Y:S08]  /*df6c0*/  LDC.64 R196, c[0x0][0x228] ;  /* 0x00008a00ffc47b82 */ /* 0x000ef00000000a00 */
[----:B----4-:R-:W4:Y:S01]  /*df6d0*/  LDC R238, c[0x0][0x228] ;  /* 0x00008a00ffee7b82 */ /* 0x010f220000000800 */
[----:B--2---:R-:W-:Y:S01]  /*df6e0*/  ISETP.LT.AND P3, PT, R13, R236, !P1 ;  /* 0x000000ec0d00720c */ /* 0x004fe20004f61270 */
[----:B------:R-:W-:Y:S01]  /*df6f0*/  IMAD.WIDE R234, R0, 0x4, R6 ;  /* 0x0000000400ea7825 */ /* 0x000fe200078e0206 */
[----:B-1----:R-:W-:-:S03]  /*df700*/  ISETP.LT.AND P4, PT, R11, R237, !P1 ;  /* 0x000000ed0b00720c */ /* 0x002fc60004f81270 */
[----:B------:R-:W-:Y:S01]  /*df710*/  IMAD.WIDE R236, R0, 0x4, R8 ;  /* 0x0000000400ec7825 */ /* 0x000fe200078e0208 */
[----:B------:R-:W-:Y:S04]  /*df720*/  @P0 STG.E desc[UR60][R234.64], R239 ;  /* 0x000000efea000986 */ /* 0x000fe8000c10193c */
[----:B------:R1:W-:Y:S01]  /*df730*/  @P2 STG.E desc[UR60][R236.64], R245 ;  /* 0x000000f5ec002986 */ /* 0x0003e2000c10193c */
[----:B------:R-:W-:-:S03]  /*df740*/  ISETP.GE.AND P2, PT, R16, R199, PT ;  /* 0x000000c71000720c */ /* 0x000fc60003f46270 */
[----:B-1----:R-:W2:Y:S01]  /*df750*/  LDL.LU R245, [R1+0x1008] ;  /* 0x0010080001f57983 */ /* 0x002ea20000300800 */
[----:B----4-:R-:W-:Y:S02]  /*df760*/  ISETP.LT.AND P5, PT, R17, R238, !P1 ;  /* 0x000000ee1100720c */ /* 0x010fe40004fa1270 */
[----:B------:R-:W-:Y:S02]  /*df770*/  ISETP.LT.AND P1, PT, R15, R232, !P1 ;  /* 0x000000e80f00720c */ /* 0x000fe40004f21270 */
[----:B------:R-:W4:Y:S04]  /*df780*/  LDL.LU R232, [R1+0x1e18] ;  /* 0x001e180001e87983 */ /* 0x000f280000300800 */
[----:B------:R-:W3:Y:S04]  /*df790*/  LDL.LU R16, [R1+0x1e08] ;  /* 0x001e080001107983 */ /* 0x000ee80000300800 */
[----:B------:R-:W2:Y:S01]  /*df7a0*/  LDL.LU R199, [R1+0x1e28] ;  /* 0x001e280001c77983 */ /* 0x000ea20000300800 */
[----:B------:R-:W-:-:S04]  /*df7b0*/  IMAD.IADD R0, R0, 0x1, R14 ;  /* 0x0000000100007824 */ /* 0x000fc800078e020e */
[----:B------:R-:W-:-:S04]  /*df7c0*/  IMAD.WIDE R234, R0, 0x4, R2 ;  /* 0x0000000400ea7825 */ /* 0x000fc800078e0202 */
[----:B------:R-:W-:Y:S01]  /*df7d0*/  IMAD.WIDE R236, R0, 0x4, R4 ;  /* 0x0000000400ec7825 */ /* 0x000fe200078e0204 */
[----:B---3--:R1:W-:Y:S04]  /*df7e0*/  @P4 STG.E desc[UR60][R234.64], R16 ;  /* 0x00000010ea004986 */ /* 0x0083e8000c10193c */
[----:B--2---:R2:W-:Y:S01]  /*df7f0*/  @P3 STG.E desc[UR60][R236.64], R199 ;  /* 0x000000c7ec003986 */ /* 0x0045e2000c10193c */
[----:B-1----:R-:W-:-:S03]  /*df800*/  VIADD R16, R10, 0x6 ;  /* 0x000000060a107836 */ /* 0x002fc60000000000 */
[----:B--2---:R-:W2:Y:S02]  /*df810*/  LDL.LU R237, [R1+0x1808] ;  /* 0x0018080001ed7983 */ /* 0x004ea40000300800 */
[----:B------:R-:W-:Y:S01]  /*df820*/  ISETP.GE.AND P0, PT, R16, R197, PT ;  /* 0x000000c51000720c */ /* 0x000fe20003f06270 */
[----:B------:R-:W1:Y:S01]  /*df830*/  LDC R199, c[0x0][0x228] ;  /* 0x00008a00ffc77b82 */ /* 0x000e620000000800 */
[----:B------:R-:W3:Y:S01]  /*df840*/  LDL.LU R16, [R1+0x808] ;  /* 0x0008080001107983 */ /* 0x000ee20000300800 */
[----:B------:R-:W-:Y:S01]  /*df850*/  IMAD.WIDE R238, R0, 0x4, R6 ;  /* 0x0000000400ee7825 */ /* 0x000fe200078e0206 */
[----:B------:R-:W-:-:S03]  /*df860*/  ISETP.LT.AND P3, PT, R11, R233, !P2 ;  /* 0x000000e90b00720c */ /* 0x000fc60005761270 */
[C---:B------:R-:W-:Y:S01]  /*df870*/  IMAD.WIDE R234, R0.reuse, 0x4, R8 ;  /* 0x0000000400ea7825 */ /* 0x040fe200078e0208 */
[----:B----4-:R4:W-:Y:S01]  /*df880*/  @P5 STG.E desc[UR60][R238.64], R232 ;  /* 0x000000e8ee005986 */ /* 0x0109e2000c10193c */
[----:B------:R-:W-:Y:S02]  /*df890*/  ISETP.LT.AND P5, PT, R13, R244, !P2 ;  /* 0x000000f40d00720c */ /* 0x000fe400057a1270 */
[----:B------:R-:W-:Y:S01]  /*df8a0*/  IADD3 R0, R0, R14, RZ ;  /* 0x0000000e00007210 */ /* 0x000fe20007ffe0ff */
[----:B------:R-:W3:Y:S01]  /*df8b0*/  LDL.LU R197, [R1+0x8] ;  /* 0x0000080001c57983 */ /* 0x000ee20000300800 */
[----:B------:R-:W-:Y:S01]  /*df8c0*/  ISETP.LT.AND P4, PT, R17, R252, !P2 ;  /* 0x000000fc1100720c */ /* 0x000fe20005781270 */
[----:B------:R-:W3:Y:S01]  /*df8d0*/  LDC R244, c[0x0][0x228] ;  /* 0x00008a00fff47b82 */ /* 0x000ee20000000800 */
[----:B------:R-:W-:-:S07]  /*df8e0*/  ISETP.LT.AND P6, PT, R15, R198, !P2 ;  /* 0x000000c60f00720c */ /* 0x000fce00057c1270 */
[----:B----4-:R-:W4:Y:S01]  /*df8f0*/  LDC.64 R232, c[0x0][0x228] ;  /* 0x00008a00ffe87b82 */ /* 0x010f220000000a00 */
[----:B-1----:R-:W-:Y:S01]  /*df900*/  ISETP.LT.AND P2, PT, R11, R199, !P0 ;  /* 0x000000c70b00720c */ /* 0x002fe20004741270 */
[----:B------:R-:W-:-:S06]  /*df910*/  IMAD.WIDE R198, R0, 0x4, R2 ;  /* 0x0000000400c67825 */ /* 0x000fcc00078e0202 */
[----:B------:R-:W1:Y:S01]  /*df920*/  LDC R252, c[0x0][0x228] ;  /* 0x00008a00fffc7b82 */ /* 0x000e620000000800 */
[----:B--2---:R2:W-:Y:S04]  /*df930*/  @P1 STG.E desc[UR60][R234.64], R237 ;  /* 0x000000edea001986 */ /* 0x0045e8000c10193c */
[----:B------:R4:W-:Y:S01]  /*df940*/  @P3 STG.E desc[UR60][R198.64], R245 ;  /* 0x000000f5c6003986 */ /* 0x0009e2000c10193c */
[----:B--2---:R-:W-:-:S04]  /*df950*/  IMAD.WIDE R234, R0, 0x4, R4 ;  /* 0x0000000400ea7825 */ /* 0x004fc800078e0204 */
[C---:B------:R-:W-:Y:S01]  /*df960*/  IMAD.WIDE R236, R0.reuse, 0x4, R6 ;  /* 0x0000000400ec7825 */ /* 0x040fe200078e0206 */
[----:B---3--:R2:W-:Y:S03]  /*df970*/  @P5 STG.E desc[UR60][R234.64], R16 ;  /* 0x00000010ea005986 */ /* 0x0085e6000c10193c */
[C---:B------:R-:W-:Y:S01]  /*df980*/  IMAD.WIDE R238, R0.reuse, 0x4, R8 ;  /* 0x0000000400ee7825 */ /* 0x040fe200078e0208 */
[----:B------:R-:W-:Y:S01]  /*df990*/  ISETP.LT.AND P1, PT, R15, R196, !P0 ;  /* 0x000000c40f00720c */ /* 0x000fe20004721270 */
[----:B----4-:R-:W3:Y:S01]  /*df9a0*/  LDC R245, c[0x0][0x228] ;  /* 0x00008a00fff57b82 */ /* 0x010ee20000000800 */
[----:B--2---:R-:W2:Y:S01]  /*df9b0*/  LDL.LU R235, [R1+0x1e0c] ;  /* 0x001e0c0001eb7983 */ /* 0x004ea20000300800 */
[----:B------:R-:W-:-:S06]  /*df9c0*/  IMAD.IADD R0, R0, 0x1, R14 ;  /* 0x0000000100007824 */ /* 0x000fcc00078e020e */
[----:B------:R-:W4:Y:S01]  /*df9d0*/  LDC.64 R198, c[0x0][0x228] ;  /* 0x00008a00ffc67b82 */ /* 0x000f220000000a00 */
[----:B------:R1:W-:Y:S01]  /*df9e0*/  @P4 STG.E desc[UR60][R236.64], R197 ;  /* 0x000000c5ec004986 */ /* 0x0003e2000c10193c */
[----:B------:R-:W-:-:S03]  /*df9f0*/  IADD3 R16, R10, 0x7, RZ ;  /* 0x000000070a107810 */ /* 0x000fc60007ffe0ff */
[----:B------:R1:W-:Y:S04]  /*dfa00*/  @P6 STG.E desc[UR60][R238.64], R246 ;  /* 0x000000f6ee006986 */ /* 0x0003e8000c10193c */
[----:B------:R-:W4:Y:S01]  /*dfa10*/  LDL.LU R14, [R1+0x1e2c] ;  /* 0x001e2c00010e7983 */ /* 0x000f220000300800 */
[----:B-1----:R-:W-:Y:S01]  /*dfa20*/  IMAD.WIDE R196, R0, 0x4, R2 ;  /* 0x0000000400c47825 */ /* 0x002fe200078e0202 */
[----:B------:R-:W-:-:S03]  /*dfa30*/  ISETP.LT.AND P5, PT, R13, R244, !P0 ;  /* 0x000000f40d00720c */ /* 0x000fc600047a1270 */
[----:B------:R-:W-:Y:S01]  /*dfa40*/  IMAD.WIDE R236, R0, 0x4, R6 ;  /* 0x0000000400ec7825 */ /* 0x000fe200078e0206 */
[----:B------:R-:W1:Y:S01]  /*dfa50*/  LDC R246, c[0x0][0x228] ;  /* 0x00008a00fff67b82 */ /* 0x000e620000000800 */
[----:B--2---:R2:W-:Y:S01]  /*dfa60*/  @P2 STG.E desc[UR60][R196.64], R235 ;  /* 0x000000ebc4002986 */ /* 0x0045e2000c10193c */
[----:B------:R-:W-:Y:S01]  /*dfa70*/  ISETP.GE.AND P2, PT, R16, R233, PT ;  /* 0x000000e91000720c */ /* 0x000fe20003f46270 */
[C---:B------:R-:W-:Y:S01]  /*dfa80*/  IMAD.WIDE R238, R0.reuse, 0x4, R8 ;  /* 0x0000000400ee7825 */ /* 0x040fe200078e0208 */
[----:B---3--:R-:W-:Y:S01]  /*dfa90*/  ISETP.LT.AND P0, PT, R17, R245, !P0 ;  /* 0x000000f51100720c */ /* 0x008fe20004701270 */
[----:B------:R-:W3:Y:S01]  /*dfaa0*/  LDL.LU R16, [R1+0x180c] ;  /* 0x00180c0001107983 */ /* 0x000ee20000300800 */
[----:B------:R-:W-:Y:S02]  /*dfab0*/  ISETP.LT.AND P3, PT, R11, R252, !P2 ;  /* 0x000000fc0b00720c */ /* 0x000fe40005761270 */
[----:B------:R-:W3:Y:S01]  /*dfac0*/  LDC R245, c[0x0][0x228] ;  /* 0x00008a00fff57b82 */ /* 0x000ee20000000800 */
[----:B------:R-:W3:Y:S01]  /*dfad0*/  LDL.LU R252, [R1+0x1e1c] ;  /* 0x001e1c0001fc7983 */ /* 0x000ee20000300800 */
[----:B--2---:R-:W-:-:S06]  /*dfae0*/  IMAD.WIDE R234, R0, 0x4, R4 ;  /* 0x0000000400ea7825 */ /* 0x004fcc00078e0204 */
[----:B------:R-:W2:Y:S01]  /*dfaf0*/  LDC R244, c[0x0][0x228] ;  /* 0x00008a00fff47b82 */ /* 0x000ea20000000800 */
[----:B----4-:R4:W-:Y:S01]  /*dfb00*/  @P5 STG.E desc[UR60][R234.64], R14 ;  /* 0x0000000eea005986 */ /* 0x0109e2000c10193c */
[----:B-1----:R-:W-:-:S06]  /*dfb10*/  ISETP.LT.AND P4, PT, R13, R246, !P2 ;  /* 0x000000f60d00720c */ /* 0x002fcc0005781270 */
[----:B------:R-:W1:Y:S08]  /*dfb20*/  LDC R246, c[0x0][0x228] ;  /* 0x00008a00fff67b82 */ /* 0x000e700000000800 */
[----:B----4-:R-:W4:Y:S08]  /*dfb30*/  LDC R14, c[0x0][0x248] ;  /* 0x00009200ff0e7b82 */ /* 0x010f300000000800 */
[----:B------:R-:W2:Y:S08]  /*dfb40*/  LDC R233, c[0x0][0x228] ;  /* 0x00008a00ffe97b82 */ /* 0x000eb00000000800 */
[----:B------:R-:W2:Y:S01]  /*dfb50*/  LDC.64 R196, c[0x0][0x228] ;  /* 0x00008a00ffc47b82 */ /* 0x000ea20000000a00 */
[----:B---3--:R3:W-:Y:S04]  /*dfb60*/  @P0 STG.E desc[UR60][R236.64], R252 ;  /* 0x000000fcec000986 */ /* 0x0087e8000c10193c */
[----:B------:R1:W-:Y:S01]  /*dfb70*/  @P1 STG.E desc[UR60][R238.64], R16 ;  /* 0x00000010ee001986 */ /* 0x0003e2000c10193c */
[----:B----4-:R-:W-:Y:S01]  /*dfb80*/  IMAD.IADD R0, R0, 0x1, R14 ;  /* 0x0000000100007824 */ /* 0x010fe200078e020e */
[----:B------:R-:W-:Y:S01]  /*dfb90*/  ISETP.LT.AND P6, PT, R15, R232, !P2 ;  /* 0x000000e80f00720c */ /* 0x000fe200057c1270 */
[----:B---3--:R-:W3:Y:S01]  /*dfba0*/  LDC R252, c[0x0][0x228] ;  /* 0x00008a00fffc7b82 */ /* 0x008ee20000000800 */
[----:B-1----:R-:W4:Y:S04]  /*dfbb0*/  LDL.LU R238, [R1+0x100c] ;  /* 0x00100c0001ee7983 */ /* 0x002f280000300800 */
[----:B------:R-:W3:Y:S01]  /*dfbc0*/  LDL.LU R239, [R1+0x80c] ;  /* 0x00080c0001ef7983 */ /* 0x000ee20000300800 */
[----:B------:R-:W-:Y:S01]  /*dfbd0*/  IMAD.WIDE R234, R0, 0x4, R2 ;  /* 0x0000000400ea7825 */ /* 0x000fe200078e0202 */
[----:B------:R-:W-:-:S03]  /*dfbe0*/  IADD3 R16, R10, 0x8, RZ ;  /* 0x000000080a107810 */ /* 0x000fc60007ffe0ff */
[----:B------:R-:W-:Y:S01]  /*dfbf0*/  IMAD.WIDE R236, R0, 0x4, R4 ;  /* 0x0000000400ec7825 */ /* 0x000fe200078e0204 */
[----:B------:R-:W-:Y:S02]  /*dfc00*/  ISETP.GE.AND P1, PT, R16, R199, PT ;  /* 0x000000c71000720c */ /* 0x000fe40003f26270 */
[----:B------:R-:W-:Y:S01]  /*dfc10*/  ISETP.LT.AND P2, PT, R17, R246, !P2 ;  /* 0x000000f61100720c */ /* 0x000fe20005741270 */
[----:B------:R-:W-:Y:S01]  /*dfc20*/  VIADD R16, R10, 0x9 ;  /* 0x000000090a107836 */ /* 0x000fe20000000000 */
[----:B------:R-:W3:Y:S01]  /*dfc30*/  LDL.LU R246, [R1+0x1400] ;  /* 0x0014000001f67983 */ /* 0x000ee20000300800 */
[----:B--2---:R-:W-:Y:S02]  /*dfc40*/  ISETP.LT.AND P5, PT, R13, R244, !P1 ;  /* 0x000000f40d00720c */ /* 0x004fe40004fa1270 */
[----:B------:R-:W1:Y:S01]  /*dfc50*/  LDC R244, c[0x0][0x228] ;  /* 0x00008a00fff47b82 */ /* 0x000e620000000800 */
[----:B------:R-:W-:Y:S02]  /*dfc60*/  ISETP.GE.AND P0, PT, R16, R197, PT ;  /* 0x000000c51000720c */ /* 0x000fe40003f06270 */
[----:B------:R-:W-:-:S05]  /*dfc70*/  IADD3 R16, R0, R14, RZ ;  /* 0x0000000e00107210 */ /* 0x000fca0007ffe0ff */
[----:B------:R-:W2:Y:S01]  /*dfc80*/  LDC R197, c[0x0][0x228] ;  /* 0x00008a00ffc57b82 */ /* 0x000ea20000000800 */
[----:B----4-:R-:W-:Y:S04]  /*dfc90*/  @P3 STG.E desc[UR60][R234.64], R238 ;  /* 0x000000eeea003986 */ /* 0x010fe8000c10193c */
[----:B---3--:R3:W-:Y:S01]  /*dfca0*/  @P4 STG.E desc[UR60][R236.64], R239 ;  /* 0x000000efec004986 */ /* 0x0087e2000c10193c */
[----:B------:R-:W-:Y:S02]  /*dfcb0*/  ISETP.LT.AND P3, PT, R15, R198, !P1 ;  /* 0x000000c60f00720c */ /* 0x000fe40004f61270 */
[----:B------:R-:W-:Y:S01]  /*dfcc0*/  ISETP.LT.AND P4, PT, R17, R245, !P1 ;  /* 0x000000f51100720c */ /* 0x000fe20004f81270 */
[----:B------:R-:W4:Y:S01]  /*dfcd0*/  LDC.64 R198, c[0x0][0x228] ;  /* 0x00008a00ffc67b82 */ /* 0x000f220000000a00 */
[----:B------:R-:W-:Y:S01]  /*dfce0*/  ISETP.LT.AND P1, PT, R11, R233, !P1 ;  /* 0x000000e90b00720c */ /* 0x000fe20004f21270 */
[C---:B------:R-:W-:Y:S01]  /*dfcf0*/  IMAD.WIDE R232, R0.reuse, 0x4, R8 ;  /* 0x0000000400e87825 */ /* 0x040fe200078e0208 */
[----:B---3--:R-:W3:Y:S03]  /*dfd00*/  LDL.LU R237, [R1+0xc] ;  /* 0x00000c0001ed7983 */ /* 0x008ee60000300800 */
[----:B------:R-:W-:-:S02]  /*dfd10*/  IMAD.WIDE R234, R0, 0x4, R6 ;  /* 0x0000000400ea7825 */ /* 0x000fc400078e0206 */
[----:B------:R-:W1:Y:S01]  /*dfd20*/  LDC R238, c[0x0][0x228] ;  /* 0x00008a00ffee7b82 */ /* 0x000e620000000800 */
[----:B------:R-:W2:Y:S07]  /*dfd30*/  LDL.LU R0, [R1+0x1e30] ;  /* 0x001e300001007983 */ /* 0x000eae0000300800 */
[----:B------:R-:W1:Y:S08]  /*dfd40*/  LDC R245, c[0x0][0x228] ;  /* 0x00008a00fff57b82 */ /* 0x000e700000000800 */
[----:B------:R-:W1:Y:S01]  /*dfd50*/  LDC R239, c[0x0][0x228] ;  /* 0x00008a00ffef7b82 */ /* 0x000e620000000800 */
[----:B---3--:R3:W-:Y:S01]  /*dfd60*/  @P2 STG.E desc[UR60][R234.64], R237 ;  /* 0x000000edea002986 */ /* 0x0087e2000c10193c */
[----:B------:R-:W-:-:S03]  /*dfd70*/  ISETP.LT.AND P2, PT, R11, R252, !P0 ;  /* 0x000000fc0b00720c */ /* 0x000fc60004741270 */
[----:B------:R4:W-:Y:S01]  /*dfd80*/  @P6 STG.E desc[UR60][R232.64], R247 ;  /* 0x000000f7e8006986 */ /* 0x0009e2000c10193c */
[----:B---3--:R-:W-:-:S03]  /*dfd90*/  IMAD.WIDE R236, R16, 0x4, R2 ;  /* 0x0000000410ec7825 */ /* 0x008fc600078e0202 */
[----:B----4-:R-:W3:Y:S01]  /*dfda0*/  LDL.LU R247, [R1+0x1810] ;  /* 0x0018100001f77983 */ /* 0x010ee20000300800 */
[----:B------:R-:W-:-:S03]  /*dfdb0*/  IMAD.WIDE R232, R16, 0x4, R4 ;  /* 0x0000000410e87825 */ /* 0x000fc600078e0204 */
[----:B--2---:R2:W-:Y:S01]  /*dfdc0*/  @P1 STG.E desc[UR60][R236.64], R0 ;  /* 0x00000000ec001986 */ /* 0x0045e2000c10193c */
[----:B------:R-:W-:-:S03]  /*dfdd0*/  IMAD.WIDE R234, R16, 0x4, R6 ;  /* 0x0000000410ea7825 */ /* 0x000fc600078e0206 */
[----:B------:R-:W4:Y:S01]  /*dfde0*/  LDL.LU R252, [R1+0xc00] ;  /* 0x000c000001fc7983 */ /* 0x000f220000300800 */
[----:B--2---:R-:W-:-:S04]  /*dfdf0*/  IMAD.WIDE R236, R16, 0x4, R8 ;  /* 0x0000000410ec7825 */ /* 0x004fc800078e0208 */
[----:B------:R-:W-:Y:S02]  /*dfe00*/  IMAD.IADD R0, R16, 0x1, R14 ;  /* 0x0000000110007824 */ /* 0x000fe400078e020e */
[----:B------:R-:W2:Y:S04]  /*dfe10*/  LDL.LU R16, [R1+0x1c00] ;  /* 0x001c000001107983 */ /* 0x000ea80000300800 */
[----:B--2---:R2:W-:Y:S04]  /*dfe20*/  @P5 STG.E desc[UR60][R232.64], R16 ;  /* 0x00000010e8005986 */ /* 0x0045e8000c10193c */
[----:B------:R1:W-:Y:S01]  /*dfe30*/  @P4 STG.E desc[UR60][R234.64], R246 ;  /* 0x000000f6ea004986 */ /* 0x0003e2000c10193c */
[----:B--2---:R-:W-:-:S03]  /*dfe40*/  IADD3 R16, R10, 0xa, RZ ;  /* 0x0000000a0a107810 */ /* 0x004fc60007ffe0ff */
[----:B---3--:R2:W-:Y:S01]  /*dfe50*/  @P3 STG.E desc[UR60][R236.64], R247 ;  /* 0x000000f7ec003986 */ /* 0x0085e2000c10193c */
[----:B------:R-:W-:-:S03]  /*dfe60*/  ISETP.GE.AND P1, PT, R16, R199, PT ;  /* 0x000000c71000720c */ /* 0x000fc60003f26270 */
[----:B-1----:R-:W3:Y:S01]  /*dfe70*/  LDL.LU R246, [R1+0x1e34] ;  /* 0x001e340001f67983 */ /* 0x002ee20000300800 */
[----:B------:R-:W-:Y:S02]  /*dfe80*/  ISETP.LT.AND P3, PT, R17, R238, !P0 ;  /* 0x000000ee1100720c */ /* 0x000fe40004761270 */
[----:B------:R-:W-:Y:S01]  /*dfe90*/  ISETP.LT.AND P6, PT, R13, R244, !P1 ;  /* 0x000000f40d00720c */ /* 0x000fe20004fc1270 */
[----:B--2---:R-:W2:Y:S04]  /*dfea0*/  LDL.LU R247, [R1+0x1c04] ;  /* 0x001c040001f77983 */ /* 0x004ea80000300800 */
[----:B------:R-:W3:Y:S04]  /*dfeb0*/  LDL.LU R16, [R1+0x10] ;  /* 0x0000100001107983 */ /* 0x000ee80000300800 */
[----:B------:R-:W2:Y:S04]  /*dfec0*/  LDL.LU R238, [R1+0x400] ;  /* 0x0004000001ee7983 */ /* 0x000ea80000300800 */
[----:B------:R-:W3:Y:S01]  /*dfed0*/  LDL.LU R244, [R1+0x810] ;  /* 0x0008100001f47983 */ /* 0x000ee20000300800 */
[----:B------:R-:W-:Y:S01]  /*dfee0*/  IMAD.WIDE R232, R0, 0x4, R2 ;  /* 0x0000000400e87825 */ /* 0x000fe200078e0202 */
[----:B------:R-:W-:-:S02]  /*dfef0*/  ISETP.LT.AND P4, PT, R15, R196, !P0 ;  /* 0x000000c40f00720c */ /* 0x000fc40004781270 */
[----:B------:R-:W-:Y:S02]  /*dff00*/  ISETP.LT.AND P0, PT, R13, R197, !P0 ;  /* 0x000000c50d00720c */ /* 0x000fe40004701270 */
[----:B----4-:R1:W-:Y:S01]  /*dff10*/  @P2 STG.E desc[UR60][R232.64], R252 ;  /* 0x000000fce8002986 */ /* 0x0103e2000c10193c */
[----:B------:R-:W-:Y:S01]  /*dff20*/  ISETP.LT.AND P5, PT, R15, R198, !P1 ;  /* 0x000000c60f00720c */ /* 0x000fe20004fa1270 */
[C---:B------:R-:W-:Y:S01]  /*dff30*/  IMAD.WIDE R234, R0.reuse, 0x4, R6 ;  /* 0x0000000400ea7825 */ /* 0x040fe200078e0206 */
[----:B------:R-:W-:Y:S01]  /*dff40*/  ISETP.LT.AND P2, PT, R17, R245, !P1 ;  /* 0x000000f51100720c */ /* 0x000fe20004f41270 */
[----:B------:R-:W4:Y:S01]  /*dff50*/  LDC.64 R198, c[0x0][0x228] ;  /* 0x00008a00ffc67b82 */ /* 0x000f220000000a00 */
[----:B------:R-:W-:Y:S01]  /*dff60*/  ISETP.LT.AND P1, PT, R11, R239, !P1 ;  /* 0x000000ef0b00720c */ /* 0x000fe20004f21270 */
[----:B------:R-:W-:-:S04]  /*dff70*/  IMAD.WIDE R236, R0, 0x4, R8 ;  /* 0x0000000400ec7825 */ /* 0x000fc800078e0208 */
[C---:B-1----:R-:W-:Y:S02]  /*dff80*/  IMAD.WIDE R232, R0.reuse, 0x4, R4 ;  /* 0x0000000400e87825 */ /* 0x042fe400078e0204 */
[----:B------:R-:W1:Y:S02]  /*dff90*/  LDC R245, c[0x0][0x228] ;  /* 0x00008a00fff57b82 */ /* 0x000e640000000800 */
[----:B------:R-:W-:-:S06]  /*dffa0*/  IMAD.IADD R0, R0, 0x1, R14 ;  /* 0x0000000100007824 */ /* 0x000fcc00078e020e */
[----:B------:R-:W1:Y:S08]  /*dffb0*/  LDC.64 R196, c[0x0][0x228] ;  /* 0x00008a00ffc47b82 */ /* 0x000e700000000a00 */
[----:B------:R-:W1:Y:S01]  /*dffc0*/  LDC R252, c[0x0][0x228] ;  /* 0x00008a00fffc7b82 */ /* 0x000e620000000800 */
[----:B---3--:R3:W-:Y:S04]  /*dffd0*/  @P0 STG.E desc[UR60][R232.64], R244 ;  /* 0x000000f4e8000986 */ /* 0x0087e8000c10193c */
[----:B--2---:R-:W-:Y:S04]  /*dffe0*/  @P3 STG.E desc[UR60][R234.64], R238 ;  /* 0x000000eeea003986 */ /* 0x004fe8000c10193c */
[----:B------:R-:W-:Y:S01]  /*dfff0*/  @P4 STG.E desc[UR60][R236.64], R16 ;  /* 0x00000010ec004986 */ /* 0x000fe2000c10193c */
[----:B---3--:R-:W-:-:S03]  /*e0000*/  IMAD.WIDE R232, R0, 0x4, R2 ;  /* 0x0000000400e87825 */ /* 0x008fc600078e0202 */
[----:B------:R-:W2:Y:S04]  /*e0010*/  LDL.LU R244, [R1+0xc04] ;  /* 0x000c040001f47983 */ /* 0x000ea80000300800 */
[----:B------:R3:W-:Y:S04]  /*e0020*/  @P1 STG.E desc[UR60][R232.64], R246 ;  /* 0x000000f6e8001986 */ /* 0x0007e8000c10193c */
[----:B---3--:R-:W3:Y:S01]  /*e0030*/  LDL.LU R232, [R1+0x1404] ;  /* 0x0014040001e87983 */ /* 0x008ee20000300800 */
[C---:B------:R-:W-:Y:S01]  /*e0040*/  IMAD.WIDE R234, R0.reuse, 0x4, R4 ;  /* 0x0000000400ea7825 */ /* 0x040fe200078e0204 */
[----:B------:R-:W3:Y:S02]  /*e0050*/  LDC R246, c[0x0][0x228] ;  /* 0x00008a00fff67b82 */ /* 0x000ee40000000800 */
[----:B------:R-:W2:Y:S01]  /*e0060*/  LDL.LU R233, [R1+0x1814] ;  /* 0x0018140001e97983 */ /* 0x000ea20000300800 */
[----:B------:R-:W-:-:S03]  /*e0070*/  IMAD.WIDE R236, R0, 0x4, R6 ;  /* 0x0000000400ec7825 */ /* 0x000fc600078e0206 */
[----:B------:R4:W-:Y:S01]  /*e0080*/  @P6 STG.E desc[UR60][R234.64], R247 ;  /* 0x000000f7ea006986 */ /* 0x0009e2000c10193c */
[----:B------:R-:W-:Y:S01]  /*e0090*/  IMAD.WIDE R238, R0, 0x4, R8 ;  /* 0x0000000400ee7825 */ /* 0x000fe200078e0208 */
[----:B----4-:R-:W4:Y:S01]  /*e00a0*/  LDC R247, c[0x0][0x228] ;  /* 0x00008a00fff77b82 */ /* 0x010f220000000800 */
[----:B------:R-:W-:-:S04]  /*e00b0*/  IADD3 R16, R10, 0xb, RZ ;  /* 0x0000000b0a107810 */ /* 0x000fc80007ffe0ff */
[----:B------:R-:W-:Y:S01]  /*e00c0*/  ISETP.GE.AND P1, PT, R16, R199, PT ;  /* 0x000000c71000720c */ /* 0x000fe20003f26270 */
[----:B------:R-:W-:-:S03]  /*e00d0*/  VIADD R16, R10, 0xc ;  /* 0x0000000c0a107836 */ /* 0x000fc60000000000 */
[----:B------:R-:W-:Y:S02]  /*e00e0*/  ISETP.LT.AND P3, PT, R15, R198, !P1 ;  /* 0x000000c60f00720c */ /* 0x000fe40004f61270 */
[----:B-1----:R-:W-:Y:S01]  /*e00f0*/  ISETP.GE.AND P0, PT, R16, R197, PT ;  /* 0x000000c51000720c */ /* 0x002fe20003f06270 */
[----:B------:R-:W1:Y:S01]  /*e0100*/  LDC.64 R198, c[0x0][0x228] ;  /* 0x00008a00ffc67b82 */ /* 0x000e620000000a00 */
[----:B------:R-:W-:Y:S01]  /*e0110*/  IADD3 R0, R0, R14, RZ ;  /* 0x0000000e00007210 */ /* 0x000fe20007ffe0ff */
[----:B------:R-:W2:Y:S04]  /*e0120*/  LDL.LU R16, [R1+0x14] ;  /* 0x0000140001107983 */ /* 0x000ea80000300800 */
[----:B------:R-:W2:Y:S01]  /*e0130*/  LDL.LU R197, [R1+0x1e38] ;  /* 0x001e380001c57983 */ /* 0x000ea20000300800 */
[----:B----4-:R-:W-:-:S02]  /*e0140*/  ISETP.LT.AND P4, PT, R17, R247, !P1 ;  /* 0x000000f71100720c */ /* 0x010fc40004f81270 */
[----:B------:R-:W4:Y:S01]  /*e0150*/  LDC R247, c[0x0][0x228] ;  /* 0x00008a00fff77b82 */ /* 0x000f220000000800 */
[----:B---3--:R-:W-:Y:S04]  /*e0160*/  @P2 STG.E desc[UR60][R236.64], R232 ;  /* 0x000000e8ec002986 */ /* 0x008fe8000c10193c */
[----:B--2---:R2:W-:Y:S03]  /*e0170*/  @P5 STG.E desc[UR60][R238.64], R233 ;  /* 0x000000e9ee005986 */ /* 0x0045e6000c10193c */
[----:B--2---:R-:W2:Y:S01]  /*e0180*/  LDC R233, c[0x0][0x228] ;  /* 0x00008a00ffe97b82 */ /* 0x004ea20000000800 */
[----:B------:R-:W-:Y:S02]  /*e0190*/  ISETP.LT.AND P2, PT, R13, R246, !P1 ;  /* 0x000000f60d00720c */ /* 0x000fe40004f41270 */
[----:B------:R-:W-:Y:S01]  /*e01a0*/  ISETP.LT.AND P1, PT, R11, R245, !P1 ;  /* 0x000000f50b00720c */ /* 0x000fe20004f21270 */
[----:B------:R-:W3:Y:S04]  /*e01b0*/  LDL.LU R246, [R1+0x1c08] ;  /* 0x001c080001f67983 */ /* 0x000ee80000300800 */
[----:B------:R-:W4:Y:S01]  /*e01c0*/  LDL.LU R245, [R1+0x404] ;  /* 0x0004040001f57983 */ /* 0x000f220000300800 */
[----:B--2---:R-:W-:Y:S01]  /*e01d0*/  ISETP.LT.AND P5, PT, R13, R233, !P0 ;  /* 0x000000e90d00720c */ /* 0x004fe200047a1270 */
[----:B------:R-:W-:-:S06]  /*e01e0*/  IMAD.WIDE R232, R0, 0x4, R2 ;  /* 0x0000000400e87825 */ /* 0x000fcc00078e0202 */
[----:B------:R2:W-:Y:S04]  /*e01f0*/  @P1 STG.E desc[UR60][R232.64], R244 ;  /* 0x000000f4e8001986 */ /* 0x0005e8000c10193c */
[----:B--2---:R-:W2:Y:S01]  /*e0200*/  LDL.LU R233, [R1+0x814] ;  /* 0x0008140001e97983 */ /* 0x004ea20000300800 */
[----:B------:R-:W1:Y:S01]  /*e0210*/  LDC R244, c[0x0][0x228] ;  /* 0x00008a00fff47b82 */ /* 0x000e620000000800 */
[----:B------:R-:W-:-:S04]  /*e0220*/  IMAD.WIDE R234, R0, 0x4, R4 ;  /* 0x0000000400ea7825 */ /* 0x000fc800078e0204 */
[----:B------:R-:W-:-:S04]  /*e0230*/  IMAD.WIDE R236, R0, 0x4, R6 ;  /* 0x0000000400ec7825 */ /* 0x000fc800078e0206 */
[----:B------:R-:W-:Y:S01]  /*e0240*/  IMAD.WIDE R238, R0, 0x4, R8 ;  /* 0x0000000400ee7825 */ /* 0x000fe200078e0208 */
[----:B------:R-:W-:-:S03]  /*e0250*/  ISETP.LT.AND P6, PT, R11, R252, !P0 ;  /* 0x000000fc0b00720c */ /* 0x000fc600047c1270 */
[----:B------:R-:W-:Y:S01]  /*e0260*/  IMAD.IADD R0, R0, 0x1, R14 ;  /* 0x0000000100007824 */ /* 0x000fe200078e020e */
[----:B------:R-:W3:Y:S01]  /*e0270*/  LDC R252, c[0x0][0x228] ;  /* 0x00008a00fffc7b82 */ /* 0x000ee20000000800 */
[----:B-1----:R-:W-:Y:S01]  /*e0280*/  ISETP.LT.AND P1, PT, R17, R244, !P0 ;  /* 0x000000f41100720c */ /* 0x002fe20004721270 */
[----:B--2---:R1:W-:Y:S04]  /*e0290*/  @P2 STG.E desc[UR60][R234.64], R233 ;  /* 0x000000e9ea002986 */ /* 0x0043e8000c10193c */
[----:B----4-:R2:W-:Y:S04]  /*e02a0*/  @P4 STG.E desc[UR60][R236.64], R245 ;  /* 0x000000f5ec004986 */ /* 0x0105e8000c10193c */
[----:B------:R4:W-:Y:S01]  /*e02b0*/  @P3 STG.E desc[UR60][R238.64], R16 ;  /* 0x00000010ee003986 */ /* 0x0009e2000c10193c */
[----:B------:R-:W-:Y:S01]  /*e02c0*/  ISETP.LT.AND P2, PT, R15, R196, !P0 ;  /* 0x000000c40f00720c */ /* 0x000fe20004741270 */
[----:B-1----:R-:W-:-:S02]  /*e02d0*/  IMAD.WIDE R232, R0, 0x4, R2 ;  /* 0x0000000400e87825 */ /* 0x002fc400078e0202 */
[----:B--2---:R-:W2:Y:S01]  /*e02e0*/  LDL.LU R237, [R1+0x1818] ;  /* 0x0018180001ed7983 */ /* 0x004ea20000300800 */
[----:B----4-:R-:W-:-:S03]  /*e02f0*/  IADD3 R16, R10, 0xd, RZ ;  /* 0x0000000d0a107810 */ /* 0x010fc60007ffe0ff */
[----:B------:R-:W4:Y:S01]  /*e0300*/  LDL.LU R238, [R1+0x408] ;  /* 0x0004080001ee7983 */ /* 0x000f220000300800 */
[----:B------:R-:W-:-:S03]  /*e0310*/  IMAD.WIDE R234, R0, 0x4, R4 ;  /* 0x0000000400ea7825 */ /* 0x000fc600078e0204 */
[----:B------:R-:W4:Y:S01]  /*e0320*/  LDL.LU R244, [R1+0x818] ;  /* 0x0008180001f47983 */ /* 0x000f220000300800 */
[----:B------:R-:W-:-:S03]  /*e0330*/  ISETP.GE.AND P0, PT, R16, R199, PT ;  /* 0x000000c71000720c */ /* 0x000fc60003f06270 */
[----:B------:R-:W2:Y:S04]  /*e0340*/  LDL.LU R199, [R1+0x1408] ;  /* 0x0014080001c77983 */ /* 0x000ea80000300800 */
[----:B------:R1:W-:Y:S04]  /*e0350*/  @P6 STG.E desc[UR60][R232.64], R197 ;  /* 0x000000c5e8006986 */ /* 0x0003e8000c10193c */
[----:B---3--:R3:W-:Y:S01]  /*e0360*/  @P5 STG.E desc[UR60][R234.64], R246 ;  /* 0x000000f6ea005986 */ /* 0x0087e2000c10193c */
[----:B------:R-:W-:Y:S01]  /*e0370*/  ISETP.LT.AND P5, PT, R11, R247, !P0 ;  /* 0x000000f70b00720c */ /* 0x000fe200047a1270 */
[----:B------:R-:W3:Y:S02]  /*e0380*/  LDC R236, c[0x0][0x228] ;  /* 0x00008a00ffec7b82 */ /* 0x000ee40000000800 */
[----:B------:R-:W4:Y:S06]  /*e0390*/  LDL.LU R247, [R1+0xc08] ;  /* 0x000c080001f77983 */ /* 0x000f2c0000300800 */
[----:B------:R-:W4:Y:S08]  /*e03a0*/  LDC R239, c[0x0][0x228] ;  /* 0x00008a00ffef7b82 */ /* 0x000f300000000800 */
[----:B-1----:R-:W1:Y:S08]  /*e03b0*/  LDC.64 R196, c[0x0][0x228] ;  /* 0x00008a00ffc47b82 */ /* 0x002e700000000a00 */
[----:B------:R-:W4:Y:S08]  /*e03c0*/  LDC R245, c[0x0][0x228] ;  /* 0x00008a00fff57b82 */ /* 0x000f300000000800 */
[----:B---3--:R-:W3:Y:S01]  /*e03d0*/  LDC R246, c[0x0][0x228] ;  /* 0x00008a00fff67b82 */ /* 0x008ee20000000800 */
[----:B------:R-:W-:-:S02]  /*e03e0*/  ISETP.LT.AND P4, PT, R13, R252, !P0 ;  /* 0x000000fc0d00720c */ /* 0x000fc40004781270 */
[----:B------:R-:W-:-:S05]  /*e03f0*/  IADD3 R16, R10, 0xe, RZ ;  /* 0x0000000e0a107810 */ /* 0x000fca0007ffe0ff */
[----:B------:R-:W3:Y:S01]  /*e0400*/  LDC R252, c[0x0][0x228] ;  /* 0x00008a00fffc7b82 */ /* 0x000ee20000000800 */
[----:B------:R-:W-:-:S04]  /*e0410*/  IMAD.WIDE R232, R0, 0x4, R6 ;  /* 0x0000000400e87825 */ /* 0x000fc800078e0206 */
[----:B------:R-:W-:-:S04]  /*e0420*/  IMAD.WIDE R234, R0, 0x4, R8 ;  /* 0x0000000400ea7825 */ /* 0x000fc800078e0208 */
[----:B------:R-:W-:Y:S01]  /*e0430*/  IMAD.IADD R0, R0, 0x1, R14 ;  /* 0x0000000100007824 */ /* 0x000fe200078e020e */
[----:B------:R-:W-:Y:S01]  /*e0440*/  ISETP.LT.AND P3, PT, R17, R236, !P0 ;  /* 0x000000ec1100720c */ /* 0x000fe20004761270 */
[----:B--2---:R2:W-:Y:S04]  /*e0450*/  @P1 STG.E desc[UR60][R232.64], R199 ;  /* 0x000000c7e8001986 */ /* 0x0045e8000c10193c */
[----:B------:R3:W-:Y:S01]  /*e0460*/  @P2 STG.E desc[UR60][R234.64], R237 ;  /* 0x000000edea002986 */ /* 0x0007e2000c10193c */
[----:B-1----:R-:W-:Y:S01]  /*e0470*/  ISETP.GE.AND P1, PT, R16, R197, PT ;  /* 0x000000c51000720c */ /* 0x002fe20003f26270 */
[----:B--2---:R-:W-:-:S04]  /*e0480*/  IMAD.WIDE R232, R0, 0x4, R2 ;  /* 0x0000000400e87825 */ /* 0x004fc800078e0202 */
[----:B---3--:R-:W-:-:S04]  /*e0490*/  IMAD.WIDE R234, R0, 0x4, R4 ;  /* 0x0000000400ea7825 */ /* 0x008fc800078e0204 */
[----:B------:R-:W-:Y:S01]  /*e04a0*/  IMAD.WIDE R236, R0, 0x4, R6 ;  /* 0x0000000400ec7825 */ /* 0x000fe200078e0206 */
[----:B----4-:R-:W-:Y:S04]  /*e04b0*/  @P5 STG.E desc[UR60][R232.64], R247 ;  /* 0x000000f7e8005986 */ /* 0x010fe8000c10193c */
[----:B------:R1:W-:Y:S04]  /*e04c0*/  @P4 STG.E desc[UR60][R234.64], R244 ;  /* 0x000000f4ea004986 */ /* 0x0003e8000c10193c */
[----:B------:R2:W-:Y:S01]  /*e04d0*/  @P3 STG.E desc[UR60][R236.64], R238 ;  /* 0x000000eeec003986 */ /* 0x0005e2000c10193c */
[----:B------:R-:W-:-:S02]  /*e04e0*/  ISETP.LT.AND P4, PT, R11, R239, !P1 ;  /* 0x000000ef0b00720c */ /* 0x000fc40004f81270 */
[----:B------:R-:W-:Y:S02]  /*e04f0*/  ISETP.LT.AND P3, PT, R13, R245, !P1 ;  /* 0x000000f50d00720c */ /* 0x000fe40004f61270 */
[----:B------:R-:W-:Y:S01]  /*e0500*/  ISETP.LT.AND P2, PT, R17, R246, !P1 ;  /* 0x000000f61100720c */ /* 0x000fe20004f41270 */
[----:B-1----:R-:W3:Y:S04]  /*e0510*/  LDL.LU R235, [R1+0x18] ;  /* 0x0000180001eb7983 */ /* 0x002ee80000300800 */
[----:B------:R-:W4:Y:S04]  /*e0520*/  LDL.LU R247, [R1+0x181c] ;  /* 0x00181c0001f77983 */ /* 0x000f280000300800 */
[----:B------:R-:W4:Y:S04]  /*e0530*/  LDL.LU R239, [R1+0x140c] ;  /* 0x00140c0001ef7983 */ /* 0x000f280000300800 */
[----:B------:R-:W4:Y:S04]  /*e0540*/  LDL.LU R245, [R1+0x1c0c] ;  /* 0x001c0c0001f57983 */ /* 0x000f280000300800 */
[----:B------:R-:W4:Y:S01]  /*e0550*/  LDL.LU R246, [R1+0x1e3c] ;  /* 0x001e3c0001f67983 */ /* 0x000f220000300800 */
[----:B------:R-:W-:Y:S01]  /*e0560*/  ISETP.LT.AND P0, PT, R15, R198, !P0 ;  /* 0x000000c60f00720c */ /* 0x000fe20004701270 */
[----:B------:R-:W1:Y:S08]  /*e0570*/  LDC R244, c[0x0][0x228] ;  /* 0x00008a00fff47b82 */ /* 0x000e700000000800 */
[----:B------:R-:W1:Y:S08]  /*e0580*/  LDC.64 R198, c[0x0][0x228] ;  /* 0x00008a00ffc67b82 */ /* 0x000e700000000a00 */
[----:B--2---:R-:W2:Y:S01]  /*e0590*/  LDC R238, c[0x0][0x228] ;  /* 0x00008a00ffee7b82 */ /* 0x004ea20000000800 */
[----:B------:R-:W-:-:S04]  /*e05a0*/  IMAD.WIDE R232, R0, 0x4, R8 ;  /* 0x0000000400e87825 */ /* 0x000fc800078e0208 */
[----:B------:R-:W-:Y:S01]  /*e05b0*/  IMAD.IADD R0, R0, 0x1, R14 ;  /* 0x0000000100007824 */ /* 0x000fe200078e020e */
[----:B------:R-:W-:-:S03]  /*e05c0*/  IADD3 R16, R10, 0xf, RZ ;  /* 0x0000000f0a107810 */ /* 0x000fc60007ffe0ff */
[----:B------:R-:W-:Y:S01]  /*e05d0*/  IMAD.WIDE R236, R0, 0x4, R6 ;  /* 0x0000000400ec7825 */ /* 0x000fe200078e0206 */
[----:B---3--:R3:W-:Y:S01]  /*e05e0*/  @P0 STG.E desc[UR60][R232.64], R235 ;  /* 0x000000ebe8000986 */ /* 0x0087e2000c10193c */
[----:B------:R-:W-:Y:S02]  /*e05f0*/  ISETP.LT.AND P0, PT, R15, R196, !P1 ;  /* 0x000000c40f00720c */ /* 0x000fe40004f01270 */
[----:B-1----:R-:W-:Y:S01]  /*e0600*/  ISETP.GE.AND P1, PT, R16, R199, PT ;  /* 0x000000c71000720c */ /* 0x002fe20003f26270 */
[----:B------:R-:W1:Y:S01]  /*e0610*/  LDC.64 R196, c[0x0][0x228] ;  /* 0x00008a00ffc47b82 */ /* 0x000e620000000a00 */
[----:B---3--:R-:W-:-:S04]  /*e0620*/  IMAD.WIDE R232, R0, 0x4, R2 ;  /* 0x0000000400e87825 */ /* 0x008fc800078e0202 */
[----:B------:R-:W-:Y:S01]  /*e0630*/  IMAD.WIDE R234, R0, 0x4, R4 ;  /* 0x0000000400ea7825 */ /* 0x000fe200078e0204 */
[----:B------:R-:W-:Y:S02]  /*e0640*/  ISETP.LT.AND P5, PT, R11, R252, !P1 ;  /* 0x000000fc0b00720c */ /* 0x000fe40004fa1270 */
[----:B------:R-:W3:Y:S04]  /*e0650*/  LDL.LU R252, [R1+0x1c] ;  /* 0x00001c0001fc7983 */ /* 0x000ee80000300800 */
[----:B----4-:R4:W-:Y:S04]  /*e0660*/  @P4 STG.E desc[UR60][R232.64], R246 ;  /* 0x000000f6e8004986 */ /* 0x0109e8000c10193c */
[----:B------:R-:W-:Y:S04]  /*e0670*/  @P3 STG.E desc[UR60][R234.64], R245 ;  /* 0x000000f5ea003986 */ /* 0x000fe8000c10193c */
[----:B------:R4:W-:Y:S01]  /*e0680*/  @P2 STG.E desc[UR60][R236.64], R239 ;  /* 0x000000efec002986 */ /* 0x0009e2000c10193c */
[----:B------:R-:W-:-:S02]  /*e0690*/  ISETP.LT.AND P3, PT, R13, R244, !P1 ;  /* 0x000000f40d00720c */ /* 0x000fc40004f61270 */
[----:B--2---:R-:W-:Y:S01]  /*e06a0*/  ISETP.LT.AND P2, PT, R17, R238, !P1 ;  /* 0x000000ee1100720c */ /* 0x004fe20004f41270 */
[----:B------:R-:W2:Y:S04]  /*e06b0*/  LDL.LU R244, [R1+0x1c10] ;  /* 0x001c100001f47983 */ /* 0x000ea80000300800 */
[----:B------:R-:W3:Y:S01]  /*e06c0*/  LDL.LU R238, [R1+0x40c] ;  /* 0x00040c0001ee7983 */ /* 0x000ee20000300800 */
[----:B----4-:R-:W-:-:S04]  /*e06d0*/  IMAD.WIDE R232, R0, 0x4, R8 ;  /* 0x0000000400e87825 */ /* 0x010fc800078e0208 */
[----:B------:R-:W-:Y:S01]  /*e06e0*/  IMAD.IADD R16, R0, 0x1, R14 ;  /* 0x0000000100107824 */ /* 0x000fe200078e020e */
[----:B------:R-:W-:Y:S01]  /*e06f0*/  ISETP.LT.AND P4, PT, R15, R198, !P1 ;  /* 0x000000c60f00720c */ /* 0x000fe20004f81270 */
[----:B------:R-:W4:Y:S08]  /*e0700*/  LDC R239, c[0x0][0x228] ;  /* 0x00008a00ffef7b82 */ /* 0x000f300000000800 */
[----:B------:R-:W4:Y:S01]  /*e0710*/  LDC.64 R198, c[0x0][0x228] ;  /* 0x00008a00ffc67b82 */ /* 0x000f220000000a00 */
[----:B------:R1:W-:Y:S07]  /*e0720*/  @P0 STG.E desc[UR60][R232.64], R247 ;  /* 0x000000f7e8000986 */ /* 0x0003ee000c10193c */
[----:B------:R-:W4:Y:S08]  /*e0730*/  LDC R246, c[0x0][0x228] ;  /* 0x00008a00fff67b82 */ /* 0x000f300000000800 */
[----:B------:R-:W4:Y:S01]  /*e0740*/  LDC R245, c[0x0][0x228] ;  /* 0x00008a00fff57b82 */ /* 0x000f220000000800 */
[----:B-1----:R-:W4:Y:S01]  /*e0750*/  LDL.LU R233, [R1+0xc0c] ;  /* 0x000c0c0001e97983 */ /* 0x002f220000300800 */
[----:B------:R-:W-:-:S06]  /*e0760*/  IMAD.WIDE R234, R16, 0x4, R2 ;  /* 0x0000000410ea7825 */ /* 0x000fcc00078e0202 */
[----:B------:R-:W1:Y:S01]  /*e0770*/  LDC R247, c[0x0][0x228] ;  /* 0x00008a00fff77b82 */ /* 0x000e620000000800 */
[----:B------:R-:W-:Y:S01]  /*e0780*/  IMAD.WIDE R236, R16, 0x4, R4 ;  /* 0x0000000410ec7825 */ /* 0x000fe200078e0204 */
[----:B----4-:R4:W-:Y:S04]  /*e0790*/  @P5 STG.E desc[UR60][R234.64], R233 ;  /* 0x000000e9ea005986 */ /* 0x0109e8000c10193c */
[----:B----4-:R-:W4:Y:S01]  /*e07a0*/  LDL.LU R235, [R1+0x81c] ;  /* 0x00081c0001eb7983 */ /* 0x010f220000300800 */
[----:B------:R-:W-:Y:S01]  /*e07b0*/  IADD3 R0, R10, 0x10, RZ ;  /* 0x000000100a007810 */ /* 0x000fe20007ffe0ff */
[----:B------:R-:W-:-:S03]  /*e07c0*/  IMAD.WIDE R232, R16, 0x4, R6 ;  /* 0x0000000410e87825 */ /* 0x000fc600078e0206 */
[----:B------:R-:W-:Y:S01]  /*e07d0*/  ISETP.GE.AND P1, PT, R0, R197, PT ;  /* 0x000000c50000720c */ /* 0x000fe20003f26270 */
[----:B------:R-:W-:Y:S01]  /*e07e0*/  IMAD.IADD R0, R16, 0x1, R14 ;  /* 0x0000000110007824 */ /* 0x000fe200078e020e */
[----:B------:R-:W2:Y:S04]  /*e07f0*/  LDL.LU R197, [R1+0x1e40] ;  /* 0x001e400001c57983 */ /* 0x000ea80000300800 */
[----:B----4-:R4:W-:Y:S01]  /*e0800*/  @P3 STG.E desc[UR60][R236.64], R235 ;  /* 0x000000ebec003986 */ /* 0x0109e2000c10193c */
[----:B-1----:R-:W-:-:S03]  /*e0810*/  ISETP.LT.AND P3, PT, R11, R247, !P1 ;  /* 0x000000f70b00720c */ /* 0x002fc60004f61270 */
[----:B---3--:R1:W-:Y:S04]  /*e0820*/  @P2 STG.E desc[UR60][R232.64], R238 ;  /* 0x000000eee8002986 */ /* 0x0083e8000c10193c */
[----:B------:R-:W3:Y:S01]  /*e0830*/  LDL.LU R247, [R1+0xc10] ;  /* 0x000c100001f77983 */ /* 0x000ee20000300800 */
[----:B----4-:R-:W-:Y:S01]  /*e0840*/  IMAD.WIDE R234, R16, 0x4, R8 ;  /* 0x0000000410ea7825 */ /* 0x010fe200078e0208 */
[----:B------:R-:W-:-:S03]  /*e0850*/  IADD3 R16, R10, 0x11, RZ ;  /* 0x000000110a107810 */ /* 0x000fc60007ffe0ff */
[----:B------:R-:W-:Y:S01]  /*e0860*/  IMAD.WIDE R236, R0, 0x4, R8 ;  /* 0x0000000400ec7825 */ /* 0x000fe200078e0208 */
[----:B-1----:R-:W1:Y:S08]  /*e0870*/  LDC R238, c[0x0][0x228] ;  /* 0x00008a00ffee7b82 */ /* 0x002e700000000800 */
[----:B------:R-:W4:Y:S01]  /*e0880*/  LDC.64 R232, c[0x0][0x228] ;  /* 0x00008a00ffe87b82 */ /* 0x000f220000000a00 */
[----:B------:R2:W-:Y:S01]  /*e0890*/  @P4 STG.E desc[UR60][R234.64], R252 ;  /* 0x000000fcea004986 */ /* 0x0005e2000c10193c */
[----:B------:R-:W-:-:S03]  /*e08a0*/  ISETP.GE.AND P0, PT, R16, R199, PT ;  /* 0x000000c71000720c */ /* 0x000fc60003f06270 */
[----:B--2---:R-:W2:Y:S04]  /*e08b0*/  LDL.LU R252, [R1+0x410] ;  /* 0x0004100001fc7983 */ /* 0x004ea80000300800 */
[----:B------:R-:W4:Y:S04]  /*e08c0*/  LDL.LU R16, [R1+0x1410] ;  /* 0x0014100001107983 */ /* 0x000f280000300800 */
[----:B------:R-:W3:Y:S01]  /*e08d0*/  LDL.LU R199, [R1+0x1010] ;  /* 0x0010100001c77983 */ /* 0x000ee20000300800 */
[----:B------:R-:W-:Y:S02]  /*e08e0*/  ISETP.LT.AND P2, PT, R13, R239, !P1 ;  /* 0x000000ef0d00720c */ /* 0x000fe40004f41270 */
[----:B------:R-:W-:Y:S01]  /*e08f0*/  ISETP.LT.AND P4, PT, R17, R246, !P1 ;  /* 0x000000f61100720c */ /* 0x000fe20004f81270 */
[----:B------:R-:W-:Y:S01]  /*e0900*/  IMAD.WIDE R234, R0, 0x4, R2 ;  /* 0x0000000400ea7825 */ /* 0x000fe200078e0202 */
[----:B------:R-:W-:-:S02]  /*e0910*/  ISETP.LT.AND P1, PT, R15, R196, !P1 ;  /* 0x000000c40f00720c */ /* 0x000fc40004f21270 */
[----:B------:R-:W-:Y:S01]  /*e0920*/  ISETP.LT.AND P5, PT, R11, R245, !P0 ;  /* 0x000000f50b00720c */ /* 0x000fe200047a1270 */
[----:B------:R-:W2:Y:S08]  /*e0930*/  LDC R246, c[0x0][0x228] ;  /* 0x00008a00fff67b82 */ /* 0x000eb00000000800 */
[----:B------:R-:W2:Y:S01]  /*e0940*/  LDC R245, c[0x0][0x228] ;  /* 0x00008a00fff57b82 */ /* 0x000ea20000000800 */
[----:B------:R1:W-:Y:S07]  /*e0950*/  @P3 STG.E desc[UR60][R234.64], R197 ;  /* 0x000000c5ea003986 */ /* 0x0003ee000c10193c */
[----:B------:R-:W2:Y:S01]  /*e0960*/  LDC R239, c[0x0][0x228] ;  /* 0x00008a00ffef7b82 */ /* 0x000ea20000000800 */
[----:B-1----:R-:W-:-:S04]  /*e0970*/  IMAD.WIDE R196, R0, 0x4, R4 ;  /* 0x0000000400c47825 */ /* 0x002fc800078e0204 */
[C---:B------:R-:W-:Y:S01]  /*e0980*/  IMAD.WIDE R234, R0.reuse, 0x4, R6 ;  /* 0x0000000400ea7825 */ /* 0x040fe200078e0206 */
[----:B------:R1:W-:Y:S02]  /*e0990*/  @P2 STG.E desc[UR60][R196.64], R244 ;  /* 0x000000f4c4002986 */ /* 0x0003e4000c10193c */
[----:B-1----:R-:W1:Y:S01]  /*e09a0*/  LDC R244, c[0x0][0x228] ;  /* 0x00008a00fff47b82 */ /* 0x002e620000000800 */
[----:B------:R-:W-:Y:S01]  /*e09b0*/  IMAD.IADD R0, R0, 0x1, R14 ;  /* 0x0000000100007824 */ /* 0x000fe200078e020e */
[----:B------:R-:W-:-:S06]  /*e09c0*/  ISETP.LT.AND P3, PT, R15, R198, !P0 ;  /* 0x000000c60f00720c */ /* 0x000fcc0004761270 */
[----:B------:R-:W2:Y:S01]  /*e09d0*/  LDC.64 R196, c[0x0][0x228] ;  /* 0x00008a00ffc47b82 */ /* 0x000ea20000000a00 */
[----:B----4-:R-:W-:Y:S04]  /*e09e0*/  @P4 STG.E desc[UR60][R234.64], R16 ;  /* 0x00000010ea004986 */ /* 0x010fe8000c10193c */
[----:B---3--:R3:W-:Y:S04]  /*e09f0*/  @P1 STG.E desc[UR60][R236.64], R199 ;  /* 0x000000c7ec001986 */ /* 0x0087e8000c10193c */
[----:B---3--:R-:W3:Y:S01]  /*e0a00*/  LDL.LU R236, [R1+0x420] ;  /* 0x0004200001ec7983 */ /* 0x008ee20000300800 */
[----:B-1----:R-:W-:-:S02]  /*e0a10*/  ISETP.LT.AND P2, PT, R13, R244, !P0 ;  /* 0x000000f40d00720c */ /* 0x002fc40004741270 */
[----:B------:R-:W-:Y:S01]  /*e0a20*/  ISETP.LT.AND P0, PT, R17, R238, !P0 ;  /* 0x000000ee1100720c */ /* 0x000fe20004701270 */
[----:B------:R-:W-:Y:S01]  /*e0a30*/  IMAD.WIDE R198, R0, 0x4, R2 ;  /* 0x0000000400c67825 */ /* 0x000fe200078e0202 */
[----:B------:R-:W-:-:S03]  /*e0a40*/  IADD3 R16, R10, 0x12, RZ ;  /* 0x000000120a107810 */ /* 0x000fc60007ffe0ff */
[----:B------:R-:W-:Y:S01]  /*e0a50*/  IMAD.WIDE R234, R0, 0x4, R4 ;  /* 0x0000000400ea7825 */ /* 0x000fe200078e0204 */
[----:B------:R-:W4:Y:S04]  /*e0a60*/  LDL.LU R237, [R1+0x20] ;  /* 0x0000200001ed7983 */ /* 0x000f280000300800 */
[----:B------:R1:W-:Y:S01]  /*e0a70*/  @P5 STG.E desc[UR60][R198.64], R247 ;  /* 0x000000f7c6005986 */ /* 0x0003e2000c10193c */
[----:B------:R-:W-:Y:S01]  /*e0a80*/  ISETP.GE.AND P1, PT, R16, R233, PT ;  /* 0x000000e91000720c */ /* 0x000fe20003f26270 */
[----:B------:R-:W4:Y:S02]  /*e0a90*/  LDC R244, c[0x0][0x228] ;  /* 0x00008a00fff47b82 */ /* 0x000f240000000800 */
[----:B--2---:R2:W-:Y:S01]  /*e0aa0*/  @P2 STG.E desc[UR60][R234.64], R252 ;  /* 0x000000fcea002986 */ /* 0x0045e2000c10193c */
[----:B------:R-:W-:Y:S01]  /*e0ab0*/  ISETP.LT.AND P2, PT, R17, R246, !P1 ;  /* 0x000000f61100720c */ /* 0x000fe20004f41270 */
[----:B-1----:R-:W-:Y:S01]  /*e0ac0*/  IMAD.WIDE R198, R0, 0x4, R6 ;  /* 0x0000000400c67825 */ /* 0x002fe200078e0206 */
[----:B------:R-:W-:-:S02]  /*e0ad0*/  ISETP.LT.AND P4, PT, R13, R245, !P1 ;  /* 0x000000f50d00720c */ /* 0x000fc40004f81270 */
[----:B------:R-:W-:Y:S01]  /*e0ae0*/  IADD3 R16, R10, 0x13, RZ ;  /* 0x000000130a107810 */ /* 0x000fe20007ffe0ff */
[----:B------:R-:W1:Y:S08]  /*e0af0*/  LDC R233, c[0x0][0x228] ;  /* 0x00008a00ffe97b82 */ /* 0x000e700000000800 */
[----:B------:R-:W1:Y:S01]  /*e0b00*/  LDC R247, c[0x0][0x228] ;  /* 0x00008a00fff77b82 */ /* 0x000e620000000800 */
[----:B--2---:R-:W2:Y:S04]  /*e0b10*/  LDL.LU R252, [R1+0x1014] ;  /* 0x0010140001fc7983 */ /* 0x004ea80000300800 */
[----:B------:R-:W2:Y:S04]  /*e0b20*/  LDL.LU R246, [R1+0x1414] ;  /* 0x0014140001f67983 */ /* 0x000ea80000300800 */
[----:B------:R-:W2:Y:S01]  /*e0b30*/  LDL.LU R245, [R1+0x1c14] ;  /* 0x001c140001f57983 */ /* 0x000ea20000300800 */
[----:B------:R-:W-:-:S03]  /*e0b40*/  ISETP.LT.AND P5, PT, R11, R239, !P1 ;  /* 0x000000ef0b00720c */ /* 0x000fc60004fa1270 */
[----:B---3--:R3:W-:Y:S01]  /*e0b50*/  @P0 STG.E desc[UR60][R198.64], R236 ;  /* 0x000000ecc6000986 */ /* 0x0087e2000c10193c */
[----:B------:R-:W-:-:S03]  /*e0b60*/  ISETP.LT.AND P0, PT, R15, R232, !P1 ;  /* 0x000000e80f00720c */ /* 0x000fc60004f01270 */
[----:B------:R-:W2:Y:S01]  /*e0b70*/  LDL.LU R232, [R1+0x1e44] ;  /* 0x001e440001e87983 */ /* 0x000ea20000300800 */
[----:B------:R-:W-:-:S03]  /*e0b80*/  ISETP.GE.AND P1, PT, R16, R197, PT ;  /* 0x000000c51000720c */ /* 0x000fc60003f26270 */
[----:B------:R-:W2:Y:S04]  /*e0b90*/  LDL.LU R16, [R1+0xc14] ;  /* 0x000c140001107983 */ /* 0x000ea80000300800 */
[----:B------:R-:W2:Y:S01]  /*e0ba0*/  LDL.LU R197, [R1+0x414] ;  /* 0x0004140001c57983 */ /* 0x000ea20000300800 */
[----:B------:R-:W-:-:S04]  /*e0bb0*/  IMAD.WIDE R234, R0, 0x4, R8 ;  /* 0x0000000400ea7825 */ /* 0x000fc800078e0208 */
[----:B------:R-:W-:Y:S01]  /*e0bc0*/  IMAD.IADD R0, R0, 0x1, R14 ;  /* 0x0000000100007824 */ /* 0x000fe200078e020e */
[----:B---3--:R-:W3:Y:S01]  /*e0bd0*/  LDC.64 R198, c[0x0][0x228] ;  /* 0x00008a00ffc67b82 */ /* 0x008ee20000000a00 */
[----:B----4-:R4:W-:Y:S01]  /*e0be0*/  @P3 STG.E desc[UR60][R234.64], R237 ;  /* 0x000000edea003986 */ /* 0x0109e2000c10193c */
[----:B------:R-:W-:Y:S01]  /*e0bf0*/  ISETP.LT.AND P3, PT, R13, R244, !P1 ;  /* 0x000000f40d00720c */ /* 0x000fe20004f61270 */
[----:B------:R-:W-:-:S04]  /*e0c00*/  IMAD.WIDE R238, R0, 0x4, R6 ;  /* 0x0000000400ee7825 */ /* 0x000fc800078e0206 */
[----:B----4-:R-:W-:-:S04]  /*e0c10*/  IMAD.WIDE R234, R0, 0x4, R2 ;  /* 0x0000000400ea7825 */ /* 0x010fc800078e0202 */
[----:B------:R-:W-:-:S04]  /*e0c20*/  IMAD.WIDE R236, R0, 0x4, R4 ;  /* 0x0000000400ec7825 */ /* 0x000fc800078e0204 */
[----:B------:R-:W-:Y:S01]  /*e0c30*/  IMAD.IADD R244, R0, 0x1, R14 ;  /* 0x0000000100f47824 */ /* 0x000fe200078e020e */
[----:B--2---:R2:W-:Y:S04]  /*e0c40*/  @P5 STG.E desc[UR60][R234.64], R232 ;  /* 0x000000e8ea005986 */ /* 0x0045e8000c10193c */
[----:B------:R4:W-:Y:S01]  /*e0c50*/  @P4 STG.E desc[UR60][R236.64], R245 ;  /* 0x000000f5ec004986 */ /* 0x0009e2000c10193c */
[----:B-1----:R-:W-:-:S03]  /*e0c60*/  ISETP.LT.AND P4, PT, R11, R233, !P1 ;  /* 0x000000e90b00720c */ /* 0x002fc60004f81270 */
[----:B------:R1:W-:Y:S01]  /*e0c70*/  @P2 STG.E desc[UR60][R238.64], R246 ;  /* 0x000000f6ee002986 */ /* 0x0003e2000c10193c */
[----:B--2---:R-:W-:-:S04]  /*e0c80*/  IMAD.WIDE R234, R0, 0x4, R8 ;  /* 0x0000000400ea7825 */ /* 0x004fc800078e0208 */
[----:B----4-:R-:W-:Y:S01]  /*e0c90*/  IMAD.WIDE R236, R244, 0x4, R2 ;  /* 0x00000004f4ec7825 */ /* 0x010fe200078e0202 */
[----:B------:R-:W-:-:S03]  /*e0ca0*/  IADD3 R0, R10, 0x14, RZ ;  /* 0x000000140a007810 */ /* 0x000fc60007ffe0ff */
[----:B-1----:R-:W-:Y:S01]  /*e0cb0*/  IMAD.WIDE R238, R244, 0x4, R4 ;  /* 0x00000004f4ee7825 */ /* 0x002fe200078e0204 */
[----:B------:R-:W1:Y:S01]  /*e0cc0*/  LDC R245, c[0x0][0x228] ;  /* 0x00008a00fff57b82 */ /* 0x000e620000000800 */
[----:B------:R2:W-:Y:S01]  /*e0cd0*/  @P0 STG.E desc[UR60][R234.64], R252 ;  /* 0x000000fcea000986 */ /* 0x0005e2000c10193c */
[----:B---3--:R-:W-:-:S03]  /*e0ce0*/  ISETP.GE.AND P0, PT, R0, R199, PT ;  /* 0x000000c70000720c */ /* 0x008fc60003f06270 */
[----:B------:R-:W-:Y:S04]  /*e0cf0*/  @P4 STG.E desc[UR60][R236.64], R16 ;  /* 0x00000010ec004986 */ /* 0x000fe8000c10193c */
[----:B------:R3:W-:Y:S01]  /*e0d00*/  @P3 STG.E desc[UR60][R238.64], R197 ;  /* 0x000000c5ee003986 */ /* 0x0007e2000c10193c */
[----:B------:R-:W4:Y:S08]  /*e0d10*/  LDC R246, c[0x0][0x228] ;  /* 0x00008a00fff67b82 */ /* 0x000f300000000800 */
[----:B------:R-:W4:Y:S08]  /*e0d20*/  LDC.64 R232, c[0x0][0x228] ;  /* 0x00008a00ffe87b82 */ /* 0x000f300000000a00 */
[----:B--2---:R-:W2:Y:S01]  /*e0d30*/  LDC R252, c[0x0][0x228] ;  /* 0x00008a00fffc7b82 */ /* 0x004ea20000000800 */
[----:B------:R-:W4:Y:S04]  /*e0d40*/  LDL.LU R235, [R1+0x424] ;  /* 0x0004240001eb7983 */ /* 0x000f280000300800 */
[----:B------:R-:W4:Y:S04]  /*e0d50*/  LDL.LU R199, [R1+0x1e48] ;  /* 0x001e480001c77983 */ /* 0x000f280000300800 */
[----:B---3--:R-:W3:Y:S01]  /*e0d60*/  LDL.LU R239, [R1+0x24] ;  /* 0x0000240001ef7983 */ /* 0x008ee20000300800 */
[----:B------:R-:W-:-:S02]  /*e0d70*/  ISETP.LT.AND P2, PT, R17, R247, !P1 ;  /* 0x000000f71100720c */ /* 0x000fc40004f41270 */
[----:B------:R-:W-:Y:S01]  /*e0d80*/  ISETP.LT.AND P1, PT, R15, R196, !P1 ;  /* 0x000000c40f00720c */ /* 0x000fe20004f21270 */
[----:B------:R-:W-:Y:S01]  /*e0d90*/  IMAD.WIDE R196, R244, 0x4, R6 ;  /* 0x00000004f4c47825 */ /* 0x000fe200078e0206 */
[----:B------:R-:W3:Y:S01]  /*e0da0*/  LDL.LU R238, [R1+0x1418] ;  /* 0x0014180001ee7983 */ /* 0x000ee20000300800 */
[----:B------:R-:W-:Y:S01]  /*e0db0*/  IADD3 R0, R10, 0x15, RZ ;  /* 0x000000150a007810 */ /* 0x000fe20007ffe0ff */
[----:B------:R-:W3:Y:S01]  /*e0dc0*/  LDC R247, c[0x0][0x228] ;  /* 0x00008a00fff77b82 */ /* 0x000ee20000000800 */
[----:B------:R-:W-:-:S07]  /*e0dd0*/  IMAD.IADD R16, R244, 0x1, R14 ;  /* 0x00000001f4107824 */ /* 0x000fce00078e020e */
[----:B------:R-:W3:Y:S01]  /*e0de0*/  LDC R236, c[0x0][0x228] ;  /* 0x00008a00ffec7b82 */ /* 0x000ee20000000800 */
[----:B-1----:R-:W-:-:S07]  /*e0df0*/  ISETP.LT.AND P3, PT, R13, R245, !P0 ;  /* 0x000000f50d00720c */ /* 0x002fce0004761270 */
[----:B------:R-:W1:Y:S01]  /*e0e00*/  LDC R237, c[0x0][0x228] ;  /* 0x00008a00ffed7b82 */ /* 0x000e620000000800 */
[----:B------:R-:W3:Y:S01]  /*e0e10*/  LDL.LU R245, [R1+0x1c18] ;  /* 0x001c180001f57983 */ /* 0x000ee20000300800 */
[----:B--2---:R-:W-:-:S03]  /*e0e20*/  ISETP.LT.AND P4, PT, R11, R252, !P0 ;  /* 0x000000fc0b00720c */ /* 0x004fc60004781270 */
[----:B----4-:R2:W-:Y:S01]  /*e0e30*/  @P2 STG.E desc[UR60][R196.64], R235 ;  /* 0x000000ebc4002986 */ /* 0x0105e2000c10193c */
[----:B------:R-:W-:-:S03]  /*e0e40*/  ISETP.LT.AND P2, PT, R17, R246, !P0 ;  /* 0x000000f61100720c */ /* 0x000fc60004741270 */
[----:B------:R-:W4:Y:S04]  /*e0e50*/  LDL.LU R246, [R1+0xc18] ;  /* 0x000c180001f67983 */ /* 0x000f280000300800 */
[----:B------:R-:W4:Y:S01]  /*e0e60*/  LDL.LU R252, [R1+0x28] ;  /* 0x0000280001fc7983 */ /* 0x000f220000300800 */
[----:B--2---:R-:W-:-:S04]  /*e0e70*/  IMAD.WIDE R196, R244, 0x4, R8 ;  /* 0x00000004f4c47825 */ /* 0x004fc800078e0208 */
[----:B------:R-:W-:Y:S01]  /*e0e80*/  IMAD.WIDE R234, R16, 0x4, R2 ;  /* 0x0000000410ea7825 */ /* 0x000fe200078e0202 */
[----:B------:R-:W-:Y:S01]  /*e0e90*/  ISETP.LT.AND P0, PT, R15, R198, !P0 ;  /* 0x000000c60f00720c */ /* 0x000fe20004701270 */
[----:B------:R-:W2:Y:S01]  /*e0ea0*/  LDC R244, c[0x0][0x228] ;  /* 0x00008a00fff47b82 */ /* 0x000ea20000000800 */
[----:B---3--:R3:W-:Y:S01]  /*e0eb0*/  @P1 STG.E desc[UR60][R196.64], R239 ;  /* 0x000000efc4001986 */ /* 0x0087e2000c10193c */
[----:B------:R-:W-:-:S03]  /*e0ec0*/  ISETP.GE.AND P1, PT, R0, R233, PT ;  /* 0x000000e90000720c */ /* 0x000fc60003f26270 */
[----:B------:R-:W2:Y:S03]  /*e0ed0*/  LDL.LU R233, [R1+0x1018] ;  /* 0x0010180001e97983 */ /* 0x000ea60000300800 */
[----:B---3--:R-:W3:Y:S01]  /*e0ee0*/  LDC.64 R196, c[0x0][0x228] ;  /* 0x00008a00ffc47b82 */ /* 0x008ee20000000a00 */
[----:B------:R1:W-:Y:S01]  /*e0ef0*/  @P4 STG.E desc[UR60][R234.64], R199 ;  /* 0x000000c7ea004986 */ /* 0x0003e2000c10193c */
[----:B------:R-:W-:Y:S01]  /*e0f00*/  IMAD.IADD R0, R16, 0x1, R14 ;  /* 0x0000000110007824 */ /* 0x000fe200078e020e */
[----:B------:R-:W-:-:S05]  /*e0f10*/  ISETP.LT.AND P4, PT, R11, R247, !P1 ;  /* 0x000000f70b00720c */ /* 0x000fca0004f81270 */
[----:B------:R-:W4:Y:S01]  /*e0f20*/  LDC R239, c[0x0][0x228] ;  /* 0x00008a00ffef7b82 */ /* 0x000f220000000800 */
[----:B------:R-:W4:Y:S01]  /*e0f30*/  LDL.LU R247, [R1+0x428] ;  /* 0x0004280001f77983 */ /* 0x000f220000300800 */
[----:B-1----:R-:W-:-:S04]  /*e0f40*/  IMAD.WIDE R198, R16, 0x4, R4 ;  /* 0x0000000410c67825 */ /* 0x002fc800078e0204 */
[C---:B------:R-:W-:Y:S01]  /*e0f50*/  IMAD.WIDE R234, R16.reuse, 0x4, R6 ;  /* 0x0000000410ea7825 */ /* 0x040fe200078e0206 */
[----:B------:R1:W-:Y:S04]  /*e0f60*/  @P3 STG.E desc[UR60][R198.64], R245 ;  /* 0x000000f5c6003986 */ /* 0x0003e8000c10193c */
[----:B------:R1:W-:Y:S02]  /*e0f70*/  @P2 STG.E desc[UR60][R234.64], R238 ;  /* 0x000000eeea002986 */ /* 0x0003e4000c10193c */
[----:B-1----:R-:W-:Y:S01]  /*e0f80*/  IMAD.WIDE R198, R16, 0x4, R8 ;  /* 0x0000000410c67825 */ /* 0x002fe200078e0208 */
[----:B------:R-:W-:Y:S01]  /*e0f90*/  IADD3 R16, R10, 0x16, RZ ;  /* 0x000000160a107810 */ /* 0x000fe20007ffe0ff */
[----:B------:R-:W4:Y:S01]  /*e0fa0*/  LDL.LU R245, [R1+0x1e4c] ;  /* 0x001e4c0001f57983 */ /* 0x000f220000300800 */
[----:B------:R-:W-:Y:S01]  /*e0fb0*/  ISETP.LT.AND P3, PT, R13, R236, !P1 ;  /* 0x000000ec0d00720c */ /* 0x000fe20004f61270 */
[----:B------:R-:W1:Y:S02]  /*e0fc0*/  LDC R238, c[0x0][0x228] ;  /* 0x00008a00ffee7b82 */ /* 0x000e640000000800 */
[----:B--2---:R2:W-:Y:S01]  /*e0fd0*/  @P0 STG.E desc[UR60][R198.64], R233 ;  /* 0x000000e9c6000986 */ /* 0x0045e2000c10193c */
[----:B---3--:R-:W-:-:S03]  /*e0fe0*/  ISETP.GE.AND P0, PT, R16, R197, PT ;  /* 0x000000c51000720c */ /* 0x008fc60003f06270 */
[----:B------:R-:W3:Y:S01]  /*e0ff0*/  LDL.LU R197, [R1+0x418] ;  /* 0x0004180001c57983 */ /* 0x000ee20000300800 */
[----:B------:R-:W-:Y:S02]  /*e1000*/  ISETP.LT.AND P2, PT, R17, R237, !P1 ;  /* 0x000000ed1100720c */ /* 0x000fe40004f41270 */
[----:B------:R-:W-:Y:S01]  /*e1010*/  ISETP.LT.AND P1, PT, R15, R232, !P1 ;  /* 0x000000e80f00720c */ /* 0x000fe20004f21270 */
[----:B------:R-:W-:-:S04]  /*e1020*/  IMAD.WIDE R234, R0, 0x4, R2 ;  /* 0x0000000400ea7825 */ /* 0x000fc800078e0202 */
[C---:B------:R-:W-:Y:S01]  /*e1030*/  IMAD.WIDE R236, R0.reuse, 0x4, R8 ;  /* 0x0000000400ec7825 */ /* 0x040fe200078e0208 */
[----:B----4-:R4:W-:Y:S01]  /*e1040*/  @P4 STG.E desc[UR60][R234.64], R246 ;  /* 0x000000f6ea004986 */ /* 0x0109e2000c10193c */
[----:B--2---:R-:W2:Y:S02]  /*e1050*/  LDC.64 R198, c[0x0][0x228] ;  /* 0x00008a00ffc67b82 */ /* 0x004ea40000000a00 */
[----:B------:R-:W-:-:S04]  /*e1060*/  IMAD.WIDE R232, R0, 0x4, R4 ;  /* 0x0000000400e87825 */ /* 0x000fc800078e0204 */
[----:B----4-:R-:W-:-:S04]  /*e1070*/  IMAD.WIDE R234, R0, 0x4, R6 ;  /* 0x0000000400ea7825 */ /* 0x010fc800078e0206 */
[----:B------:R-:W-:Y:S01]  /*e1080*/  IMAD.IADD R0, R0, 0x1, R14 ;  /* 0x0000000100007824 */ /* 0x000fe200078e020e */
[----:B------:R-:W-:Y:S01]  /*e1090*/  IADD3 R16, R10, 0x17, RZ ;  /* 0x000000170a107810 */ /* 0x000fe20007ffe0ff */
[----:B------:R-:W4:Y:S01]  /*e10a0*/  LDC R246, c[0x0][0x228] ;  /* 0x00008a00fff67b82 */ /* 0x000f220000000800 */
[----:B---3--:R3:W-:Y:S04]  /*e10b0*/  @P3 STG.E desc[UR60][R232.64], R197 ;  /* 0x000000c5e8003986 */ /* 0x0087e8000c10193c */
[----:B------:R1:W-:Y:S04]  /*e10c0*/  @P2 STG.E desc[UR60][R234.64], R247 ;  /* 0x000000f7ea002986 */ /* 0x0003e8000c10193c */
[----:B------:R2:W-:Y:S01]  /*e10d0*/  @P1 STG.E desc[UR60][R236.64], R252 ;  /* 0x000000fcec001986 */ /* 0x0005e2000c10193c */
[----:B------:R-:W-:-:S02]  /*e10e0*/  ISETP.LT.AND P1, PT, R11, R239, !P0 ;  /* 0x000000ef0b00720c */ /* 0x000fc40004721270 */
[----:B------:R-:W-:Y:S01]  /*e10f0*/  ISETP.LT.AND P3, PT, R13, R244, !P0 ;  /* 0x000000f40d00720c */ /* 0x000fe20004761270 */
[----:B---3--:R-:W3:Y:S01]  /*e1100*/  LDC.64 R232, c[0x0][0x228] ;  /* 0x00008a00ffe87b82 */ /* 0x008ee20000000a00 */
[----:B-1----:R-:W-:Y:S01]  /*e1110*/  IMAD.WIDE R234, R0, 0x4, R2 ;  /* 0x0000000400ea7825 */ /* 0x002fe200078e0202 */
[----:B------:R-:W3:Y:S04]  /*e1120*/  LDL.LU R247, [R1+0xc1c] ;  /* 0x000c1c0001f77983 */ /* 0x000ee80000300800 */
[----:B--2---:R-:W2:Y:S04]  /*e1130*/  LDL.LU R252, [R1+0x41c] ;  /* 0x00041c0001fc7983 */ /* 0x004ea80000300800 */
[----:B------:R-:W3:Y:S01]  /*e1140*/  LDL.LU R244, [R1+0x101c] ;  /* 0x00101c0001f47983 */ /* 0x000ee20000300800 */
[----:B------:R-:W-:-:S03]  /*e1150*/  ISETP.LT.AND P2, PT, R15, R196, !P0 ;  /* 0x000000c40f00720c */ /* 0x000fc60004741270 */
[----:B------:R1:W-:Y:S01]  /*e1160*/  @P1 STG.E desc[UR60][R234.64], R245 ;  /* 0x000000f5ea001986 */ /* 0x0003e2000c10193c */
[----:B------:R-:W-:-:S03]  /*e1170*/  ISETP.GE.AND P1, PT, R16, R199, PT ;  /* 0x000000c71000720c */ /* 0x000fc60003f26270 */
[----:B------:R-:W2:Y:S04]  /*e1180*/  LDL.LU R16, [R1+0x1c1c] ;  /* 0x001c1c0001107983 */ /* 0x000ea80000300800 */
[----:B------:R-:W3:Y:S01]  /*e1190*/  LDL.LU R199, [R1+0x141c] ;  /* 0x00141c0001c77983 */ /* 0x000ee20000300800 */
[----:B------:R-:W3:Y:S08]  /*e11a0*/  LDC R236, c[0x0][0x228] ;  /* 0x00008a00ffec7b82 */ /* 0x000ef00000000800 */
[----:B------:R-:W3:Y:S08]  /*e11b0*/  LDC R239, c[0x0][0x228] ;  /* 0x00008a00ffef7b82 */ /* 0x000ef00000000800 */
[----:B-1----:R-:W1:Y:S01]  /*e11c0*/  LDC R245, c[0x0][0x228] ;  /* 0x00008a00fff57b82 */ /* 0x002e620000000800 */
[----:B------:R-:W-:Y:S01]  /*e11d0*/  IMAD.WIDE R196, R0, 0x4, R4 ;  /* 0x0000000400c47825 */ /* 0x000fe200078e0204 */
[----:B------:R-:W-:-:S06]  /*e11e0*/  ISETP.LT.AND P0, PT, R17, R238, !P0 ;  /* 0x000000ee1100720c */ /* 0x000fcc0004701270 */
[----:B------:R-:W3:Y:S01]  /*e11f0*/  LDC R237, c[0x0][0x228] ;  /* 0x00008a00ffed7b82 */ /* 0x000ee20000000800 */
[----:B------:R-:W-:Y:S01]  /*e1200*/  IMAD.WIDE R234, R0, 0x4, R6 ;  /* 0x0000000400ea7825 */ /* 0x000fe200078e0206 */
[----:B----4-:R-:W-:-:S06]  /*e1210*/  ISETP.LT.AND P4, PT, R13, R246, !P1 ;  /* 0x000000f60d00720c */ /* 0x010fcc0004f81270 */
[----:B------:R-:W4:Y:S08]  /*e1220*/  LDC R238, c[0x0][0x228] ;  /* 0x00008a00ffee7b82 */ /* 0x000f300000000800 */
[----:B------:R-:W4:Y:S01]  /*e1230*/  LDC R246, c[0x0][0x228] ;  /* 0x00008a00fff67b82 */ /* 0x000f220000000800 */
[----:B--2---:R2:W-:Y:S01]  /*e1240*/  @P3 STG.E desc[UR60][R196.64], R16 ;  /* 0x00000010c4003986 */ /* 0x0045e2000c10193c */
[----:B-1----:R-:W-:-:S03]  /*e1250*/  ISETP.LT.AND P3, PT, R11, R245, !P1 ;  /* 0x000000f50b00720c */ /* 0x002fc60004f61270 */
[----:B------:R-:W4:Y:S04]  /*e1260*/  LDL.LU R245, [R1+0x42c] ;  /* 0x00042c0001f57983 */ /* 0x000f280000300800 */
[----:B---3--:R1:W-:Y:S01]  /*e1270*/  @P0 STG.E desc[UR60][R234.64], R199 ;  /* 0x000000c7ea000986 */ /* 0x0083e2000c10193c */
[----:B--2---:R-:W-:-:S04]  /*e1280*/  IMAD.WIDE R196, R0, 0x4, R8 ;  /* 0x0000000400c47825 */ /* 0x004fc800078e0208 */
[----:B------:R-:W-:Y:S01]  /*e1290*/  IMAD.IADD R0, R0, 0x1, R14 ;  /* 0x0000000100007824 */ /* 0x000fe200078e020e */
[----:B------:R-:W-:Y:S01]  /*e12a0*/  IADD3 R16, R10, 0x18, RZ ;  /* 0x000000180a107810 */ /* 0x000fe20007ffe0ff */
[----:B------:R2:W-:Y:S01]  /*e12b0*/  @P2 STG.E desc[UR60][R196.64], R244 ;  /* 0x000000f4c4002986 */ /* 0x0005e2000c10193c */
[----:B------:R-:W-:Y:S02]  /*e12c0*/  ISETP.LT.AND P2, PT, R15, R198, !P1 ;  /* 0x000000c60f00720c */ /* 0x000fe40004f41270 */
[----:B------:R-:W-:Y:S01]  /*e12d0*/  ISETP.LT.AND P1, PT, R17, R236, !P1 ;  /* 0x000000ec1100720c */ /* 0x000fe20004f21270 */
[----:B-1----:R-:W-:Y:S01]  /*e12e0*/  IMAD.WIDE R198, R0, 0x4, R2 ;  /* 0x0000000400c67825 */ /* 0x002fe200078e0202 */
[----:B------:R-:W-:-:S03]  /*e12f0*/  ISETP.GE.AND P0, PT, R16, R233, PT ;  /* 0x000000e91000720c */ /* 0x000fc60003f06270 */
[C---:B------:R-:W-:Y:S01]  /*e1300*/  IMAD.WIDE R234, R0.reuse, 0x4, R4 ;  /* 0x0000000400ea7825 */ /* 0x040fe200078e0204 */
[----:B------:R1:W-:Y:S01]  /*e1310*/  @P3 STG.E desc[UR60][R198.64], R247 ;  /* 0x000000f7c6003986 */ /* 0x0003e2000c10193c */
[----:B------:R-:W-:Y:S02]  /*e1320*/  ISETP.LT.AND P3, PT, R15, R232, !P0 ;  /* 0x000000e80f00720c */ /* 0x000fe40004761270 */
[C---:B------:R-:W-:Y:S01]  /*e1330*/  IMAD.WIDE R232, R0.reuse, 0x4, R6 ;  /* 0x0000000400e87825 */ /* 0x040fe200078e0206 */
[----:B------:R3:W-:Y:S01]  /*e1340*/  @P4 STG.E desc[UR60][R234.64], R252 ;  /* 0x000000fcea004986 */ /* 0x0007e2000c10193c */
[----:B------:R-:W-:Y:S01]  /*e1350*/  IADD3 R16, R0, R14, RZ ;  /* 0x0000000e00107210 */ /* 0x000fe20007ffe0ff */
[----:B--2---:R-:W2:Y:S01]  /*e1360*/  LDC.64 R196, c[0x0][0x228] ;  /* 0x00008a00ffc47b82 */ /* 0x004ea20000000a00 */
[----:B----4-:R-:W-:-:S07]  /*e1370*/  ISETP.LT.AND P5, PT, R13, R238, !P0 ;  /* 0x000000ee0d00720c */ /* 0x010fce00047a1270 */
[----:B-1----:R-:W1:Y:S08]  /*e1380*/  LDC.64 R198, c[0x0][0x228] ;  /* 0x00008a00ffc67b82 */ /* 0x002e700000000a00 */
[----:B------:R-:W4:Y:S08]  /*e1390*/  LDC R244, c[0x0][0x228] ;  /* 0x00008a00fff47b82 */ /* 0x000f300000000800 */
[----:B------:R-:W1:Y:S01]  /*e13a0*/  LDC R247, c[0x0][0x228] ;  /* 0x00008a00fff77b82 */ /* 0x000e620000000800 */
[----:B---3--:R-:W3:Y:S01]  /*e13b0*/  LDL.LU R252, [R1+0xc20] ;  /* 0x000c200001fc7983 */ /* 0x008ee20000300800 */
[----:B------:R-:W-:-:S03]  /*e13c0*/  IMAD.WIDE R234, R0, 0x4, R8 ;  /* 0x0000000400ea7825 */ /* 0x000fc600078e0208 */
[----:B------:R-:W3:Y:S04]  /*e13d0*/  LDL.LU R0, [R1+0x1820] ;  /* 0x0018200001007983 */ /* 0x000ee80000300800 */
[----:B------:R2:W-:Y:S04]  /*e13e0*/  @P1 STG.E desc[UR60][R232.64], R245 ;  /* 0x000000f5e8001986 */ /* 0x0005e8000c10193c */
[----:B--2---:R-:W2:Y:S01]  /*e13f0*/  LDL.LU R232, [R1+0x2c] ;  /* 0x00002c0001e87983 */ /* 0x004ea20000300800 */
[----:B------:R-:W-:-:S03]  /*e1400*/  VIADD R238, R10, 0x19 ;  /* 0x000000190aee7836 */ /* 0x000fc60000000000 */
[----:B------:R-:W4:Y:S01]  /*e1410*/  LDL.LU R233, [R1+0x1420] ;  /* 0x0014200001e97983 */ /* 0x000f220000300800 */
[----:B------:R-:W1:Y:S01]  /*e1420*/  LDC R245, c[0x0][0x228] ;  /* 0x00008a00fff57b82 */ /* 0x000e620000000800 */
[----:B------:R-:W-:Y:S02]  /*e1430*/  ISETP.LT.AND P4, PT, R17, R239, !P0 ;  /* 0x000000ef1100720c */ /* 0x000fe40004781270 */
[----:B------:R-:W-:-:S05]  /*e1440*/  ISETP.LT.AND P0, PT, R11, R237, !P0 ;  /* 0x000000ed0b00720c */ /* 0x000fca0004701270 */
[----:B------:R-:W3:Y:S01]  /*e1450*/  LDC R239, c[0x0][0x228] ;  /* 0x00008a00ffef7b82 */ /* 0x000ee20000000800 */
[----:B------:R-:W-:Y:S01]  /*e1460*/  IMAD.WIDE R236, R16, 0x4, R2 ;  /* 0x0000000410ec7825 */ /* 0x000fe200078e0202 */
[----:B--2---:R2:W-:Y:S01]  /*e1470*/  @P2 STG.E desc[UR60][R234.64], R232 ;  /* 0x000000e8ea002986 */ /* 0x0045e2000c10193c */
[----:B------:R-:W-:-:S03]  /*e1480*/  ISETP.GE.AND P2, PT, R238, R197, PT ;  /* 0x000000c5ee00720c */ /* 0x000fc60003f46270 */
[----:B------:R-:W3:Y:S04]  /*e1490*/  LDL.LU R238, [R1+0x1c20] ;  /* 0x001c200001ee7983 */ /* 0x000ee80000300800 */
[----:B------:R-:W3:Y:S01]  /*e14a0*/  LDL.LU R197, [R1+0x1020] ;  /* 0x0010200001c57983 */ /* 0x000ee20000300800 */
[----:B-1----:R-:W-:Y:S02]  /*e14b0*/  ISETP.LT.AND P1, PT, R11, R245, !P2 ;  /* 0x000000f50b00720c */ /* 0x002fe40005721270 */
[----:B------:R-:W1:Y:S01]  /*e14c0*/  LDC R245, c[0x0][0x22c] ;  /* 0x00008b00fff57b82 */ /* 0x000e620000000800 */
[----:B----4-:R4:W-:Y:S01]  /*e14d0*/  @P0 STG.E desc[UR60][R236.64], R233 ;  /* 0x000000e9ec000986 */ /* 0x0109e2000c10193c */
[----:B--2---:R-:W-:-:S04]  /*e14e0*/  IMAD.WIDE R234, R16, 0x4, R6 ;  /* 0x0000000410ea7825 */ /* 0x004fc800078e0206 */
[----:B----4-:R-:W-:-:S04]  /*e14f0*/  IMAD.WIDE R232, R16, 0x4, R4 ;  /* 0x0000000410e87825 */ /* 0x010fc800078e0204 */
[----:B------:R-:W-:Y:S01]  /*e1500*/  IMAD.WIDE R236, R16, 0x4, R8 ;  /* 0x0000000410ec7825 */ /* 0x000fe200078e0208 */
[----:B------:R-:W-:Y:S02]  /*e1510*/  ISETP.LT.AND P6, PT, R17, R244, !P2 ;  /* 0x000000f41100720c */ /* 0x000fe400057c1270 */
[----:B------:R-:W2:Y:S01]  /*e1520*/  LDC R244, c[0x0][0x228] ;  /* 0x00008a00fff47b82 */ /* 0x000ea20000000800 */
[----:B---3--:R3:W-:Y:S04]  /*e1530*/  @P5 STG.E desc[UR60][R232.64], R238 ;  /* 0x000000eee8005986 */ /* 0x0087e8000c10193c */
[----:B------:R4:W-:Y:S01]  /*e1540*/  @P4 STG.E desc[UR60][R234.64], R0 ;  /* 0x00000000ea004986 */ /* 0x0009e2000c10193c */
[----:B------:R-:W-:-:S03]  /*e1550*/  ISETP.LT.AND P5, PT, R15, R196, !P2 ;  /* 0x000000c40f00720c */ /* 0x000fc600057a1270 */
[----:B------:R1:W-:Y:S01]  /*e1560*/  @P3 STG.E desc[UR60][R236.64], R197 ;  /* 0x000000c5ec003986 */ /* 0x0003e2000c10193c */
[----:B------:R-:W-:Y:S01]  /*e1570*/  ISETP.LT.AND P2, PT, R13, R239, !P2 ;  /* 0x000000ef0d00720c */ /* 0x000fe20005741270 */
[----:B---3--:R-:W3:Y:S01]  /*e1580*/  LDC R238, c[0x0][0x228] ;  /* 0x00008a00ffee7b82 */ /* 0x008ee20000000800 */
[----:B----4-:R-:W-:Y:S01]  /*e1590*/  IMAD.IADD R0, R16, 0x1, R14 ;  /* 0x0000000110007824 */ /* 0x010fe200078e020e */
[----:B------:R-:W-:-:S06]  /*e15a0*/  IADD3 R16, R10, 0x1a, RZ ;  /* 0x0000001a0a107810 */ /* 0x000fcc0007ffe0ff */
[----:B-1----:R-:W1:Y:S01]  /*e15b0*/  LDC.64 R196, c[0x0][0x228] ;  /* 0x00008a00ffc47b82 */ /* 0x002e620000000a00 */
[----:B------:R-:W-:Y:S01]  /*e15c0*/  IMAD.WIDE R232, R0, 0x4, R2 ;  /* 0x0000000400e87825 */ /* 0x000fe200078e0202 */
[----:B------:R-:W-:-:S03]  /*e15d0*/  ISETP.GE.AND P0, PT, R16, R199, PT ;  /* 0x000000c71000720c */ /* 0x000fc60003f06270 */
[----:B------:R-:W-:Y:S01]  /*e15e0*/  VIADD R16, R10, 0x182 ;  /* 0x000001820a107836 */ /* 0x000fe20000000000 */
[----:B------:R-:W4:Y:S04]  /*e15f0*/  LDL.LU R199, [R1+0x30] ;  /* 0x0000300001c77983 */ /* 0x000f280000300800 */
[----:B------:R-:W2:Y:S04]  /*e1600*/  LDL.LU R239, [R1+0x1c24] ;  /* 0x001c240001ef7983 */ /* 0x000ea80000300800 */
[----:B------:R3:W-:Y:S01]  /*e1610*/  @P1 STG.E desc[UR60][R232.64], R252 ;  /* 0x000000fce8001986 */ /* 0x0007e2000c10193c */
[----:B------:R-:W-:-:S03]  /*e1620*/  ISETP.LT.AND P4, PT, R11, R246, !P0 ;  /* 0x000000f60b00720c */ /* 0x000fc60004781270 */
[----:B------:R-:W2:Y:S01]  /*e1630*/  LDL.LU R246, [R1+0x1424] ;  /* 0x0014240001f67983 */ /* 0x000ea20000300800 */
[----:B------:R-:W-:-:S03]  /*e1640*/  ISETP.GE.AND P1, PT, R16, R245, PT ;  /* 0x000000f51000720c */ /* 0x000fc60003f26270 */
[----:B------:R-:W4:Y:S04]  /*e1650*/  LDL.LU R16, [R1+0x820] ;  /* 0x0008200001107983 */ /* 0x000f280000300800 */
[----:B------:R-:W2:Y:S01]  /*e1660*/  LDL.LU R245, [R1+0x430] ;  /* 0x0004300001f57983 */ /* 0x000ea20000300800 */
[----:B------:R-:W-:Y:S02]  /*e1670*/  ISETP.LT.AND P3, PT, R13, R247, !P0 ;  /* 0x000000f70d00720c */ /* 0x000fe40004761270 */
[----:B------:R-:W1:Y:S01]  /*e1680*/  LDC R247, c[0x0][0x228] ;  /* 0x00008a00fff77b82 */ /* 0x000e620000000800 */
[----:B------:R-:W-:-:S04]  /*e1690*/  IMAD.WIDE R234, R0, 0x4, R6 ;  /* 0x0000000400ea7825 */ /* 0x000fc800078e0206 */
[----:B---3--:R-:W-:-:S04]  /*e16a0*/  IMAD.WIDE R232, R0, 0x4, R4 ;  /* 0x0000000400e87825 */ /* 0x008fc800078e0204 */
[C---:B------:R-:W-:Y:S01]  /*e16b0*/  IMAD.WIDE R236, R0.reuse, 0x4, R8 ;  /* 0x0000000400ec7825 */ /* 0x040fe200078e0208 */
[----:B------:R-:W-:Y:S01]  /*e16c0*/  IADD3 R0, R0, R14, RZ ;  /* 0x0000000e00007210 */ /* 0x000fe20007ffe0ff */
[----:B------:R-:W3:Y:S01]  /*e16d0*/  LDC R252, c[0x0][0x228] ;  /* 0x00008a00fffc7b82 */ /* 0x000ee20000000800 */
[----:B----4-:R4:W-:Y:S04]  /*e16e0*/  @P2 STG.E desc[UR60][R232.64], R16 ;  /* 0x00000010e8002986 */ /* 0x0109e8000c10193c */
[----:B--2---:R-:W-:Y:S04]  /*e16f0*/  @P6 STG.E desc[UR60][R234.64], R245 ;  /* 0x000000f5ea006986 */ /* 0x004fe8000c10193c */
[----:B------:R2:W-:Y:S01]  /*e1700*/  @P5 STG.E desc[UR60][R236.64], R199 ;  /* 0x000000c7ec005986 */ /* 0x0005e2000c10193c */
[----:B------:R-:W-:-:S02]  /*e1710*/  ISETP.LT.AND P2, PT, R15, R198, !P0 ;  /* 0x000000c60f00720c */ /* 0x000fc40004741270 */
[----:B------:R-:W-:Y:S01]  /*e1720*/  ISETP.LT.AND P0, PT, R17, R238, !P0 ;  /* 0x000000ee1100720c */ /* 0x000fe20004701270 */
[----:B----4-:R-:W-:Y:S02]  /*e1730*/  VIADD R16, R10, 0x1b ;  /* 0x0000001b0a107836 */ /* 0x010fe40000000000 */
[----:B------:R-:W-:-:S04]  /*e1740*/  IMAD.WIDE R232, R0, 0x4, R2 ;  /* 0x0000000400e87825 */ /* 0x000fc800078e0202 */
[----:B--2---:R-:W-:Y:S01]  /*e1750*/  IMAD.WIDE R198, R0, 0x4, R4 ;  /* 0x0000000400c67825 */ /* 0x004fe200078e0204 */
[----:B------:R-:W2:Y:S04]  /*e1760*/  LDL.LU R236, [R1+0x1824] ;  /* 0x0018240001ec7983 */ /* 0x000ea80000300800 */
[----:B------:R-:W4:Y:S01]  /*e1770*/  LDL.LU R237, [R1+0x1024] ;  /* 0x0010240001ed7983 */ /* 0x000f220000300800 */
[----:B-1----:R-:W-:-:S03]  /*e1780*/  ISETP.GE.AND P6, PT, R16, R197, PT ;  /* 0x000000c51000720c */ /* 0x002fc60003fc6270 */
[----:B------:R1:W-:Y:S04]  /*e1790*/  @P4 STG.E desc[UR60][R232.64], R246 ;  /* 0x000000f6e8004986 */ /* 0x0003e8000c10193c */
[----:B------:R3:W-:Y:S04]  /*e17a0*/  @P3 STG.E desc[UR60][R198.64], R239 ;  /* 0x000000efc6003986 */ /* 0x0007e8000c10193c */
[----:B------:R-:W4:Y:S01]  /*e17b0*/  LDL.LU R238, [R1+0x434] ;  /* 0x0004340001ee7983 */ /* 0x000f220000300800 */
[----:B------:R-:W-:Y:S02]  /*e17c0*/  ISETP.LT.AND P3, PT, R11, R244, !P6 ;  /* 0x000000f40b00720c */ /* 0x000fe40007761270 */
[----:B------:R-:W-:Y:S01]  /*e17d0*/  ISETP.LT.AND P4, PT, R13, R247, !P6 ;  /* 0x000000f70d00720c */ /* 0x000fe20007781270 */
[----:B------:R-:W4:Y:S04]  /*e17e0*/  LDL.LU R244, [R1+0x824] ;  /* 0x0008240001f47983 */ /* 0x000f280000300800 */
[----:B------:R-:W4:Y:S01]  /*e17f0*/  LDL.LU R247, [R1+0xc24] ;  /* 0x000c240001f77983 */ /* 0x000f220000300800 */
[----:B------:R-:W4:Y:S08]  /*e1800*/  LDC R245, c[0x0][0x228] ;  /* 0x00008a00fff57b82 */ /* 0x000f300000000800 */
[----:B-1----:R-:W1:Y:S08]  /*e1810*/  LDC.64 R232, c[0x0][0x228] ;  /* 0x00008a00ffe87b82 */ /* 0x002e700000000a00 */
[----:B---3--:R-:W3:Y:S08]  /*e1820*/  LDC R239, c[0x0][0x228] ;  /* 0x00008a00ffef7b82 */ /* 0x008ef00000000800 */
[----:B------:R-:W3:Y:S01]  /*e1830*/  LDC R246, c[0x0][0x228] ;  /* 0x00008a00fff67b82 */ /* 0x000ee20000000800 */
[----:B------:R-:W-:-:S04]  /*e1840*/  IMAD.WIDE R234, R0, 0x4, R8 ;  /* 0x0000000400ea7825 */ /* 0x000fc800078e0208 */
[C---:B------:R-:W-:Y:S01]  /*e1850*/  IMAD.WIDE R198, R0.reuse, 0x4, R6 ;  /* 0x0000000400c67825 */ /* 0x040fe200078e0206 */
[----:B------:R-:W-:Y:S02]  /*e1860*/  IADD3 R0, R0, R14, RZ ;  /* 0x0000000e00007210 */ /* 0x000fe40007ffe0ff */
[----:B------:R-:W-:Y:S01]  /*e1870*/  ISETP.LT.AND P5, PT, R17, R252, !P6 ;  /* 0x000000fc1100720c */ /* 0x000fe200077a1270 */
[----:B------:R-:W-:Y:S01]  /*e1880*/  VIADD R16, R10, 0x1c ;  /* 0x0000001c0a107836 */ /* 0x000fe20000000000 */
[----:B------:R-:W3:Y:S01]  /*e1890*/  LDC R252, c[0x0][0x228] ;  /* 0x00008a00fffc7b82 */ /* 0x000ee20000000800 */
[----:B--2---:R2:W-:Y:S04]  /*e18a0*/  @P0 STG.E desc[UR60][R198.64], R236 ;  /* 0x000000ecc6000986 */ /* 0x0045e8000c10193c */
[----:B----4-:R4:W-:Y:S01]  /*e18b0*/  @P2 STG.E desc[UR60][R234.64], R237 ;  /* 0x000000edea002986 */ /* 0x0109e2000c10193c */
[----:B-1----:R-:W-:Y:S01]  /*e18c0*/  ISETP.GE.AND P2, PT, R16, R233, PT ;  /* 0x000000e91000720c */ /* 0x002fe20003f46270 */
[----:B--2---:R-:W-:-:S04]  /*e18d0*/  IMAD.WIDE R198, R0, 0x4, R2 ;  /* 0x0000000400c67825 */ /* 0x004fc800078e0202 */
[----:B----4-:R-:W-:-:S04]  /*e18e0*/  IMAD.WIDE R234, R0, 0x4, R4 ;  /* 0x0000000400ea7825 */ /* 0x010fc800078e0204 */
[----:B------:R-:W-:Y:S01]  /*e18f0*/  IMAD.WIDE R236, R0, 0x4, R6 ;  /* 0x0000000400ec7825 */ /* 0x000fe200078e0206 */
[----:B------:R-:W-:Y:S04]  /*e1900*/  @P3 STG.E desc[UR60][R198.64], R247 ;  /* 0x000000f7c6003986 */ /* 0x000fe8000c10193c */
[----:B------:R1:W-:Y:S01]  /*e1910*/  @P4 STG.E desc[UR60][R234.64], R244 ;  /* 0x000000f4ea004986 */ /* 0x0003e2000c10193c */
[----:B---3--:R-:W-:-:S03]  /*e1920*/  ISETP.LT.AND P3, PT, R11, R239, !P2 ;  /* 0x000000ef0b00720c */ /* 0x008fc60005761270 */
[----:B------:R2:W-:Y:S01]  /*e1930*/  @P5 STG.E desc[UR60][R236.64], R238 ;  /* 0x000000eeec005986 */ /* 0x0005e2000c10193c */
        /* <DEDUP_REMOVED lines=11> */
[C---:B------:R-:W-:Y:S01]  /*e19f0*/  IMAD.WIDE R198, R0.reuse, 0x4, R8 ;  /* 0x0000000400c67825 */ /* 0x040fe200078e0208 */
[----:B------:R-:W-:-:S03]  /*e1a00*/  IADD3 R0, R0, R14, RZ ;  /* 0x0000000e00007210 */ /* 0x000fc60007ffe0ff */
[----:B------:R-:W-:Y:S02]  /*e1a10*/  VIADD R16, R10, 0x1d ;  /* 0x0000001d0a107836 */ /* 0x000fe40000000000 */
[C---:B------:R-:W-:Y:S01]  /*e1a20*/  IMAD.WIDE R236, R0.reuse, 0x4, R6 ;  /* 0x0000000400ec7825 */ /* 0x040fe200078e0206 */
[----:B---3--:R3:W-:Y:S01]  /*e1a30*/  @P0 STG.E desc[UR60][R198.64], R235 ;  /* 0x000000ebc6000986 */ /* 0x0087e2000c10193c */
[----:B------:R-:W-:Y:S02]  /*e1a40*/  ISETP.LT.AND P0, PT, R15, R232, !P2 ;  /* 0x000000e80f00720c */ /* 0x000fe40005701270 */
[----:B------:R-:W-:Y:S01]  /*e1a50*/  IMAD.WIDE R232, R0, 0x4, R2 ;  /* 0x0000000400e87825 */ /* 0x000fe200078e0202 */
[----:B-1----:R-:W-:-:S04]  /*e1a60*/  ISETP.GE.AND P2, PT, R16, R197, PT ;  /* 0x000000c51000720c */ /* 0x002fc80003f46270 */
[----:B----4-:R1:W-:Y:S01]  /*e1a70*/  @P3 STG.E desc[UR60][R232.64], R246 ;  /* 0x000000f6e8003986 */ /* 0x0103e2000c10193c */
[C---:B---3--:R-:W-:Y:S01]  /*e1a80*/  IMAD.WIDE R234, R0.reuse, 0x4, R4 ;  /* 0x0000000400ea7825 */ /* 0x048fe200078e0204 */
[----:B------:R-:W-:Y:S02]  /*e1a90*/  ISETP.LT.AND P6, PT, R11, R252, !P2 ;  /* 0x000000fc0b00720c */ /* 0x000fe400057c1270 */
[----:B--2---:R-:W-:Y:S01]  /*e1aa0*/  ISETP.LT.AND P3, PT, R17, R238, !P2 ;  /* 0x000000ee1100720c */ /* 0x004fe20005761270 */
[----:B------:R-:W2:Y:S04]  /*e1ab0*/  LDL.LU R252, [R1+0x142c] ;  /* 0x00142c0001fc7983 */ /* 0x000ea80000300800 */
[----:B------:R3:W-:Y:S01]  /*e1ac0*/  @P4 STG.E desc[UR60][R234.64], R245 ;  /* 0x000000f5ea004986 */ /* 0x0007e2000c10193c */
[----:B------:R-:W4:Y:S01]  /*e1ad0*/  LDC.64 R198, c[0x0][0x228] ;  /* 0x00008a00ffc67b82 */ /* 0x000f220000000a00 */
[C---:B------:R-:W-:Y:S01]  /*e1ae0*/  IADD3 R16, R0.reuse, R14, RZ ;  /* 0x0000000e00107210 */ /* 0x040fe20007ffe0ff */
[----:B-1----:R-:W-:Y:S01]  /*e1af0*/  IMAD.WIDE R232, R0, 0x4, R8 ;  /* 0x0000000400e87825 */ /* 0x002fe200078e0208 */
[----:B------:R-:W-:Y:S01]  /*e1b00*/  ISETP.LT.AND P4, PT, R13, R244, !P2 ;  /* 0x000000f40d00720c */ /* 0x000fe20005781270 */
[----:B------:R1:W-:Y:S04]  /*e1b10*/  @P5 STG.E desc[UR60][R236.64], R239 ;  /* 0x000000efec005986 */ /* 0x0003e8000c10193c */
[----:B------:R-:W2:Y:S04]  /*e1b20*/  LDL.LU R244, [R1+0x1c2c] ;  /* 0x001c2c0001f47983 */ /* 0x000ea80000300800 */
[----:B------:R-:W2:Y:S04]  /*e1b30*/  LDL.LU R238, [R1+0x438] ;  /* 0x0004380001ee7983 */ /* 0x000ea80000300800 */
[----:B------:R1:W-:Y:S01]  /*e1b40*/  @P0 STG.E desc[UR60][R232.64], R247 ;  /* 0x000000f7e8000986 */ /* 0x0003e2000c10193c */
[----:B------:R-:W2:Y:S08]  /*e1b50*/  LDC R246, c[0x0][0x228] ;  /* 0x00008a00fff67b82 */ /* 0x000eb00000000800 */
[----:B---3--:R-:W3:Y:S01]  /*e1b60*/  LDC R245, c[0x0][0x228] ;  /* 0x00008a00fff57b82 */ /* 0x008ee20000000800 */
[----:B------:R-:W-:-:S04]  /*e1b70*/  IMAD.WIDE R234, R16, 0x4, R2 ;  /* 0x0000000410ea7825 */ /* 0x000fc800078e0202 */
[----:B------:R-:W-:-:S03]  /*e1b80*/  VIADD R0, R10, 0x1e ;  /* 0x0000001e0a007836 */ /* 0x000fc60000000000 */
[----:B-1----:R-:W1:Y:S01]  /*e1b90*/  LDC R239, c[0x0][0x228] ;  /* 0x00008a00ffef7b82 */ /* 0x002e620000000800 */
[----:B------:R-:W-:-:S07]  /*e1ba0*/  ISETP.LT.AND P5, PT, R15, R196, !P2 ;  /* 0x000000c40f00720c */ /* 0x000fce00057a1270 */
[----:B------:R-:W3:Y:S01]  /*e1bb0*/  LDC.64 R196, c[0x0][0x228] ;  /* 0x00008a00ffc47b82 */ /* 0x000ee20000000a00 */
[----:B------:R-:W-:-:S07]  /*e1bc0*/  IMAD.WIDE R236, R16, 0x4, R4 ;  /* 0x0000000410ec7825 */ /* 0x000fce00078e0204 */
[----:B------:R-:W1:Y:S01]  /*e1bd0*/  LDC R247, c[0x0][0x228] ;  /* 0x00008a00fff77b82 */ /* 0x000e620000000800 */
[----:B------:R-:W3:Y:S01]  /*e1be0*/  LDL.LU R233, [R1+0xc28] ;  /* 0x000c280001e97983 */ /* 0x000ee20000300800 */
[----:B----4-:R-:W-:-:S03]  /*e1bf0*/  ISETP.GE.AND P2, PT, R0, R199, PT ;  /* 0x000000c70000720c */ /* 0x010fc60003f46270 */
[----:B---3--:R3:W-:Y:S04]  /*e1c00*/  @P6 STG.E desc[UR60][R234.64], R233 ;  /* 0x000000e9ea006986 */ /* 0x0087e8000c10193c */
[----:B---3--:R-:W3:Y:S04]  /*e1c10*/  LDL.LU R235, [R1+0x828] ;  /* 0x0008280001eb7983 */ /* 0x008ee80000300800 */
[----:B------:R-:W4:Y:S01]  /*e1c20*/  LDL.LU R199, [R1+0x38] ;  /* 0x0000380001c77983 */ /* 0x000f220000300800 */
[C---:B------:R-:W-:Y:S01]  /*e1c30*/  IMAD.WIDE R232, R16.reuse, 0x4, R6 ;  /* 0x0000000410e87825 */ /* 0x040fe200078e0206 */
[----:B------:R-:W-:-:S02]  /*e1c40*/  IADD3 R0, R16, R14, RZ ;  /* 0x0000000e10007210 */ /* 0x000fc40007ffe0ff */
[----:B---3--:R3:W-:Y:S04]  /*e1c50*/  @P4 STG.E desc[UR60][R236.64], R235 ;  /* 0x000000ebec004986 */ /* 0x0087e8000c10193c */
[----:B--2---:R2:W-:Y:S01]  /*e1c60*/  @P3 STG.E desc[UR60][R232.64], R238 ;  /* 0x000000eee8003986 */ /* 0x0045e2000c10193c */
[----:B---3--:R-:W-:-:S04]  /*e1c70*/  IMAD.WIDE R234, R16, 0x4, R8 ;  /* 0x0000000410ea7825 */ /* 0x008fc800078e0208 */
[----:B------:R-:W-:Y:S01]  /*e1c80*/  VIADD R16, R10, 0x1f ;  /* 0x0000001f0a107836 */ /* 0x000fe20000000000 */
[----:B-1----:R-:W-:Y:S02]  /*e1c90*/  ISETP.LT.AND P4, PT, R11, R247, !P2 ;  /* 0x000000f70b00720c */ /* 0x002fe40005781270 */
[----:B------:R-:W-:Y:S01]  /*e1ca0*/  ISETP.LT.AND P3, PT, R13, R239, !P2 ;  /* 0x000000ef0d00720c */ /* 0x000fe20005761270 */
[----:B------:R-:W-:Y:S01]  /*e1cb0*/  IMAD.WIDE R236, R0, 0x4, R8 ;  /* 0x0000000400ec7825 */ /* 0x000fe200078e0208 */
[----:B----4-:R1:W-:Y:S01]  /*e1cc0*/  @P5 STG.E desc[UR60][R234.64], R199 ;  /* 0x000000c7ea005986 */ /* 0x0103e2000c10193c */
[----:B------:R-:W-:-:S03]  /*e1cd0*/  ISETP.LT.AND P5, PT, R17, R246, !P2 ;  /* 0x000000f61100720c */ /* 0x000fc600057a1270 */
[----:B------:R-:W3:Y:S01]  /*e1ce0*/  LDL.LU R246, [R1+0x82c] ;  /* 0x00082c0001f67983 */ /* 0x000ee20000300800 */
[----:B------:R-:W-:Y:S01]  /*e1cf0*/  ISETP.GE.AND P0, PT, R16, R197, PT ;  /* 0x000000c51000720c */ /* 0x000fe20003f06270 */
[----:B--2---:R-:W2:Y:S02]  /*e1d00*/  LDC R238, c[0x0][0x228] ;  /* 0x00008a00ffee7b82 */ /* 0x004ea40000000800 */
[----:B------:R-:W4:Y:S04]  /*e1d10*/  LDL.LU R16, [R1+0x182c] ;  /* 0x00182c0001107983 */ /* 0x000f280000300800 */
[----:B------:R-:W2:Y:S01]  /*e1d20*/  LDL.LU R197, [R1+0x102c] ;  /* 0x00102c0001c57983 */ /* 0x000ea20000300800 */
[----:B------:R-:W-:Y:S01]  /*e1d30*/  ISETP.LT.AND P2, PT, R15, R198, !P2 ;  /* 0x000000c60f00720c */ /* 0x000fe20005741270 */
[----:B------:R-:W2:Y:S08]  /*e1d40*/  LDC.64 R232, c[0x0][0x228] ;  /* 0x00008a00ffe87b82 */ /* 0x000eb00000000a00 */
[----:B------:R-:W3:Y:S08]  /*e1d50*/  LDC R247, c[0x0][0x228] ;  /* 0x00008a00fff77b82 */ /* 0x000ef00000000800 */
[----:B------:R-:W3:Y:S01]  /*e1d60*/  LDC R239, c[0x0][0x228] ;  /* 0x00008a00ffef7b82 */ /* 0x000ee20000000800 */
[----:B-1----:R-:W-:-:S04]  /*e1d70*/  IMAD.WIDE R234, R0, 0x4, R2 ;  /* 0x0000000400ea7825 */ /* 0x002fc800078e0202 */
[----:B------:R-:W-:Y:S01]  /*e1d80*/  IMAD.WIDE R198, R0, 0x4, R4 ;  /* 0x0000000400c67825 */ /* 0x000fe200078e0204 */
[----:B------:R1:W-:Y:S01]  /*e1d90*/  @P4 STG.E desc[UR60][R234.64], R252 ;  /* 0x000000fcea004986 */ /* 0x0003e2000c10193c */
[----:B------:R-:W-:-:S03]  /*e1da0*/  ISETP.LT.AND P4, PT, R11, R245, !P0 ;  /* 0x000000f50b00720c */ /* 0x000fc60004781270 */
[----:B------:R-:W3:Y:S04]  /*e1db0*/  LDL.LU R245, [R1+0xc2c] ;  /* 0x000c2c0001f57983 */ /* 0x000ee80000300800 */
[----:B------:R1:W-:Y:S02]  /*e1dc0*/  @P3 STG.E desc[UR60][R198.64], R244 ;  /* 0x000000f4c6003986 */ /* 0x0003e4000c10193c */
[C---:B-1----:R-:W-:Y:S01]  /*e1dd0*/  IMAD.WIDE R234, R0.reuse, 0x4, R6 ;  /* 0x0000000400ea7825 */ /* 0x042fe200078e0206 */
[----:B------:R-:W1:Y:S08]  /*e1de0*/  LDC R252, c[0x0][0x228] ;  /* 0x00008a00fffc7b82 */ /* 0x000e700000000800 */
[----:B------:R-:W1:Y:S01]  /*e1df0*/  LDC R244, c[0x0][0x228] ;  /* 0x00008a00fff47b82 */ /* 0x000e620000000800 */
[----:B----4-:R-:W-:Y:S04]  /*e1e00*/  @P5 STG.E desc[UR60][R234.64], R16 ;  /* 0x00000010ea005986 */ /* 0x010fe8000c10193c */
[----:B--2---:R2:W-:Y:S04]  /*e1e10*/  @P2 STG.E desc[UR60][R236.64], R197 ;  /* 0x000000c5ec002986 */ /* 0x0045e8000c10193c */
[----:B--2---:R-:W2:Y:S01]  /*e1e20*/  LDL.LU R236, [R1+0x43c] ;  /* 0x00043c0001ec7983 */ /* 0x004ea20000300800 */
[----:B------:R-:W-:-:S02]  /*e1e30*/  IADD3 R0, R0, R14, RZ ;  /* 0x0000000e00007210 */ /* 0x000fc40007ffe0ff */
[----:B-1----:R-:W-:Y:S02]  /*e1e40*/  ISETP.LT.AND P3, PT, R13, R244, !P0 ;  /* 0x000000f40d00720c */ /* 0x002fe40004761270 */
[----:B------:R-:W-:Y:S02]  /*e1e50*/  ISETP.LT.AND P6, PT, R15, R196, !P0 ;  /* 0x000000c40f00720c */ /* 0x000fe400047c1270 */
[----:B------:R-:W-:Y:S01]  /*e1e60*/  ISETP.LT.AND P0, PT, R17, R238, !P0 ;  /* 0x000000ee1100720c */ /* 0x000fe20004701270 */
[----:B------:R-:W-:Y:S02]  /*e1e70*/  VIADD R16, R10, 0x20 ;  /* 0x000000200a107836 */ /* 0x000fe40000000000 */
[----:B------:R-:W-:-:S04]  /*e1e80*/  IMAD.WIDE R198, R0, 0x4, R2 ;  /* 0x0000000400c67825 */ /* 0x000fc800078e0202 */
[----:B------:R-:W-:Y:S01]  /*e1e90*/  IMAD.WIDE R234, R0, 0x4, R4 ;  /* 0x0000000400ea7825 */ /* 0x000fe200078e0204 */
[----:B------:R-:W4:Y:S04]  /*e1ea0*/  LDL.LU R237, [R1+0x3c] ;  /* 0x00003c0001ed7983 */ /* 0x000f280000300800 */
[----:B---3--:R1:W-:Y:S01]  /*e1eb0*/  @P4 STG.E desc[UR60][R198.64], R245 ;  /* 0x000000f5c6004986 */ /* 0x0083e2000c10193c */
[----:B------:R-:W-:-:S03]  /*e1ec0*/  ISETP.GE.AND P2, PT, R16, R233, PT ;  /* 0x000000e91000720c */ /* 0x000fc60003f46270 */
[----:B------:R-:W3:Y:S01]  /*e1ed0*/  LDL.LU R244, [R1+0xc30] ;  /* 0x000c300001f47983 */ /* 0x000ee20000300800 */
[----:B------:R-:W4:Y:S03]  /*e1ee0*/  LDC.64 R196, c[0x0][0x228] ;  /* 0x00008a00ffc47b82 */ /* 0x000f260000000a00 */
[----:B------:R1:W-:Y:S01]  /*e1ef0*/  @P3 STG.E desc[UR60][R234.64], R246 ;  /* 0x000000f6ea003986 */ /* 0x0003e2000c10193c */
[----:B------:R-:W-:-:S03]  /*e1f00*/  ISETP.LT.AND P3, PT, R17, R252, !P2 ;  /* 0x000000fc1100720c */ /* 0x000fc60005761270 */
[----:B------:R-:W3:Y:S01]  /*e1f10*/  LDL.LU R252, [R1+0x1430] ;  /* 0x0014300001fc7983 */ /* 0x000ee20000300800 */
[----:B-1----:R-:W-:Y:S01]  /*e1f20*/  IMAD.WIDE R198, R0, 0x4, R6 ;  /* 0x0000000400c67825 */ /* 0x002fe200078e0206 */
[----:B------:R-:W-:-:S03]  /*e1f30*/  ISETP.LT.AND P4, PT, R13, R247, !P2 ;  /* 0x000000f70d00720c */ /* 0x000fc60005781270 */
[----:B------:R-:W-:Y:S01]  /*e1f40*/  VIADD R16, R10, 0x21 ;  /* 0x000000210a107836 */ /* 0x000fe20000000000 */
[----:B------:R-:W3:Y:S01]  /*e1f50*/  LDL.LU R247, [R1+0x1030] ;  /* 0x0010300001f77983 */ /* 0x000ee20000300800 */
[----:B------:R-:W-:Y:S01]  /*e1f60*/  ISETP.LT.AND P5, PT, R11, R239, !P2 ;  /* 0x000000ef0b00720c */ /* 0x000fe200057a1270 */
[----:B------:R-:W1:Y:S08]  /*e1f70*/  LDC R245, c[0x0][0x228] ;  /* 0x00008a00fff57b82 */ /* 0x000e700000000800 */
[----:B------:R-:W1:Y:S08]  /*e1f80*/  LDC R233, c[0x0][0x228] ;  /* 0x00008a00ffe97b82 */ /* 0x000e700000000800 */
[----:B------:R-:W1:Y:S01]  /*e1f90*/  LDC R246, c[0x0][0x228] ;  /* 0x00008a00fff67b82 */ /* 0x000e620000000800 */
[----:B--2---:R2:W-:Y:S01]  /*e1fa0*/  @P0 STG.E desc[UR60][R198.64], R236 ;  /* 0x000000ecc6000986 */ /* 0x0045e2000c10193c */
[----:B------:R-:W-:-:S03]  /*e1fb0*/  ISETP.LT.AND P0, PT, R15, R232, !P2 ;  /* 0x000000e80f00720c */ /* 0x000fc60005701270 */
[----:B------:R-:W3:Y:S01]  /*e1fc0*/  LDL.LU R232, [R1+0x1830] ;  /* 0x0018300001e87983 */ /* 0x000ee20000300800 */
[C---:B------:R-:W-:Y:S01]  /*e1fd0*/  IMAD.WIDE R234, R0.reuse, 0x4, R8 ;  /* 0x0000000400ea7825 */ /* 0x040fe200078e0208 */
[----:B------:R-:W-:-:S04]  /*e1fe0*/  IADD3 R0, R0, R14, RZ ;  /* 0x0000000e00007210 */ /* 0x000fc80007ffe0ff */
[----:B----4-:R4:W-:Y:S01]  /*e1ff0*/  @P6 STG.E desc[UR60][R234.64], R237 ;  /* 0x000000edea006986 */ /* 0x0109e2000c10193c */
[----:B------:R-:W-:Y:S01]  /*e2000*/  IMAD.WIDE R238, R0, 0x4, R6 ;  /* 0x0000000400ee7825 */ /* 0x000fe200078e0206 */
[----:B------:R-:W-:Y:S02]  /*e2010*/  ISETP.GE.AND P2, PT, R16, R197, PT ;  /* 0x000000c51000720c */ /* 0x000fe40003f46270 */
[----:B------:R-:W3:Y:S01]  /*e2020*/  LDL.LU R197, [R1+0x840] ;  /* 0x0008400001c57983 */ /* 0x000ee20000300800 */
[----:B--2---:R-:W2:Y:S01]  /*e2030*/  LDC.64 R198, c[0x0][0x228] ;  /* 0x00008a00ffc67b82 */ /* 0x004ea20000000a00 */
[----:B----4-:R-:W-:-:S04]  /*e2040*/  IMAD.WIDE R234, R0, 0x4, R2 ;  /* 0x0000000400ea7825 */ /* 0x010fc800078e0202 */
[C---:B------:R-:W-:Y:S01]  /*e2050*/  IMAD.WIDE R236, R0.reuse, 0x4, R4 ;  /* 0x0000000400ec7825 */ /* 0x040fe200078e0204 */
[----:B---3--:R3:W-:Y:S04]  /*e2060*/  @P5 STG.E desc[UR60][R234.64], R232 ;  /* 0x000000e8ea005986 */ /* 0x0087e8000c10193c */
[----:B------:R4:W-:Y:S04]  /*e2070*/  @P4 STG.E desc[UR60][R236.64], R252 ;  /* 0x000000fcec004986 */ /* 0x0009e8000c10193c */
[----:B------:R2:W-:Y:S01]  /*e2080*/  @P3 STG.E desc[UR60][R238.64], R244 ;  /* 0x000000f4ee003986 */ /* 0x0005e2000c10193c */
[----:B---3--:R-:W-:-:S03]  /*e2090*/  IMAD.WIDE R234, R0, 0x4, R8 ;  /* 0x0000000400ea7825 */ /* 0x008fc600078e0208 */
[----:B----4-:R-:W3:Y:S01]  /*e20a0*/  LDL.LU R252, [R1+0x40] ;  /* 0x0000400001fc7983 */ /* 0x010ee20000300800 */
[----:B-1----:R-:W-:Y:S02]  /*e20b0*/  ISETP.LT.AND P5, PT, R13, R245, !P2 ;  /* 0x000000f50d00720c */ /* 0x002fe400057a1270 */
[----:B------:R-:W-:Y:S01]  /*e20c0*/  ISETP.LT.AND P4, PT, R11, R233, !P2 ;  /* 0x000000e90b00720c */ /* 0x000fe20005781270 */
[----:B------:R-:W1:Y:S01]  /*e20d0*/  LDC R245, c[0x0][0x228] ;  /* 0x00008a00fff57b82 */ /* 0x000e620000000800 */
[----:B------:R4:W-:Y:S07]  /*e20e0*/  @P0 STG.E desc[UR60][R234.64], R247 ;  /* 0x000000f7ea000986 */ /* 0x0009ee000c10193c */
[----:B------:R-:W3:Y:S01]  /*e20f0*/  LDC.64 R232, c[0x0][0x228] ;  /* 0x00008a00ffe87b82 */ /* 0x000ee20000000a00 */
[----:B------:R-:W-:-:S07]  /*e2100*/  IADD3 R16, R0, R14, RZ ;  /* 0x0000000e00107210 */ /* 0x000fce0007ffe0ff */
[----:B--2---:R-:W2:Y:S01]  /*e2110*/  LDC R244, c[0x0][0x228] ;  /* 0x00008a00fff47b82 */ /* 0x004ea20000000800 */
[----:B----4-:R-:W4:Y:S04]  /*e2120*/  LDL.LU R234, [R1+0x830] ;  /* 0x0008300001ea7983 */ /* 0x010f280000300800 */
[----:B------:R-:W2:Y:S01]  /*e2130*/  LDL.LU R235, [R1+0x440] ;  /* 0x0004400001eb7983 */ /* 0x000ea20000300800 */
[----:B------:R-:W-:Y:S01]  /*e2140*/  ISETP.LT.AND P3, PT, R17, R246, !P2 ;  /* 0x000000f61100720c */ /* 0x000fe20005761270 */
[----:B------:R-:W-:-:S04]  /*e2150*/  IMAD.WIDE R236, R16, 0x4, R2 ;  /* 0x0000000410ec7825 */ /* 0x000fc800078e0202 */
[----:B------:R-:W-:Y:S01]  /*e2160*/  IMAD.WIDE R238, R16, 0x4, R4 ;  /* 0x0000000410ee7825 */ /* 0x000fe200078e0204 */
[----:B------:R-:W-:-:S03]  /*e2170*/  ISETP.LT.AND P2, PT, R15, R196, !P2 ;  /* 0x000000c40f00720c */ /* 0x000fc60005741270 */
[----:B------:R-:W-:Y:S01]  /*e2180*/  VIADD R0, R10, 0x22 ;  /* 0x000000220a007836 */ /* 0x000fe20000000000 */
[----:B------:R-:W1:Y:S08]  /*e2190*/  LDC R247, c[0x0][0x228] ;  /* 0x00008a00fff77b82 */ /* 0x000e700000000800 */
[----:B------:R-:W3:Y:S01]  /*e21a0*/  LDC R246, c[0x0][0x228] ;  /* 0x00008a00fff67b82 */ /* 0x000ee20000000800 */
[----:B------:R-:W-:Y:S01]  /*e21b0*/  ISETP.GE.AND P0, PT, R0, R199, PT ;  /* 0x000000c70000720c */ /* 0x000fe20003f06270 */
[----:B------:R-:W-:Y:S01]  /*e21c0*/  VIADD R0, R10, 0x23 ;  /* 0x000000230a007836 */ /* 0x000fe20000000000 */
[----:B------:R-:W3:Y:S04]  /*e21d0*/  LDL.LU R199, [R1+0x1834] ;  /* 0x0018340001c77983 */ /* 0x000ee80000300800 */
[----:B----4-:R4:W-:Y:S04]  /*e21e0*/  @P4 STG.E desc[UR60][R236.64], R234 ;  /* 0x000000eaec004986 */ /* 0x0109e8000c10193c */
[----:B------:R2:W-:Y:S01]  /*e21f0*/  @P5 STG.E desc[UR60][R238.64], R197 ;  /* 0x000000c5ee005986 */ /* 0x0005e2000c10193c */
[----:B-1----:R-:W-:Y:S01]  /*e2200*/  ISETP.LT.AND P5, PT, R17, R245, !P0 ;  /* 0x000000f51100720c */ /* 0x002fe200047a1270 */
[----:B----4-:R-:W1:Y:S01]  /*e2210*/  LDC R237, c[0x0][0x228] ;  /* 0x00008a00ffed7b82 */ /* 0x010e620000000800 */
[C---:B--2---:R-:W-:Y:S01]  /*e2220*/  IMAD.WIDE R196, R16.reuse, 0x4, R6 ;  /* 0x0000000410c47825 */ /* 0x044fe200078e0206 */
[----:B------:R-:W2:Y:S01]  /*e2230*/  LDL.LU R238, [R1+0xc34] ;  /* 0x000c340001ee7983 */ /* 0x000ea20000300800 */
[----:B------:R-:W-:-:S02]  /*e2240*/  IADD3 R236, R16, R14, RZ ;  /* 0x0000000e10ec7210 */ /* 0x000fc40007ffe0ff */
[----:B------:R-:W-:-:S03]  /*e2250*/  ISETP.LT.AND P4, PT, R11, R247, !P0 ;  /* 0x000000f70b00720c */ /* 0x000fc60004781270 */
[----:B------:R-:W4:Y:S01]  /*e2260*/  LDC R247, c[0x0][0x228] ;  /* 0x00008a00fff77b82 */ /* 0x000f220000000800 */
[----:B------:R3:W-:Y:S07]  /*e2270*/  @P3 STG.E desc[UR60][R196.64], R235 ;  /* 0x000000ebc4003986 */ /* 0x0007ee000c10193c */
[----:B------:R-:W1:Y:S01]  /*e2280*/  LDC R239, c[0x0][0x228] ;  /* 0x00008a00ffef7b82 */ /* 0x000e620000000800 */
[----:B---3--:R-:W-:Y:S02]  /*e2290*/  IMAD.WIDE R196, R16, 0x4, R8 ;  /* 0x0000000410c47825 */ /* 0x008fe400078e0208 */
[----:B------:R-:W3:Y:S04]  /*e22a0*/  LDL.LU R16, [R1+0x834] ;  /* 0x0008340001107983 */ /* 0x000ee80000300800 */
[----:B------:R-:W3:Y:S04]  /*e22b0*/  LDL.LU R245, [R1+0x1034] ;  /* 0x0010340001f57983 */ /* 0x000ee80000300800 */
[----:B------:R4:W-:Y:S01]  /*e22c0*/  @P2 STG.E desc[UR60][R196.64], R252 ;  /* 0x000000fcc4002986 */ /* 0x0009e2000c10193c */
[----:B------:R-:W-:-:S03]  /*e22d0*/  ISETP.GE.AND P2, PT, R0, R233, PT ;  /* 0x000000e90000720c */ /* 0x000fc60003f46270 */
[----:B----4-:R-:W4:Y:S04]  /*e22e0*/  LDL.LU R252, [R1+0x44] ;  /* 0x0000440001fc7983 */ /* 0x010f280000300800 */
[----:B------:R-:W2:Y:S01]  /*e22f0*/  LDL.LU R233, [R1+0x1434] ;  /* 0x0014340001e97983 */ /* 0x000ea20000300800 */
[----:B------:R-:W-:Y:S01]  /*e2300*/  ISETP.LT.AND P3, PT, R13, R244, !P0 ;  /* 0x000000f40d00720c */ /* 0x000fe20004761270 */
[C---:B------:R-:W-:Y:S01]  /*e2310*/  IMAD.WIDE R234, R236.reuse, 0x4, R2 ;  /* 0x00000004ecea7825 */ /* 0x040fe200078e0202 */
[----:B------:R-:W3:Y:S01]  /*e2320*/  LDC.64 R196, c[0x0][0x228] ;  /* 0x00008a00ffc47b82 */ /* 0x000ee20000000a00 */
[----:B------:R-:W-:Y:S02]  /*e2330*/  ISETP.LT.AND P0, PT, R15, R198, !P0 ;  /* 0x000000c60f00720c */ /* 0x000fe40004701270 */
[----:B------:R-:W-:-:S05]  /*e2340*/  IADD3 R0, R236, R14, RZ ;  /* 0x0000000eec007210 */ /* 0x000fca0007ffe0ff */
[----:B------:R-:W4:Y:S01]  /*e2350*/  LDC R244, c[0x0][0x228] ;  /* 0x00008a00fff47b82 */ /* 0x000f220000000800 */
[----:B------:R1:W-:Y:S01]  /*e2360*/  @P4 STG.E desc[UR60][R234.64], R199 ;  /* 0x000000c7ea004986 */ /* 0x0003e2000c10193c */
[----:B------:R-:W-:-:S03]  /*e2370*/  ISETP.LT.AND P4, PT, R11, R246, !P2 ;  /* 0x000000f60b00720c */ /* 0x000fc60005781270 */
[----:B------:R-:W4:Y:S01]  /*e2380*/  LDL.LU R246, [R1+0x1838] ;  /* 0x0018380001f67983 */ /* 0x000f220000300800 */
[----:B-1----:R-:W-:-:S04]  /*e2390*/  IMAD.WIDE R198, R236, 0x4, R4 ;  /* 0x00000004ecc67825 */ /* 0x002fc800078e0204 */
[----:B------:R-:W-:Y:S01]  /*e23a0*/  IMAD.WIDE R234, R236, 0x4, R6 ;  /* 0x00000004ecea7825 */ /* 0x000fe200078e0206 */
[----:B--2---:R1:W-:Y:S04]  /*e23b0*/  @P3 STG.E desc[UR60][R198.64], R233 ;  /* 0x000000e9c6003986 */ /* 0x0043e8000c10193c */
[----:B------:R2:W-:Y:S01]  /*e23c0*/  @P5 STG.E desc[UR60][R234.64], R238 ;  /* 0x000000eeea005986 */ /* 0x0005e2000c10193c */
[----:B------:R-:W-:-:S03]  /*e23d0*/  ISETP.LT.AND P5, PT, R17, R247, !P2 ;  /* 0x000000f71100720c */ /* 0x000fc600057a1270 */
[----:B------:R-:W4:Y:S01]  /*e23e0*/  LDL.LU R247, [R1+0x444] ;  /* 0x0004440001f77983 */ /* 0x000f220000300800 */
[----:B-1----:R-:W-:-:S04]  /*e23f0*/  IMAD.WIDE R198, R236, 0x4, R8 ;  /* 0x00000004ecc67825 */ /* 0x002fc800078e0208 */
[----:B--2---:R-:W-:Y:S01]  /*e2400*/  IMAD.WIDE R234, R0, 0x4, R2 ;  /* 0x0000000400ea7825 */ /* 0x004fe200078e0202 */
[----:B------:R-:W-:Y:S01]  /*e2410*/  ISETP.LT.AND P3, PT, R13, R237, !P2 ;  /* 0x000000ed0d00720c */ /* 0x000fe20005761270 */
[----:B------:R-:W1:Y:S01]  /*e2420*/  LDC R238, c[0x0][0x228] ;  /* 0x00008a00ffee7b82 */ /* 0x000e620000000800 */
[----:B---3--:R2:W-:Y:S04]  /*e2430*/  @P0 STG.E desc[UR60][R198.64], R245 ;  /* 0x000000f5c6000986 */ /* 0x0085e8000c10193c */
[----:B------:R3:W-:Y:S04]  /*e2440*/  @P4 STG.E desc[UR60][R234.64], R16 ;  /* 0x00000010ea004986 */ /* 0x0007e8000c10193c */
[----:B--2---:R-:W2:Y:S01]  /*e2450*/  LDL.LU R245, [R1+0x1438] ;  /* 0x0014380001f57983 */ /* 0x004ea20000300800 */
[----:B---3--:R-:W-:Y:S01]  /*e2460*/  VIADD R16, R10, 0x24 ;  /* 0x000000240a107836 */ /* 0x008fe20000000000 */
[----:B------:R-:W3:Y:S04]  /*e2470*/  LDC.64 R198, c[0x0][0x228] ;  /* 0x00008a00ffc67b82 */ /* 0x000ee80000000a00 */
[----:B------:R-:W-:-:S02]  /*e2480*/  ISETP.GE.AND P0, PT, R16, R197, PT ;  /* 0x000000c51000720c */ /* 0x000fc40003f06270 */
[----:B------:R-:W3:Y:S01]  /*e2490*/  LDL.LU R197, [R1+0x844] ;  /* 0x0008440001c57983 */ /* 0x000ee20000300800 */
[----:B------:R-:W-:Y:S02]  /*e24a0*/  ISETP.LT.AND P2, PT, R15, R232, !P2 ;  /* 0x000000e80f00720c */ /* 0x000fe40005741270 */
[----:B------:R-:W-:Y:S01]  /*e24b0*/  ISETP.LT.AND P4, PT, R11, R239, !P0 ;  /* 0x000000ef0b00720c */ /* 0x000fe20004781270 */
[----:B------:R-:W-:-:S04]  /*e24c0*/  IMAD.WIDE R232, R0, 0x4, R4 ;  /* 0x0000000400e87825 */ /* 0x000fc800078e0204 */
[----:B------:R-:W-:-:S04]  /*e24d0*/  IMAD.WIDE R234, R0, 0x4, R6 ;  /* 0x0000000400ea7825 */ /* 0x000fc800078e0206 */
[C---:B------:R-:W-:Y:S01]  /*e24e0*/  IMAD.WIDE R236, R0.reuse, 0x4, R8 ;  /* 0x0000000400ec7825 */ /* 0x040fe200078e0208 */
[----:B------:R-:W-:-:S03]  /*e24f0*/  IADD3 R0, R0, R14, RZ ;  /* 0x0000000e00007210 */ /* 0x000fc60007ffe0ff */
[----:B------:R-:W-:Y:S01]  /*e2500*/  VIADD R16, R10, 0x25 ;  /* 0x000000250a107836 */ /* 0x000fe20000000000 */
[----:B------:R-:W2:Y:S01]  /*e2510*/  LDC R239, c[0x0][0x228] ;  /* 0x00008a00ffef7b82 */ /* 0x000ea20000000800 */
[----:B---3--:R-:W-:Y:S04]  /*e2520*/  @P3 STG.E desc[UR60][R232.64], R197 ;  /* 0x000000c5e8003986 */ /* 0x008fe8000c10193c */
[----:B----4-:R3:W-:Y:S04]  /*e2530*/  @P5 STG.E desc[UR60][R234.64], R247 ;  /* 0x000000f7ea005986 */ /* 0x0107e8000c10193c */
[----:B------:R4:W-:Y:S01]  /*e2540*/  @P2 STG.E desc[UR60][R236.64], R252 ;  /* 0x000000fcec002986 */ /* 0x0009e2000c10193c */
[----:B---3--:R-:W-:-:S03]  /*e2550*/  IMAD.WIDE R234, R0, 0x4, R2 ;  /* 0x0000000400ea7825 */ /* 0x008fc600078e0202 */
[----:B------:R-:W3:Y:S04]  /*e2560*/  LDL.LU R247, [R1+0x448] ;  /* 0x0004480001f77983 */ /* 0x000ee80000300800 */
[----:B----4-:R-:W4:Y:S01]  /*e2570*/  LDL.LU R252, [R1+0x48] ;  /* 0x0000480001fc7983 */ /* 0x010f220000300800 */
[----:B------:R-:W-:Y:S02]  /*e2580*/  ISETP.LT.AND P5, PT, R15, R196, !P0 ;  /* 0x000000c40f00720c */ /* 0x000fe400047a1270 */
[----:B------:R-:W-:Y:S01]  /*e2590*/  ISETP.LT.AND P3, PT, R13, R244, !P0 ;  /* 0x000000f40d00720c */ /* 0x000fe20004761270 */
[----:B------:R2:W-:Y:S01]  /*e25a0*/  @P4 STG.E desc[UR60][R234.64], R246 ;  /* 0x000000f6ea004986 */ /* 0x0005e2000c10193c */
[----:B-1----:R-:W-:-:S03]  /*e25b0*/  ISETP.LT.AND P2, PT, R17, R238, !P0 ;  /* 0x000000ee1100720c */ /* 0x002fc60004741270 */
[----:B------:R-:W3:Y:S01]  /*e25c0*/  LDL.LU R244, [R1+0x848] ;  /* 0x0008480001f47983 */ /* 0x000ee20000300800 */
[----:B------:R-:W-:-:S03]  /*e25d0*/  ISETP.GE.AND P0, PT, R16, R199, PT ;  /* 0x000000c71000720c */ /* 0x000fc60003f06270 */
[----:B------:R-:W4:Y:S04]  /*e25e0*/  LDL.LU R16, [R1+0xc38] ;  /* 0x000c380001107983 */ /* 0x000f280000300800 */
[----:B------:R-:W3:Y:S01]  /*e25f0*/  LDL.LU R199, [R1+0x1038] ;  /* 0x0010380001c77983 */ /* 0x000ee20000300800 */
[----:B------:R-:W-:Y:S01]  /*e2600*/  IMAD.WIDE R232, R0, 0x4, R4 ;  /* 0x0000000400e87825 */ /* 0x000fe200078e0204 */
[----:B------:R-:W1:Y:S08]  /*e2610*/  LDC R236, c[0x0][0x228] ;  /* 0x00008a00ffec7b82 */ /* 0x000e700000000800 */
[----:B--2---:R-:W2:Y:S08]  /*e2620*/  LDC R246, c[0x0][0x228] ;  /* 0x00008a00fff67b82 */ /* 0x004eb00000000800 */
[----:B------:R-:W3:Y:S08]  /*e2630*/  LDC.64 R196, c[0x0][0x228] ;  /* 0x00008a00ffc47b82 */ /* 0x000ef00000000a00 */
[----:B------:R-:W3:Y:S08]  /*e2640*/  LDC R237, c[0x0][0x228] ;  /* 0x00008a00ffed7b82 */ /* 0x000ef00000000800 */
[----:B------:R-:W3:Y:S01]  /*e2650*/  LDC R238, c[0x0][0x228] ;  /* 0x00008a00ffee7b82 */ /* 0x000ee20000000800 */
[----:B--2---:R-:W-:-:S02]  /*e2660*/  ISETP.LT.AND P4, PT, R13, R246, !P0 ;  /* 0x000000f60d00720c */ /* 0x004fc40004781270 */
[----:B------:R-:W2:Y:S04]  /*e2670*/  LDL.LU R246, [R1+0x838] ;  /* 0x0008380001f67983 */ /* 0x000ea80000300800 */
[----:B------:R1:W-:Y:S02]  /*e2680*/  @P3 STG.E desc[UR60][R232.64], R245 ;  /* 0x000000f5e8003986 */ /* 0x0003e4000c10193c */
[----:B-1----:R-:W1:Y:S01]  /*e2690*/  LDC R245, c[0x0][0x228] ;  /* 0x00008a00fff57b82 */ /* 0x002e620000000800 */
[----:B------:R-:W-:-:S04]  /*e26a0*/  IMAD.WIDE R234, R0, 0x4, R6 ;  /* 0x0000000400ea7825 */ /* 0x000fc800078e0206 */
[C---:B------:R-:W-:Y:S01]  /*e26b0*/  IMAD.WIDE R232, R0.reuse, 0x4, R8 ;  /* 0x0000000400e87825 */ /* 0x040fe200078e0208 */
[----:B------:R-:W-:Y:S02]  /*e26c0*/  ISETP.LT.AND P6, PT, R15, R198, !P0 ;  /* 0x000000c60f00720c */ /* 0x000fe400047c1270 */
[----:B------:R-:W-:Y:S02]  /*e26d0*/  IADD3 R0, R0, R14, RZ ;  /* 0x0000000e00007210 */ /* 0x000fe40007ffe0ff */
[----:B-1----:R-:W-:Y:S02]  /*e26e0*/  ISETP.LT.AND P3, PT, R11, R245, !P0 ;  /* 0x000000f50b00720c */ /* 0x002fe40004761270 */
[----:B------:R-:W-:Y:S01]  /*e26f0*/  ISETP.LT.AND P0, PT, R17, R236, !P0 ;  /* 0x000000ec1100720c */ /* 0x000fe20004701270 */
[----:B------:R-:W1:Y:S01]  /*e2700*/  LDC R245, c[0x0][0x228] ;  /* 0x00008a00fff57b82 */ /* 0x000e620000000800 */
[----:B----4-:R-:W-:Y:S04]  /*e2710*/  @P2 STG.E desc[UR60][R234.64], R16 ;  /* 0x00000010ea002986 */ /* 0x010fe8000c10193c */
[----:B---3--:R3:W-:Y:S03]  /*e2720*/  @P5 STG.E desc[UR60][R232.64], R199 ;  /* 0x000000c7e8005986 */ /* 0x0087e6000c10193c */
[----:B---3--:R-:W3:Y:S01]  /*e2730*/  LDC.64 R198, c[0x0][0x228] ;  /* 0x00008a00ffc67b82 */ /* 0x008ee20000000a00 */
[----:B------:R-:W-:-:S02]  /*e2740*/  VIADD R16, R10, 0x26 ;  /* 0x000000260a107836 */ /* 0x000fc40000000000 */
[----:B------:R-:W-:-:S04]  /*e2750*/  IMAD.WIDE R232, R0, 0x4, R2 ;  /* 0x0000000400e87825 */ /* 0x000fc800078e0202 */
[----:B------:R-:W-:Y:S01]  /*e2760*/  IMAD.WIDE R234, R0, 0x4, R4 ;  /* 0x0000000400ea7825 */ /* 0x000fe200078e0204 */
[----:B------:R-:W-:-:S03]  /*e2770*/  ISETP.GE.AND P2, PT, R16, R197, PT ;  /* 0x000000c51000720c */ /* 0x000fc60003f46270 */
[----:B------:R-:W-:Y:S01]  /*e2780*/  VIADD R16, R10, 0x27 ;  /* 0x000000270a107836 */ /* 0x000fe20000000000 */
[----:B------:R-:W4:Y:S01]  /*e2790*/  LDC R197, c[0x0][0x228] ;  /* 0x00008a00ffc57b82 */ /* 0x000f220000000800 */
[----:B--2---:R2:W-:Y:S01]  /*e27a0*/  @P3 STG.E desc[UR60][R232.64], R246 ;  /* 0x000000f6e8003986 */ /* 0x0045e2000c10193c */
[----:B------:R-:W-:-:S03]  /*e27b0*/  ISETP.LT.AND P3, PT, R17, R237, !P2 ;  /* 0x000000ed1100720c */ /* 0x000fc60005761270 */
[----:B------:R1:W-:Y:S01]  /*e27c0*/  @P4 STG.E desc[UR60][R234.64], R244 ;  /* 0x000000f4ea004986 */ /* 0x0003e2000c10193c */
[C---:B------:R-:W-:Y:S01]  /*e27d0*/  IMAD.WIDE R236, R0.reuse, 0x4, R6 ;  /* 0x0000000400ec7825 */ /* 0x040fe200078e0206 */
[----:B------:R-:W-:Y:S02]  /*e27e0*/  ISETP.LT.AND P4, PT, R13, R239, !P2 ;  /* 0x000000ef0d00720c */ /* 0x000fe40005781270 */
[----:B------:R-:W-:Y:S02]  /*e27f0*/  ISETP.LT.AND P5, PT, R11, R238, !P2 ;  /* 0x000000ee0b00720c */ /* 0x000fe400057a1270 */
[----:B------:R-:W-:Y:S01]  /*e2800*/  ISETP.LT.AND P2, PT, R15, R196, !P2 ;  /* 0x000000c40f00720c */ /* 0x000fe20005741270 */
[----:B------:R4:W-:Y:S01]  /*e2810*/  @P0 STG.E desc[UR60][R236.64], R247 ;  /* 0x000000f7ec000986 */ /* 0x0009e2000c10193c */
[----:B--2---:R-:W2:Y:S08]  /*e2820*/  LDC.64 R232, c[0x0][0x228] ;  /* 0x00008a00ffe87b82 */ /* 0x004eb00000000a00 */
[----:B------:R-:W2:Y:S01]  /*e2830*/  LDC R246, c[0x0][0x228] ;  /* 0x00008a00fff67b82 */ /* 0x000ea20000000800 */
[----:B-1----:R-:W-:Y:S01]  /*e2840*/  IMAD.WIDE R234, R0, 0x4, R8 ;  /* 0x0000000400ea7825 */ /* 0x002fe200078e0208 */
[----:B---3--:R-:W-:-:S06]  /*e2850*/  ISETP.GE.AND P0, PT, R16, R199, PT ;  /* 0x000000c71000720c */ /* 0x008fcc0003f06270 */
[----:B------:R-:W1:Y:S01]  /*e2860*/  LDC R244, c[0x0][0x228] ;  /* 0x00008a00fff47b82 */ /* 0x000e620000000800 */
[----:B------:R3:W-:Y:S04]  /*e2870*/  @P6 STG.E desc[UR60][R234.64], R252 ;  /* 0x000000fcea006986 */ /* 0x0007e8000c10193c */
[----:B----4-:R-:W4:Y:S04]  /*e2880*/  LDL.LU R247, [R1+0x44c] ;  /* 0x00044c0001f77983 */ /* 0x010f280000300800 */
[----:B---3--:R-:W3:Y:S04]  /*e2890*/  LDL.LU R252, [R1+0x4c] ;  /* 0x00004c0001fc7983 */ /* 0x008ee80000300800 */
[----:B------:R-:W2:Y:S04]  /*e28a0*/  LDL.LU R196, [R1+0xc3c] ;  /* 0x000c3c0001c47983 */ /* 0x000ea80000300800 */
[----:B------:R-:W4:Y:S04]  /*e28b0*/  LDL.LU R16, [R1+0x183c] ;  /* 0x00183c0001107983 */ /* 0x000f280000300800 */
[----:B------:R-:W3:Y:S01]  /*e28c0*/  LDL.LU R199, [R1+0x143c] ;  /* 0x00143c0001c77983 */ /* 0x000ee20000300800 */
[----:B------:R-:W-:-:S05]  /*e28d0*/  IADD3 R0, R0, R14, RZ ;  /* 0x0000000e00007210 */ /* 0x000fca0007ffe0ff */
[----:B------:R-:W-:-:S04]  /*e28e0*/  IMAD.WIDE R234, R0, 0x4, R2 ;  /* 0x0000000400ea7825 */ /* 0x000fc800078e0202 */
[----:B------:R-:W-:-:S04]  /*e28f0*/  IMAD.WIDE R236, R0, 0x4, R4 ;  /* 0x0000000400ec7825 */ /* 0x000fc800078e0204 */
[C---:B------:R-:W-:Y:S01]  /*e2900*/  IMAD.WIDE R238, R0.reuse, 0x4, R6 ;  /* 0x0000000400ee7825 */ /* 0x040fe200078e0206 */
[----:B------:R-:W-:Y:S02]  /*e2910*/  ISETP.LT.AND P6, PT, R11, R245, !P0 ;  /* 0x000000f50b00720c */ /* 0x000fe400047c1270 */
[----:B------:R-:W2:Y:S04]  /*e2920*/  LDL.LU R245, [R1+0x83c] ;  /* 0x00083c0001f57983 */ /* 0x000ea80000300800 */
[----:B----4-:R4:W-:Y:S04]  /*e2930*/  @P5 STG.E desc[UR60][R234.64], R16 ;  /* 0x00000010ea005986 */ /* 0x0109e8000c10193c */
[----:B---3--:R3:W-:Y:S04]  /*e2940*/  @P4 STG.E desc[UR60][R236.64], R199 ;  /* 0x000000c7ec004986 */ /* 0x0087e8000c10193c */
[----:B--2---:R2:W-:Y:S01]  /*e2950*/  @P3 STG.E desc[UR60][R238.64], R196 ;  /* 0x000000c4ee003986 */ /* 0x0045e2000c10193c */
[----:B----4-:R-:W-:Y:S01]  /*e2960*/  IADD3 R16, R0, R14, RZ ;  /* 0x0000000e00107210 */ /* 0x010fe20007ffe0ff */
[----:B---3--:R-:W-:-:S02]  /*e2970*/  VIADD R199, R10, 0x28 ;  /* 0x000000280ac77836 */ /* 0x008fc40000000000 */
[----:B------:R-:W-:Y:S01]  /*e2980*/  IMAD.WIDE R234, R0, 0x4, R8 ;  /* 0x0000000400ea7825 */ /* 0x000fe200078e0208 */
[----:B------:R-:W-:Y:S01]  /*e2990*/  ISETP.LT.AND P4, PT, R13, R246, !P0 ;  /* 0x000000f60d00720c */ /* 0x000fe20004781270 */
[----:B------:R-:W3:Y:S01]  /*e29a0*/  LDL.LU R0, [R1+0x103c] ;  /* 0x00103c0001007983 */ /* 0x000ee20000300800 */
[----:B------:R-:W-:Y:S02]  /*e29b0*/  ISETP.LT.AND P5, PT, R17, R197, !P0 ;  /* 0x000000c51100720c */ /* 0x000fe400047a1270 */
[----:B------:R-:W-:Y:S01]  /*e29c0*/  ISETP.GE.AND P3, PT, R199, R233, PT ;  /* 0x000000e9c700720c */ /* 0x000fe20003f66270 */
[C---:B------:R-:W-:Y:S01]  /*e29d0*/  IMAD.WIDE R236, R16.reuse, 0x4, R2 ;  /* 0x0000000410ec7825 */ /* 0x040fe200078e0202 */
[----:B------:R-:W4:Y:S01]  /*e29e0*/  LDL.LU R233, [R1+0x84c] ;  /* 0x00084c0001e97983 */ /* 0x000f220000300800 */
[----:B------:R-:W-:Y:S02]  /*e29f0*/  ISETP.LT.AND P0, PT, R15, R198, !P0 ;  /* 0x000000c60f00720c */ /* 0x000fe40004701270 */
[----:B------:R-:W-:Y:S01]  /*e2a00*/  IMAD.WIDE R198, R16, 0x4, R4 ;  /* 0x0000000410c67825 */ /* 0x000fe200078e0204 */
[----:B--2---:R-:W2:Y:S08]  /*e2a10*/  LDC R238, c[0x0][0x228] ;  /* 0x00008a00ffee7b82 */ /* 0x004eb00000000800 */
[----:B------:R-:W2:Y:S08]  /*e2a20*/  LDC R239, c[0x0][0x228] ;  /* 0x00008a00ffef7b82 */ /* 0x000eb00000000800 */
[----:B------:R-:W2:Y:S08]  /*e2a30*/  LDC.64 R196, c[0x0][0x228] ;  /* 0x00008a00ffc47b82 */ /* 0x000eb00000000a00 */
[----:B------:R-:W2:Y:S01]  /*e2a40*/  LDC R246, c[0x0][0x228] ;  /* 0x00008a00fff67b82 */ /* 0x000ea20000000800 */
[----:B---3--:R3:W-:Y:S04]  /*e2a50*/  @P2 STG.E desc[UR60][R234.64], R0 ;  /* 0x00000000ea002986 */ /* 0x0087e8000c10193c */
[----:B------:R2:W-:Y:S01]  /*e2a60*/  @P6 STG.E desc[UR60][R236.64], R245 ;  /* 0x000000f5ec006986 */ /* 0x0005e2000c10193c */
[----:B-1----:R-:W-:-:S03]  /*e2a70*/  ISETP.LT.AND P2, PT, R11, R244, !P3 ;  /* 0x000000f40b00720c */ /* 0x002fc60005f41270 */
[----:B----4-:R-:W-:Y:S04]  /*e2a80*/  @P4 STG.E desc[UR60][R198.64], R233 ;  /* 0x000000e9c6004986 */ /* 0x010fe8000c10193c */
[----:B------:R-:W4:Y:S01]  /*e2a90*/  LDL.LU R244, [R1+0x1440] ;  /* 0x0014400001f47983 */ /* 0x000f220000300800 */
[C---:B---3--:R-:W-:Y:S01]  /*e2aa0*/  IMAD.WIDE R234, R16.reuse, 0x4, R6 ;  /* 0x0000000410ea7825 */ /* 0x048fe200078e0206 */
[C---:B------:R-:W-:Y:S01]  /*e2ab0*/  IADD3 R0, R16.reuse, R14, RZ ;  /* 0x0000000e10007210 */ /* 0x040fe20007ffe0ff */
[----:B--2---:R-:W1:Y:S03]  /*e2ac0*/  LDC R245, c[0x0][0x228] ;  /* 0x00008a00fff57b82 */ /* 0x004e660000000800 */
[----:B------:R2:W-:Y:S04]  /*e2ad0*/  @P5 STG.E desc[UR60][R234.64], R247 ;  /* 0x000000f7ea005986 */ /* 0x0005e8000c10193c */
[----:B--2---:R-:W2:Y:S01]  /*e2ae0*/  LDL.LU R235, [R1+0x1840] ;  /* 0x0018400001eb7983 */ /* 0x004ea20000300800 */
[----:B------:R-:W-:Y:S01]  /*e2af0*/  ISETP.LT.AND P5, PT, R13, R238, !P3 ;  /* 0x000000ee0d00720c */ /* 0x000fe20005fa1270 */
[----:B------:R-:W-:-:S04]  /*e2b00*/  IMAD.WIDE R236, R16, 0x4, R8 ;  /* 0x0000000410ec7825 */ /* 0x000fc800078e0208 */
[----:B------:R-:W-:Y:S01]  /*e2b10*/  IMAD.WIDE R198, R0, 0x4, R2 ;  /* 0x0000000400c67825 */ /* 0x000fe200078e0202 */
[----:B------:R-:W3:Y:S04]  /*e2b20*/  LDL.LU R247, [R1+0xc40] ;  /* 0x000c400001f77983 */ /* 0x000ee80000300800 */
[----:B------:R1:W-:Y:S01]  /*e2b30*/  @P0 STG.E desc[UR60][R236.64], R252 ;  /* 0x000000fcec000986 */ /* 0x0003e2000c10193c */
[----:B------:R-:W-:Y:S01]  /*e2b40*/  VIADD R16, R10, 0x29 ;  /* 0x000000290a107836 */ /* 0x000fe20000000000 */
[----:B------:R-:W-:Y:S01]  /*e2b50*/  ISETP.LT.AND P4, PT, R17, R239, !P3 ;  /* 0x000000ef1100720c */ /* 0x000fe20005f81270 */
[----:B------:R-:W3:Y:S03]  /*e2b60*/  LDC R238, c[0x0][0x228] ;  /* 0x00008a00ffee7b82 */ /* 0x000ee60000000800 */
[----:B------:R-:W-:Y:S01]  /*e2b70*/  ISETP.GE.AND P0, PT, R16, R197, PT ;  /* 0x000000c51000720c */ /* 0x000fe20003f06270 */
[----:B-1----:R-:W3:Y:S04]  /*e2b80*/  LDL.LU R252, [R1+0x1448] ;  /* 0x0014480001fc7983 */ /* 0x002ee80000300800 */
[----:B------:R-:W3:Y:S04]  /*e2b90*/  LDL.LU R239, [R1+0x450] ;  /* 0x0004500001ef7983 */ /* 0x000ee80000300800 */
[----:B------:R-:W3:Y:S04]  /*e2ba0*/  LDL.LU R16, [R1+0x1c30] ;  /* 0x001c300001107983 */ /* 0x000ee80000300800 */
[----:B------:R-:W3:Y:S01]  /*e2bb0*/  LDL.LU R197, [R1+0x1040] ;  /* 0x0010400001c57983 */ /* 0x000ee20000300800 */
[----:B------:R-:W1:Y:S08]  /*e2bc0*/  LDC R236, c[0x0][0x228] ;  /* 0x00008a00ffec7b82 */ /* 0x000e700000000800 */
[----:B------:R-:W1:Y:S01]  /*e2bd0*/  LDC R237, c[0x0][0x228] ;  /* 0x00008a00ffed7b82 */ /* 0x000e620000000800 */
[----:B--2---:R2:W-:Y:S02]  /*e2be0*/  @P2 STG.E desc[UR60][R198.64], R235 ;  /* 0x000000ebc6002986 */ /* 0x0045e4000c10193c */
[----:B--2---:R-:W-:-:S05]  /*e2bf0*/  IMAD.WIDE R234, R0, 0x4, R4 ;  /* 0x0000000400ea7825 */ /* 0x004fca00078e0204 */
[----:B----4-:R2:W-:Y:S02]  /*e2c00*/  @P5 STG.E desc[UR60][R234.64], R244 ;  /* 0x000000f4ea005986 */ /* 0x0105e4000c10193c */
[----:B--2---:R-:W2:Y:S02]  /*e2c10*/  LDC R244, c[0x0][0x228] ;  /* 0x00008a00fff47b82 */ /* 0x004ea40000000800 */
[----:B--2---:R-:W-:Y:S02]  /*e2c20*/  ISETP.LT.AND P5, PT, R11, R244, !P0 ;  /* 0x000000f40b00720c */ /* 0x004fe400047a1270 */
[----:B------:R-:W2:Y:S01]  /*e2c30*/  LDL.LU R244, [R1+0x850] ;  /* 0x0008500001f47983 */ /* 0x000ea20000300800 */
[----:B------:R-:W-:-:S03]  /*e2c40*/  ISETP.LT.AND P3, PT, R15, R232, !P3 ;  /* 0x000000e80f00720c */ /* 0x000fc60005f61270 */
[----:B------:R-:W4:Y:S01]  /*e2c50*/  LDC.64 R232, c[0x0][0x228] ;  /* 0x00008a00ffe87b82 */ /* 0x000f220000000a00 */
[----:B------:R-:W-:-:S04]  /*e2c60*/  IMAD.WIDE R198, R0, 0x4, R6 ;  /* 0x0000000400c67825 */ /* 0x000fc800078e0206 */
[C---:B------:R-:W-:Y:S01]  /*e2c70*/  IMAD.WIDE R234, R0.reuse, 0x4, R8 ;  /* 0x0000000400ea7825 */ /* 0x040fe200078e0208 */
[----:B------:R-:W-:Y:S02]  /*e2c80*/  ISETP.LT.AND P2, PT, R13, R245, !P0 ;  /* 0x000000f50d00720c */ /* 0x000fe40004741270 */
[----:B------:R-:W-:Y:S01]  /*e2c90*/  IADD3 R0, R0, R14, RZ ;  /* 0x0000000e00007210 */ /* 0x000fe20007ffe0ff */
[----:B------:R-:W1:Y:S01]  /*e2ca0*/  LDC R245, c[0x0][0x22c] ;  /* 0x00008b00fff57b82 */ /* 0x000e620000000800 */
[----:B---3--:R3:W-:Y:S01]  /*e2cb0*/  @P4 STG.E desc[UR60][R198.64], R16 ;  /* 0x00000010c6004986 */ /* 0x0087e2000c10193c */
[----:B------:R-:W-:-:S06]  /*e2cc0*/  ISETP.LT.AND P4, PT, R17, R246, !P0 ;  /* 0x000000f61100720c */ /* 0x000fcc0004781270 */
[----:B------:R-:W1:Y:S01]  /*e2cd0*/  LDC R246, c[0x0][0x228] ;  /* 0x00008a00fff67b82 */ /* 0x000e620000000800 */
[----:B------:R3:W-:Y:S01]  /*e2ce0*/  @P3 STG.E desc[UR60][R234.64], R197 ;  /* 0x000000c5ea003986 */ /* 0x0007e2000c10193c */
[----:B------:R-:W-:Y:S01]  /*e2cf0*/  ISETP.LT.AND P3, PT, R15, R196, !P0 ;  /* 0x000000c40f00720c */ /* 0x000fe20004761270 */
[----:B---3--:R-:W-:Y:S02]  /*e2d00*/  VIADD R16, R10, 0x2a ;  /* 0x0000002a0a107836 */ /* 0x008fe40000000000 */
[----:B------:R-:W-:-:S04]  /*e2d10*/  IMAD.WIDE R198, R0, 0x4, R4 ;  /* 0x0000000400c67825 */ /* 0x000fc800078e0204 */
[----:B------:R-:W-:-:S04]  /*e2d20*/  IMAD.WIDE R196, R0, 0x4, R2 ;  /* 0x0000000400c47825 */ /* 0x000fc800078e0202 */
[----:B------:R-:W-:Y:S01]  /*e2d30*/  IMAD.WIDE R234, R0, 0x4, R6 ;  /* 0x0000000400ea7825 */ /* 0x000fe200078e0206 */
[----:B----4-:R-:W-:Y:S01]  /*e2d40*/  ISETP.GE.AND P0, PT, R16, R233, PT ;  /* 0x000000e91000720c */ /* 0x010fe20003f06270 */
[----:B------:R3:W-:Y:S03]  /*e2d50*/  @P5 STG.E desc[UR60][R196.64], R247 ;  /* 0x000000f7c4005986 */ /* 0x0007e6000c10193c */
[----:B------:R-:W-:Y:S02]  /*e2d60*/  ISETP.LT.AND P5, PT, R15, R232, !P0 ;  /* 0x000000e80f00720c */ /* 0x000fe400047a1270 */
[----:B------:R-:W-:Y:S02]  /*e2d70*/  ISETP.LT.AND P6, PT, R17, R238, !P0 ;  /* 0x000000ee1100720c */ /* 0x000fe400047c1270 */
[----:B------:R-:W-:Y:S01]  /*e2d80*/  IADD3 R16, R0, R14, RZ ;  /* 0x0000000e00107210 */ /* 0x000fe20007ffe0ff */
[----:B------:R-:W4:Y:S08]  /*e2d90*/  LDC R238, c[0x0][0x228] ;  /* 0x00008a00ffee7b82 */ /* 0x000f300000000800 */
[----:B---3--:R-:W3:Y:S08]  /*e2da0*/  LDC R247, c[0x0][0x228] ;  /* 0x00008a00fff77b82 */ /* 0x008ef00000000800 */
[----:B------:R-:W4:Y:S01]  /*e2db0*/  LDC.64 R196, c[0x0][0x228] ;  /* 0x00008a00ffc47b82 */ /* 0x000f220000000a00 */
[----:B--2---:R2:W-:Y:S04]  /*e2dc0*/  @P2 STG.E desc[UR60][R198.64], R244 ;  /* 0x000000f4c6002986 */ /* 0x0045e8000c10193c */
[----:B------:R3:W-:Y:S01]  /*e2dd0*/  @P4 STG.E desc[UR60][R234.64], R239 ;  /* 0x000000efea004986 */ /* 0x0007e2000c10193c */
[----:B-1----:R-:W-:-:S02]  /*e2de0*/  ISETP.LT.AND P4, PT, R11, R236, !P0 ;  /* 0x000000ec0b00720c */ /* 0x002fc40004781270 */
[----:B------:R-:W-:Y:S01]  /*e2df0*/  ISETP.LT.AND P0, PT, R13, R237, !P0 ;  /* 0x000000ed0d00720c */ /* 0x000fe20004701270 */
[----:B------:R-:W-:Y:S01]  /*e2e00*/  IMAD.WIDE R232, R16, 0x4, R2 ;  /* 0x0000000410e87825 */ /* 0x000fe200078e0202 */
[----:B--2---:R-:W1:Y:S01]  /*e2e10*/  LDC R244, c[0x0][0x228] ;  /* 0x00008a00fff47b82 */ /* 0x004e620000000800 */
[----:B---3--:R-:W2:Y:S04]  /*e2e20*/  LDL.LU R235, [R1+0x1844] ;  /* 0x0018440001eb7983 */ /* 0x008ea80000300800 */
[----:B------:R-:W3:Y:S04]  /*e2e30*/  LDL.LU R236, [R1+0x50] ;  /* 0x0000500001ec7983 */ /* 0x000ee80000300800 */
[----:B------:R-:W4:Y:S01]  /*e2e40*/  LDL.LU R237, [R1+0x1444] ;  /* 0x0014440001ed7983 */ /* 0x000f220000300800 */
[----:B------:R-:W-:-:S02]  /*e2e50*/  VIADD R234, R10, 0x2b ;  /* 0x0000002b0aea7836 */ /* 0x000fc40000000000 */
[----:B------:R-:W-:Y:S01]  /*e2e60*/  IMAD.WIDE R198, R0, 0x4, R8 ;  /* 0x0000000400c67825 */ /* 0x000fe200078e0208 */
[----:B------:R-:W1:Y:S02]  /*e2e70*/  LDC R239, c[0x0][0x228] ;  /* 0x00008a00ffef7b82 */ /* 0x000e640000000800 */
[----:B------:R-:W-:Y:S02]  /*e2e80*/  ISETP.GE.AND P2, PT, R234, R245, PT ;  /* 0x000000f5ea00720c */ /* 0x000fe40003f46270 */
[----:B------:R-:W4:Y:S01]  /*e2e90*/  LDL.LU R245, [R1+0x854] ;  /* 0x0008540001f57983 */ /* 0x000f220000300800 */
[----:B------:R-:W-:-:S03]  /*e2ea0*/  IADD3 R0, R16, R14, RZ ;  /* 0x0000000e10007210 */ /* 0x000fc60007ffe0ff */
[----:B---3--:R3:W-:Y:S04]  /*e2eb0*/  @P3 STG.E desc[UR60][R198.64], R236 ;  /* 0x000000ecc6003986 */ /* 0x0087e8000c10193c */
[----:B--2---:R2:W-:Y:S01]  /*e2ec0*/  @P4 STG.E desc[UR60][R232.64], R235 ;  /* 0x000000ebe8004986 */ /* 0x0045e2000c10193c */
[----:B------:R-:W-:Y:S02]  /*e2ed0*/  ISETP.LT.AND P3, PT, R11, R246, !P2 ;  /* 0x000000f60b00720c */ /* 0x000fe40005761270 */
[----:B------:R-:W-:Y:S01]  /*e2ee0*/  ISETP.LT.AND P4, PT, R13, R247, !P2 ;  /* 0x000000f70d00720c */ /* 0x000fe20005781270 */
[----:B------:R-:W4:Y:S04]  /*e2ef0*/  LDL.LU R246, [R1+0xc44] ;  /* 0x000c440001f67983 */ /* 0x000f280000300800 */
[----:B------:R-:W4:Y:S01]  /*e2f00*/  LDL.LU R247, [R1+0x1848] ;  /* 0x0018480001f77983 */ /* 0x000f220000300800 */
[----:B---3--:R-:W-:-:S04]  /*e2f10*/  IMAD.WIDE R198, R16, 0x4, R4 ;  /* 0x0000000410c67825 */ /* 0x008fc800078e0204 */
[----:B--2---:R-:W-:-:S04]  /*e2f20*/  IMAD.WIDE R232, R16, 0x4, R6 ;  /* 0x0000000410e87825 */ /* 0x004fc800078e0206 */
[----:B------:R-:W-:Y:S01]  /*e2f30*/  IMAD.WIDE R234, R16, 0x4, R8 ;  /* 0x0000000410ea7825 */ /* 0x000fe200078e0208 */
[----:B------:R-:W2:Y:S01]  /*e2f40*/  LDC R236, c[0x0][0x228] ;  /* 0x00008a00ffec7b82 */ /* 0x000ea20000000800 */
[----:B------:R-:W3:Y:S04]  /*e2f50*/  LDL.LU R16, [R1+0x1044] ;  /* 0x0010440001107983 */ /* 0x000ee80000300800 */
[----:B----4-:R4:W-:Y:S04]  /*e2f60*/  @P0 STG.E desc[UR60][R198.64], R237 ;  /* 0x000000edc6000986 */ /* 0x0109e8000c10193c */
[----:B----4-:R-:W4:Y:S01]  /*e2f70*/  LDL.LU R199, [R1+0x1c34] ;  /* 0x001c340001c77983 */ /* 0x010f220000300800 */
[----:B------:R-:W1:Y:S03]  /*e2f80*/  LDC R237, c[0x0][0x228] ;  /* 0x00008a00ffed7b82 */ /* 0x000e660000000800 */
[----:B----4-:R4:W-:Y:S04]  /*e2f90*/  @P6 STG.E desc[UR60][R232.64], R199 ;  /* 0x000000c7e8006986 */ /* 0x0109e8000c10193c */
[----:B---3--:R3:W-:Y:S01]  /*e2fa0*/  @P5 STG.E desc[UR60][R234.64], R16 ;  /* 0x00000010ea005986 */ /* 0x0087e2000c10193c */
[----:B----4-:R-:W-:-:S04]  /*e2fb0*/  IMAD.WIDE R198, R0, 0x4, R2 ;  /* 0x0000000400c67825 */ /* 0x010fc800078e0202 */
[----:B---3--:R-:W-:Y:S02]  /*e2fc0*/  VIADD R16, R10, 0x2c ;  /* 0x0000002c0a107836 */ /* 0x008fe40000000000 */
[----:B------:R-:W-:-:S04]  /*e2fd0*/  IMAD.WIDE R232, R0, 0x4, R4 ;  /* 0x0000000400e87825 */ /* 0x000fc800078e0204 */
[----:B------:R-:W-:Y:S01]  /*e2fe0*/  IMAD.WIDE R234, R0, 0x4, R8 ;  /* 0x0000000400ea7825 */ /* 0x000fe200078e0208 */
[----:B------:R3:W-:Y:S01]  /*e2ff0*/  @P3 STG.E desc[UR60][R198.64], R246 ;  /* 0x000000f6c6003986 */ /* 0x0007e2000c10193c */
[----:B------:R-:W-:-:S03]  /*e3000*/  ISETP.GE.AND P0, PT, R16, R197, PT ;  /* 0x000000c51000720c */ /* 0x000fc60003f06270 */
[----:B------:R4:W-:Y:S04]  /*e3010*/  @P4 STG.E desc[UR60][R232.64], R245 ;  /* 0x000000f5e8004986 */ /* 0x0009e8000c10193c */
[----:B------:R-:W2:Y:S01]  /*e3020*/  LDL.LU R197, [R1+0x54] ;  /* 0x0000540001c57983 */ /* 0x000ea20000300800 */
[C---:B------:R-:W-:Y:S02]  /*e3030*/  IADD3 R16, R0.reuse, R14, RZ ;  /* 0x0000000e00107210 */ /* 0x040fe40007ffe0ff */
[----:B-1----:R-:W-:Y:S01]  /*e3040*/  ISETP.LT.AND P5, PT, R15, R237, !P2 ;  /* 0x000000ed0f00720c */ /* 0x002fe200057a1270 */
[----:B---3--:R-:W1:Y:S01]  /*e3050*/  LDC.64 R198, c[0x0][0x228] ;  /* 0x00008a00ffc67b82 */ /* 0x008e620000000a00 */
[----:B------:R-:W-:Y:S01]  /*e3060*/  ISETP.LT.AND P6, PT, R11, R239, !P0 ;  /* 0x000000ef0b00720c */ /* 0x000fe200047c1270 */
[----:B----4-:R-:W-:Y:S01]  /*e3070*/  IMAD.WIDE R232, R0, 0x4, R6 ;  /* 0x0000000400e87825 */ /* 0x010fe200078e0206 */
[C---:B--2---:R-:W-:Y:S01]  /*e3080*/  ISETP.LT.AND P3, PT, R17.reuse, R236, !P0 ;  /* 0x000000ec1100720c */ /* 0x044fe20004761270 */
[----:B------:R-:W2:Y:S01]  /*e3090*/  LDL.LU R0, [R1+0x454] ;  /* 0x0004540001007983 */ /* 0x000ea20000300800 */
[----:B------:R-:W-:-:S02]  /*e30a0*/  ISETP.LT.AND P2, PT, R17, R238, !P2 ;  /* 0x000000ee1100720c */ /* 0x000fc40005741270 */
[----:B------:R-:W-:Y:S01]  /*e30b0*/  ISETP.LT.AND P4, PT, R13, R244, !P0 ;  /* 0x000000f40d00720c */ /* 0x000fe20004781270 */
[----:B------:R-:W-:-:S04]  /*e30c0*/  IMAD.WIDE R236, R16, 0x4, R2 ;  /* 0x0000000410ec7825 */ /* 0x000fc800078e0202 */
[----:B------:R-:W-:Y:S01]  /*e30d0*/  IMAD.WIDE R238, R16, 0x4, R4 ;  /* 0x0000000410ee7825 */ /* 0x000fe200078e0204 */
[----:B------:R-:W3:Y:S01]  /*e30e0*/  LDC R244, c[0x0][0x228] ;  /* 0x00008a00fff47b82 */ /* 0x000ee20000000800 */
[----:B------:R-:W-:-:S07]  /*e30f0*/  ISETP.LT.AND P0, PT, R15, R196, !P0 ;  /* 0x000000c40f00720c */ /* 0x000fce0004701270 */
[----:B------:R-:W4:Y:S08]  /*e3100*/  LDC R245, c[0x0][0x228] ;  /* 0x00008a00fff57b82 */ /* 0x000f300000000800 */
[----:B------:R-:W4:Y:S01]  /*e3110*/  LDC R246, c[0x0][0x228] ;  /* 0x00008a00fff67b82 */ /* 0x000f220000000800 */
[----:B--2---:R-:W-:Y:S04]  /*e3120*/  @P2 STG.E desc[UR60][R232.64], R0 ;  /* 0x00000000e8002986 */ /* 0x004fe8000c10193c */
[----:B------:R2:W-:Y:S04]  /*e3130*/  @P5 STG.E desc[UR60][R234.64], R197 ;  /* 0x000000c5ea005986 */ /* 0x0005e8000c10193c */
[----:B--2---:R-:W2:Y:S04]  /*e3140*/  LDL.LU R234, [R1+0x1c38] ;  /* 0x001c380001ea7983 */ /* 0x004ea80000300800 */
[----:B------:R-:W3:Y:S04]  /*e3150*/  LDL.LU R235, [R1+0x1048] ;  /* 0x0010480001eb7983 */ /* 0x000ee80000300800 */
[----:B------:R1:W-:Y:S04]  /*e3160*/  @P6 STG.E desc[UR60][R236.64], R247 ;  /* 0x000000f7ec006986 */ /* 0x0003e8000c10193c */
[----:B------:R4:W-:Y:S04]  /*e3170*/  @P4 STG.E desc[UR60][R238.64], R252 ;  /* 0x000000fcee004986 */ /* 0x0009e8000c10193c */
[----:B-1----:R-:W3:Y:S04]  /*e3180*/  LDL.LU R247, [R1+0x858] ;  /* 0x0008580001f77983 */ /* 0x002ee80000300800 */
[----:B----4-:R-:W4:Y:S01]  /*e3190*/  LDL.LU R238, [R1+0xc48] ;  /* 0x000c480001ee7983 */ /* 0x010f220000300800 */
[----:B------:R-:W-:-:S02]  /*e31a0*/  VIADD R0, R10, 0x2d ;  /* 0x0000002d0a007836 */ /* 0x000fc40000000000 */
[----:B------:R-:W-:-:S04]  /*e31b0*/  IMAD.WIDE R196, R16, 0x4, R6 ;  /* 0x0000000410c47825 */ /* 0x000fc800078e0206 */
[----:B------:R-:W-:Y:S01]  /*e31c0*/  IMAD.WIDE R232, R16, 0x4, R8 ;  /* 0x0000000410e87825 */ /* 0x000fe200078e0208 */
[----:B------:R-:W1:Y:S08]  /*e31d0*/  LDC R252, c[0x0][0x228] ;  /* 0x00008a00fffc7b82 */ /* 0x000e700000000800 */
[----:B------:R-:W1:Y:S01]  /*e31e0*/  LDC R236, c[0x0][0x228] ;  /* 0x00008a00ffec7b82 */ /* 0x000e620000000800 */
[----:B------:R-:W-:-:S02]  /*e31f0*/  ISETP.GE.AND P2, PT, R0, R199, PT ;  /* 0x000000c70000720c */ /* 0x000fc40003f46270 */
[----:B------:R-:W-:Y:S01]  /*e3200*/  IADD3 R0, R16, R14, RZ ;  /* 0x0000000e10007210 */ /* 0x000fe20007ffe0ff */
[----:B------:R-:W-:-:S04]  /*e3210*/  VIADD R16, R10, 0x2e ;  /* 0x0000002e0a107836 */ /* 0x000fc80000000000 */
[----:B------:R-:W1:Y:S01]  /*e3220*/  LDC R237, c[0x0][0x228] ;  /* 0x00008a00ffed7b82 */ /* 0x000e620000000800 */
[----:B------:R-:W-:-:S07]  /*e3230*/  ISETP.LT.AND P5, PT, R15, R198, !P2 ;  /* 0x000000c60f00720c */ /* 0x000fce00057a1270 */
[----:B------:R-:W1:Y:S01]  /*e3240*/  LDC R239, c[0x0][0x228] ;  /* 0x00008a00ffef7b82 */ /* 0x000e620000000800 */
[----:B--2---:R2:W-:Y:S04]  /*e3250*/  @P3 STG.E desc[UR60][R196.64], R234 ;  /* 0x000000eac4003986 */ /* 0x0045e8000c10193c */
[----:B---3--:R3:W-:Y:S01]  /*e3260*/  @P0 STG.E desc[UR60][R232.64], R235 ;  /* 0x000000ebe8000986 */ /* 0x0087e2000c10193c */
[----:B------:R-:W-:Y:S02]  /*e3270*/  ISETP.LT.AND P0, PT, R11, R244, !P2 ;  /* 0x000000f40b00720c */ /* 0x000fe40005701270 */
[----:B------:R-:W-:Y:S01]  /*e3280*/  ISETP.LT.AND P3, PT, R13, R245, !P2 ;  /* 0x000000f50d00720c */ /* 0x000fe20005761270 */
[----:B--2---:R-:W2:Y:S01]  /*e3290*/  LDC.64 R196, c[0x0][0x228] ;  /* 0x00008a00ffc47b82 */ /* 0x004ea20000000a00 */
[C---:B---3--:R-:W-:Y:S01]  /*e32a0*/  IMAD.WIDE R234, R0.reuse, 0x4, R2 ;  /* 0x0000000400ea7825 */ /* 0x048fe200078e0202 */
[----:B------:R-:W3:Y:S03]  /*e32b0*/  LDL.LU R245, [R1+0x144c] ;  /* 0x00144c0001f57983 */ /* 0x000ee60000300800 */
[----:B------:R-:W-:-:S04]  /*e32c0*/  IMAD.WIDE R232, R0, 0x4, R4 ;  /* 0x0000000400e87825 */ /* 0x000fc800078e0204 */
[----:B------:R-:W-:Y:S01]  /*e32d0*/  IMAD.WIDE R198, R0, 0x4, R6 ;  /* 0x0000000400c67825 */ /* 0x000fe200078e0206 */
[----:B------:R-:W3:Y:S01]  /*e32e0*/  LDC R244, c[0x0][0x228] ;  /* 0x00008a00fff47b82 */ /* 0x000ee20000000800 */
[----:B----4-:R4:W-:Y:S07]  /*e32f0*/  @P0 STG.E desc[UR60][R234.64], R238 ;  /* 0x000000eeea000986 */ /* 0x0109ee000c10193c */
[----:B----4-:R-:W4:Y:S01]  /*e3300*/  LDC R238, c[0x0][0x22c] ;  /* 0x00008b00ffee7b82 */ /* 0x010f220000000800 */
[----:B------:R-:W-:-:S02]  /*e3310*/  ISETP.LT.AND P2, PT, R17, R246, !P2 ;  /* 0x000000f61100720c */ /* 0x000fc40005741270 */
[----:B------:R-:W3:Y:S01]  /*e3320*/  LDL.LU R246, [R1+0x184c] ;  /* 0x00184c0001f67983 */ /* 0x000ee20000300800 */
[----:B----4-:R-:W-:-:S03]  /*e3330*/  ISETP.GE.AND P0, PT, R16, R238, PT ;  /* 0x000000ee1000720c */ /* 0x010fc60003f06270 */
[----:B------:R-:W4:Y:S04]  /*e3340*/  LDL.LU R16, [R1+0x458] ;  /* 0x0004580001107983 */ /* 0x000f280000300800 */
[----:B------:R-:W2:Y:S04]  /*e3350*/  LDL.LU R238, [R1+0x58] ;  /* 0x0000580001ee7983 */ /* 0x000ea80000300800 */
[----:B------:R1:W-:Y:S02]  /*e3360*/  @P3 STG.E desc[UR60][R232.64], R247 ;  /* 0x000000f7e8003986 */ /* 0x0003e4000c10193c */
[----:B-1----:R-:W1:Y:S01]  /*e3370*/  LDC R247, c[0x0][0x228] ;  /* 0x00008a00fff77b82 */ /* 0x002e620000000800 */
[----:B------:R-:W-:Y:S01]  /*e3380*/  IMAD.WIDE R234, R0, 0x4, R8 ;  /* 0x0000000400ea7825 */ /* 0x000fe200078e0208 */
[----:B------:R-:W-:-:S02]  /*e3390*/  ISETP.LT.AND P4, PT, R13, R252, !P0 ;  /* 0x000000fc0d00720c */ /* 0x000fc40004781270 */
[----:B-1----:R-:W-:Y:S02]  /*e33a0*/  ISETP.LT.AND P3, PT, R11, R247, !P0 ;  /* 0x000000f70b00720c */ /* 0x002fe40004761270 */
[----:B------:R-:W3:Y:S04]  /*e33b0*/  LDL.LU R247, [R1+0x104c] ;  /* 0x00104c0001f77983 */ /* 0x000ee80000300800 */
[----:B----4-:R1:W-:Y:S04]  /*e33c0*/  @P2 STG.E desc[UR60][R198.64], R16 ;  /* 0x00000010c6002986 */ /* 0x0103e8000c10193c */
[----:B--2---:R2:W-:Y:S01]  /*e33d0*/  @P5 STG.E desc[UR60][R234.64], R238 ;  /* 0x000000eeea005986 */ /* 0x0045e2000c10193c */
[----:B------:R-:W-:Y:S01]  /*e33e0*/  ISETP.LT.AND P5, PT, R17, R236, !P0 ;  /* 0x000000ec1100720c */ /* 0x000fe200047a1270 */
[----:B-1----:R-:W-:-:S02]  /*e33f0*/  VIADD R16, R10, 0x2f ;  /* 0x0000002f0a107836 */ /* 0x002fc40000000000 */
[----:B--2---:R-:W2:Y:S01]  /*e3400*/  LDL.LU R238, [R1+0x85c] ;  /* 0x00085c0001ee7983 */ /* 0x004ea20000300800 */
[----:B------:R-:W-:Y:S01]  /*e3410*/  IADD3 R0, R0, R14, RZ ;  /* 0x0000000e00007210 */ /* 0x000fe20007ffe0ff */
[----:B------:R-:W1:Y:S08]  /*e3420*/  LDC R234, c[0x0][0x22c] ;  /* 0x00008b00ffea7b82 */ /* 0x000e700000000800 */
[----:B------:R-:W4:Y:S01]  /*e3430*/  LDC R235, c[0x0][0x228] ;  /* 0x00008a00ffeb7b82 */ /* 0x000f220000000800 */
[----:B------:R-:W-:-:S07]  /*e3440*/  ISETP.GE.AND P2, PT, R16, R197, PT ;  /* 0x000000c51000720c */ /* 0x000fce0003f46270 */
[----:B------:R-:W4:Y:S01]  /*e3450*/  LDC R236, c[0x0][0x228] ;  /* 0x00008a00ffec7b82 */ /* 0x000f220000000800 */
[----:B------:R-:W4:Y:S01]  /*e3460*/  LDL.LU R197, [R1+0x1c3c] ;  /* 0x001c3c0001c57983 */ /* 0x000f220000300800 */
[----:B------:R-:W-:-:S03]  /*e3470*/  ISETP.LT.AND P0, PT, R15, R237, !P0 ;  /* 0x000000ed0f00720c */ /* 0x000fc60004701270 */
[----:B------:R-:W2:Y:S01]  /*e3480*/  LDL.LU R237, [R1+0xc4c] ;  /* 0x000c4c0001ed7983 */ /* 0x000ea20000300800 */
[----:B------:R-:W-:-:S04]  /*e3490*/  IMAD.WIDE R198, R0, 0x4, R2 ;  /* 0x0000000400c67825 */ /* 0x000fc800078e0202 */
[----:B------:R-:W-:Y:S01]  /*e34a0*/  IMAD.WIDE R232, R0, 0x4, R4 ;  /* 0x0000000400e87825 */ /* 0x000fe200078e0204 */
[----:B------:R-:W2:Y:S04]  /*e34b0*/  LDL.LU R252, [R1+0x45c] ;  /* 0x00045c0001fc7983 */ /* 0x000ea80000300800 */
[----:B---3--:R3:W-:Y:S04]  /*e34c0*/  @P3 STG.E desc[UR60][R198.64], R246 ;  /* 0x000000f6c6003986 */ /* 0x0087e8000c10193c */
[----:B------:R1:W-:Y:S01]  /*e34d0*/  @P4 STG.E desc[UR60][R232.64], R245 ;  /* 0x000000f5e8004986 */ /* 0x0003e2000c10193c */
[----:B------:R-:W-:-:S02]  /*e34e0*/  ISETP.LT.AND P4, PT, R11, R239, !P2 ;  /* 0x000000ef0b00720c */ /* 0x000fc40005781270 */
[----:B------:R-:W-:Y:S01]  /*e34f0*/  ISETP.LT.AND P3, PT, R13, R244, !P2 ;  /* 0x000000f40d00720c */ /* 0x000fe20005761270 */
[----:B------:R-:W2:Y:S08]  /*e3500*/  LDC R239, c[0x0][0x228] ;  /* 0x00008a00ffef7b82 */ /* 0x000eb00000000800 */
[----:B------:R-:W2:Y:S01]  /*e3510*/  LDC R244, c[0x0][0x228] ;  /* 0x00008a00fff47b82 */ /* 0x000ea20000000800 */
[----:B---3--:R-:W3:Y:S01]  /*e3520*/  LDL.LU R246, [R1+0x5c] ;  /* 0x00005c0001f67983 */ /* 0x008ee20000300800 */
[----:B------:R-:W-:-:S04]  /*e3530*/  IMAD.WIDE R198, R0, 0x4, R6 ;  /* 0x0000000400c67825 */ /* 0x000fc800078e0206 */
[C---:B-1----:R-:W-:Y:S01]  /*e3540*/  IMAD.WIDE R232, R0.reuse, 0x4, R8 ;  /* 0x0000000400e87825 */ /* 0x042fe200078e0208 */
[----:B------:R-:W-:-:S03]  /*e3550*/  IADD3 R0, R0, R14, RZ ;  /* 0x0000000e00007210 */ /* 0x000fc60007ffe0ff */
[----:B------:R-:W-:Y:S01]  /*e3560*/  VIADD R16, R10, 0x30 ;  /* 0x000000300a107836 */ /* 0x000fe20000000000 */
[----:B------:R-:W-:Y:S01]  /*e3570*/  ISETP.LT.AND P6, PT, R15, R196, !P2 ;  /* 0x000000c40f00720c */ /* 0x000fe200057c1270 */
[----:B------:R-:W1:Y:S01]  /*e3580*/  LDC R245, c[0x0][0x228] ;  /* 0x00008a00fff57b82 */ /* 0x000e620000000800 */
[----:B----4-:R4:W-:Y:S04]  /*e3590*/  @P5 STG.E desc[UR60][R198.64], R197 ;  /* 0x000000c5c6005986 */ /* 0x0109e8000c10193c */
[----:B------:R1:W-:Y:S01]  /*e35a0*/  @P0 STG.E desc[UR60][R232.64], R247 ;  /* 0x000000f7e8000986 */ /* 0x0003e2000c10193c */
[----:B------:R-:W-:Y:S02]  /*e35b0*/  ISETP.GE.AND P0, PT, R16, R234, PT ;  /* 0x000000ea1000720c */ /* 0x000fe40003f06270 */
[C---:B------:R-:W-:Y:S01]  /*e35c0*/  IADD3 R16, R0.reuse, R14, RZ ;  /* 0x0000000e00107210 */ /* 0x040fe20007ffe0ff */
[----:B----4-:R-:W-:-:S04]  /*e35d0*/  IMAD.WIDE R198, R0, 0x4, R2 ;  /* 0x0000000400c67825 */ /* 0x010fc800078e0202 */
[----:B-1----:R-:W-:Y:S01]  /*e35e0*/  IMAD.WIDE R232, R0, 0x4, R4 ;  /* 0x0000000400e87825 */ /* 0x002fe200078e0204 */
[----:B------:R-:W4:Y:S04]  /*e35f0*/  LDL.LU R247, [R1+0x1450] ;  /* 0x0014500001f77983 */ /* 0x000f280000300800 */
[----:B--2---:R1:W-:Y:S04]  /*e3600*/  @P4 STG.E desc[UR60][R198.64], R237 ;  /* 0x000000edc6004986 */ /* 0x0043e8000c10193c */
[----:B------:R2:W-:Y:S01]  /*e3610*/  @P3 STG.E desc[UR60][R232.64], R238 ;  /* 0x000000eee8003986 */ /* 0x0005e2000c10193c */
[----:B------:R-:W-:-:S02]  /*e3620*/  ISETP.LT.AND P3, PT, R13, R239, !P0 ;  /* 0x000000ef0d00720c */ /* 0x000fc40004761270 */
[C---:B------:R-:W-:Y:S02]  /*e3630*/  ISETP.LT.AND P4, PT, R17.reuse, R244, !P0 ;  /* 0x000000f41100720c */ /* 0x040fe40004781270 */
[----:B------:R-:W-:Y:S01]  /*e3640*/  ISETP.LT.AND P2, PT, R17, R235, !P2 ;  /* 0x000000eb1100720c */ /* 0x000fe20005741270 */
[----:B------:R-:W4:Y:S01]  /*e3650*/  LDC.64 R196, c[0x0][0x228] ;  /* 0x00008a00ffc47b82 */ /* 0x000f220000000a00 */
[----:B------:R-:W-:-:S07]  /*e3660*/  ISETP.LT.AND P5, PT, R11, R236, !P0 ;  /* 0x000000ec0b00720c */ /* 0x000fce00047a1270 */
[----:B-1----:R-:W1:Y:S08]  /*e3670*/  LDC R237, c[0x0][0x228] ;  /* 0x00008a00ffed7b82 */ /* 0x002e700000000800 */
[----:B------:R-:W1:Y:S01]  /*e3680*/  LDC R236, c[0x0][0x228] ;  /* 0x00008a00ffec7b82 */ /* 0x000e620000000800 */
[----:B------:R-:W-:-:S07]  /*e3690*/  IMAD.WIDE R198, R0, 0x4, R6 ;  /* 0x0000000400c67825 */ /* 0x000fce00078e0206 */
[----:B--2---:R-:W2:Y:S01]  /*e36a0*/  LDC R238, c[0x0][0x228] ;  /* 0x00008a00ffee7b82 */ /* 0x004ea20000000800 */
[----:B------:R-:W-:Y:S02]  /*e36b0*/  IMAD.WIDE R232, R0, 0x4, R8 ;  /* 0x0000000400e87825 */ /* 0x000fe400078e0208 */
[----:B------:R-:W2:Y:S04]  /*e36c0*/  LDL.LU R0, [R1+0x1c40] ;  /* 0x001c400001007983 */ /* 0x000ea80000300800 */
[----:B------:R-:W4:Y:S04]  /*e36d0*/  LDL.LU R239, [R1+0x1050] ;  /* 0x0010500001ef7983 */ /* 0x000f280000300800 */
[----:B------:R-:W4:Y:S04]  /*e36e0*/  LDL.LU R244, [R1+0x1850] ;  /* 0x0018500001f47983 */ /* 0x000f280000300800 */
[----:B------:R3:W-:Y:S04]  /*e36f0*/  @P2 STG.E desc[UR60][R198.64], R252 ;  /* 0x000000fcc6002986 */ /* 0x0007e8000c10193c */
[----:B---3--:R3:W-:Y:S01]  /*e3700*/  @P6 STG.E desc[UR60][R232.64], R246 ;  /* 0x000000f6e8006986 */ /* 0x0087e2000c10193c */
[C---:B------:R-:W-:Y:S01]  /*e3710*/  IMAD.WIDE R234, R16.reuse, 0x4, R2 ;  /* 0x0000000410ea7825 */ /* 0x040fe200078e0202 */
[----:B------:R-:W1:Y:S02]  /*e3720*/  LDC.64 R198, c[0x0][0x228] ;  /* 0x00008a00ffc67b82 */ /* 0x000e640000000a00 */
[----:B---3--:R-:W3:Y:S01]  /*e3730*/  LDL.LU R246, [R1+0xc50] ;  /* 0x000c500001f67983 */ /* 0x008ee20000300800 */
[----:B------:R-:W-:Y:S01]  /*e3740*/  ISETP.LT.AND P0, PT, R15, R245, !P0 ;  /* 0x000000f50f00720c */ /* 0x000fe20004701270 */
[----:B------:R-:W-:-:S02]  /*e3750*/  IMAD.WIDE R232, R16, 0x4, R4 ;  /* 0x0000000410e87825 */ /* 0x000fc400078e0204 */
[----:B------:R-:W3:Y:S02]  /*e3760*/  LDL.LU R252, [R1+0x64] ;  /* 0x0000640001fc7983 */ /* 0x000ee40000300800 */
[----:B------:R-:W3:Y:S02]  /*e3770*/  LDC R245, c[0x0][0x228] ;  /* 0x00008a00fff57b82 */ /* 0x000ee40000000800 */
[----:B--2---:R2:W-:Y:S04]  /*e3780*/  @P5 STG.E desc[UR60][R234.64], R0 ;  /* 0x00000000ea005986 */ /* 0x0045e8000c10193c */
[----:B----4-:R4:W-:Y:S01]  /*e3790*/  @P3 STG.E desc[UR60][R232.64], R244 ;  /* 0x000000f4e8003986 */ /* 0x0109e2000c10193c */
[----:B--2---:R-:W-:Y:S02]  /*e37a0*/  VIADD R0, R10, 0x31 ;  /* 0x000000310a007836 */ /* 0x004fe40000000000 */
[----:B------:R-:W-:-:S04]  /*e37b0*/  IMAD.WIDE R234, R16, 0x4, R6 ;  /* 0x0000000410ea7825 */ /* 0x000fc800078e0206 */
[----:B----4-:R-:W-:Y:S01]  /*e37c0*/  IMAD.WIDE R232, R16, 0x4, R8 ;  /* 0x0000000410e87825 */ /* 0x010fe200078e0208 */
[----:B------:R-:W2:Y:S01]  /*e37d0*/  LDC R244, c[0x0][0x22c] ;  /* 0x00008b00fff47b82 */ /* 0x000ea20000000800 */
[----:B------:R-:W-:Y:S02]  /*e37e0*/  ISETP.GE.AND P2, PT, R0, R197, PT ;  /* 0x000000c50000720c */ /* 0x000fe40003f46270 */
[----:B------:R-:W-:Y:S01]  /*e37f0*/  IADD3 R0, R16, R14, RZ ;  /* 0x0000000e10007210 */ /* 0x000fe20007ffe0ff */
[----:B------:R-:W-:Y:S01]  /*e3800*/  VIADD R16, R10, 0x32 ;  /* 0x000000320a107836 */ /* 0x000fe20000000000 */
[----:B------:R4:W-:Y:S01]  /*e3810*/  @P4 STG.E desc[UR60][R234.64], R247 ;  /* 0x000000f7ea004986 */ /* 0x0009e2000c10193c */
[----:B-1----:R-:W-:Y:S02]  /*e3820*/  ISETP.LT.AND P4, PT, R13, R237, !P2 ;  /* 0x000000ed0d00720c */ /* 0x002fe40005781270 */
[----:B------:R-:W-:Y:S02]  /*e3830*/  ISETP.LT.AND P5, PT, R11, R236, !P2 ;  /* 0x000000ec0b00720c */ /* 0x000fe400057a1270 */
[----:B------:R-:W-:Y:S01]  /*e3840*/  ISETP.LT.AND P3, PT, R17, R238, !P2 ;  /* 0x000000ee1100720c */ /* 0x000fe20005761270 */
[----:B------:R1:W-:Y:S01]  /*e3850*/  @P0 STG.E desc[UR60][R232.64], R239 ;  /* 0x000000efe8000986 */ /* 0x0003e2000c10193c */
[----:B------:R-:W-:-:S02]  /*e3860*/  ISETP.LT.AND P2, PT, R15, R196, !P2 ;  /* 0x000000c40f00720c */ /* 0x000fc40005741270 */
[----:B------:R-:W-:Y:S01]  /*e3870*/  ISETP.GE.AND P0, PT, R16, R199, PT ;  /* 0x000000c71000720c */ /* 0x000fe20003f06270 */
[----:B------:R-:W2:Y:S01]  /*e3880*/  LDC R197, c[0x0][0x228] ;  /* 0x00008a00ffc57b82 */ /* 0x000ea20000000800 */
[----:B----4-:R-:W4:Y:S04]  /*e3890*/  LDL.LU R247, [R1+0x1c44] ;  /* 0x001c440001f77983 */ /* 0x010f280000300800 */
[----:B------:R-:W4:Y:S04]  /*e38a0*/  LDL.LU R196, [R1+0x460] ;  /* 0x0004600001c47983 */ /* 0x000f280000300800 */
[----:B------:R-:W4:Y:S04]  /*e38b0*/  LDL.LU R16, [R1+0x860] ;  /* 0x0008600001107983 */ /* 0x000f280000300800 */
[----:B------:R-:W4:Y:S01]  /*e38c0*/  LDL.LU R199, [R1+0x60] ;  /* 0x0000600001c77983 */ /* 0x000f220000300800 */
[----:B-1----:R-:W-:-:S04]  /*e38d0*/  IMAD.WIDE R232, R0, 0x4, R2 ;  /* 0x0000000400e87825 */ /* 0x002fc800078e0202 */
[----:B------:R-:W-:-:S04]  /*e38e0*/  IMAD.WIDE R234, R0, 0x4, R4 ;  /* 0x0000000400ea7825 */ /* 0x000fc800078e0204 */
[C---:B------:R-:W-:Y:S01]  /*e38f0*/  IMAD.WIDE R236, R0.reuse, 0x4, R6 ;  /* 0x0000000400ec7825 */ /* 0x040fe200078e0206 */
[----:B------:R-:W1:Y:S08]  /*e3900*/  LDC R239, c[0x0][0x228] ;  /* 0x00008a00ffef7b82 */ /* 0x000e700000000800 */
[----:B------:R-:W1:Y:S01]  /*e3910*/  LDC R238, c[0x0][0x228] ;  /* 0x00008a00ffee7b82 */ /* 0x000e620000000800 */
[----:B---3--:R3:W-:Y:S07]  /*e3920*/  @P5 STG.E desc[UR60][R232.64], R246 ;  /* 0x000000f6e8005986 */ /* 0x0087ee000c10193c */
[----:B---3--:R-:W3:Y:S01]  /*e3930*/  LDC R246, c[0x0][0x228] ;  /* 0x00008a00fff67b82 */ /* 0x008ee20000000800 */
[----:B------:R-:W-:Y:S01]  /*e3940*/  IMAD.WIDE R232, R0, 0x4, R8 ;  /* 0x0000000400e87825 */ /* 0x000fe200078e0208 */
[----:B---3--:R-:W-:-:S02]  /*e3950*/  ISETP.LT.AND P6, PT, R11, R246, !P0 ;  /* 0x000000f60b00720c */ /* 0x008fc400047c1270 */
[----:B--2---:R-:W-:-:S04]  /*e3960*/  ISETP.LT.AND P5, PT, R13, R197, !P0 ;  /* 0x000000c50d00720c */ /* 0x004fc800047a1270 */
[----:B------:R-:W2:Y:S01]  /*e3970*/  LDC R246, c[0x0][0x228] ;  /* 0x00008a00fff67b82 */ /* 0x000ea20000000800 */
[----:B----4-:R3:W-:Y:S04]  /*e3980*/  @P4 STG.E desc[UR60][R234.64], R16 ;  /* 0x00000010ea004986 */ /* 0x0107e8000c10193c */
[----:B------:R4:W-:Y:S04]  /*e3990*/  @P3 STG.E desc[UR60][R236.64], R196 ;  /* 0x000000c4ec003986 */ /* 0x0009e8000c10193c */
[----:B------:R1:W-:Y:S01]  /*e39a0*/  @P2 STG.E desc[UR60][R232.64], R199 ;  /* 0x000000c7e8002986 */ /* 0x0003e2000c10193c */
[----:B---3--:R-:W-:Y:S01]  /*e39b0*/  IADD3 R16, R0, R14, RZ ;  /* 0x0000000e00107210 */ /* 0x008fe20007ffe0ff */
[----:B----4-:R-:W-:Y:S01]  /*e39c0*/  VIADD R196, R10, 0x33 ;  /* 0x000000330ac47836 */ /* 0x010fe20000000000 */
[----:B------:R-:W-:Y:S01]  /*e39d0*/  ISETP.LT.AND P4, PT, R17, R245, !P0 ;  /* 0x000000f51100720c */ /* 0x000fe20004781270 */
[----:B------:R-:W3:Y:S08]  /*e39e0*/  LDC R236, c[0x0][0x228] ;  /* 0x00008a00ffec7b82 */ /* 0x000ef00000000800 */
[----:B------:R-:W4:Y:S01]  /*e39f0*/  LDC R237, c[0x0][0x228] ;  /* 0x00008a00ffed7b82 */ /* 0x000f220000000800 */
[----:B------:R-:W-:Y:S01]  /*e3a00*/  IMAD.WIDE R234, R16, 0x4, R2 ;  /* 0x0000000410ea7825 */ /* 0x000fe200078e0202 */
[----:B------:R-:W-:-:S02]  /*e3a10*/  ISETP.GE.AND P3, PT, R196, R244, PT ;  /* 0x000000f4c400720c */ /* 0x000fc40003f66270 */
[----:B------:R-:W-:Y:S01]  /*e3a20*/  ISETP.LT.AND P0, PT, R15, R198, !P0 ;  /* 0x000000c60f00720c */ /* 0x000fe20004701270 */
[----:B------:R-:W2:Y:S04]  /*e3a30*/  LDL.LU R244, [R1+0x1454] ;  /* 0x0014540001f47983 */ /* 0x000ea80000300800 */
[----:B------:R1:W-:Y:S02]  /*e3a40*/  @P6 STG.E desc[UR60][R234.64], R247 ;  /* 0x000000f7ea006986 */ /* 0x0003e4000c10193c */
[C---:B-1----:R-:W-:Y:S01]  /*e3a50*/  IMAD.WIDE R232, R16.reuse, 0x4, R6 ;  /* 0x0000000410e87825 */ /* 0x042fe200078e0206 */
[C---:B------:R-:W-:Y:S01]  /*e3a60*/  IADD3 R0, R16.reuse, R14, RZ ;  /* 0x0000000e10007210 */ /* 0x040fe20007ffe0ff */
[----:B------:R-:W1:Y:S08]  /*e3a70*/  LDC.64 R196, c[0x0][0x228] ;  /* 0x00008a00ffc47b82 */ /* 0x000e700000000a00 */
[----:B------:R-:W1:Y:S01]  /*e3a80*/  LDC R245, c[0x0][0x228] ;  /* 0x00008a00fff57b82 */ /* 0x000e620000000800 */
[----:B------:R-:W3:Y:S01]  /*e3a90*/  LDL.LU R235, [R1+0x1854] ;  /* 0x0018540001eb7983 */ /* 0x000ee20000300800 */
[----:B------:R-:W-:Y:S01]  /*e3aa0*/  IMAD.WIDE R198, R16, 0x4, R4 ;  /* 0x0000000410c67825 */ /* 0x000fe200078e0204 */
[----:B------:R-:W-:-:S02]  /*e3ab0*/  ISETP.LT.AND P2, PT, R13, R239, !P3 ;  /* 0x000000ef0d00720c */ /* 0x000fc40005f41270 */
[----:B------:R-:W-:Y:S01]  /*e3ac0*/  ISETP.LT.AND P6, PT, R11, R238, !P3 ;  /* 0x000000ee0b00720c */ /* 0x000fe20005fc1270 */
[----:B------:R-:W4:Y:S04]  /*e3ad0*/  LDL.LU R239, [R1+0x864] ;  /* 0x0008640001ef7983 */ /* 0x000f280000300800 */
[----:B------:R-:W4:Y:S01]  /*e3ae0*/  LDL.LU R238, [R1+0xc54] ;  /* 0x000c540001ee7983 */ /* 0x000f220000300800 */
[----:B------:R-:W1:Y:S03]  /*e3af0*/  LDC R247, c[0x0][0x228] ;  /* 0x00008a00fff77b82 */ /* 0x000e660000000800 */
[----:B---3--:R3:W-:Y:S04]  /*e3b00*/  @P5 STG.E desc[UR60][R198.64], R235 ;  /* 0x000000ebc6005986 */ /* 0x0087e8000c10193c */
[----:B--2---:R2:W-:Y:S01]  /*e3b10*/  @P4 STG.E desc[UR60][R232.64], R244 ;  /* 0x000000f4e8004986 */ /* 0x0045e2000c10193c */
[----:B---3--:R-:W-:-:S03]  /*e3b20*/  IMAD.WIDE R198, R16, 0x4, R8 ;  /* 0x0000000410c67825 */ /* 0x008fc600078e0208 */
[----:B--2---:R-:W2:Y:S04]  /*e3b30*/  LDL.LU R244, [R1+0x1c48] ;  /* 0x001c480001f47983 */ /* 0x004ea80000300800 */
[----:B------:R-:W3:Y:S01]  /*e3b40*/  LDL.LU R16, [R1+0x1054] ;  /* 0x0010540001107983 */ /* 0x000ee20000300800 */
[----:B------:R-:W-:-:S03]  /*e3b50*/  ISETP.LT.AND P4, PT, R17, R236, !P3 ;  /* 0x000000ec1100720c */ /* 0x000fc60005f81270 */
[----:B------:R-:W2:Y:S01]  /*e3b60*/  LDL.LU R236, [R1+0x464] ;  /* 0x0004640001ec7983 */ /* 0x000ea20000300800 */
[----:B----4-:R-:W-:Y:S01]  /*e3b70*/  ISETP.LT.AND P3, PT, R15, R237, !P3 ;  /* 0x000000ed0f00720c */ /* 0x010fe20005f61270 */
[----:B------:R-:W-:-:S04]  /*e3b80*/  IMAD.WIDE R232, R0, 0x4, R2 ;  /* 0x0000000400e87825 */ /* 0x000fc800078e0202 */
[----:B------:R-:W-:Y:S01]  /*e3b90*/  IMAD.WIDE R234, R0, 0x4, R4 ;  /* 0x0000000400ea7825 */ /* 0x000fe200078e0204 */
[----:B------:R-:W4:Y:S01]  /*e3ba0*/  LDC R237, c[0x0][0x228] ;  /* 0x00008a00ffed7b82 */ /* 0x000f220000000800 */
[----:B---3--:R3:W-:Y:S04]  /*e3bb0*/  @P0 STG.E desc[UR60][R198.64], R16 ;  /* 0x00000010c6000986 */ /* 0x0087e8000c10193c */
[----:B------:R1:W-:Y:S04]  /*e3bc0*/  @P6 STG.E desc[UR60][R232.64], R238 ;  /* 0x000000eee8006986 */ /* 0x0003e8000c10193c */
[----:B------:R4:W-:Y:S01]  /*e3bd0*/  @P2 STG.E desc[UR60][R234.64], R239 ;  /* 0x000000efea002986 */ /* 0x0009e2000c10193c */
[----:B---3--:R-:W-:-:S02]  /*e3be0*/  VIADD R16, R10, 0x34 ;  /* 0x000000340a107836 */ /* 0x008fc40000000000 */
[----:B------:R-:W-:-:S04]  /*e3bf0*/  IMAD.WIDE R198, R0, 0x4, R6 ;  /* 0x0000000400c67825 */ /* 0x000fc800078e0206 */
[----:B-1----:R-:W-:Y:S01]  /*e3c00*/  IMAD.WIDE R232, R0, 0x4, R8 ;  /* 0x0000000400e87825 */ /* 0x002fe200078e0208 */
[----:B------:R-:W1:Y:S08]  /*e3c10*/  LDC R238, c[0x0][0x228] ;  /* 0x00008a00ffee7b82 */ /* 0x000e700000000800 */
[----:B----4-:R-:W3:Y:S01]  /*e3c20*/  LDC R239, c[0x0][0x228] ;  /* 0x00008a00ffef7b82 */ /* 0x010ee20000000800 */
[----:B------:R-:W-:-:S02]  /*e3c30*/  ISETP.GE.AND P0, PT, R16, R197, PT ;  /* 0x000000c51000720c */ /* 0x000fc40003f06270 */
[----:B------:R-:W-:Y:S02]  /*e3c40*/  IADD3 R0, R0, R14, RZ ;  /* 0x0000000e00007210 */ /* 0x000fe40007ffe0ff */
[----:B------:R-:W-:Y:S01]  /*e3c50*/  ISETP.LT.AND P2, PT, R11, R245, !P0 ;  /* 0x000000f50b00720c */ /* 0x000fe20004741270 */
[----:B--2---:R2:W-:Y:S04]  /*e3c60*/  @P4 STG.E desc[UR60][R198.64], R236 ;  /* 0x000000ecc6004986 */ /* 0x0045e8000c10193c */
[----:B------:R4:W-:Y:S01]  /*e3c70*/  @P3 STG.E desc[UR60][R232.64], R252 ;  /* 0x000000fce8003986 */ /* 0x0009e2000c10193c */
[----:B------:R-:W-:Y:S02]  /*e3c80*/  ISETP.LT.AND P3, PT, R17, R247, !P0 ;  /* 0x000000f71100720c */ /* 0x000fe40004761270 */
[----:B------:R-:W-:-:S02]  /*e3c90*/  ISETP.LT.AND P4, PT, R13, R246, !P0 ;  /* 0x000000f60d00720c */ /* 0x000fc40004781270 */
[----:B------:R-:W-:Y:S01]  /*e3ca0*/  ISETP.LT.AND P0, PT, R15, R196, !P0 ;  /* 0x000000c40f00720c */ /* 0x000fe20004701270 */
[----:B------:R-:W-:-:S04]  /*e3cb0*/  IMAD.WIDE R196, R0, 0x4, R2 ;  /* 0x0000000400c47825 */ /* 0x000fc800078e0202 */
[----:B------:R-:W-:Y:S02]  /*e3cc0*/  VIADD R16, R10, 0x35 ;  /* 0x000000350a107836 */ /* 0x000fe40000000000 */
[C---:B------:R-:W-:Y:S01]  /*e3cd0*/  IMAD.WIDE R234, R0.reuse, 0x4, R6 ;  /* 0x0000000400ea7825 */ /* 0x040fe200078e0206 */
[----:B------:R-:W1:Y:S08]  /*e3ce0*/  LDC R247, c[0x0][0x228] ;  /* 0x00008a00fff77b82 */ /* 0x000e700000000800 */
[----:B--2---:R-:W2:Y:S08]  /*e3cf0*/  LDC R236, c[0x0][0x228] ;  /* 0x00008a00ffec7b82 */ /* 0x004eb00000000800 */
[----:B------:R-:W2:Y:S08]  /*e3d00*/  LDC.64 R198, c[0x0][0x228] ;  /* 0x00008a00ffc67b82 */ /* 0x000eb00000000a00 */
[----:B------:R-:W2:Y:S01]  /*e3d10*/  LDC R246, c[0x0][0x228] ;  /* 0x00008a00fff67b82 */ /* 0x000ea20000000800 */
[----:B------:R3:W-:Y:S04]  /*e3d20*/  @P2 STG.E desc[UR60][R196.64], R244 ;  /* 0x000000f4c4002986 */ /* 0x0007e8000c10193c */
[----:B----4-:R-:W4:Y:S03]  /*e3d30*/  LDL.LU R252, [R1+0x468] ;  /* 0x0004680001fc7983 */ /* 0x010f260000300800 */
[----:B------:R-:W4:Y:S01]  /*e3d40*/  LDC R245, c[0x0][0x228] ;  /* 0x00008a00fff57b82 */ /* 0x000f220000000800 */
[----:B---3--:R-:W3:Y:S07]  /*e3d50*/  LDL.LU R196, [R1+0x1858] ;  /* 0x0018580001c47983 */ /* 0x008eee0000300800 */
[----:B------:R-:W1:Y:S01]  /*e3d60*/  LDC R244, c[0x0][0x22c] ;  /* 0x00008b00fff47b82 */ /* 0x000e620000000800 */
[----:B------:R-:W2:Y:S01]  /*e3d70*/  LDL.LU R197, [R1+0x1458] ;  /* 0x0014580001c57983 */ /* 0x000ea20000300800 */
[----:B------:R-:W-:Y:S01]  /*e3d80*/  IMAD.WIDE R232, R0, 0x4, R4 ;  /* 0x0000000400e87825 */ /* 0x000fe200078e0204 */
[----:B-1----:R-:W-:-:S02]  /*e3d90*/  ISETP.GE.AND P2, PT, R16, R244, PT ;  /* 0x000000f41000720c */ /* 0x002fc40003f46270 */
[----:B------:R-:W4:Y:S04]  /*e3da0*/  LDL.LU R16, [R1+0x1058] ;  /* 0x0010580001107983 */ /* 0x000f280000300800 */
[----:B------:R-:W4:Y:S01]  /*e3db0*/  LDL.LU R244, [R1+0x868] ;  /* 0x0008680001f47983 */ /* 0x000f220000300800 */
[----:B------:R-:W-:-:S03]  /*e3dc0*/  ISETP.LT.AND P5, PT, R17, R239, !P2 ;  /* 0x000000ef1100720c */ /* 0x000fc600057a1270 */
[----:B---3--:R-:W-:Y:S01]  /*e3dd0*/  @P4 STG.E desc[UR60][R232.64], R196 ;  /* 0x000000c4e8004986 */ /* 0x008fe2000c10193c */
[----:B------:R-:W-:-:S03]  /*e3de0*/  ISETP.LT.AND P4, PT, R13, R238, !P2 ;  /* 0x000000ee0d00720c */ /* 0x000fc60005781270 */
[----:B------:R-:W3:Y:S04]  /*e3df0*/  LDL.LU R238, [R1+0x68] ;  /* 0x0000680001ee7983 */ /* 0x000ee80000300800 */
[----:B------:R-:W3:Y:S04]  /*e3e00*/  LDL.LU R239, [R1+0xc58] ;  /* 0x000c580001ef7983 */ /* 0x000ee80000300800 */
[----:B--2---:R1:W-:Y:S01]  /*e3e10*/  @P3 STG.E desc[UR60][R234.64], R197 ;  /* 0x000000c5ea003986 */ /* 0x0043e2000c10193c */
[----:B------:R-:W-:Y:S01]  /*e3e20*/  ISETP.LT.AND P3, PT, R11, R237, !P2 ;  /* 0x000000ed0b00720c */ /* 0x000fe20005761270 */
[C---:B-1----:R-:W-:Y:S01]  /*e3e30*/  IMAD.WIDE R196, R0.reuse, 0x4, R8 ;  /* 0x0000000400c47825 */ /* 0x042fe200078e0208 */
[----:B------:R-:W-:-:S04]  /*e3e40*/  IADD3 R0, R0, R14, RZ ;  /* 0x0000000e00007210 */ /* 0x000fc80007ffe0ff */
[----:B----4-:R1:W-:Y:S01]  /*e3e50*/  @P0 STG.E desc[UR60][R196.64], R16 ;  /* 0x00000010c4000986 */ /* 0x0103e2000c10193c */
[----:B------:R-:W-:Y:S01]  /*e3e60*/  IMAD.WIDE R232, R0, 0x4, R2 ;  /* 0x0000000400e87825 */ /* 0x000fe200078e0202 */
[----:B------:R-:W-:-:S03]  /*e3e70*/  ISETP.LT.AND P0, PT, R15, R236, !P2 ;  /* 0x000000ec0f00720c */ /* 0x000fc60005701270 */
[----:B------:R-:W-:Y:S01]  /*e3e80*/  IMAD.WIDE R234, R0, 0x4, R4 ;  /* 0x0000000400ea7825 */ /* 0x000fe200078e0204 */
[----:B-1----:R-:W1:Y:S03]  /*e3e90*/  LDC.64 R196, c[0x0][0x228] ;  /* 0x00008a00ffc47b82 */ /* 0x002e660000000a00 */
[----:B------:R-:W-:Y:S02]  /*e3ea0*/  VIADD R16, R10, 0x36 ;  /* 0x000000360a107836 */ /* 0x000fe40000000000 */
[----:B------:R-:W-:-:S03]  /*e3eb0*/  IMAD.WIDE R236, R0, 0x4, R6 ;  /* 0x0000000400ec7825 */ /* 0x000fc600078e0206 */
[----:B------:R-:W-:Y:S02]  /*e3ec0*/  ISETP.GE.AND P2, PT, R16, R199, PT ;  /* 0x000000c71000720c */ /* 0x000fe40003f46270 */
[----:B------:R-:W-:Y:S01]  /*e3ed0*/  IADD3 R16, R0, R14, RZ ;  /* 0x0000000e00107210 */ /* 0x000fe20007ffe0ff */
[----:B---3--:R-:W-:Y:S04]  /*e3ee0*/  @P3 STG.E desc[UR60][R232.64], R239 ;  /* 0x000000efe8003986 */ /* 0x008fe8000c10193c */
[----:B------:R2:W-:Y:S04]  /*e3ef0*/  @P4 STG.E desc[UR60][R234.64], R244 ;  /* 0x000000f4ea004986 */ /* 0x0005e8000c10193c */
[----:B------:R3:W-:Y:S01]  /*e3f00*/  @P5 STG.E desc[UR60][R236.64], R252 ;  /* 0x000000fcec005986 */ /* 0x0007e2000c10193c */
[----:B------:R-:W-:-:S02]  /*e3f10*/  ISETP.LT.AND P4, PT, R17, R247, !P2 ;  /* 0x000000f71100720c */ /* 0x000fc40005781270 */
[----:B------:R-:W-:Y:S02]  /*e3f20*/  ISETP.LT.AND P5, PT, R13, R246, !P2 ;  /* 0x000000f60d00720c */ /* 0x000fe400057a1270 */
[----:B------:R-:W-:Y:S02]  /*e3f30*/  ISETP.LT.AND P3, PT, R11, R245, !P2 ;  /* 0x000000f50b00720c */ /* 0x000fe40005761270 */
[----:B------:R-:W-:Y:S01]  /*e3f40*/  ISETP.LT.AND P2, PT, R15, R198, !P2 ;  /* 0x000000c60f00720c */ /* 0x000fe20005741270 */
[----:B------:R-:W-:-:S04]  /*e3f50*/  IMAD.WIDE R198, R0, 0x4, R8 ;  /* 0x0000000400c67825 */ /* 0x000fc800078e0208 */
[----:B------:R-:W-:Y:S01]  /*e3f60*/  VIADD R0, R10, 0x37 ;  /* 0x000000370a007836 */ /* 0x000fe20000000000 */
[----:B------:R-:W4:Y:S08]  /*e3f70*/  LDC R246, c[0x0][0x22c] ;  /* 0x00008b00fff67b82 */ /* 0x000f300000000800 */
[----:B--2---:R-:W2:Y:S08]  /*e3f80*/  LDC R244, c[0x0][0x228] ;  /* 0x00008a00fff47b82 */ /* 0x004eb00000000800 */
[----:B------:R-:W4:Y:S01]  /*e3f90*/  LDC R245, c[0x0][0x228] ;  /* 0x00008a00fff57b82 */ /* 0x000f220000000800 */
[----:B------:R1:W-:Y:S04]  /*e3fa0*/  @P0 STG.E desc[UR60][R198.64], R238 ;  /* 0x000000eec6000986 */ /* 0x0003e8000c10193c */
[----:B---3--:R-:W3:Y:S04]  /*e3fb0*/  LDL.LU R252, [R1+0xc5c] ;  /* 0x000c5c0001fc7983 */ /* 0x008ee80000300800 */
[----:B------:R-:W4:Y:S01]  /*e3fc0*/  LDL.LU R247, [R1+0x105c] ;  /* 0x00105c0001f77983 */ /* 0x000f220000300800 */
[----:B-1----:R-:W-:Y:S01]  /*e3fd0*/  ISETP.GE.AND P0, PT, R0, R197, PT ;  /* 0x000000c50000720c */ /* 0x002fe20003f06270 */
[----:B------:R-:W1:Y:S02]  /*e3fe0*/  LDC R239, c[0x0][0x228] ;  /* 0x00008a00ffef7b82 */ /* 0x000e640000000800 */
[----:B------:R-:W2:Y:S04]  /*e3ff0*/  LDL.LU R198, [R1+0x185c] ;  /* 0x00185c0001c67983 */ /* 0x000ea80000300800 */
[----:B------:R-:W3:Y:S04]  /*e4000*/  LDL.LU R199, [R1+0x145c] ;  /* 0x00145c0001c77983 */ /* 0x000ee80000300800 */
[----:B------:R-:W4:Y:S01]  /*e4010*/  LDL.LU R197, [R1+0x1c4c] ;  /* 0x001c4c0001c57983 */ /* 0x000f220000300800 */
[----:B------:R-:W1:Y:S01]  /*e4020*/  LDC R238, c[0x0][0x228] ;  /* 0x00008a00ffee7b82 */ /* 0x000e620000000800 */
[----:B------:R-:W-:-:S04]  /*e4030*/  IMAD.WIDE R232, R16, 0x4, R2 ;  /* 0x0000000410e87825 */ /* 0x000fc800078e0202 */
[----:B------:R-:W-:-:S04]  /*e4040*/  IMAD.WIDE R234, R16, 0x4, R4 ;  /* 0x0000000410ea7825 */ /* 0x000fc800078e0204 */
[C---:B------:R-:W-:Y:S01]  /*e4050*/  IMAD.WIDE R236, R16.reuse, 0x4, R6 ;  /* 0x0000000410ec7825 */ /* 0x040fe200078e0206 */
[----:B------:R-:W-:Y:S01]  /*e4060*/  IADD3 R0, R16, R14, RZ ;  /* 0x0000000e10007210 */ /* 0x000fe20007ffe0ff */
[----:B----4-:R-:W-:Y:S04]  /*e4070*/  @P3 STG.E desc[UR60][R232.64], R197 ;  /* 0x000000c5e8003986 */ /* 0x010fe8000c10193c */
[----:B--2---:R-:W-:Y:S01]  /*e4080*/  @P5 STG.E desc[UR60][R234.64], R198 ;  /* 0x000000c6ea005986 */ /* 0x004fe2000c10193c */
[----:B-1----:R-:W-:-:S03]  /*e4090*/  ISETP.LT.AND P3, PT, R11, R238, !P0 ;  /* 0x000000ee0b00720c */ /* 0x002fc60004761270 */
[----:B---3--:R1:W-:Y:S01]  /*e40a0*/  @P4 STG.E desc[UR60][R236.64], R199 ;  /* 0x000000c7ec004986 */ /* 0x0083e2000c10193c */
[----:B------:R-:W-:Y:S01]  /*e40b0*/  ISETP.LT.AND P5, PT, R13, R244, !P0 ;  /* 0x000000f40d00720c */ /* 0x000fe200047a1270 */
[----:B------:R-:W2:Y:S02]  /*e40c0*/  LDC R238, c[0x0][0x228] ;  /* 0x00008a00ffee7b82 */ /* 0x000ea40000000800 */
[----:B------:R-:W3:Y:S01]  /*e40d0*/  LDL.LU R244, [R1+0x1860] ;  /* 0x0018600001f47983 */ /* 0x000ee20000300800 */
[----:B-1----:R-:W-:-:S04]  /*e40e0*/  IMAD.WIDE R198, R16, 0x4, R8 ;  /* 0x0000000410c67825 */ /* 0x002fc800078e0208 */
[----:B------:R-:W-:Y:S01]  /*e40f0*/  VIADD R16, R10, 0x38 ;  /* 0x000000380a107836 */ /* 0x000fe20000000000 */
[----:B------:R-:W1:Y:S08]  /*e4100*/  LDC R236, c[0x0][0x228] ;  /* 0x00008a00ffec7b82 */ /* 0x000e700000000800 */
[----:B------:R-:W4:Y:S01]  /*e4110*/  LDC R237, c[0x0][0x228] ;  /* 0x00008a00ffed7b82 */ /* 0x000f220000000800 */
[----:B------:R2:W-:Y:S01]  /*e4120*/  @P2 STG.E desc[UR60][R198.64], R247 ;  /* 0x000000f7c6002986 */ /* 0x0005e2000c10193c */
[----:B------:R-:W-:-:S03]  /*e4130*/  ISETP.GE.AND P2, PT, R16, R246, PT ;  /* 0x000000f61000720c */ /* 0x000fc60003f46270 */
[----:B------:R-:W4:Y:S01]  /*e4140*/  LDL.LU R246, [R1+0x6c] ;  /* 0x00006c0001f67983 */ /* 0x000f220000300800 */
[----:B------:R-:W-:-:S03]  /*e4150*/  ISETP.LT.AND P4, PT, R17, R245, !P0 ;  /* 0x000000f51100720c */ /* 0x000fc60004781270 */
[----:B------:R-:W3:Y:S01]  /*e4160*/  LDL.LU R245, [R1+0x46c] ;  /* 0x00046c0001f57983 */ /* 0x000ee20000300800 */
[----:B--2---:R-:W-:-:S04]  /*e4170*/  IMAD.WIDE R198, R0, 0x4, R2 ;  /* 0x0000000400c67825 */ /* 0x004fc800078e0202 */
[----:B------:R-:W-:-:S04]  /*e4180*/  IMAD.WIDE R232, R0, 0x4, R6 ;  /* 0x0000000400e87825 */ /* 0x000fc800078e0206 */
[----:B------:R-:W-:Y:S01]  /*e4190*/  IMAD.WIDE R234, R0, 0x4, R8 ;  /* 0x0000000400ea7825 */ /* 0x000fe200078e0208 */
[----:B------:R-:W2:Y:S01]  /*e41a0*/  LDC R247, c[0x0][0x228] ;  /* 0x00008a00fff77b82 */ /* 0x000ea20000000800 */
[----:B------:R1:W-:Y:S01]  /*e41b0*/  @P3 STG.E desc[UR60][R198.64], R252 ;  /* 0x000000fcc6003986 */ /* 0x0003e2000c10193c */
[----:B------:R-:W-:-:S03]  /*e41c0*/  ISETP.LT.AND P3, PT, R11, R239, !P2 ;  /* 0x000000ef0b00720c */ /* 0x000fc60005761270 */
[----:B------:R-:W2:Y:S01]  /*e41d0*/  LDL.LU R239, [R1+0x86c] ;  /* 0x00086c0001ef7983 */ /* 0x000ea20000300800 */
[----:B------:R-:W-:Y:S02]  /*e41e0*/  ISETP.LT.AND P0, PT, R15, R196, !P0 ;  /* 0x000000c40f00720c */ /* 0x000fe40004701270 */
[----:B------:R-:W4:Y:S01]  /*e41f0*/  LDC.64 R196, c[0x0][0x228] ;  /* 0x00008a00ffc47b82 */ /* 0x000f220000000a00 */
[C---:B-1----:R-:W-:Y:S01]  /*e4200*/  IMAD.WIDE R198, R0.reuse, 0x4, R4 ;  /* 0x0000000400c67825 */ /* 0x042fe200078e0204 */
[----:B------:R-:W-:-:S03]  /*e4210*/  IADD3 R16, R0, R14, RZ ;  /* 0x0000000e00107210 */ /* 0x000fc60007ffe0ff */
[----:B------:R-:W-:-:S03]  /*e4220*/  VIADD R0, R10, 0x39 ;  /* 0x000000390a007836 */ /* 0x000fc60000000000 */
[----:B------:R-:W1:Y:S01]  /*e4230*/  LDC R252, c[0x0][0x228] ;  /* 0x00008a00fffc7b82 */ /* 0x000e620000000800 */
[----:B--2---:R2:W-:Y:S01]  /*e4240*/  @P5 STG.E desc[UR60][R198.64], R239 ;  /* 0x000000efc6005986 */ /* 0x0045e2000c10193c */
[----:B------:R-:W-:-:S03]  /*e4250*/  ISETP.LT.AND P5, PT, R13, R236, !P2 ;  /* 0x000000ec0d00720c */ /* 0x000fc600057a1270 */
[----:B------:R-:W2:Y:S04]  /*e4260*/  LDL.LU R236, [R1+0x1c60] ;  /* 0x001c600001ec7983 */ /* 0x000ea80000300800 */
[----:B---3--:R3:W-:Y:S01]  /*e4270*/  @P4 STG.E desc[UR60][R232.64], R245 ;  /* 0x000000f5e8004986 */ /* 0x0087e2000c10193c */
[----:B------:R-:W-:-:S03]  /*e4280*/  ISETP.LT.AND P4, PT, R15, R238, !P2 ;  /* 0x000000ee0f00720c */ /* 0x000fc60005781270 */
[----:B----4-:R4:W-:Y:S01]  /*e4290*/  @P0 STG.E desc[UR60][R234.64], R246 ;  /* 0x000000f6ea000986 */ /* 0x0109e2000c10193c */
[----:B------:R-:W-:-:S03]  /*e42a0*/  ISETP.LT.AND P2, PT, R17, R237, !P2 ;  /* 0x000000ed1100720c */ /* 0x000fc60005741270 */
[----:B------:R-:W4:Y:S01]  /*e42b0*/  LDL.LU R237, [R1+0x1460] ;  /* 0x0014600001ed7983 */ /* 0x000f220000300800 */
[----:B------:R-:W-:Y:S01]  /*e42c0*/  ISETP.GE.AND P0, PT, R0, R197, PT ;  /* 0x000000c50000720c */ /* 0x000fe20003f06270 */
[----:B------:R-:W1:Y:S02]  /*e42d0*/  LDC R238, c[0x0][0x228] ;  /* 0x00008a00ffee7b82 */ /* 0x000e640000000800 */
[----:B------:R-:W4:Y:S04]  /*e42e0*/  LDL.LU R0, [R1+0x1c50] ;  /* 0x001c500001007983 */ /* 0x000f280000300800 */
[----:B------:R-:W4:Y:S01]  /*e42f0*/  LDL.LU R197, [R1+0xc60] ;  /* 0x000c600001c57983 */ /* 0x000f220000300800 */
[C---:B--2---:R-:W-:Y:S01]  /*e4300*/  IMAD.WIDE R198, R16.reuse, 0x4, R2 ;  /* 0x0000000410c67825 */ /* 0x044fe200078e0202 */
[----:B---3--:R-:W2:Y:S08]  /*e4310*/  LDC R245, c[0x0][0x228] ;  /* 0x00008a00fff57b82 */ /* 0x008eb00000000800 */
[----:B----4-:R-:W3:Y:S08]  /*e4320*/  LDC R246, c[0x0][0x22c] ;  /* 0x00008b00fff67b82 */ /* 0x010ef00000000800 */
[----:B------:R-:W4:Y:S01]  /*e4330*/  LDC R239, c[0x0][0x228] ;  /* 0x00008a00ffef7b82 */ /* 0x000f220000000800 */
[----:B------:R1:W-:Y:S02]  /*e4340*/  @P3 STG.E desc[UR60][R198.64], R244 ;  /* 0x000000f4c6003986 */ /* 0x0003e4000c10193c */
[----:B-1----:R-:W-:-:S04]  /*e4350*/  IMAD.WIDE R198, R16, 0x4, R4 ;  /* 0x0000000410c67825 */ /* 0x002fc800078e0204 */
[----:B------:R-:W-:-:S04]  /*e4360*/  IMAD.WIDE R232, R16, 0x4, R6 ;  /* 0x0000000410e87825 */ /* 0x000fc800078e0206 */
[----:B------:R-:W-:Y:S01]  /*e4370*/  IMAD.WIDE R234, R16, 0x4, R8 ;  /* 0x0000000410ea7825 */ /* 0x000fe200078e0208 */
[----:B------:R-:W1:Y:S01]  /*e4380*/  LDC R244, c[0x0][0x228] ;  /* 0x00008a00fff47b82 */ /* 0x000e620000000800 */
[----:B------:R3:W-:Y:S07]  /*e4390*/  @P5 STG.E desc[UR60][R198.64], R236 ;  /* 0x000000ecc6005986 */ /* 0x0007ee000c10193c */
[----:B---3--:R-:W3:Y:S01]  /*e43a0*/  LDC R236, c[0x0][0x228] ;  /* 0x00008a00ffec7b82 */ /* 0x008ee20000000800 */
[----:B------:R1:W-:Y:S04]  /*e43b0*/  @P2 STG.E desc[UR60][R232.64], R0 ;  /* 0x00000000e8002986 */ /* 0x0003e8000c10193c */
[----:B------:R2:W-:Y:S01]  /*e43c0*/  @P4 STG.E desc[UR60][R234.64], R237 ;  /* 0x000000edea004986 */ /* 0x0005e2000c10193c */
[----:B------:R-:W-:-:S02]  /*e43d0*/  ISETP.LT.AND P5, PT, R11, R252, !P0 ;  /* 0x000000fc0b00720c */ /* 0x000fc400047a1270 */
[----:B------:R-:W-:Y:S01]  /*e43e0*/  ISETP.LT.AND P2, PT, R17, R247, !P0 ;  /* 0x000000f71100720c */ /* 0x000fe20004741270 */
[----:B------:R-:W4:Y:S01]  /*e43f0*/  LDL.LU R252, [R1+0x470] ;  /* 0x0004700001fc7983 */ /* 0x000f220000300800 */
[----:B------:R-:W4:Y:S01]  /*e4400*/  LDC.64 R198, c[0x0][0x228] ;  /* 0x00008a00ffc67b82 */ /* 0x000f220000000a00 */
[----:B------:R-:W-:-:S07]  /*e4410*/  IADD3 R16, R16, R14, RZ ;  /* 0x0000000e10107210 */ /* 0x000fce0007ffe0ff */
[----:B------:R-:W4:Y:S01]  /*e4420*/  LDC R247, c[0x0][0x228] ;  /* 0x00008a00fff77b82 */ /* 0x000f220000000800 */
[----:B-1----:R-:W-:-:S05]  /*e4430*/  VIADD R0, R10, 0x3a ;  /* 0x0000003a0a007836 */ /* 0x002fca0000000000 */
[----:B------:R-:W-:Y:S02]  /*e4440*/  ISETP.GE.AND P3, PT, R0, R246, PT ;  /* 0x000000f60000720c */ /* 0x000fe40003f66270 */
[----:B---3--:R-:W-:Y:S02]  /*e4450*/  ISETP.LT.AND P4, PT, R13, R236, !P0 ;  /* 0x000000ec0d00720c */ /* 0x008fe40004781270 */
[----:B------:R-:W-:Y:S02]  /*e4460*/  ISETP.LT.AND P0, PT, R15, R196, !P0 ;  /* 0x000000c40f00720c */ /* 0x000fe40004701270 */
[----:B------:R-:W3:Y:S04]  /*e4470*/  LDL.LU R196, [R1+0x870] ;  /* 0x0008700001c47983 */ /* 0x000ee80000300800 */
[----:B------:R-:W4:Y:S01]  /*e4480*/  LDL.LU R246, [R1+0x1060] ;  /* 0x0010600001f67983 */ /* 0x000f220000300800 */
[----:B------:R-:W-:-:S04]  /*e4490*/  IMAD.WIDE R232, R16, 0x4, R2 ;  /* 0x0000000410e87825 */ /* 0x000fc800078e0202 */
[----:B--2---:R-:W-:-:S04]  /*e44a0*/  IMAD.WIDE R234, R16, 0x4, R4 ;  /* 0x0000000410ea7825 */ /* 0x004fc800078e0204 */
[C---:B------:R-:W-:Y:S01]  /*e44b0*/  IMAD.WIDE R236, R16.reuse, 0x4, R6 ;  /* 0x0000000410ec7825 */ /* 0x040fe200078e0206 */
[----:B------:R-:W-:Y:S01]  /*e44c0*/  IADD3 R0, R16, R14, RZ ;  /* 0x0000000e10007210 */ /* 0x000fe20007ffe0ff */
[----:B----4-:R1:W-:Y:S01]  /*e44d0*/  @P5 STG.E desc[UR60][R232.64], R246 ;  /* 0x000000f6e8005986 */ /* 0x0103e2000c10193c */
[----:B------:R-:W-:Y:S01]  /*e44e0*/  ISETP.LT.AND P5, PT, R11, R238, !P3 ;  /* 0x000000ee0b00720c */ /* 0x000fe20005fa1270 */
[----:B------:R-:W-:Y:S02]  /*e44f0*/  VIADD R238, R10, 0x3b ;  /* 0x0000003b0aee7836 */ /* 0x000fe40000000000 */
[----:B---3--:R-:W-:Y:S01]  /*e4500*/  @P4 STG.E desc[UR60][R234.64], R196 ;  /* 0x000000c4ea004986 */ /* 0x008fe2000c10193c */
[----:B------:R-:W-:-:S03]  /*e4510*/  ISETP.LT.AND P4, PT, R15, R245, !P3 ;  /* 0x000000f50f00720c */ /* 0x000fc60005f81270 */
[----:B------:R2:W-:Y:S01]  /*e4520*/  @P2 STG.E desc[UR60][R236.64], R197 ;  /* 0x000000c5ec002986 */ /* 0x0005e2000c10193c */
[----:B------:R-:W-:Y:S01]  /*e4530*/  ISETP.GE.AND P2, PT, R238, R199, PT ;  /* 0x000000c7ee00720c */ /* 0x000fe20003f46270 */
[----:B-1----:R-:W-:Y:S02]  /*e4540*/  IMAD.WIDE R232, R16, 0x4, R8 ;  /* 0x0000000410e87825 */ /* 0x002fe400078e0208 */
[----:B------:R-:W3:Y:S04]  /*e4550*/  LDL.LU R246, [R1+0x874] ;  /* 0x0008740001f67983 */ /* 0x000ee80000300800 */
[----:B------:R-:W4:Y:S04]  /*e4560*/  LDL.LU R245, [R1+0x1464] ;  /* 0x0014640001f57983 */ /* 0x000f280000300800 */
[----:B------:R-:W3:Y:S04]  /*e4570*/  LDL.LU R16, [R1+0x1c54] ;  /* 0x001c540001107983 */ /* 0x000ee80000300800 */
[----:B------:R-:W4:Y:S04]  /*e4580*/  LDL.LU R238, [R1+0x1c64] ;  /* 0x001c640001ee7983 */ /* 0x000f280000300800 */
[----:B------:R-:W3:Y:S04]  /*e4590*/  LDL.LU R199, [R1+0x1064] ;  /* 0x0010640001c77983 */ /* 0x000ee80000300800 */
[----:B------:R1:W-:Y:S01]  /*e45a0*/  @P0 STG.E desc[UR60][R232.64], R252 ;  /* 0x000000fce8000986 */ /* 0x0003e2000c10193c */
[----:B--2---:R-:W2:Y:S03]  /*e45b0*/  LDC.64 R196, c[0x0][0x228] ;  /* 0x00008a00ffc47b82 */ /* 0x004ea60000000a00 */
[----:B-1----:R-:W2:Y:S05]  /*e45c0*/  LDL.LU R233, [R1+0x1864] ;  /* 0x0018640001e97983 */ /* 0x002eaa0000300800 */
[----:B------:R-:W1:Y:S01]  /*e45d0*/  LDC R252, c[0x0][0x228] ;  /* 0x00008a00fffc7b82 */ /* 0x000e620000000800 */
[----:B------:R-:W-:-:S02]  /*e45e0*/  ISETP.LT.AND P6, PT, R13, R239, !P3 ;  /* 0x000000ef0d00720c */ /* 0x000fc40005fc1270 */
[----:B------:R-:W-:Y:S01]  /*e45f0*/  ISETP.LT.AND P3, PT, R17, R244, !P3 ;  /* 0x000000f41100720c */ /* 0x000fe20005f61270 */
[----:B------:R-:W-:-:S04]  /*e4600*/  IMAD.WIDE R234, R0, 0x4, R2 ;  /* 0x0000000400ea7825 */ /* 0x000fc800078e0202 */
[----:B------:R-:W-:Y:S01]  /*e4610*/  IMAD.WIDE R236, R0, 0x4, R4 ;  /* 0x0000000400ec7825 */ /* 0x000fe200078e0204 */
[----:B------:R-:W3:Y:S08]  /*e4620*/  LDC R239, c[0x0][0x228] ;  /* 0x00008a00ffef7b82 */ /* 0x000ef00000000800 */
[----:B------:R-:W3:Y:S01]  /*e4630*/  LDC R244, c[0x0][0x228] ;  /* 0x00008a00fff47b82 */ /* 0x000ee20000000800 */
[----:B--2---:R2:W-:Y:S04]  /*e4640*/  @P5 STG.E desc[UR60][R234.64], R233 ;  /* 0x000000e9ea005986 */ /* 0x0045e8000c10193c */
[----:B----4-:R4:W-:Y:S01]  /*e4650*/  @P6 STG.E desc[UR60][R236.64], R238 ;  /* 0x000000eeec006986 */ /* 0x0109e2000c10193c */
[----:B------:R-:W-:-:S02]  /*e4660*/  ISETP.LT.AND P5, PT, R11, R247, !P2 ;  /* 0x000000f70b00720c */ /* 0x000fc400057a1270 */
[----:B-1----:R-:W-:Y:S01]  /*e4670*/  ISETP.LT.AND P6, PT, R13, R252, !P2 ;  /* 0x000000fc0d00720c */ /* 0x002fe200057c1270 */
[----:B------:R-:W3:Y:S04]  /*e4680*/  LDL.LU R247, [R1+0x474] ;  /* 0x0004740001f77983 */ /* 0x000ee80000300800 */
[----:B------:R-:W3:Y:S01]  /*e4690*/  LDL.LU R252, [R1+0x1c68] ;  /* 0x001c680001fc7983 */ /* 0x000ee20000300800 */
[----:B--2---:R-:W-:-:S04]  /*e46a0*/  IMAD.WIDE R232, R0, 0x4, R6 ;  /* 0x0000000400e87825 */ /* 0x004fc800078e0206 */
[----:B------:R-:W-:Y:S01]  /*e46b0*/  IMAD.WIDE R234, R0, 0x4, R8 ;  /* 0x0000000400ea7825 */ /* 0x000fe200078e0208 */
[----:B----4-:R-:W1:Y:S08]  /*e46c0*/  LDC R237, c[0x0][0x228] ;  /* 0x00008a00ffed7b82 */ /* 0x010e700000000800 */
[----:B------:R-:W2:Y:S08]  /*e46d0*/  LDC R238, c[0x0][0x228] ;  /* 0x00008a00ffee7b82 */ /* 0x000eb00000000800 */
[----:B------:R-:W4:Y:S01]  /*e46e0*/  LDC R236, c[0x0][0x22c] ;  /* 0x00008b00ffec7b82 */ /* 0x000f220000000800 */
[----:B---3--:R3:W-:Y:S04]  /*e46f0*/  @P3 STG.E desc[UR60][R232.64], R16 ;  /* 0x00000010e8003986 */ /* 0x0087e8000c10193c */
[----:B------:R3:W-:Y:S02]  /*e4700*/  @P4 STG.E desc[UR60][R234.64], R245 ;  /* 0x000000f5ea004986 */ /* 0x0007e4000c10193c */
[----:B---3--:R-:W-:-:S02]  /*e4710*/  VIADD R16, R10, 0x3c ;  /* 0x0000003c0a107836 */ /* 0x008fc40000000000 */
[----:B------:R-:W3:Y:S03]  /*e4720*/  LDL.LU R245, [R1+0x1c58] ;  /* 0x001c580001f57983 */ /* 0x000ee60000300800 */
[----:B------:R-:W-:Y:S02]  /*e4730*/  ISETP.GE.AND P0, PT, R16, R197, PT ;  /* 0x000000c51000720c */ /* 0x000fe40003f06270 */
[----:B------:R-:W2:Y:S01]  /*e4740*/  LDL.LU R197, [R1+0xc64] ;  /* 0x000c640001c57983 */ /* 0x000ea20000300800 */
[----:B------:R-:W-:Y:S02]  /*e4750*/  IADD3 R0, R0, R14, RZ ;  /* 0x0000000e00007210 */ /* 0x000fe40007ffe0ff */
[----:B------:R-:W-:Y:S02]  /*e4760*/  ISETP.LT.AND P3, PT, R17, R239, !P2 ;  /* 0x000000ef1100720c */ /* 0x000fe40005761270 */
[----:B------:R-:W-:-:S02]  /*e4770*/  ISETP.LT.AND P2, PT, R15, R198, !P2 ;  /* 0x000000c60f00720c */ /* 0x000fc40005741270 */
[----:B------:R-:W-:Y:S01]  /*e4780*/  ISETP.LT.AND P4, PT, R11, R244, !P0 ;  /* 0x000000f40b00720c */ /* 0x000fe20004781270 */
[----:B------:R-:W3:Y:S01]  /*e4790*/  LDC R239, c[0x0][0x228] ;  /* 0x00008a00ffef7b82 */ /* 0x000ee20000000800 */
[----:B------:R-:W-:-:S04]  /*e47a0*/  IMAD.WIDE R232, R0, 0x4, R2 ;  /* 0x0000000400e87825 */ /* 0x000fc800078e0202 */
[----:B------:R-:W-:-:S03]  /*e47b0*/  IMAD.WIDE R234, R0, 0x4, R4 ;  /* 0x0000000400ea7825 */ /* 0x000fc600078e0204 */
[----:B------:R-:W3:Y:S01]  /*e47c0*/  LDC R244, c[0x0][0x228] ;  /* 0x00008a00fff47b82 */ /* 0x000ee20000000800 */
[----:B------:R1:W-:Y:S04]  /*e47d0*/  @P5 STG.E desc[UR60][R232.64], R199 ;  /* 0x000000c7e8005986 */ /* 0x0003e8000c10193c */
[----:B------:R4:W-:Y:S01]  /*e47e0*/  @P6 STG.E desc[UR60][R234.64], R246 ;  /* 0x000000f6ea006986 */ /* 0x0009e2000c10193c */
[----:B-1----:R-:W-:-:S04]  /*e47f0*/  IMAD.WIDE R198, R0, 0x4, R6 ;  /* 0x0000000400c67825 */ /* 0x002fc800078e0206 */
[C---:B------:R-:W-:Y:S01]  /*e4800*/  IMAD.WIDE R232, R0.reuse, 0x4, R8 ;  /* 0x0000000400e87825 */ /* 0x040fe200078e0208 */
[----:B----4-:R-:W4:Y:S01]  /*e4810*/  LDL.LU R246, [R1+0x1468] ;  /* 0x0014680001f67983 */ /* 0x010f220000300800 */
[----:B------:R-:W1:Y:S08]  /*e4820*/  LDC R234, c[0x0][0x228] ;  /* 0x00008a00ffea7b82 */ /* 0x000e700000000800 */
[----:B------:R-:W1:Y:S01]  /*e4830*/  LDC R235, c[0x0][0x228] ;  /* 0x00008a00ffeb7b82 */ /* 0x000e620000000800 */
[----:B--2---:R-:W-:Y:S04]  /*e4840*/  @P3 STG.E desc[UR60][R198.64], R197 ;  /* 0x000000c5c6003986 */ /* 0x004fe8000c10193c */
[----:B------:R2:W-:Y:S04]  /*e4850*/  @P2 STG.E desc[UR60][R232.64], R247 ;  /* 0x000000f7e8002986 */ /* 0x0005e8000c10193c */
[----:B--2---:R-:W2:Y:S01]  /*e4860*/  LDL.LU R233, [R1+0x1868] ;  /* 0x0018680001e97983 */ /* 0x004ea20000300800 */
[----:B------:R-:W-:-:S02]  /*e4870*/  IADD3 R0, R0, R14, RZ ;  /* 0x0000000e00007210 */ /* 0x000fc40007ffe0ff */
[----:B------:R-:W-:Y:S02]  /*e4880*/  ISETP.LT.AND P5, PT, R13, R237, !P0 ;  /* 0x000000ed0d00720c */ /* 0x000fe400047a1270 */
[----:B------:R-:W-:Y:S01]  /*e4890*/  ISETP.LT.AND P2, PT, R17, R238, !P0 ;  /* 0x000000ee1100720c */ /* 0x000fe20004741270 */
[----:B------:R-:W-:Y:S01]  /*e48a0*/  VIADD R16, R10, 0x3d ;  /* 0x0000003d0a107836 */ /* 0x000fe20000000000 */
[----:B------:R-:W4:Y:S01]  /*e48b0*/  LDL.LU R247, [R1+0x1068] ;  /* 0x0010680001f77983 */ /* 0x000f220000300800 */
[----:B------:R-:W-:Y:S01]  /*e48c0*/  IMAD.WIDE R198, R0, 0x4, R2 ;  /* 0x0000000400c67825 */ /* 0x000fe200078e0202 */
[----:B------:R-:W4:Y:S08]  /*e48d0*/  LDC R238, c[0x0][0x228] ;  /* 0x00008a00ffee7b82 */ /* 0x000f300000000800 */
[----:B------:R-:W4:Y:S01]  /*e48e0*/  LDC R237, c[0x0][0x228] ;  /* 0x00008a00ffed7b82 */ /* 0x000f220000000800 */
[----:B------:R-:W-:-:S02]  /*e48f0*/  ISETP.GE.AND P3, PT, R16, R236, PT ;  /* 0x000000ec1000720c */ /* 0x000fc40003f66270 */
[----:B------:R-:W-:-:S05]  /*e4900*/  ISETP.LT.AND P0, PT, R15, R196, !P0 ;  /* 0x000000c40f00720c */ /* 0x000fca0004701270 */
[----:B------:R-:W4:Y:S08]  /*e4910*/  LDC.64 R196, c[0x0][0x228] ;  /* 0x00008a00ffc47b82 */ /* 0x000f300000000a00 */
[----:B------:R-:W4:Y:S01]  /*e4920*/  LDC R236, c[0x0][0x228] ;  /* 0x00008a00ffec7b82 */ /* 0x000f220000000800 */
[----:B--2---:R2:W-:Y:S01]  /*e4930*/  @P4 STG.E desc[UR60][R198.64], R233 ;  /* 0x000000e9c6004986 */ /* 0x0045e2000c10193c */
[----:B---3--:R-:W-:Y:S01]  /*e4940*/  ISETP.LT.AND P4, PT, R17, R244, !P3 ;  /* 0x000000f41100720c */ /* 0x008fe20005f81270 */
[----:B--2---:R-:W-:-:S04]  /*e4950*/  IMAD.WIDE R232, R0, 0x4, R4 ;  /* 0x0000000400e87825 */ /* 0x004fc800078e0204 */
[C---:B------:R-:W-:Y:S01]  /*e4960*/  IMAD.WIDE R198, R0.reuse, 0x4, R6 ;  /* 0x0000000400c67825 */ /* 0x040fe200078e0206 */
[----:B------:R2:W-:Y:S04]  /*e4970*/  @P5 STG.E desc[UR60][R232.64], R252 ;  /* 0x000000fce8005986 */ /* 0x0005e8000c10193c */
[----:B------:R3:W-:Y:S01]  /*e4980*/  @P2 STG.E desc[UR60][R198.64], R245 ;  /* 0x000000f5c6002986 */ /* 0x0007e2000c10193c */
[----:B-1----:R-:W-:Y:S02]  /*e4990*/  ISETP.LT.AND P5, PT, R11, R234, !P3 ;  /* 0x000000ea0b00720c */ /* 0x002fe40005fa1270 */
[----:B------:R-:W-:Y:S02]  /*e49a0*/  ISETP.LT.AND P2, PT, R13, R235, !P3 ;  /* 0x000000eb0d00720c */ /* 0x000fe40005f41270 */
[----:B------:R-:W-:Y:S01]  /*e49b0*/  ISETP.LT.AND P3, PT, R15, R239, !P3 ;  /* 0x000000ef0f00720c */ /* 0x000fe20005f61270 */
[----:B--2---:R-:W2:Y:S04]  /*e49c0*/  LDL.LU R252, [R1+0x186c] ;  /* 0x00186c0001fc7983 */ /* 0x004ea80000300800 */
[----:B------:R-:W2:Y:S04]  /*e49d0*/  LDL.LU R244, [R1+0xc68] ;  /* 0x000c680001f47983 */ /* 0x000ea80000300800 */
[----:B------:R-:W2:Y:S01]  /*e49e0*/  LDL.LU R239, [R1+0x878] ;  /* 0x0008780001ef7983 */ /* 0x000ea20000300800 */
[C---:B------:R-:W-:Y:S01]  /*e49f0*/  IMAD.WIDE R232, R0.reuse, 0x4, R8 ;  /* 0x0000000400e87825 */ /* 0x040fe200078e0208 */
[----:B------:R-:W-:-:S03]  /*e4a00*/  IADD3 R0, R0, R14, RZ ;  /* 0x0000000e00007210 */ /* 0x000fc60007ffe0ff */
[----:B------:R-:W-:Y:S01]  /*e4a10*/  VIADD R16, R10, 0x3e ;  /* 0x0000003e0a107836 */ /* 0x000fe20000000000 */
[----:B---3--:R-:W1:Y:S01]  /*e4a20*/  LDC R245, c[0x0][0x22c] ;  /* 0x00008b00fff57b82 */ /* 0x008e620000000800 */
[----:B----4-:R3:W-:Y:S01]  /*e4a30*/  @P0 STG.E desc[UR60][R232.64], R246 ;  /* 0x000000f6e8000986 */ /* 0x0107e2000c10193c */
[----:B------:R-:W-:-:S04]  /*e4a40*/  IMAD.WIDE R198, R0, 0x4, R2 ;  /* 0x0000000400c67825 */ /* 0x000fc800078e0202 */
[----:B------:R-:W-:Y:S01]  /*e4a50*/  IMAD.WIDE R234, R0, 0x4, R6 ;  /* 0x0000000400ea7825 */ /* 0x000fe200078e0206 */
[----:B------:R-:W-:Y:S01]  /*e4a60*/  ISETP.GE.AND P0, PT, R16, R197, PT ;  /* 0x000000c51000720c */ /* 0x000fe20003f06270 */
[----:B------:R4:W-:Y:S02]  /*e4a70*/  @P5 STG.E desc[UR60][R198.64], R247 ;  /* 0x000000f7c6005986 */ /* 0x0009e4000c10193c */
[C---:B---3--:R-:W-:Y:S01]  /*e4a80*/  IMAD.WIDE R232, R0.reuse, 0x4, R4 ;  /* 0x0000000400e87825 */ /* 0x048fe200078e0204 */
[----:B------:R-:W-:Y:S02]  /*e4a90*/  ISETP.LT.AND P5, PT, R15, R196, !P0 ;  /* 0x000000c40f00720c */ /* 0x000fe400047a1270 */
[----:B------:R-:W-:Y:S01]  /*e4aa0*/  ISETP.LT.AND P6, PT, R17, R238, !P0 ;  /* 0x000000ee1100720c */ /* 0x000fe200047c1270 */
[----:B------:R-:W3:Y:S08]  /*e4ab0*/  LDC R246, c[0x0][0x228] ;  /* 0x00008a00fff67b82 */ /* 0x000ef00000000800 */
[----:B----4-:R-:W4:Y:S01]  /*e4ac0*/  LDC R247, c[0x0][0x228] ;  /* 0x00008a00fff77b82 */ /* 0x010f220000000800 */
[C---:B------:R-:W-:Y:S01]  /*e4ad0*/  IADD3 R16, R0.reuse, R14, RZ ;  /* 0x0000000e00107210 */ /* 0x040fe20007ffe0ff */
[----:B------:R-:W-:-:S06]  /*e4ae0*/  IMAD.WIDE R198, R0, 0x4, R8 ;  /* 0x0000000400c67825 */ /* 0x000fcc00078e0208 */
[----:B------:R-:W4:Y:S08]  /*e4af0*/  LDC.64 R196, c[0x0][0x228] ;  /* 0x00008a00ffc47b82 */ /* 0x000f300000000a00 */
[----:B------:R-:W4:Y:S01]  /*e4b00*/  LDC R238, c[0x0][0x228] ;  /* 0x00008a00ffee7b82 */ /* 0x000f220000000800 */
[----:B--2---:R2:W-:Y:S04]  /*e4b10*/  @P2 STG.E desc[UR60][R232.64], R239 ;  /* 0x000000efe8002986 */ /* 0x0045e8000c10193c */
[----:B------:R1:W-:Y:S01]  /*e4b20*/  @P4 STG.E desc[UR60][R234.64], R244 ;  /* 0x000000f4ea004986 */ /* 0x0003e2000c10193c */
[----:B------:R-:W-:-:S02]  /*e4b30*/  ISETP.LT.AND P4, PT, R11, R236, !P0 ;  /* 0x000000ec0b00720c */ /* 0x000fc40004781270 */
[----:B------:R-:W-:Y:S01]  /*e4b40*/  ISETP.LT.AND P0, PT, R13, R237, !P0 ;  /* 0x000000ed0d00720c */ /* 0x000fe20004701270 */
[----:B------:R-:W4:Y:S08]  /*e4b50*/  LDC R236, c[0x0][0x228] ;  /* 0x00008a00ffec7b82 */ /* 0x000f300000000800 */
[----:B--2---:R-:W2:Y:S01]  /*e4b60*/  LDC R239, c[0x0][0x228] ;  /* 0x00008a00ffef7b82 */ /* 0x004ea20000000800 */
[----:B-1----:R-:W3:Y:S04]  /*e4b70*/  LDL.LU R235, [R1+0x478] ;  /* 0x0004780001eb7983 */ /* 0x002ee80000300800 */
[----:B------:R-:W2:Y:S01]  /*e4b80*/  LDL.LU R237, [R1+0x1c6c] ;  /* 0x001c6c0001ed7983 */ /* 0x000ea20000300800 */
[----:B------:R-:W-:-:S02]  /*e4b90*/  VIADD R234, R10, 0x3f ;  /* 0x0000003f0aea7836 */ /* 0x000fc40000000000 */
[----:B------:R-:W-:Y:S01]  /*e4ba0*/  IMAD.WIDE R232, R16, 0x4, R2 ;  /* 0x0000000410e87825 */ /* 0x000fe200078e0202 */
[----:B------:R-:W2:Y:S01]  /*e4bb0*/  LDL.LU R0, [R1+0x146c] ;  /* 0x00146c0001007983 */ /* 0x000ea20000300800 */
[----:B------:R-:W1:Y:S01]  /*e4bc0*/  LDC R244, c[0x0][0x228] ;  /* 0x00008a00fff47b82 */ /* 0x000e620000000800 */
[----:B------:R-:W-:Y:S02]  /*e4bd0*/  ISETP.GE.AND P2, PT, R234, R245, PT ;  /* 0x000000f5ea00720c */ /* 0x000fe40003f46270 */
[----:B------:R-:W2:Y:S04]  /*e4be0*/  LDL.LU R245, [R1+0x87c] ;  /* 0x00087c0001f57983 */ /* 0x000ea80000300800 */
[----:B---3--:R3:W-:Y:S04]  /*e4bf0*/  @P3 STG.E desc[UR60][R198.64], R235 ;  /* 0x000000ebc6003986 */ /* 0x0087e8000c10193c */
[----:B------:R1:W-:Y:S01]  /*e4c00*/  @P4 STG.E desc[UR60][R232.64], R252 ;  /* 0x000000fce8004986 */ /* 0x0003e2000c10193c */
[----:B------:R-:W-:-:S02]  /*e4c10*/  ISETP.LT.AND P3, PT, R11, R246, !P2 ;  /* 0x000000f60b00720c */ /* 0x000fc40005761270 */
[----:B----4-:R-:W-:Y:S01]  /*e4c20*/  ISETP.LT.AND P4, PT, R13, R247, !P2 ;  /* 0x000000f70d00720c */ /* 0x010fe20005781270 */
[C---:B---3--:R-:W-:Y:S01]  /*e4c30*/  IMAD.WIDE R198, R16.reuse, 0x4, R4 ;  /* 0x0000000410c67825 */ /* 0x048fe200078e0204 */
[----:B-1----:R-:W3:Y:S04]  /*e4c40*/  LDL.LU R252, [R1+0x1c70] ;  /* 0x001c700001fc7983 */ /* 0x002ee80000300800 */
[----:B------:R-:W4:Y:S04]  /*e4c50*/  LDL.LU R246, [R1+0x106c] ;  /* 0x00106c0001f67983 */ /* 0x000f280000300800 */
[----:B------:R-:W3:Y:S04]  /*e4c60*/  LDL.LU R247, [R1+0x1070] ;  /* 0x0010700001f77983 */ /* 0x000ee80000300800 */
[----:B--2---:R1:W-:Y:S04]  /*e4c70*/  @P0 STG.E desc[UR60][R198.64], R237 ;  /* 0x000000edc6000986 */ /* 0x0043e8000c10193c */
[----:B-1----:R-:W2:Y:S01]  /*e4c80*/  LDL.LU R199, [R1+0x1c5c] ;  /* 0x001c5c0001c77983 */ /* 0x002ea20000300800 */
[----:B------:R-:W-:-:S04]  /*e4c90*/  IMAD.WIDE R232, R16, 0x4, R6 ;  /* 0x0000000410e87825 */ /* 0x000fc800078e0206 */
[C---:B------:R-:W-:Y:S01]  /*e4ca0*/  IMAD.WIDE R234, R16.reuse, 0x4, R8 ;  /* 0x0000000410ea7825 */ /* 0x040fe200078e0208 */
[----:B------:R-:W-:Y:S01]  /*e4cb0*/  IADD3 R16, R16, R14, RZ ;  /* 0x0000000e10107210 */ /* 0x000fe20007ffe0ff */
[----:B------:R-:W1:Y:S01]  /*e4cc0*/  LDC R237, c[0x0][0x228] ;  /* 0x00008a00ffed7b82 */ /* 0x000e620000000800 */
[----:B--2---:R2:W-:Y:S04]  /*e4cd0*/  @P6 STG.E desc[UR60][R232.64], R199 ;  /* 0x000000c7e8006986 */ /* 0x0045e8000c10193c */
[----:B------:R1:W-:Y:S01]  /*e4ce0*/  @P5 STG.E desc[UR60][R234.64], R0 ;  /* 0x00000000ea005986 */ /* 0x0003e2000c10193c */
[----:B--2---:R-:W-:-:S04]  /*e4cf0*/  IMAD.WIDE R198, R16, 0x4, R2 ;  /* 0x0000000410c67825 */ /* 0x004fc800078e0202 */
[----:B-1----:R-:W-:Y:S02]  /*e4d00*/  VIADD R0, R10, 0x40 ;  /* 0x000000400a007836 */ /* 0x002fe40000000000 */
[----:B------:R-:W-:-:S04]  /*e4d10*/  IMAD.WIDE R232, R16, 0x4, R4 ;  /* 0x0000000410e87825 */ /* 0x000fc800078e0204 */
[----:B------:R-:W-:Y:S01]  /*e4d20*/  IMAD.WIDE R234, R16, 0x4, R8 ;  /* 0x0000000410ea7825 */ /* 0x000fe200078e0208 */
[----:B----4-:R1:W-:Y:S01]  /*e4d30*/  @P3 STG.E desc[UR60][R198.64], R246 ;  /* 0x000000f6c6003986 */ /* 0x0103e2000c10193c */
[----:B------:R-:W-:-:S03]  /*e4d40*/  ISETP.GE.AND P0, PT, R0, R197, PT ;  /* 0x000000c50000720c */ /* 0x000fc60003f06270 */
[----:B------:R2:W-:Y:S04]  /*e4d50*/  @P4 STG.E desc[UR60][R232.64], R245 ;  /* 0x000000f5e8004986 */ /* 0x0005e8000c10193c */
[----:B------:R-:W4:Y:S01]  /*e4d60*/  LDL.LU R197, [R1+0x47c] ;  /* 0x00047c0001c57983 */ /* 0x000f220000300800 */
[C---:B------:R-:W-:Y:S02]  /*e4d70*/  IADD3 R0, R16.reuse, R14, RZ ;  /* 0x0000000e10007210 */ /* 0x040fe40007ffe0ff */
[----:B------:R-:W-:Y:S01]  /*e4d80*/  ISETP.LT.AND P5, PT, R15, R237, !P2 ;  /* 0x000000ed0f00720c */ /* 0x000fe200057a1270 */
[----:B-1----:R-:W1:Y:S01]  /*e4d90*/  LDC.64 R198, c[0x0][0x228] ;  /* 0x00008a00ffc67b82 */ /* 0x002e620000000a00 */
[----:B------:R-:W-:Y:S01]  /*e4da0*/  ISETP.LT.AND P6, PT, R11, R239, !P0 ;  /* 0x000000ef0b00720c */ /* 0x000fe200047c1270 */
[----:B--2---:R-:W-:Y:S01]  /*e4db0*/  IMAD.WIDE R232, R16, 0x4, R6 ;  /* 0x0000000410e87825 */ /* 0x004fe200078e0206 */
[C---:B------:R-:W-:Y:S01]  /*e4dc0*/  ISETP.LT.AND P3, PT, R17.reuse, R236, !P0 ;  /* 0x000000ec1100720c */ /* 0x040fe20004761270 */
[----:B------:R-:W2:Y:S01]  /*e4dd0*/  LDL.LU R16, [R1+0xc6c] ;  /* 0x000c6c0001107983 */ /* 0x000ea20000300800 */
[----:B------:R-:W-:-:S02]  /*e4de0*/  ISETP.LT.AND P2, PT, R17, R238, !P2 ;  /* 0x000000ee1100720c */ /* 0x000fc40005741270 */
[----:B------:R-:W-:Y:S01]  /*e4df0*/  ISETP.LT.AND P4, PT, R13, R244, !P0 ;  /* 0x000000f40d00720c */ /* 0x000fe20004781270 */
[----:B------:R-:W-:-:S04]  /*e4e00*/  IMAD.WIDE R236, R0, 0x4, R2 ;  /* 0x0000000400ec7825 */ /* 0x000fc800078e0202 */
[----:B------:R-:W-:Y:S01]  /*e4e10*/  IMAD.WIDE R238, R0, 0x4, R4 ;  /* 0x0000000400ee7825 */ /* 0x000fe200078e0204 */
[----:B------:R-:W1:Y:S01]  /*e4e20*/  LDC R244, c[0x0][0x228] ;  /* 0x00008a00fff47b82 */ /* 0x000e620000000800 */
[----:B------:R-:W-:-:S07]  /*e4e30*/  ISETP.LT.AND P0, PT, R15, R196, !P0 ;  /* 0x000000c40f00720c */ /* 0x000fce0004701270 */
[----:B------:R-:W1:Y:S08]  /*e4e40*/  LDC R245, c[0x0][0x228] ;  /* 0x00008a00fff57b82 */ /* 0x000e700000000800 */
[----:B------:R-:W1:Y:S01]  /*e4e50*/  LDC R246, c[0x0][0x228] ;  /* 0x00008a00fff67b82 */ /* 0x000e620000000800 */
[----:B--2---:R-:W-:Y:S04]  /*e4e60*/  @P2 STG.E desc[UR60][R232.64], R16 ;  /* 0x00000010e8002986 */ /* 0x004fe8000c10193c */
[----:B----4-:R2:W-:Y:S04]  /*e4e70*/  @P5 STG.E desc[UR60][R234.64], R197 ;  /* 0x000000c5ea005986 */ /* 0x0105e8000c10193c */
[----:B--2---:R-:W2:Y:S04]  /*e4e80*/  LDL.LU R234, [R1+0x1870] ;  /* 0x0018700001ea7983 */ /* 0x004ea80000300800 */
[----:B------:R-:W4:Y:S04]  /*e4e90*/  LDL.LU R235, [R1+0x1470] ;  /* 0x0014700001eb7983 */ /* 0x000f280000300800 */
[----:B---3--:R3:W-:Y:S04]  /*e4ea0*/  @P6 STG.E desc[UR60][R236.64], R247 ;  /* 0x000000f7ec006986 */ /* 0x0087e8000c10193c */
[----:B------:R1:W-:Y:S04]  /*e4eb0*/  @P4 STG.E desc[UR60][R238.64], R252 ;  /* 0x000000fcee004986 */ /* 0x0003e8000c10193c */
[----:B---3--:R-:W3:Y:S04]  /*e4ec0*/  LDL.LU R247, [R1+0x880] ;  /* 0x0008800001f77983 */ /* 0x008ee80000300800 */
[----:B-1----:R-:W3:Y:S01]  /*e4ed0*/  LDL.LU R238, [R1+0xc70] ;  /* 0x000c700001ee7983 */ /* 0x002ee20000300800 */
        /* <DEDUP_REMOVED lines=12> */
[----:B----4-:R4:W-:Y:S01]  /*e4fa0*/  @P0 STG.E desc[UR60][R232.64], R235 ;  /* 0x000000ebe8000986 */ /* 0x0109e2000c10193c */
[----:B------:R-:W-:Y:S02]  /*e4fb0*/  ISETP.LT.AND P0, PT, R11, R244, !P2 ;  /* 0x000000f40b00720c */ /* 0x000fe40005701270 */
[----:B------:R-:W-:Y:S01]  /*e4fc0*/  ISETP.LT.AND P3, PT, R13, R245, !P2 ;  /* 0x000000f50d00720c */ /* 0x000fe20005761270 */
[C---:B------:R-:W-:Y:S01]  /*e4fd0*/  IMAD.WIDE R198, R0.reuse, 0x4, R4 ;  /* 0x0000000400c67825 */ /* 0x040fe200078e0204 */
[----:B------:R-:W3:Y:S01]  /*e4fe0*/  LDL.LU R245, [R1+0x1c74] ;  /* 0x001c740001f57983 */ /* 0x000ee20000300800 */
[----:B--2---:R-:W2:Y:S02]  /*e4ff0*/  LDC.64 R196, c[0x0][0x228] ;  /* 0x00008a00ffc47b82 */ /* 0x004ea40000000a00 */
[----:B----4-:R-:W-:-:S04]  /*e5000*/  IMAD.WIDE R234, R0, 0x4, R2 ;  /* 0x0000000400ea7825 */ /* 0x010fc800078e0202 */
[----:B------:R-:W-:Y:S02]  /*e5010*/  IMAD.WIDE R232, R0, 0x4, R6 ;  /* 0x0000000400e87825 */ /* 0x000fe400078e0206 */
[----:B------:R-:W4:Y:S01]  /*e5020*/  LDC R244, c[0x0][0x228] ;  /* 0x00008a00fff47b82 */ /* 0x000f220000000800 */
[----:B---3--:R3:W-:Y:S07]  /*e5030*/  @P0 STG.E desc[UR60][R234.64], R238 ;  /* 0x000000eeea000986 */ /* 0x0087ee000c10193c */
[----:B---3--:R-:W3:Y:S01]  /*e5040*/  LDC R238, c[0x0][0x22c] ;  /* 0x00008b00ffee7b82 */ /* 0x008ee20000000800 */
[----:B------:R-:W-:-:S02]  /*e5050*/  ISETP.LT.AND P2, PT, R17, R246, !P2 ;  /* 0x000000f61100720c */ /* 0x000fc40005741270 */
[----:B------:R-:W4:Y:S01]  /*e5060*/  LDL.LU R246, [R1+0x1074] ;  /* 0x0010740001f67983 */ /* 0x000f220000300800 */
[----:B---3--:R-:W-:-:S03]  /*e5070*/  ISETP.GE.AND P0, PT, R16, R238, PT ;  /* 0x000000ee1000720c */ /* 0x008fc60003f06270 */
[----:B------:R-:W3:Y:S04]  /*e5080*/  LDL.LU R16, [R1+0x80] ;  /* 0x0000800001107983 */ /* 0x000ee80000300800 */
[----:B------:R-:W2:Y:S04]  /*e5090*/  LDL.LU R238, [R1+0x70] ;  /* 0x0000700001ee7983 */ /* 0x000ea80000300800 */
[----:B------:R1:W-:Y:S02]  /*e50a0*/  @P3 STG.E desc[UR60][R198.64], R247 ;  /* 0x000000f7c6003986 */ /* 0x0003e4000c10193c */
[----:B-1----:R-:W1:Y:S01]  /*e50b0*/  LDC R247, c[0x0][0x228] ;  /* 0x00008a00fff77b82 */ /* 0x002e620000000800 */
[----:B------:R-:W-:Y:S01]  /*e50c0*/  IMAD.WIDE R234, R0, 0x4, R8 ;  /* 0x0000000400ea7825 */ /* 0x000fe200078e0208 */
[----:B------:R-:W-:-:S02]  /*e50d0*/  ISETP.LT.AND P4, PT, R13, R252, !P0 ;  /* 0x000000fc0d00720c */ /* 0x000fc40004781270 */
[----:B-1----:R-:W-:Y:S02]  /*e50e0*/  ISETP.LT.AND P3, PT, R11, R247, !P0 ;  /* 0x000000f70b00720c */ /* 0x002fe40004761270 */
[----:B------:R-:W4:Y:S04]  /*e50f0*/  LDL.LU R247, [R1+0x1474] ;  /* 0x0014740001f77983 */ /* 0x000f280000300800 */
[----:B------:R-:W4:Y:S04]  /*e5100*/  LDL.LU R252, [R1+0x7c] ;  /* 0x00007c0001fc7983 */ /* 0x000f280000300800 */
[----:B---3--:R1:W-:Y:S04]  /*e5110*/  @P2 STG.E desc[UR60][R232.64], R16 ;  /* 0x00000010e8002986 */ /* 0x0083e8000c10193c */
[----:B--2---:R2:W-:Y:S01]  /*e5120*/  @P5 STG.E desc[UR60][R234.64], R238 ;  /* 0x000000eeea005986 */ /* 0x0045e2000c10193c */
[----:B-1----:R-:W-:-:S03]  /*e5130*/  VIADD R16, R10, 0x43 ;  /* 0x000000430a107836 */ /* 0x002fc60000000000 */
[----:B--2---:R-:W2:Y:S01]  /*e5140*/  LDL.LU R238, [R1+0x884] ;  /* 0x0008840001ee7983 */ /* 0x004ea20000300800 */
[----:B------:R-:W-:Y:S01]  /*e5150*/  IADD3 R0, R0, R14, RZ ;  /* 0x0000000e00007210 */ /* 0x000fe20007ffe0ff */
[----:B------:R-:W1:Y:S08]  /*e5160*/  LDC R234, c[0x0][0x22c] ;  /* 0x00008b00ffea7b82 */ /* 0x000e700000000800 */
[----:B------:R-:W3:Y:S01]  /*e5170*/  LDC R235, c[0x0][0x228] ;  /* 0x00008a00ffeb7b82 */ /* 0x000ee20000000800 */
[----:B------:R-:W-:-:S02]  /*e5180*/  ISETP.GE.AND P2, PT, R16, R197, PT ;  /* 0x000000c51000720c */ /* 0x000fc40003f46270 */
[----:B------:R-:W2:Y:S01]  /*e5190*/  LDL.LU R197, [R1+0x1874] ;  /* 0x0018740001c57983 */ /* 0x000ea20000300800 */
[----:B------:R-:W-:Y:S02]  /*e51a0*/  ISETP.LT.AND P5, PT, R17, R236, !P0 ;  /* 0x000000ec1100720c */ /* 0x000fe400047a1270 */
[C---:B------:R-:W-:Y:S01]  /*e51b0*/  ISETP.LT.AND P0, PT, R15.reuse, R237, !P0 ;  /* 0x000000ed0f00720c */ /* 0x040fe20004701270 */
[C---:B------:R-:W-:Y:S01]  /*e51c0*/  IMAD.WIDE R198, R0.reuse, 0x4, R2 ;  /* 0x0000000400c67825 */ /* 0x040fe200078e0202 */
[----:B------:R-:W2:Y:S03]  /*e51d0*/  LDL.LU R237, [R1+0xc74] ;  /* 0x000c740001ed7983 */ /* 0x000ea60000300800 */
[C---:B------:R-:W-:Y:S01]  /*e51e0*/  IMAD.WIDE R232, R0.reuse, 0x4, R4 ;  /* 0x0000000400e87825 */ /* 0x040fe200078e0204 */
[----:B------:R-:W-:Y:S02]  /*e51f0*/  IADD3 R16, R0, R14, RZ ;  /* 0x0000000e00107210 */ /* 0x000fe40007ffe0ff */
[----:B------:R-:W-:Y:S01]  /*e5200*/  ISETP.LT.AND P6, PT, R15, R196, !P2 ;  /* 0x000000c40f00720c */ /* 0x000fe200057c1270 */
[----:B----4-:R-:W-:Y:S04]  /*e5210*/  @P3 STG.E desc[UR60][R198.64], R246 ;  /* 0x000000f6c6003986 */ /* 0x010fe8000c10193c */
[----:B------:R4:W-:Y:S01]  /*e5220*/  @P4 STG.E desc[UR60][R232.64], R245 ;  /* 0x000000f5e8004986 */ /* 0x0009e2000c10193c */
[----:B------:R-:W-:-:S02]  /*e5230*/  ISETP.LT.AND P4, PT, R11, R239, !P2 ;  /* 0x000000ef0b00720c */ /* 0x000fc40005781270 */
[----:B------:R-:W-:Y:S01]  /*e5240*/  ISETP.LT.AND P3, PT, R13, R244, !P2 ;  /* 0x000000f40d00720c */ /* 0x000fe20005761270 */
[----:B------:R-:W1:Y:S08]  /*e5250*/  LDC R239, c[0x0][0x228] ;  /* 0x00008a00ffef7b82 */ /* 0x000e700000000800 */
[----:B------:R-:W1:Y:S08]  /*e5260*/  LDC R244, c[0x0][0x228] ;  /* 0x00008a00fff47b82 */ /* 0x000e700000000800 */
[----:B------:R-:W1:Y:S01]  /*e5270*/  LDC R236, c[0x0][0x228] ;  /* 0x00008a00ffec7b82 */ /* 0x000e620000000800 */
[----:B----4-:R-:W4:Y:S04]  /*e5280*/  LDL.LU R245, [R1+0x84] ;  /* 0x0000840001f57983 */ /* 0x010f280000300800 */
[----:B------:R-:W4:Y:S01]  /*e5290*/  LDL.LU R246, [R1+0x74] ;  /* 0x0000740001f67983 */ /* 0x000f220000300800 */
[----:B------:R-:W-:-:S04]  /*e52a0*/  IMAD.WIDE R232, R0, 0x4, R6 ;  /* 0x0000000400e87825 */ /* 0x000fc800078e0206 */
[----:B------:R-:W-:-:S04]  /*e52b0*/  IMAD.WIDE R198, R0, 0x4, R8 ;  /* 0x0000000400c67825 */ /* 0x000fc800078e0208 */
[----:B------:R-:W-:Y:S01]  /*e52c0*/  VIADD R0, R10, 0x44 ;  /* 0x000000440a007836 */ /* 0x000fe20000000000 */
[----:B---3--:R-:W-:Y:S01]  /*e52d0*/  ISETP.LT.AND P2, PT, R17, R235, !P2 ;  /* 0x000000eb1100720c */ /* 0x008fe20005741270 */
[----:B--2---:R2:W-:Y:S04]  /*e52e0*/  @P5 STG.E desc[UR60][R232.64], R197 ;  /* 0x000000c5e8005986 */ /* 0x0045e8000c10193c */
[----:B------:R3:W-:Y:S01]  /*e52f0*/  @P0 STG.E desc[UR60][R198.64], R247 ;  /* 0x000000f7c6000986 */ /* 0x0007e2000c10193c */
[----:B-1----:R-:W-:Y:S02]  /*e5300*/  ISETP.GE.AND P0, PT, R0, R234, PT ;  /* 0x000000ea0000720c */ /* 0x002fe40003f06270 */
[C---:B------:R-:W-:Y:S01]  /*e5310*/  IADD3 R0, R16.reuse, R14, RZ ;  /* 0x0000000e10007210 */ /* 0x040fe20007ffe0ff */
[----:B--2---:R-:W-:-:S04]  /*e5320*/  IMAD.WIDE R232, R16, 0x4, R4 ;  /* 0x0000000410e87825 */ /* 0x004fc800078e0204 */
[----:B---3--:R-:W-:Y:S01]  /*e5330*/  IMAD.WIDE R198, R16, 0x4, R2 ;  /* 0x0000000410c67825 */ /* 0x008fe200078e0202 */
[----:B------:R-:W2:Y:S01]  /*e5340*/  LDL.LU R247, [R1+0x1878] ;  /* 0x0018780001f77983 */ /* 0x000ea20000300800 */
[----:B------:R-:W1:Y:S03]  /*e5350*/  LDC.64 R196, c[0x0][0x228] ;  /* 0x00008a00ffc47b82 */ /* 0x000e660000000a00 */
[----:B------:R3:W-:Y:S04]  /*e5360*/  @P4 STG.E desc[UR60][R198.64], R237 ;  /* 0x000000edc6004986 */ /* 0x0007e8000c10193c */
[----:B------:R3:W-:Y:S01]  /*e5370*/  @P3 STG.E desc[UR60][R232.64], R238 ;  /* 0x000000eee8003986 */ /* 0x0007e2000c10193c */
[----:B------:R-:W-:-:S02]  /*e5380*/  ISETP.LT.AND P3, PT, R13, R239, !P0 ;  /* 0x000000ef0d00720c */ /* 0x000fc40004761270 */
[----:B------:R-:W-:Y:S01]  /*e5390*/  ISETP.LT.AND P4, PT, R17, R244, !P0 ;  /* 0x000000f41100720c */ /* 0x000fe20004781270 */
[----:B---3--:R-:W-:-:S04]  /*e53a0*/  IMAD.WIDE R198, R16, 0x4, R6 ;  /* 0x0000000410c67825 */ /* 0x008fc800078e0206 */
[----:B------:R-:W-:Y:S01]  /*e53b0*/  IMAD.WIDE R232, R16, 0x4, R8 ;  /* 0x0000000410e87825 */ /* 0x000fe200078e0208 */
[----:B------:R-:W-:Y:S01]  /*e53c0*/  ISETP.LT.AND P5, PT, R11, R236, !P0 ;  /* 0x000000ec0b00720c */ /* 0x000fe200047a1270 */
[----:B------:R-:W3:Y:S04]  /*e53d0*/  LDL.LU R16, [R1+0x1078] ;  /* 0x0010780001107983 */ /* 0x000ee80000300800 */
[----:B------:R-:W2:Y:S04]  /*e53e0*/  LDL.LU R239, [R1+0x1478] ;  /* 0x0014780001ef7983 */ /* 0x000ea80000300800 */
[----:B------:R-:W2:Y:S04]  /*e53f0*/  LDL.LU R244, [R1+0x1c78] ;  /* 0x001c780001f47983 */ /* 0x000ea80000300800 */
[----:B----4-:R4:W-:Y:S04]  /*e5400*/  @P2 STG.E desc[UR60][R198.64], R245 ;  /* 0x000000f5c6002986 */ /* 0x0109e8000c10193c */
[----:B------:R1:W-:Y:S01]  /*e5410*/  @P6 STG.E desc[UR60][R232.64], R246 ;  /* 0x000000f6e8006986 */ /* 0x0003e2000c10193c */
[----:B------:R-:W2:Y:S08]  /*e5420*/  LDC R237, c[0x0][0x228] ;  /* 0x00008a00ffed7b82 */ /* 0x000eb00000000800 */
[----:B------:R-:W2:Y:S08]  /*e5430*/  LDC R236, c[0x0][0x228] ;  /* 0x00008a00ffec7b82 */ /* 0x000eb00000000800 */
[----:B------:R-:W2:Y:S08]  /*e5440*/  LDC R238, c[0x0][0x228] ;  /* 0x00008a00ffee7b82 */ /* 0x000eb00000000800 */
[----:B----4-:R-:W4:Y:S01]  /*e5450*/  LDC R245, c[0x0][0x228] ;  /* 0x00008a00fff57b82 */ /* 0x010f220000000800 */
[----:B-1----:R-:W2:Y:S07]  /*e5460*/  LDL.LU R246, [R1+0xc78] ;  /* 0x000c780001f67983 */ /* 0x002eae0000300800 */
[----:B------:R-:W1:Y:S01]  /*e5470*/  LDC.64 R198, c[0x0][0x228] ;  /* 0x00008a00ffc67b82 */ /* 0x000e620000000a00 */
[----:B------:R-:W-:-:S04]  /*e5480*/  IMAD.WIDE R234, R0, 0x4, R2 ;  /* 0x0000000400ea7825 */ /* 0x000fc800078e0202 */
[----:B------:R-:W-:Y:S01]  /*e5490*/  IMAD.WIDE R232, R0, 0x4, R4 ;  /* 0x0000000400e87825 */ /* 0x000fe200078e0204 */
[----:B----4-:R-:W-:Y:S02]  /*e54a0*/  ISETP.LT.AND P0, PT, R15, R245, !P0 ;  /* 0x000000f50f00720c */ /* 0x010fe40004701270 */
[----:B------:R-:W4:Y:S01]  /*e54b0*/  LDC R245, c[0x0][0x228] ;  /* 0x00008a00fff57b82 */ /* 0x000f220000000800 */
[----:B---3--:R3:W-:Y:S04]  /*e54c0*/  @P5 STG.E desc[UR60][R234.64], R16 ;  /* 0x00000010ea005986 */ /* 0x0087e8000c10193c */
[----:B--2---:R2:W-:Y:S01]  /*e54d0*/  @P3 STG.E desc[UR60][R232.64], R244 ;  /* 0x000000f4e8003986 */ /* 0x0045e2000c10193c */
[----:B---3--:R-:W-:Y:S02]  /*e54e0*/  VIADD R16, R10, 0x45 ;  /* 0x000000450a107836 */ /* 0x008fe40000000000 */
[----:B------:R-:W-:-:S04]  /*e54f0*/  IMAD.WIDE R234, R0, 0x4, R6 ;  /* 0x0000000400ea7825 */ /* 0x000fc800078e0206 */
[----:B--2---:R-:W-:Y:S01]  /*e5500*/  IMAD.WIDE R232, R0, 0x4, R8 ;  /* 0x0000000400e87825 */ /* 0x004fe200078e0208 */
[----:B------:R-:W2:Y:S01]  /*e5510*/  LDC R244, c[0x0][0x22c] ;  /* 0x00008b00fff47b82 */ /* 0x000ea20000000800 */
[----:B------:R-:W-:Y:S02]  /*e5520*/  ISETP.GE.AND P2, PT, R16, R197, PT ;  /* 0x000000c51000720c */ /* 0x000fe40003f46270 */
[----:B------:R-:W-:Y:S01]  /*e5530*/  VIADD R16, R10, 0x46 ;  /* 0x000000460a107836 */ /* 0x000fe20000000000 */
[----:B------:R-:W-:Y:S04]  /*e5540*/  @P4 STG.E desc[UR60][R234.64], R247 ;  /* 0x000000f7ea004986 */ /* 0x000fe8000c10193c */
[----:B------:R3:W-:Y:S01]  /*e5550*/  @P0 STG.E desc[UR60][R232.64], R239 ;  /* 0x000000efe8000986 */ /* 0x0007e2000c10193c */
[----:B------:R-:W-:-:S02]  /*e5560*/  ISETP.LT.AND P4, PT, R13, R237, !P2 ;  /* 0x000000ed0d00720c */ /* 0x000fc40005781270 */
[----:B------:R-:W-:Y:S02]  /*e5570*/  ISETP.LT.AND P5, PT, R11, R236, !P2 ;  /* 0x000000ec0b00720c */ /* 0x000fe400057a1270 */
[----:B------:R-:W-:Y:S02]  /*e5580*/  ISETP.LT.AND P3, PT, R17, R238, !P2 ;  /* 0x000000ee1100720c */ /* 0x000fe40005761270 */
[----:B------:R-:W-:Y:S02]  /*e5590*/  ISETP.LT.AND P2, PT, R15, R196, !P2 ;  /* 0x000000c40f00720c */ /* 0x000fe40005741270 */
[----:B-1----:R-:W-:Y:S02]  /*e55a0*/  ISETP.GE.AND P0, PT, R16, R199, PT ;  /* 0x000000c71000720c */ /* 0x002fe40003f06270 */
[----:B------:R-:W-:Y:S01]  /*e55b0*/  IADD3 R0, R0, R14, RZ ;  /* 0x0000000e00007210 */ /* 0x000fe20007ffe0ff */
[----:B------:R-:W1:Y:S08]  /*e55c0*/  LDC R197, c[0x0][0x228] ;  /* 0x00008a00ffc57b82 */ /* 0x000e700000000800 */
[----:B---3--:R-:W3:Y:S08]  /*e55d0*/  LDC R239, c[0x0][0x228] ;  /* 0x00008a00ffef7b82 */ /* 0x008ef00000000800 */
[----:B------:R-:W3:Y:S01]  /*e55e0*/  LDC R238, c[0x0][0x228] ;  /* 0x00008a00ffee7b82 */ /* 0x000ee20000000800 */
[----:B------:R-:W3:Y:S04]  /*e55f0*/  LDL.LU R247, [R1+0x107c] ;  /* 0x00107c0001f77983 */ /* 0x000ee80000300800 */
[----:B------:R-:W4:Y:S04]  /*e5600*/  LDL.LU R196, [R1+0x88] ;  /* 0x0000880001c47983 */ /* 0x000f280000300800 */
[----:B------:R-:W2:Y:S04]  /*e5610*/  LDL.LU R16, [R1+0x888] ;  /* 0x0008880001107983 */ /* 0x000ea80000300800 */
[----:B------:R-:W3:Y:S01]  /*e5620*/  LDL.LU R199, [R1+0x78] ;  /* 0x0000780001c77983 */ /* 0x000ee20000300800 */
[----:B------:R-:W-:-:S05]  /*e5630*/  IMAD.WIDE R232, R0, 0x4, R2 ;  /* 0x0000000400e87825 */ /* 0x000fca00078e0202 */
[----:B------:R1:W-:Y:S02]  /*e5640*/  @P5 STG.E desc[UR60][R232.64], R246 ;  /* 0x000000f6e8005986 */ /* 0x0003e4000c10193c */
[----:B-1----:R-:W1:Y:S01]  /*e5650*/  LDC R246, c[0x0][0x228] ;  /* 0x00008a00fff67b82 */ /* 0x002e620000000800 */
[----:B------:R-:W-:-:S04]  /*e5660*/  IMAD.WIDE R234, R0, 0x4, R4 ;  /* 0x0000000400ea7825 */ /* 0x000fc800078e0204 */
[----:B------:R-:W-:-:S04]  /*e5670*/  IMAD.WIDE R236, R0, 0x4, R6 ;  /* 0x0000000400ec7825 */ /* 0x000fc800078e0206 */
[C---:B------:R-:W-:Y:S01]  /*e5680*/  IMAD.WIDE R232, R0.reuse, 0x4, R8 ;  /* 0x0000000400e87825 */ /* 0x040fe200078e0208 */
[----:B-1----:R-:W-:Y:S02]  /*e5690*/  ISETP.LT.AND P6, PT, R11, R246, !P0 ;  /* 0x000000f60b00720c */ /* 0x002fe400047c1270 */
[----:B------:R-:W-:Y:S01]  /*e56a0*/  ISETP.LT.AND P5, PT, R13, R197, !P0 ;  /* 0x000000c50d00720c */ /* 0x000fe200047a1270 */
[----:B------:R-:W1:Y:S01]  /*e56b0*/  LDC R246, c[0x0][0x228] ;  /* 0x00008a00fff67b82 */ /* 0x000e620000000800 */
[----:B--2---:R2:W-:Y:S04]  /*e56c0*/  @P4 STG.E desc[UR60][R234.64], R16 ;  /* 0x00000010ea004986 */ /* 0x0045e8000c10193c */
[----:B----4-:R4:W-:Y:S04]  /*e56d0*/  @P3 STG.E desc[UR60][R236.64], R196 ;  /* 0x000000c4ec003986 */ /* 0x0109e8000c10193c */
[----:B---3--:R3:W-:Y:S01]  /*e56e0*/  @P2 STG.E desc[UR60][R232.64], R199 ;  /* 0x000000c7e8002986 */ /* 0x0087e2000c10193c */
[----:B--2---:R-:W-:Y:S01]  /*e56f0*/  IADD3 R16, R0, R14, RZ ;  /* 0x0000000e00107210 */ /* 0x004fe20007ffe0ff */
[----:B----4-:R-:W-:Y:S01]  /*e5700*/  VIADD R196, R10, 0x47 ;  /* 0x000000470ac47836 */ /* 0x010fe20000000000 */
[----:B------:R-:W-:Y:S01]  /*e5710*/  ISETP.LT.AND P4, PT, R17, R245, !P0 ;  /* 0x000000f51100720c */ /* 0x000fe20004781270 */
[----:B------:R-:W2:Y:S08]  /*e5720*/  LDC R236, c[0x0][0x228] ;  /* 0x00008a00ffec7b82 */ /* 0x000eb00000000800 */
[----:B------:R-:W4:Y:S01]  /*e5730*/  LDC R237, c[0x0][0x228] ;  /* 0x00008a00ffed7b82 */ /* 0x000f220000000800 */
[----:B------:R-:W-:Y:S01]  /*e5740*/  IMAD.WIDE R234, R16, 0x4, R2 ;  /* 0x0000000410ea7825 */ /* 0x000fe200078e0202 */
[----:B------:R-:W-:-:S02]  /*e5750*/  ISETP.GE.AND P3, PT, R196, R244, PT ;  /* 0x000000f4c400720c */ /* 0x000fc40003f66270 */
[----:B------:R-:W-:Y:S01]  /*e5760*/  ISETP.LT.AND P0, PT, R15, R198, !P0 ;  /* 0x000000c60f00720c */ /* 0x000fe20004701270 */
[----:B------:R-:W2:Y:S04]  /*e5770*/  LDL.LU R244, [R1+0x187c] ;  /* 0x00187c0001f47983 */ /* 0x000ea80000300800 */
[----:B------:R1:W-:Y:S01]  /*e5780*/  @P6 STG.E desc[UR60][R234.64], R247 ;  /* 0x000000f7ea006986 */ /* 0x0003e2000c10193c */
[C---:B---3--:R-:W-:Y:S01]  /*e5790*/  IMAD.WIDE R232, R16.reuse, 0x4, R4 ;  /* 0x0000000410e87825 */ /* 0x048fe200078e0204 */
[C---:B------:R-:W-:Y:S01]  /*e57a0*/  IADD3 R0, R16.reuse, R14, RZ ;  /* 0x0000000e10007210 */ /* 0x040fe20007ffe0ff */
[----:B------:R-:W3:Y:S08]  /*e57b0*/  LDC.64 R196, c[0x0][0x228] ;  /* 0x00008a00ffc47b82 */ /* 0x000ef00000000a00 */
[----:B------:R-:W3:Y:S01]  /*e57c0*/  LDC R245, c[0x0][0x228] ;  /* 0x00008a00fff57b82 */ /* 0x000ee20000000800 */
[----:B-1----:R-:W4:Y:S01]  /*e57d0*/  LDL.LU R235, [R1+0x1c7c] ;  /* 0x001c7c0001eb7983 */ /* 0x002f220000300800 */
[----:B------:R-:W-:Y:S01]  /*e57e0*/  IMAD.WIDE R198, R16, 0x4, R6 ;  /* 0x0000000410c67825 */ /* 0x000fe200078e0206 */
[----:B------:R-:W-:-:S02]  /*e57f0*/  ISETP.LT.AND P2, PT, R13, R239, !P3 ;  /* 0x000000ef0d00720c */ /* 0x000fc40005f41270 */
[----:B------:R-:W-:Y:S01]  /*e5800*/  ISETP.LT.AND P6, PT, R11, R238, !P3 ;  /* 0x000000ee0b00720c */ /* 0x000fe20005fc1270 */
[----:B------:R-:W3:Y:S04]  /*e5810*/  LDL.LU R239, [R1+0x88c] ;  /* 0x00088c0001ef7983 */ /* 0x000ee80000300800 */
[----:B------:R-:W3:Y:S01]  /*e5820*/  LDL.LU R238, [R1+0xc7c] ;  /* 0x000c7c0001ee7983 */ /* 0x000ee20000300800 */
[----:B------:R-:W1:Y:S03]  /*e5830*/  LDC R247, c[0x0][0x228] ;  /* 0x00008a00fff77b82 */ /* 0x000e660000000800 */
[----:B----4-:R-:W-:Y:S04]  /*e5840*/  @P5 STG.E desc[UR60][R232.64], R235 ;  /* 0x000000ebe8005986 */ /* 0x010fe8000c10193c */
[----:B--2---:R2:W-:Y:S04]  /*e5850*/  @P4 STG.E desc[UR60][R198.64], R244 ;  /* 0x000000f4c6004986 */ /* 0x0045e8000c10193c */
[----:B--2---:R-:W2:Y:S01]  /*e5860*/  LDL.LU R244, [R1+0x1880] ;  /* 0x0018800001f47983 */ /* 0x004ea20000300800 */
[----:B------:R-:W-:-:S03]  /*e5870*/  IMAD.WIDE R198, R16, 0x4, R8 ;  /* 0x0000000410c67825 */ /* 0x000fc600078e0208 */
[----:B------:R-:W4:Y:S01]  /*e5880*/  LDL.LU R16, [R1+0x147c] ;  /* 0x00147c0001107983 */ /* 0x000f220000300800 */
[----:B------:R-:W-:-:S03]  /*e5890*/  ISETP.LT.AND P4, PT, R17, R236, !P3 ;  /* 0x000000ec1100720c */ /* 0x000fc60005f81270 */
[----:B------:R-:W2:Y:S01]  /*e58a0*/  LDL.LU R236, [R1+0x8c] ;  /* 0x00008c0001ec7983 */ /* 0x000ea20000300800 */
[----:B------:R-:W-:Y:S01]  /*e58b0*/  ISETP.LT.AND P3, PT, R15, R237, !P3 ;  /* 0x000000ed0f00720c */ /* 0x000fe20005f61270 */
[----:B------:R-:W-:-:S04]  /*e58c0*/  IMAD.WIDE R232, R0, 0x4, R2 ;  /* 0x0000000400e87825 */ /* 0x000fc800078e0202 */
[----:B------:R-:W-:Y:S01]  /*e58d0*/  IMAD.WIDE R234, R0, 0x4, R4 ;  /* 0x0000000400ea7825 */ /* 0x000fe200078e0204 */
[----:B------:R-:W1:Y:S01]  /*e58e0*/  LDC R237, c[0x0][0x228] ;  /* 0x00008a00ffed7b82 */ /* 0x000e620000000800 */
[----:B----4-:R4:W-:Y:S04]  /*e58f0*/  @P0 STG.E desc[UR60][R198.64], R16 ;  /* 0x00000010c6000986 */ /* 0x0109e8000c10193c */
[----:B---3--:R3:W-:Y:S04]  /*e5900*/  @P6 STG.E desc[UR60][R232.64], R238 ;  /* 0x000000eee8006986 */ /* 0x0087e8000c10193c */
[----:B------:R1:W-:Y:S01]  /*e5910*/  @P2 STG.E desc[UR60][R234.64], R239 ;  /* 0x000000efea002986 */ /* 0x0003e2000c10193c */
[----:B----4-:R-:W-:-:S02]  /*e5920*/  VIADD R16, R10, 0x48 ;  /* 0x000000480a107836 */ /* 0x010fc40000000000 */
[----:B------:R-:W-:-:S04]  /*e5930*/  IMAD.WIDE R198, R0, 0x4, R6 ;  /* 0x0000000400c67825 */ /* 0x000fc800078e0206 */
[----:B---3--:R-:W-:Y:S01]  /*e5940*/  IMAD.WIDE R232, R0, 0x4, R8 ;  /* 0x0000000400e87825 */ /* 0x008fe200078e0208 */
[----:B------:R-:W3:Y:S08]  /*e5950*/  LDC R238, c[0x0][0x228] ;  /* 0x00008a00ffee7b82 */ /* 0x000ef00000000800 */
[----:B-1----:R-:W1:Y:S01]  /*e5960*/  LDC R239, c[0x0][0x228] ;  /* 0x00008a00ffef7b82 */ /* 0x002e620000000800 */
        /* <DEDUP_REMOVED lines=11> */
[----:B------:R-:W3:Y:S08]  /*e5a20*/  LDC R247, c[0x0][0x228] ;  /* 0x00008a00fff77b82 */ /* 0x000ef00000000800 */
[----:B--2---:R-:W2:Y:S08]  /*e5a30*/  LDC R236, c[0x0][0x228] ;  /* 0x00008a00ffec7b82 */ /* 0x004eb00000000800 */
[----:B------:R-:W2:Y:S08]  /*e5a40*/  LDC.64 R198, c[0x0][0x228] ;  /* 0x00008a00ffc67b82 */ /* 0x000eb00000000a00 */
[----:B------:R-:W2:Y:S01]  /*e5a50*/  LDC R246, c[0x0][0x228] ;  /* 0x00008a00fff67b82 */ /* 0x000ea20000000800 */
[----:B------:R1:W-:Y:S04]  /*e5a60*/  @P2 STG.E desc[UR60][R196.64], R244 ;  /* 0x000000f4c4002986 */ /* 0x0003e8000c10193c */
[----:B----4-:R-:W4:Y:S03]  /*e5a70*/  LDL.LU R252, [R1+0x480] ;  /* 0x0004800001fc7983 */ /* 0x010f260000300800 */
[----:B------:R-:W4:Y:S01]  /*e5a80*/  LDC R245, c[0x0][0x228] ;  /* 0x00008a00fff57b82 */ /* 0x000f220000000800 */
[----:B-1----:R-:W3:Y:S07]  /*e5a90*/  LDL.LU R196, [R1+0x1480] ;  /* 0x0014800001c47983 */ /* 0x002eee0000300800 */
[----:B------:R-:W1:Y:S01]  /*e5aa0*/  LDC R244, c[0x0][0x22c] ;  /* 0x00008b00fff47b82 */ /* 0x000e620000000800 */
[----:B------:R-:W-:Y:S01]  /*e5ab0*/  IMAD.WIDE R232, R0, 0x4, R4 ;  /* 0x0000000400e87825 */ /* 0x000fe200078e0204 */
[----:B------:R-:W2:Y:S01]  /*e5ac0*/  LDL.LU R197, [R1+0x1c80] ;  /* 0x001c800001c57983 */ /* 0x000ea20000300800 */
[----:B-1----:R-:W-:-:S03]  /*e5ad0*/  ISETP.GE.AND P2, PT, R16, R244, PT ;  /* 0x000000f41000720c */ /* 0x002fc60003f46270 */
[----:B------:R-:W4:Y:S01]  /*e5ae0*/  LDL.LU R244, [R1+0x890] ;  /* 0x0008900001f47983 */ /* 0x000f220000300800 */
[----:B------:R-:W-:-:S03]  /*e5af0*/  ISETP.LT.AND P5, PT, R17, R239, !P2 ;  /* 0x000000ef1100720c */ /* 0x000fc600057a1270 */
[----:B---3--:R1:W-:Y:S01]  /*e5b00*/  @P4 STG.E desc[UR60][R232.64], R196 ;  /* 0x000000c4e8004986 */ /* 0x0083e2000c10193c */
[----:B------:R-:W-:-:S03]  /*e5b10*/  ISETP.LT.AND P4, PT, R13, R238, !P2 ;  /* 0x000000ee0d00720c */ /* 0x000fc60005781270 */
[----:B-1----:R-:W3:Y:S04]  /*e5b20*/  LDL.LU R233, [R1+0x1080] ;  /* 0x0010800001e97983 */ /* 0x002ee80000300800 */
[----:B------:R-:W4:Y:S04]  /*e5b30*/  LDL.LU R238, [R1+0x90] ;  /* 0x0000900001ee7983 */ /* 0x000f280000300800 */
[----:B------:R-:W4:Y:S04]  /*e5b40*/  LDL.LU R239, [R1+0xc80] ;  /* 0x000c800001ef7983 */ /* 0x000f280000300800 */
[----:B--2---:R1:W-:Y:S01]  /*e5b50*/  @P3 STG.E desc[UR60][R234.64], R197 ;  /* 0x000000c5ea003986 */ /* 0x0043e2000c10193c */
[----:B------:R-:W-:-:S02]  /*e5b60*/  ISETP.LT.AND P3, PT, R11, R237, !P2 ;  /* 0x000000ed0b00720c */ /* 0x000fc40005761270 */
[C---:B------:R-:W-:Y:S01]  /*e5b70*/  IADD3 R16, R0.reuse, R14, RZ ;  /* 0x0000000e00107210 */ /* 0x040fe20007ffe0ff */
[----:B-1----:R-:W-:-:S04]  /*e5b80*/  IMAD.WIDE R196, R0, 0x4, R8 ;  /* 0x0000000400c47825 */ /* 0x002fc800078e0208 */
[----:B------:R-:W-:Y:S02]  /*e5b90*/  VIADD R0, R10, 0x4a ;  /* 0x0000004a0a007836 */ /* 0x000fe40000000000 */
[C---:B------:R-:W-:Y:S01]  /*e5ba0*/  IMAD.WIDE R234, R16.reuse, 0x4, R4 ;  /* 0x0000000410ea7825 */ /* 0x040fe200078e0204 */
[----:B---3--:R1:W-:Y:S01]  /*e5bb0*/  @P0 STG.E desc[UR60][R196.64], R233 ;  /* 0x000000e9c4000986 */ /* 0x0083e2000c10193c */
[----:B------:R-:W-:Y:S02]  /*e5bc0*/  ISETP.LT.AND P0, PT, R15, R236, !P2 ;  /* 0x000000ec0f00720c */ /* 0x000fe40005701270 */
[C---:B------:R-:W-:Y:S01]  /*e5bd0*/  IMAD.WIDE R236, R16.reuse, 0x4, R6 ;  /* 0x0000000410ec7825 */ /* 0x040fe200078e0206 */
[----:B-1----:R-:W1:Y:S03]  /*e5be0*/  LDC.64 R196, c[0x0][0x228] ;  /* 0x00008a00ffc47b82 */ /* 0x002e660000000a00 */
[----:B------:R-:W-:Y:S01]  /*e5bf0*/  IMAD.WIDE R232, R16, 0x4, R2 ;  /* 0x0000000410e87825 */ /* 0x000fe200078e0202 */
[----:B------:R-:W-:-:S04]  /*e5c00*/  ISETP.GE.AND P2, PT, R0, R199, PT ;  /* 0x000000c70000720c */ /* 0x000fc80003f46270 */
[----:B----4-:R-:W-:Y:S04]  /*e5c10*/  @P3 STG.E desc[UR60][R232.64], R239 ;  /* 0x000000efe8003986 */ /* 0x010fe8000c10193c */
[----:B------:R2:W-:Y:S04]  /*e5c20*/  @P4 STG.E desc[UR60][R234.64], R244 ;  /* 0x000000f4ea004986 */ /* 0x0005e8000c10193c */
[----:B------:R3:W-:Y:S01]  /*e5c30*/  @P5 STG.E desc[UR60][R236.64], R252 ;  /* 0x000000fcec005986 */ /* 0x0007e2000c10193c */
[----:B------:R-:W-:Y:S02]  /*e5c40*/  ISETP.LT.AND P4, PT, R17, R247, !P2 ;  /* 0x000000f71100720c */ /* 0x000fe40005781270 */
[----:B------:R-:W-:-:S02]  /*e5c50*/  ISETP.LT.AND P5, PT, R13, R246, !P2 ;  /* 0x000000f60d00720c */ /* 0x000fc400057a1270 */
[----:B------:R-:W-:Y:S02]  /*e5c60*/  ISETP.LT.AND P3, PT, R11, R245, !P2 ;  /* 0x000000f50b00720c */ /* 0x000fe40005761270 */
[----:B------:R-:W-:Y:S01]  /*e5c70*/  ISETP.LT.AND P2, PT, R15, R198, !P2 ;  /* 0x000000c60f00720c */ /* 0x000fe20005741270 */
[C---:B------:R-:W-:Y:S01]  /*e5c80*/  IMAD.WIDE R198, R16.reuse, 0x4, R8 ;  /* 0x0000000410c67825 */ /* 0x040fe200078e0208 */
[----:B------:R-:W-:-:S03]  /*e5c90*/  IADD3 R0, R16, R14, RZ ;  /* 0x0000000e10007210 */ /* 0x000fc60007ffe0ff */
[----:B------:R-:W-:Y:S01]  /*e5ca0*/  VIADD R16, R10, 0x4b ;  /* 0x0000004b0a107836 */ /* 0x000fe20000000000 */
[----:B------:R-:W4:Y:S08]  /*e5cb0*/  LDC R246, c[0x0][0x22c] ;  /* 0x00008b00fff67b82 */ /* 0x000f300000000800 */
[----:B--2---:R-:W2:Y:S01]  /*e5cc0*/  LDC R244, c[0x0][0x228] ;  /* 0x00008a00fff47b82 */ /* 0x004ea20000000800 */
[----:B------:R1:W-:Y:S04]  /*e5cd0*/  @P0 STG.E desc[UR60][R198.64], R238 ;  /* 0x000000eec6000986 */ /* 0x0003e8000c10193c */
[----:B---3--:R-:W3:Y:S04]  /*e5ce0*/  LDL.LU R252, [R1+0xc84] ;  /* 0x000c840001fc7983 */ /* 0x008ee80000300800 */
[----:B------:R-:W4:Y:S01]  /*e5cf0*/  LDL.LU R247, [R1+0x1084] ;  /* 0x0010840001f77983 */ /* 0x000f220000300800 */
[----:B------:R-:W4:Y:S08]  /*e5d00*/  LDC R245, c[0x0][0x228] ;  /* 0x00008a00fff57b82 */ /* 0x000f300000000800 */
[----:B------:R-:W3:Y:S01]  /*e5d10*/  LDC R239, c[0x0][0x228] ;  /* 0x00008a00ffef7b82 */ /* 0x000ee20000000800 */
[----:B-1----:R-:W-:Y:S01]  /*e5d20*/  ISETP.GE.AND P0, PT, R16, R197, PT ;  /* 0x000000c51000720c */ /* 0x002fe20003f06270 */
        /* <DEDUP_REMOVED lines=17> */
[----:B------:R-:W1:Y:S01]  /*e5e40*/  LDC R236, c[0x0][0x228] ;  /* 0x00008a00ffec7b82 */ /* 0x000e620000000800 */
[----:B------:R-:W-:-:S07]  /*e5e50*/  IMAD.WIDE R232, R16, 0x4, R4 ;  /* 0x0000000410e87825 */ /* 0x000fce00078e0204 */
[----:B------:R-:W4:Y:S01]  /*e5e60*/  LDC R237, c[0x0][0x228] ;  /* 0x00008a00ffed7b82 */ /* 0x000f220000000800 */
[----:B------:R2:W-:Y:S01]  /*e5e70*/  @P2 STG.E desc[UR60][R198.64], R247 ;  /* 0x000000f7c6002986 */ /* 0x0005e2000c10193c */
[----:B------:R-:W-:-:S03]  /*e5e80*/  ISETP.GE.AND P2, PT, R0, R246, PT ;  /* 0x000000f60000720c */ /* 0x000fc60003f46270 */
[----:B------:R-:W4:Y:S01]  /*e5e90*/  LDL.LU R246, [R1+0x94] ;  /* 0x0000940001f67983 */ /* 0x000f220000300800 */
[----:B------:R-:W-:-:S03]  /*e5ea0*/  ISETP.LT.AND P4, PT, R17, R245, !P0 ;  /* 0x000000f51100720c */ /* 0x000fc60004781270 */
[----:B------:R-:W3:Y:S01]  /*e5eb0*/  LDL.LU R245, [R1+0x484] ;  /* 0x0004840001f57983 */ /* 0x000ee20000300800 */
[----:B--2---:R-:W-:-:S04]  /*e5ec0*/  IMAD.WIDE R198, R16, 0x4, R2 ;  /* 0x0000000410c67825 */ /* 0x004fc800078e0202 */
[----:B------:R-:W-:Y:S01]  /*e5ed0*/  IMAD.WIDE R234, R16, 0x4, R6 ;  /* 0x0000000410ea7825 */ /* 0x000fe200078e0206 */
[----:B------:R-:W2:Y:S01]  /*e5ee0*/  LDC R247, c[0x0][0x228] ;  /* 0x00008a00fff77b82 */ /* 0x000ea20000000800 */
[----:B------:R1:W-:Y:S01]  /*e5ef0*/  @P3 STG.E desc[UR60][R198.64], R252 ;  /* 0x000000fcc6003986 */ /* 0x0003e2000c10193c */
[----:B------:R-:W-:-:S03]  /*e5f00*/  ISETP.LT.AND P3, PT, R11, R239, !P2 ;  /* 0x000000ef0b00720c */ /* 0x000fc60005761270 */
[----:B------:R-:W2:Y:S01]  /*e5f10*/  LDL.LU R239, [R1+0x894] ;  /* 0x0008940001ef7983 */ /* 0x000ea20000300800 */
[----:B------:R-:W-:Y:S02]  /*e5f20*/  ISETP.LT.AND P0, PT, R15, R196, !P0 ;  /* 0x000000c40f00720c */ /* 0x000fe40004701270 */
[----:B------:R-:W4:Y:S01]  /*e5f30*/  LDC.64 R196, c[0x0][0x228] ;  /* 0x00008a00ffc47b82 */ /* 0x000f220000000a00 */
[----:B------:R-:W-:-:S07]  /*e5f40*/  IADD3 R0, R16, R14, RZ ;  /* 0x0000000e10007210 */ /* 0x000fce0007ffe0ff */
[----:B-1----:R-:W1:Y:S01]  /*e5f50*/  LDC R252, c[0x0][0x228] ;  /* 0x00008a00fffc7b82 */ /* 0x002e620000000800 */
[----:B------:R-:W-:-:S04]  /*e5f60*/  IMAD.WIDE R198, R16, 0x4, R8 ;  /* 0x0000000410c67825 */ /* 0x000fc800078e0208 */
[----:B------:R-:W-:Y:S01]  /*e5f70*/  VIADD R16, R10, 0x4d ;  /* 0x0000004d0a107836 */ /* 0x000fe20000000000 */
        /* <DEDUP_REMOVED lines=16> */
[C---:B------:R-:W-:Y:S01]  /*e6080*/  IMAD.WIDE R198, R0.reuse, 0x4, R4 ;  /* 0x0000000400c67825 */ /* 0x040fe200078e0204 */
[----:B------:R1:W-:Y:S03]  /*e6090*/  @P3 STG.E desc[UR60][R232.64], R244 ;  /* 0x000000f4e8003986 */ /* 0x0003e6000c10193c */
[----:B------:R-:W-:-:S04]  /*e60a0*/  IMAD.WIDE R234, R0, 0x4, R8 ;  /* 0x0000000400ea7825 */ /* 0x000fc800078e0208 */
[----:B-1----:R-:W-:Y:S01]  /*e60b0*/  IMAD.WIDE R232, R0, 0x4, R6 ;  /* 0x0000000400e87825 */ /* 0x002fe200078e0206 */
        /* <DEDUP_REMOVED lines=8> */
[----:B------:R-:W4:Y:S08]  /*e6140*/  LDC.64 R198, c[0x0][0x228] ;  /* 0x00008a00ffc67b82 */ /* 0x000f300000000a00 */
[----:B------:R-:W4:Y:S01]  /*e6150*/  LDC R247, c[0x0][0x228] ;  /* 0x00008a00fff77b82 */ /* 0x000f220000000800 */
[----:B-1----:R-:W-:Y:S01]  /*e6160*/  IADD3 R16, R0, R14, RZ ;  /* 0x0000000e00107210 */ /* 0x002fe20007ffe0ff */
[----:B------:R-:W-:-:S05]  /*e6170*/  VIADD R0, R10, 0x4e ;  /* 0x0000004e0a007836 */ /* 0x000fca0000000000 */
        /* <DEDUP_REMOVED lines=34> */
[----:B-1----:R-:W-:-:S02]  /*e63a0*/  ISETP.LT.AND P6, PT, R13, R252, !P2 ;  /* 0x000000fc0d00720c */ /* 0x002fc400057c1270 */
[----:B------:R-:W-:Y:S01]  /*e63b0*/  ISETP.LT.AND P5, PT, R11, R247, !P2 ;  /* 0x000000f70b00720c */ /* 0x000fe200057a1270 */
        /* <DEDUP_REMOVED lines=44> */
[----:B---3--:R-:W-:-:S03]  /*e6680*/  ISETP.LT.AND P4, PT, R17, R244, !P3 ;  /* 0x000000f41100720c */ /* 0x008fc60005f81270 */
[----:B------:R-:W3:Y:S01]  /*e6690*/  LDL.LU R244, [R1+0x490] ;  /* 0x0004900001f47983 */ /* 0x000ee20000300800 */
[----:B--2---:R-:W-:-:S04]  /*e66a0*/  IMAD.WIDE R232, R0, 0x4, R4 ;  /* 0x0000000400e87825 */ /* 0x004fc800078e0204 */
[----:B------:R-:W-:Y:S01]  /*e66b0*/  IMAD.WIDE R198, R0, 0x4, R6 ;  /* 0x0000000400c67825 */ /* 0x000fe200078e0206 */
[----:B------:R2:W-:Y:S04]  /*e66c0*/  @P5 STG.E desc[UR60][R232.64], R247 ;  /* 0x000000f7e8005986 */ /* 0x0005e8000c10193c */
[----:B------:R4:W-:Y:S01]  /*e66d0*/  @P2 STG.E desc[UR60][R198.64], R245 ;  /* 0x000000f5c6002986 */ /* 0x0009e2000c10193c */
[----:B-1----:R-:W-:Y:S02]  /*e66e0*/  ISETP.LT.AND P5, PT, R11, R234, !P3 ;  /* 0x000000ea0b00720c */ /* 0x002fe40005fa1270 */
[----:B------:R-:W-:Y:S02]  /*e66f0*/  ISETP.LT.AND P2, PT, R13, R235, !P3 ;  /* 0x000000eb0d00720c */ /* 0x000fe40005f41270 */
[----:B------:R-:W-:-:S02]  /*e6700*/  ISETP.LT.AND P3, PT, R15, R239, !P3 ;  /* 0x000000ef0f00720c */ /* 0x000fc40005f61270 */
[----:B------:R-:W3:Y:S01]  /*e6710*/  LDL.LU R239, [R1+0x4a0] ;  /* 0x0004a00001ef7983 */ /* 0x000ee20000300800 */
[----:B------:R-:W-:Y:S02]  /*e6720*/  VIADD R16, R10, 0x52 ;  /* 0x000000520a107836 */ /* 0x000fe40000000000 */
[C---:B--2---:R-:W-:Y:S01]  /*e6730*/  IMAD.WIDE R232, R0.reuse, 0x4, R8 ;  /* 0x0000000400e87825 */ /* 0x044fe200078e0208 */
[----:B------:R-:W-:Y:S01]  /*e6740*/  IADD3 R0, R0, R14, RZ ;  /* 0x0000000e00007210 */ /* 0x000fe20007ffe0ff */
[----:B----4-:R-:W1:Y:S08]  /*e6750*/  LDC R245, c[0x0][0x22c] ;  /* 0x00008b00fff57b82 */ /* 0x010e700000000800 */
[----:B------:R-:W2:Y:S01]  /*e6760*/  LDC R247, c[0x0][0x228] ;  /* 0x00008a00fff77b82 */ /* 0x000ea20000000800 */
[----:B------:R4:W-:Y:S01]  /*e6770*/  @P0 STG.E desc[UR60][R232.64], R246 ;  /* 0x000000f6e8000986 */ /* 0x0009e2000c10193c */
[----:B------:R-:W-:-:S04]  /*e6780*/  IMAD.WIDE R198, R0, 0x4, R2 ;  /* 0x0000000400c67825 */ /* 0x000fc800078e0202 */
[----:B------:R-:W-:Y:S01]  /*e6790*/  IMAD.WIDE R234, R0, 0x4, R6 ;  /* 0x0000000400ea7825 */ /* 0x000fe200078e0206 */
[----:B------:R-:W-:Y:S01]  /*e67a0*/  ISETP.GE.AND P0, PT, R16, R197, PT ;  /* 0x000000c51000720c */ /* 0x000fe20003f06270 */
[----:B------:R4:W-:Y:S02]  /*e67b0*/  @P5 STG.E desc[UR60][R198.64], R252 ;  /* 0x000000fcc6005986 */ /* 0x0009e4000c10193c */
[C---:B----4-:R-:W-:Y:S01]  /*e67c0*/  IMAD.WIDE R232, R0.reuse, 0x4, R4 ;  /* 0x0000000400e87825 */ /* 0x050fe200078e0204 */
[----:B------:R-:W4:Y:S01]  /*e67d0*/  LDC R246, c[0x0][0x228] ;  /* 0x00008a00fff67b82 */ /* 0x000f220000000800 */
[----:B------:R-:W2:Y:S01]  /*e67e0*/  LDL.LU R252, [R1+0x10a4] ;  /* 0x0010a40001fc7983 */ /* 0x000ea20000300800 */
[----:B------:R-:W-:Y:S02]  /*e67f0*/  ISETP.LT.AND P5, PT, R15, R196, !P0 ;  /* 0x000000c40f00720c */ /* 0x000fe400047a1270 */
[----:B------:R-:W-:Y:S02]  /*e6800*/  ISETP.LT.AND P6, PT, R17, R238, !P0 ;  /* 0x000000ee1100720c */ /* 0x000fe400047c1270 */
[C---:B------:R-:W-:Y:S01]  /*e6810*/  IADD3 R16, R0.reuse, R14, RZ ;  /* 0x0000000e00107210 */ /* 0x040fe20007ffe0ff */
[----:B------:R-:W-:Y:S01]  /*e6820*/  IMAD.WIDE R196, R0, 0x4, R8 ;  /* 0x0000000400c47825 */ /* 0x000fe200078e0208 */
[----:B------:R-:W2:Y:S08]  /*e6830*/  LDC.64 R198, c[0x0][0x228] ;  /* 0x00008a00ffc67b82 */ /* 0x000eb00000000a00 */
[----:B------:R-:W2:Y:S01]  /*e6840*/  LDC R238, c[0x0][0x228] ;  /* 0x00008a00ffee7b82 */ /* 0x000ea20000000800 */
[----:B---3--:R3:W-:Y:S04]  /*e6850*/  @P2 STG.E desc[UR60][R232.64], R239 ;  /* 0x000000efe8002986 */ /* 0x0087e8000c10193c */
[----:B------:R1:W-:Y:S01]  /*e6860*/  @P4 STG.E desc[UR60][R234.64], R244 ;  /* 0x000000f4ea004986 */ /* 0x0003e2000c10193c */
[----:B------:R-:W-:-:S02]  /*e6870*/  ISETP.LT.AND P4, PT, R11, R236, !P0 ;  /* 0x000000ec0b00720c */ /* 0x000fc40004781270 */
[----:B------:R-:W-:Y:S01]  /*e6880*/  ISETP.LT.AND P0, PT, R13, R237, !P0 ;  /* 0x000000ed0d00720c */ /* 0x000fe20004701270 */
[----:B---3--:R-:W3:Y:S01]  /*e6890*/  LDC R239, c[0x0][0x228] ;  /* 0x00008a00ffef7b82 */ /* 0x008ee20000000800 */
[----:B-1----:R-:W4:Y:S04]  /*e68a0*/  LDL.LU R235, [R1+0x1494] ;  /* 0x0014940001eb7983 */ /* 0x002f280000300800 */
[----:B------:R-:W2:Y:S04]  /*e68b0*/  LDL.LU R236, [R1+0xa0] ;  /* 0x0000a00001ec7983 */ /* 0x000ea80000300800 */
[----:B------:R-:W3:Y:S04]  /*e68c0*/  LDL.LU R237, [R1+0x1094] ;  /* 0x0010940001ed7983 */ /* 0x000ee80000300800 */
[----:B------:R-:W3:Y:S01]  /*e68d0*/  LDL.LU R0, [R1+0x1894] ;  /* 0x0018940001007983 */ /* 0x000ee20000300800 */
[----:B------:R-:W-:-:S04]  /*e68e0*/  IMAD.WIDE R232, R16, 0x4, R2 ;  /* 0x0000000410e87825 */ /* 0x000fc800078e0202 */
[----:B------:R-:W-:Y:S01]  /*e68f0*/  VIADD R234, R10, 0x53 ;  /* 0x000000530aea7836 */ /* 0x000fe20000000000 */
[----:B------:R-:W1:Y:S04]  /*e6900*/  LDC R244, c[0x0][0x228] ;  /* 0x00008a00fff47b82 */ /* 0x000e680000000800 */
[----:B------:R-:W-:Y:S02]  /*e6910*/  ISETP.GE.AND P2, PT, R234, R245, PT ;  /* 0x000000f5ea00720c */ /* 0x000fe40003f46270 */
[----:B------:R-:W3:Y:S04]  /*e6920*/  LDL.LU R245, [R1+0x1498] ;  /* 0x0014980001f57983 */ /* 0x000ee80000300800 */
[----:B--2---:R2:W-:Y:S04]  /*e6930*/  @P3 STG.E desc[UR60][R196.64], R236 ;  /* 0x000000ecc4003986 */ /* 0x0045e8000c10193c */
[----:B----4-:R4:W-:Y:S01]  /*e6940*/  @P4 STG.E desc[UR60][R232.64], R235 ;  /* 0x000000ebe8004986 */ /* 0x0109e2000c10193c */
[----:B------:R-:W-:-:S02]  /*e6950*/  ISETP.LT.AND P3, PT, R11, R246, !P2 ;  /* 0x000000f60b00720c */ /* 0x000fc40005761270 */
[----:B------:R-:W-:Y:S01]  /*e6960*/  ISETP.LT.AND P4, PT, R13, R247, !P2 ;  /* 0x000000f70d00720c */ /* 0x000fe20005781270 */
[----:B------:R-:W3:Y:S04]  /*e6970*/  LDL.LU R246, [R1+0xa4] ;  /* 0x0000a40001f67983 */ /* 0x000ee80000300800 */
[----:B------:R-:W3:Y:S01]  /*e6980*/  LDL.LU R247, [R1+0x4a4] ;  /* 0x0004a40001f77983 */ /* 0x000ee20000300800 */
[----:B--2---:R-:W-:-:S04]  /*e6990*/  IMAD.WIDE R196, R16, 0x4, R4 ;  /* 0x0000000410c47825 */ /* 0x004fc800078e0204 */
[----:B----4-:R-:W-:-:S04]  /*e69a0*/  IMAD.WIDE R232, R16, 0x4, R6 ;  /* 0x0000000410e87825 */ /* 0x010fc800078e0206 */
[----:B------:R-:W-:Y:S01]  /*e69b0*/  IMAD.WIDE R234, R16, 0x4, R8 ;  /* 0x0000000410ea7825 */ /* 0x000fe200078e0208 */
[----:B------:R-:W2:Y:S01]  /*e69c0*/  LDC R236, c[0x0][0x228] ;  /* 0x00008a00ffec7b82 */ /* 0x000ea20000000800 */
[----:B---3--:R3:W-:Y:S04]  /*e69d0*/  @P0 STG.E desc[UR60][R196.64], R237 ;  /* 0x000000edc4000986 */ /* 0x0087e8000c10193c */
[----:B------:R4:W-:Y:S04]  /*e69e0*/  @P6 STG.E desc[UR60][R232.64], R0 ;  /* 0x00000000e8006986 */ /* 0x0009e8000c10193c */
[----:B------:R1:W-:Y:S01]  /*e69f0*/  @P5 STG.E desc[UR60][R234.64], R252 ;  /* 0x000000fcea005986 */ /* 0x0003e2000c10193c */
[----:B---3--:R-:W3:Y:S01]  /*e6a00*/  LDC R237, c[0x0][0x228] ;  /* 0x00008a00ffed7b82 */ /* 0x008ee20000000800 */
[----:B----4-:R-:W-:-:S02]  /*e6a10*/  VIADD R0, R10, 0x54 ;  /* 0x000000540a007836 */ /* 0x010fc40000000000 */
[----:B-1----:R-:W4:Y:S04]  /*e6a20*/  LDL.LU R235, [R1+0xc94] ;  /* 0x000c940001eb7983 */ /* 0x002f280000300800 */
[----:B------:R-:W2:Y:S01]  /*e6a30*/  LDL.LU R252, [R1+0x10a8] ;  /* 0x0010a80001fc7983 */ /* 0x000ea20000300800 */
[----:B------:R-:W-:-:S03]  /*e6a40*/  ISETP.GE.AND P0, PT, R0, R199, PT ;  /* 0x000000c70000720c */ /* 0x000fc60003f06270 */
[----:B------:R-:W2:Y:S01]  /*e6a50*/  LDL.LU R199, [R1+0x494] ;  /* 0x0004940001c77983 */ /* 0x000ea20000300800 */
[----:B------:R-:W-:Y:S02]  /*e6a60*/  IADD3 R16, R16, R14, RZ ;  /* 0x0000000e10107210 */ /* 0x000fe40007ffe0ff */
[----:B------:R-:W-:Y:S02]  /*e6a70*/  ISETP.LT.AND P6, PT, R11, R239, !P0 ;  /* 0x000000ef0b00720c */ /* 0x000fe400047c1270 */
[----:B------:R-:W1:Y:S01]  /*e6a80*/  LDC R239, c[0x0][0x228] ;  /* 0x00008a00ffef7b82 */ /* 0x000e620000000800 */
[----:B------:R-:W-:-:S04]  /*e6a90*/  IMAD.WIDE R196, R16, 0x4, R2 ;  /* 0x0000000410c47825 */ /* 0x000fc800078e0202 */
[C---:B------:R-:W-:Y:S01]  /*e6aa0*/  IMAD.WIDE R232, R16.reuse, 0x4, R4 ;  /* 0x0000000410e87825 */ /* 0x040fe200078e0204 */
[----:B------:R-:W-:Y:S02]  /*e6ab0*/  IADD3 R0, R16, R14, RZ ;  /* 0x0000000e10007210 */ /* 0x000fe40007ffe0ff */
[----:B---3--:R-:W-:Y:S02]  /*e6ac0*/  ISETP.LT.AND P5, PT, R15, R237, !P2 ;  /* 0x000000ed0f00720c */ /* 0x008fe400057a1270 */
[----:B------:R-:W-:Y:S02]  /*e6ad0*/  ISETP.LT.AND P2, PT, R17, R238, !P2 ;  /* 0x000000ee1100720c */ /* 0x000fe40005741270 */
[----:B------:R-:W3:Y:S01]  /*e6ae0*/  LDC R238, c[0x0][0x228] ;  /* 0x00008a00ffee7b82 */ /* 0x000ee20000000800 */
[----:B----4-:R4:W-:Y:S04]  /*e6af0*/  @P3 STG.E desc[UR60][R196.64], R235 ;  /* 0x000000ebc4003986 */ /* 0x0109e8000c10193c */
[----:B------:R1:W-:Y:S01]  /*e6b00*/  @P4 STG.E desc[UR60][R232.64], R247 ;  /* 0x000000f7e8004986 */ /* 0x0003e2000c10193c */
[----:B--2---:R-:W-:Y:S01]  /*e6b10*/  ISETP.LT.AND P4, PT, R13, R236, !P0 ;  /* 0x000000ec0d00720c */ /* 0x004fe20004781270 */
[----:B------:R-:W-:-:S04]  /*e6b20*/  IMAD.WIDE R236, R0, 0x4, R2 ;  /* 0x0000000400ec7825 */ /* 0x000fc800078e0202 */
[----:B----4-:R-:W-:-:S04]  /*e6b30*/  IMAD.WIDE R234, R16, 0x4, R8 ;  /* 0x0000000410ea7825 */ /* 0x010fc800078e0208 */
[----:B-1----:R-:W-:Y:S01]  /*e6b40*/  IMAD.WIDE R232, R16, 0x4, R6 ;  /* 0x0000000410e87825 */ /* 0x002fe200078e0206 */
[----:B------:R-:W-:Y:S01]  /*e6b50*/  ISETP.LT.AND P3, PT, R17, R244, !P0 ;  /* 0x000000f41100720c */ /* 0x000fe20004761270 */
[----:B------:R-:W1:Y:S08]  /*e6b60*/  LDC.64 R196, c[0x0][0x228] ;  /* 0x00008a00ffc47b82 */ /* 0x000e700000000a00 */
[----:B------:R-:W2:Y:S01]  /*e6b70*/  LDC R247, c[0x0][0x228] ;  /* 0x00008a00fff77b82 */ /* 0x000ea20000000800 */
[----:B------:R-:W-:Y:S04]  /*e6b80*/  @P2 STG.E desc[UR60][R232.64], R199 ;  /* 0x000000c7e8002986 */ /* 0x000fe8000c10193c */
[----:B------:R-:W-:Y:S04]  /*e6b90*/  @P5 STG.E desc[UR60][R234.64], R246 ;  /* 0x000000f6ea005986 */ /* 0x000fe8000c10193c */
[----:B------:R4:W-:Y:S01]  /*e6ba0*/  @P6 STG.E desc[UR60][R236.64], R245 ;  /* 0x000000f5ec006986 */ /* 0x0009e2000c10193c */
[----:B------:R-:W2:Y:S03]  /*e6bb0*/  LDC R244, c[0x0][0x22c] ;  /* 0x00008b00fff47b82 */ /* 0x000ea60000000800 */
[----:B----4-:R-:W4:Y:S04]  /*e6bc0*/  LDL.LU R236, [R1+0x1098] ;  /* 0x0010980001ec7983 */ /* 0x010f280000300800 */
[----:B------:R-:W3:Y:S01]  /*e6bd0*/  LDL.LU R237, [R1+0x1898] ;  /* 0x0018980001ed7983 */ /* 0x000ee20000300800 */
[----:B------:R-:W-:Y:S01]  /*e6be0*/  ISETP.LT.AND P0, PT, R15, R198, !P0 ;  /* 0x000000c60f00720c */ /* 0x000fe20004701270 */
[----:B------:R-:W-:-:S04]  /*e6bf0*/  IMAD.WIDE R198, R0, 0x4, R4 ;  /* 0x0000000400c67825 */ /* 0x000fc800078e0204 */
[----:B------:R-:W-:-:S04]  /*e6c00*/  IMAD.WIDE R232, R0, 0x4, R6 ;  /* 0x0000000400e87825 */ /* 0x000fc800078e0206 */
[----:B------:R-:W-:Y:S01]  /*e6c10*/  IMAD.WIDE R234, R0, 0x4, R8 ;  /* 0x0000000400ea7825 */ /* 0x000fe200078e0208 */
[----:B------:R-:W2:Y:S01]  /*e6c20*/  LDL.LU R246, [R1+0x4a8] ;  /* 0x0004a80001f67983 */ /* 0x000ea20000300800 */
[----:B------:R-:W2:Y:S02]  /*e6c30*/  LDC R245, c[0x0][0x228] ;  /* 0x00008a00fff57b82 */ /* 0x000ea40000000800 */
[----:B------:R-:W-:-:S05]  /*e6c40*/  VIADD R16, R10, 0x55 ;  /* 0x000000550a107836 */ /* 0x000fca0000000000 */
[----:B-1----:R-:W-:Y:S01]  /*e6c50*/  ISETP.GE.AND P2, PT, R16, R197, PT ;  /* 0x000000c51000720c */ /* 0x002fe20003f46270 */
[----:B----4-:R1:W-:Y:S04]  /*e6c60*/  @P4 STG.E desc[UR60][R198.64], R236 ;  /* 0x000000ecc6004986 */ /* 0x0103e8000c10193c */
[----:B---3--:R-:W-:Y:S04]  /*e6c70*/  @P3 STG.E desc[UR60][R232.64], R237 ;  /* 0x000000ede8003986 */ /* 0x008fe8000c10193c */
[----:B------:R3:W-:Y:S01]  /*e6c80*/  @P0 STG.E desc[UR60][R234.64], R252 ;  /* 0x000000fcea000986 */ /* 0x0007e2000c10193c */
[----:B------:R-:W-:Y:S01]  /*e6c90*/  IMAD.IADD R0, R0, 0x1, R14 ;  /* 0x0000000100007824 */ /* 0x000fe200078e020e */
[----:B------:R-:W-:-:S02]  /*e6ca0*/  IADD3 R16, R10, 0x56, RZ ;  /* 0x000000560a107810 */ /* 0x000fc40007ffe0ff */
[----:B------:R-:W-:Y:S02]  /*e6cb0*/  ISETP.LT.AND P4, PT, R13, R239, !P2 ;  /* 0x000000ef0d00720c */ /* 0x000fe40005781270 */
[----:B------:R-:W-:Y:S01]  /*e6cc0*/  ISETP.LT.AND P5, PT, R15, R196, !P2 ;  /* 0x000000c40f00720c */ /* 0x000fe200057a1270 */
[----:B-1----:R-:W1:Y:S08]  /*e6cd0*/  LDC.64 R198, c[0x0][0x228] ;  /* 0x00008a00ffc67b82 */ /* 0x002e700000000a00 */
[----:B------:R-:W4:Y:S01]  /*e6ce0*/  LDC R236, c[0x0][0x228] ;  /* 0x00008a00ffec7b82 */ /* 0x000f220000000800 */
[----:B---3--:R-:W3:Y:S01]  /*e6cf0*/  LDL.LU R235, [R1+0xc98] ;  /* 0x000c980001eb7983 */ /* 0x008ee20000300800 */
[----:B------:R-:W-:Y:S01]  /*e6d00*/  ISETP.LT.AND P3, PT, R11, R238, !P2 ;  /* 0x000000ee0b00720c */ /* 0x000fe20005761270 */
[----:B------:R-:W-:Y:S01]  /*e6d10*/  IMAD.WIDE R232, R0, 0x4, R2 ;  /* 0x0000000400e87825 */ /* 0x000fe200078e0202 */
[----:B--2---:R-:W-:-:S02]  /*e6d20*/  ISETP.LT.AND P0, PT, R17, R247, !P2 ;  /* 0x000000f71100720c */ /* 0x004fc40005701270 */
[----:B------:R-:W-:Y:S01]  /*e6d30*/  ISETP.GE.AND P2, PT, R16, R244, PT ;  /* 0x000000f41000720c */ /* 0x000fe20003f46270 */
[----:B------:R-:W2:Y:S04]  /*e6d40*/  LDL.LU R252, [R1+0x109c] ;  /* 0x00109c0001fc7983 */ /* 0x000ea80000300800 */
[----:B------:R-:W2:Y:S04]  /*e6d50*/  LDL.LU R247, [R1+0x149c] ;  /* 0x00149c0001f77983 */ /* 0x000ea80000300800 */
[----:B------:R-:W2:Y:S01]  /*e6d60*/  LDL.LU R16, [R1+0xa8] ;  /* 0x0000a80001107983 */ /* 0x000ea20000300800 */
[----:B------:R-:W-:Y:S01]  /*e6d70*/  IMAD.WIDE R196, R0, 0x4, R4 ;  /* 0x0000000400c47825 */ /* 0x000fe200078e0204 */
[----:B------:R-:W1:Y:S08]  /*e6d80*/  LDC R239, c[0x0][0x228] ;  /* 0x00008a00ffef7b82 */ /* 0x000e700000000800 */
[----:B------:R-:W2:Y:S08]  /*e6d90*/  LDC R244, c[0x0][0x228] ;  /* 0x00008a00fff47b82 */ /* 0x000eb00000000800 */
[----:B------:R-:W2:Y:S08]  /*e6da0*/  LDC R238, c[0x0][0x228] ;  /* 0x00008a00ffee7b82 */ /* 0x000eb00000000800 */
[----:B------:R-:W2:Y:S01]  /*e6db0*/  LDC R237, c[0x0][0x228] ;  /* 0x00008a00ffed7b82 */ /* 0x000ea20000000800 */
[----:B---3--:R-:W-:Y:S01]  /*e6dc0*/  @P3 STG.E desc[UR60][R232.64], R235 ;  /* 0x000000ebe8003986 */ /* 0x008fe2000c10193c */
[----:B------:R-:W-:-:S03]  /*e6dd0*/  ISETP.LT.AND P3, PT, R11, R245, !P2 ;  /* 0x000000f50b00720c */ /* 0x000fc60005761270 */
[----:B------:R-:W3:Y:S04]  /*e6de0*/  LDL.LU R245, [R1+0x498] ;  /* 0x0004980001f57983 */ /* 0x000ee80000300800 */
[----:B------:R4:W-:Y:S02]  /*e6df0*/  @P4 STG.E desc[UR60][R196.64], R246 ;  /* 0x000000f6c4004986 */ /* 0x0009e4000c10193c */
[----:B----4-:R-:W4:Y:S01]  /*e6e00*/  LDC R246, c[0x0][0x228] ;  /* 0x00008a00fff67b82 */ /* 0x010f220000000800 */
[----:B------:R-:W-:-:S04]  /*e6e10*/  IMAD.WIDE R232, R0, 0x4, R6 ;  /* 0x0000000400e87825 */ /* 0x000fc800078e0206 */
[C---:B------:R-:W-:Y:S01]  /*e6e20*/  IMAD.WIDE R234, R0.reuse, 0x4, R8 ;  /* 0x0000000400ea7825 */ /* 0x040fe200078e0208 */
[----:B------:R-:W-:-:S05]  /*e6e30*/  IADD3 R0, R0, R14, RZ ;  /* 0x0000000e00007210 */ /* 0x000fca0007ffe0ff */
[----:B------:R-:W-:Y:S01]  /*e6e40*/  IMAD.WIDE R196, R0, 0x4, R2 ;  /* 0x0000000400c47825 */ /* 0x000fe200078e0202 */
[----:B------:R-:W-:Y:S02]  /*e6e50*/  ISETP.LT.AND P6, PT, R15, R236, !P2 ;  /* 0x000000ec0f00720c */ /* 0x000fe400057c1270 */
[----:B----4-:R-:W-:Y:S02]  /*e6e60*/  ISETP.LT.AND P4, PT, R13, R246, !P2 ;  /* 0x000000f60d00720c */ /* 0x010fe40005781270 */
[----:B-1----:R-:W-:Y:S01]  /*e6e70*/  ISETP.LT.AND P2, PT, R17, R239, !P2 ;  /* 0x000000ef1100720c */ /* 0x002fe20005741270 */
[----:B------:R-:W1:Y:S01]  /*e6e80*/  LDC R246, c[0x0][0x228] ;  /* 0x00008a00fff67b82 */ /* 0x000e620000000800 */
[----:B------:R-:W4:Y:S04]  /*e6e90*/  LDL.LU R239, [R1+0x10ac] ;  /* 0x0010ac0001ef7983 */ /* 0x000f280000300800 */
[----:B---3--:R3:W-:Y:S04]  /*e6ea0*/  @P0 STG.E desc[UR60][R232.64], R245 ;  /* 0x000000f5e8000986 */ /* 0x0087e8000c10193c */
[----:B--2---:R2:W-:Y:S04]  /*e6eb0*/  @P5 STG.E desc[UR60][R234.64], R16 ;  /* 0x00000010ea005986 */ /* 0x0045e8000c10193c */
[----:B------:R1:W-:Y:S01]  /*e6ec0*/  @P3 STG.E desc[UR60][R196.64], R247 ;  /* 0x000000f7c4003986 */ /* 0x0003e2000c10193c */
[----:B---3--:R-:W3:Y:S01]  /*e6ed0*/  LDC R245, c[0x0][0x228] ;  /* 0x00008a00fff57b82 */ /* 0x008ee20000000800 */
[----:B--2---:R-:W-:-:S02]  /*e6ee0*/  VIADD R16, R10, 0x57 ;  /* 0x000000570a107836 */ /* 0x004fc40000000000 */
[----:B------:R-:W-:-:S05]  /*e6ef0*/  IMAD.WIDE R232, R0, 0x4, R4 ;  /* 0x0000000400e87825 */ /* 0x000fca00078e0204 */
[----:B-1----:R-:W1:Y:S08]  /*e6f00*/  LDC.64 R196, c[0x0][0x228] ;  /* 0x00008a00ffc47b82 */ /* 0x002e700000000a00 */
[----:B------:R-:W2:Y:S01]  /*e6f10*/  LDC R247, c[0x0][0x228] ;  /* 0x00008a00fff77b82 */ /* 0x000ea20000000800 */
[----:B------:R-:W-:Y:S01]  /*e6f20*/  ISETP.GE.AND P0, PT, R16, R199, PT ;  /* 0x000000c71000720c */ /* 0x000fe20003f06270 */
[----:B------:R3:W-:Y:S03]  /*e6f30*/  @P4 STG.E desc[UR60][R232.64], R252 ;  /* 0x000000fce8004986 */ /* 0x0007e6000c10193c */
[----:B------:R-:W-:-:S02]  /*e6f40*/  ISETP.LT.AND P4, PT, R17, R244, !P0 ;  /* 0x000000f41100720c */ /* 0x000fc40004781270 */
[----:B------:R-:W4:Y:S01]  /*e6f50*/  LDL.LU R244, [R1+0x189c] ;  /* 0x00189c0001f47983 */ /* 0x000f220000300800 */
[----:B------:R-:W-:Y:S01]  /*e6f60*/  ISETP.LT.AND P3, PT, R15, R198, !P0 ;  /* 0x000000c60f00720c */ /* 0x000fe20004761270 */
[----:B------:R-:W-:-:S04]  /*e6f70*/  IMAD.WIDE R198, R0, 0x4, R6 ;  /* 0x0000000400c67825 */ /* 0x000fc800078e0206 */
[C---:B------:R-:W-:Y:S02]  /*e6f80*/  IMAD.IADD R16, R0.reuse, 0x1, R14 ;  /* 0x0000000100107824 */ /* 0x040fe400078e020e */
[----:B---3--:R-:W-:Y:S01]  /*e6f90*/  IMAD.WIDE R232, R0, 0x4, R8 ;  /* 0x0000000400e87825 */ /* 0x008fe200078e0208 */
[----:B------:R-:W-:Y:S01]  /*e6fa0*/  ISETP.LT.AND P5, PT, R13, R238, !P0 ;  /* 0x000000ee0d00720c */ /* 0x000fe200047a1270 */
[----:B------:R-:W3:Y:S01]  /*e6fb0*/  LDL.LU R0, [R1+0x4ac] ;  /* 0x0004ac0001007983 */ /* 0x000ee20000300800 */
[----:B------:R-:W-:Y:S01]  /*e6fc0*/  ISETP.LT.AND P0, PT, R11, R237, !P0 ;  /* 0x000000ed0b00720c */ /* 0x000fe20004701270 */
[----:B------:R-:W2:Y:S02]  /*e6fd0*/  LDC R252, c[0x0][0x228] ;  /* 0x00008a00fffc7b82 */ /* 0x000ea40000000800 */
[----:B----4-:R4:W-:Y:S04]  /*e6fe0*/  @P2 STG.E desc[UR60][R198.64], R244 ;  /* 0x000000f4c6002986 */ /* 0x0109e8000c10193c */
[----:B----4-:R-:W4:Y:S02]  /*e6ff0*/  LDL.LU R199, [R1+0xc9c] ;  /* 0x000c9c0001c77983 */ /* 0x010f240000300800 */
[----:B------:R-:W1:Y:S01]  /*e7000*/  LDC R198, c[0x0][0x22c] ;  /* 0x00008b00ffc67b82 */ /* 0x000e620000000800 */
[----:B------:R-:W-:Y:S01]  /*e7010*/  IADD3 R238, R10, 0x58, RZ ;  /* 0x000000580aee7810 */ /* 0x000fe20007ffe0ff */
[----:B------:R-:W-:-:S04]  /*e7020*/  IMAD.WIDE R234, R16, 0x4, R2 ;  /* 0x0000000410ea7825 */ /* 0x000fc800078e0202 */
[----:B------:R-:W-:Y:S01]  /*e7030*/  IMAD.WIDE R236, R16, 0x4, R4 ;  /* 0x0000000410ec7825 */ /* 0x000fe200078e0204 */
[----:B------:R2:W-:Y:S01]  /*e7040*/  @P6 STG.E desc[UR60][R232.64], R239 ;  /* 0x000000efe8006986 */ /* 0x0005e2000c10193c */
[----:B------:R-:W3:Y:S08]  /*e7050*/  LDC R244, c[0x0][0x228] ;  /* 0x00008a00fff47b82 */ /* 0x000ef00000000800 */
[----:B--2---:R-:W2:Y:S01]  /*e7060*/  LDC R239, c[0x0][0x228] ;  /* 0x00008a00ffef7b82 */ /* 0x004ea20000000800 */
[----:B-1----:R-:W-:-:S02]  /*e7070*/  ISETP.GE.AND P2, PT, R238, R198, PT ;  /* 0x000000c6ee00720c */ /* 0x002fc40003f46270 */
[----:B------:R-:W2:Y:S04]  /*e7080*/  LDL.LU R238, [R1+0x18a0] ;  /* 0x0018a00001ee7983 */ /* 0x000ea80000300800 */
[----:B----4-:R1:W-:Y:S04]  /*e7090*/  @P0 STG.E desc[UR60][R234.64], R199 ;  /* 0x000000c7ea000986 */ /* 0x0103e8000c10193c */
[----:B---3--:R3:W-:Y:S04]  /*e70a0*/  @P5 STG.E desc[UR60][R236.64], R0 ;  /* 0x00000000ec005986 */ /* 0x0087e8000c10193c */
[----:B-1----:R-:W4:Y:S04]  /*e70b0*/  LDL.LU R234, [R1+0xac] ;  /* 0x0000ac0001ea7983 */ /* 0x002f280000300800 */
[----:B------:R-:W4:Y:S04]  /*e70c0*/  LDL.LU R235, [R1+0x1c90] ;  /* 0x001c900001eb7983 */ /* 0x000f280000300800 */
[----:B---3--:R-:W3:Y:S01]  /*e70d0*/  LDL.LU R237, [R1+0x49c] ;  /* 0x00049c0001ed7983 */ /* 0x008ee20000300800 */
[----:B------:R-:W-:Y:S01]  /*e70e0*/  IMAD.WIDE R198, R16, 0x4, R6 ;  /* 0x0000000410c67825 */ /* 0x000fe200078e0206 */
[----:B--2---:R-:W-:-:S03]  /*e70f0*/  ISETP.LT.AND P5, PT, R11, R239, !P2 ;  /* 0x000000ef0b00720c */ /* 0x004fc600057a1270 */
[C---:B------:R-:W-:Y:S01]  /*e7100*/  IMAD.WIDE R232, R16.reuse, 0x4, R8 ;  /* 0x0000000410e87825 */ /* 0x040fe200078e0208 */
[----:B------:R-:W-:-:S03]  /*e7110*/  IADD3 R0, R16, R14, RZ ;  /* 0x0000000e10007210 */ /* 0x000fc60007ffe0ff */
[----:B------:R-:W-:Y:S01]  /*e7120*/  VIADD R16, R10, 0x59 ;  /* 0x000000590a107836 */ /* 0x000fe20000000000 */
[----:B------:R-:W2:Y:S04]  /*e7130*/  LDL.LU R239, [R1+0x8a0] ;  /* 0x0008a00001ef7983 */ /* 0x000ea80000300800 */
[----:B------:R-:W-:Y:S02]  /*e7140*/  ISETP.GE.AND P0, PT, R16, R197, PT ;  /* 0x000000c51000720c */ /* 0x000fe40003f06270 */
[----:B------:R-:W2:Y:S04]  /*e7150*/  LDL.LU R16, [R1+0xca0] ;  /* 0x000ca00001107983 */ /* 0x000ea80000300800 */
[----:B------:R-:W2:Y:S04]  /*e7160*/  LDL.LU R197, [R1+0x10b0] ;  /* 0x0010b00001c57983 */ /* 0x000ea80000300800 */
[----:B---3--:R1:W-:Y:S04]  /*e7170*/  @P4 STG.E desc[UR60][R198.64], R237 ;  /* 0x000000edc6004986 */ /* 0x0083e8000c10193c */
[----:B----4-:R3:W-:Y:S01]  /*e7180*/  @P3 STG.E desc[UR60][R232.64], R234 ;  /* 0x000000eae8003986 */ /* 0x0107e2000c10193c */
[----:B------:R-:W-:-:S02]  /*e7190*/  ISETP.LT.AND P3, PT, R13, R244, !P2 ;  /* 0x000000f40d00720c */ /* 0x000fc40005761270 */
[----:B------:R-:W-:Y:S02]  /*e71a0*/  ISETP.LT.AND P4, PT, R17, R246, !P2 ;  /* 0x000000f61100720c */ /* 0x000fe40005781270 */
[----:B------:R-:W-:Y:S01]  /*e71b0*/  ISETP.LT.AND P2, PT, R15, R247, !P2 ;  /* 0x000000f70f00720c */ /* 0x000fe20005741270 */
[----:B------:R-:W4:Y:S01]  /*e71c0*/  LDC R244, c[0x0][0x228] ;  /* 0x00008a00fff47b82 */ /* 0x000f220000000800 */
[----:B------:R-:W4:Y:S07]  /*e71d0*/  LDL.LU R247, [R1+0xb0] ;  /* 0x0000b00001f77983 */ /* 0x000f2e0000300800 */
[----:B-1----:R-:W1:Y:S01]  /*e71e0*/  LDC.64 R198, c[0x0][0x228] ;  /* 0x00008a00ffc67b82 */ /* 0x002e620000000a00 */
[----:B------:R-:W-:-:S07]  /*e71f0*/  ISETP.LT.AND P6, PT, R11, R245, !P0 ;  /* 0x000000f50b00720c */ /* 0x000fce00047c1270 */
[----:B------:R-:W4:Y:S01]  /*e7200*/  LDC R245, c[0x0][0x228] ;  /* 0x00008a00fff57b82 */ /* 0x000f220000000800 */
[----:B---3--:R-:W-:-:S04]  /*e7210*/  IMAD.WIDE R232, R0, 0x4, R2 ;  /* 0x0000000400e87825 */ /* 0x008fc800078e0202 */
[----:B------:R-:W-:-:S03]  /*e7220*/  IMAD.WIDE R236, R0, 0x4, R8 ;  /* 0x0000000400ec7825 */ /* 0x000fc600078e0208 */
[----:B------:R-:W3:Y:S01]  /*e7230*/  LDC R246, c[0x0][0x228] ;  /* 0x00008a00fff67b82 */ /* 0x000ee20000000800 */
[----:B------:R2:W-:Y:S01]  /*e7240*/  @P5 STG.E desc[UR60][R232.64], R235 ;  /* 0x000000ebe8005986 */ /* 0x0005e2000c10193c */
[----:B------:R-:W-:-:S03]  /*e7250*/  ISETP.LT.AND P5, PT, R13, R252, !P0 ;  /* 0x000000fc0d00720c */ /* 0x000fc600047a1270 */
[----:B------:R-:W3:Y:S01]  /*e7260*/  LDL.LU R252, [R1+0x4b0] ;  /* 0x0004b00001fc7983 */ /* 0x000ee20000300800 */
[----:B--2---:R-:W-:-:S05]  /*e7270*/  IMAD.WIDE R232, R0, 0x4, R4 ;  /* 0x0000000400e87825 */ /* 0x004fca00078e0204 */
[----:B------:R2:W-:Y:S04]  /*e7280*/  @P3 STG.E desc[UR60][R232.64], R238 ;  /* 0x000000eee8003986 */ /* 0x0005e8000c10193c */
[----:B--2---:R-:W2:Y:S01]  /*e7290*/  LDL.LU R233, [R1+0x14a0] ;  /* 0x0014a00001e97983 */ /* 0x004ea20000300800 */
[----:B------:R-:W1:Y:S01]  /*e72a0*/  LDC R238, c[0x0][0x228] ;  /* 0x00008a00ffee7b82 */ /* 0x000e620000000800 */
[C---:B------:R-:W-:Y:S01]  /*e72b0*/  IMAD.WIDE R234, R0.reuse, 0x4, R6 ;  /* 0x0000000400ea7825 */ /* 0x040fe200078e0206 */
[----:B------:R-:W-:-:S04]  /*e72c0*/  IADD3 R0, R0, R14, RZ ;  /* 0x0000000e00007210 */ /* 0x000fc80007ffe0ff */
[----:B--2---:R-:W-:Y:S04]  /*e72d0*/  @P4 STG.E desc[UR60][R234.64], R233 ;  /* 0x000000e9ea004986 */ /* 0x004fe8000c10193c */
[----:B------:R2:W-:Y:S04]  /*e72e0*/  @P2 STG.E desc[UR60][R236.64], R16 ;  /* 0x00000010ec002986 */ /* 0x0005e8000c10193c */
[----:B--2---:R-:W2:Y:S01]  /*e72f0*/  LDL.LU R236, [R1+0x1c94] ;  /* 0x001c940001ec7983 */ /* 0x004ea20000300800 */
[----:B-1----:R-:W-:Y:S01]  /*e7300*/  ISETP.LT.AND P2, PT, R17, R238, !P0 ;  /* 0x000000ee1100720c */ /* 0x002fe20004741270 */
[----:B------:R-:W-:-:S04]  /*e7310*/  IMAD.WIDE R232, R0, 0x4, R2 ;  /* 0x0000000400e87825 */ /* 0x000fc800078e0202 */
[----:B------:R-:W-:Y:S02]  /*e7320*/  VIADD R16, R10, 0x5a ;  /* 0x0000005a0a107836 */ /* 0x000fe40000000000 */
[----:B------:R-:W-:Y:S01]  /*e7330*/  IMAD.WIDE R234, R0, 0x4, R4 ;  /* 0x0000000400ea7825 */ /* 0x000fe200078e0204 */
[----:B------:R-:W-:Y:S01]  /*e7340*/  ISETP.LT.AND P0, PT, R15, R196, !P0 ;  /* 0x000000c40f00720c */ /* 0x000fe20004701270 */
[----:B------:R-:W1:Y:S01]  /*e7350*/  LDC R238, c[0x0][0x228] ;  /* 0x00008a00ffee7b82 */ /* 0x000e620000000800 */
[----:B------:R3:W-:Y:S01]  /*e7360*/  @P6 STG.E desc[UR60][R232.64], R197 ;  /* 0x000000c5e8006986 */ /* 0x0007e2000c10193c */
[----:B------:R-:W-:-:S03]  /*e7370*/  ISETP.GE.AND P6, PT, R16, R199, PT ;  /* 0x000000c71000720c */ /* 0x000fc60003fc6270 */
[----:B------:R3:W-:Y:S01]  /*e7380*/  @P5 STG.E desc[UR60][R234.64], R239 ;  /* 0x000000efea005986 */ /* 0x0007e2000c10193c */
[----:B----4-:R-:W-:-:S03]  /*e7390*/  ISETP.LT.AND P3, PT, R11, R244, !P6 ;  /* 0x000000f40b00720c */ /* 0x010fc60007761270 */
[----:B------:R-:W4:Y:S01]  /*e73a0*/  LDL.LU R244, [R1+0x14a4] ;  /* 0x0014a40001f47983 */ /* 0x000f220000300800 */
[----:B---3--:R-:W-:-:S04]  /*e73b0*/  IMAD.WIDE R196, R0, 0x4, R6 ;  /* 0x0000000400c47825 */ /* 0x008fc800078e0206 */
[----:B------:R-:W-:Y:S01]  /*e73c0*/  IMAD.WIDE R232, R0, 0x4, R8 ;  /* 0x0000000400e87825 */ /* 0x000fe200078e0208 */
[----:B------:R-:W3:Y:S03]  /*e73d0*/  LDC R234, c[0x0][0x22c] ;  /* 0x00008b00ffea7b82 */ /* 0x000ee60000000800 */
[----:B------:R-:W-:-:S05]  /*e73e0*/  VIADD R16, R10, 0x5b ;  /* 0x0000005b0a107836 */ /* 0x000fca0000000000 */
[----:B------:R-:W1:Y:S01]  /*e73f0*/  LDC R235, c[0x0][0x228] ;  /* 0x00008a00ffeb7b82 */ /* 0x000e620000000800 */
[----:B------:R3:W-:Y:S01]  /*e7400*/  @P2 STG.E desc[UR60][R196.64], R252 ;  /* 0x000000fcc4002986 */ /* 0x0007e2000c10193c */
[----:B------:R-:W-:-:S06]  /*e7410*/  ISETP.LT.AND P2, PT, R13, R245, !P6 ;  /* 0x000000f50d00720c */ /* 0x000fcc0007741270 */
[----:B------:R-:W1:Y:S01]  /*e7420*/  LDC R239, c[0x0][0x228] ;  /* 0x00008a00ffef7b82 */ /* 0x000e620000000800 */
[----:B---3--:R-:W3:Y:S04]  /*e7430*/  LDL.LU R252, [R1+0xca4] ;  /* 0x000ca40001fc7983 */ /* 0x008ee80000300800 */
[----:B------:R-:W4:Y:S01]  /*e7440*/  LDL.LU R245, [R1+0x18a4] ;  /* 0x0018a40001f57983 */ /* 0x000f220000300800 */
[----:B------:R-:W-:-:S03]  /*e7450*/  IADD3 R0, R0, R14, RZ ;  /* 0x0000000e00007210 */ /* 0x000fc60007ffe0ff */
[----:B------:R1:W-:Y:S04]  /*e7460*/  @P0 STG.E desc[UR60][R232.64], R247 ;  /* 0x000000f7e8000986 */ /* 0x0003e8000c10193c */
[----:B------:R-:W3:Y:S01]  /*e7470*/  LDL.LU R237, [R1+0x10b4] ;  /* 0x0010b40001ed7983 */ /* 0x000ee20000300800 */
[C---:B------:R-:W-:Y:S01]  /*e7480*/  IMAD.WIDE R196, R0.reuse, 0x4, R2 ;  /* 0x0000000400c47825 */ /* 0x040fe200078e0202 */
[----:B------:R-:W-:Y:S01]  /*e7490*/  ISETP.LT.AND P0, PT, R17, R246, !P6 ;  /* 0x000000f61100720c */ /* 0x000fe20007701270 */
[----:B-1----:R-:W1:Y:S01]  /*e74a0*/  LDC.64 R232, c[0x0][0x228] ;  /* 0x00008a00ffe87b82 */ /* 0x002e620000000a00 */
[----:B------:R-:W-:Y:S01]  /*e74b0*/  ISETP.LT.AND P6, PT, R15, R198, !P6 ;  /* 0x000000c60f00720c */ /* 0x000fe200077c1270 */
[C---:B------:R-:W-:Y:S01]  /*e74c0*/  IMAD.WIDE R198, R0.reuse, 0x4, R4 ;  /* 0x0000000400c67825 */ /* 0x040fe200078e0204 */
[----:B------:R-:W3:Y:S05]  /*e74d0*/  LDL.LU R247, [R1+0x4b4] ;  /* 0x0004b40001f77983 */ /* 0x000eea0000300800 */
[----:B------:R-:W1:Y:S01]  /*e74e0*/  LDC R246, c[0x0][0x228] ;  /* 0x00008a00fff67b82 */ /* 0x000e620000000800 */
[----:B--2---:R2:W-:Y:S07]  /*e74f0*/  @P3 STG.E desc[UR60][R196.64], R236 ;  /* 0x000000ecc4003986 */ /* 0x0045ee000c10193c */
[----:B--2---:R-:W2:Y:S01]  /*e7500*/  LDC R236, c[0x0][0x22c] ;  /* 0x00008b00ffec7b82 */ /* 0x004ea20000000800 */
[----:B------:R-:W-:Y:S01]  /*e7510*/  IMAD.WIDE R196, R0, 0x4, R6 ;  /* 0x0000000400c47825 */ /* 0x000fe200078e0206 */
[----:B--2---:R-:W-:-:S02]  /*e7520*/  ISETP.GE.AND P4, PT, R16, R236, PT ;  /* 0x000000ec1000720c */ /* 0x004fc40003f86270 */
[----:B------:R-:W-:Y:S01]  /*e7530*/  IADD3 R16, R10, 0xf5, RZ ;  /* 0x000000f50a107810 */ /* 0x000fe20007ffe0ff */
[----:B----4-:R2:W-:Y:S04]  /*e7540*/  @P2 STG.E desc[UR60][R198.64], R245 ;  /* 0x000000f5c6002986 */ /* 0x0105e8000c10193c */
[----:B------:R4:W-:Y:S01]  /*e7550*/  @P0 STG.E desc[UR60][R196.64], R244 ;  /* 0x000000f4c4000986 */ /* 0x0009e2000c10193c */
[----:B------:R-:W1:Y:S01]  /*e7560*/  LDC R236, c[0x0][0x228] ;  /* 0x00008a00ffec7b82 */ /* 0x000e620000000800 */
[----:B------:R-:W-:Y:S02]  /*e7570*/  ISETP.GE.AND P2, PT, R16, R234, PT ;  /* 0x000000ea1000720c */ /* 0x000fe40003f46270 */
[----:B------:R-:W3:Y:S01]  /*e7580*/  LDL.LU R16, [R1+0x8a4] ;  /* 0x0008a40001107983 */ /* 0x000ee20000300800 */
[----:B--2---:R-:W-:-:S02]  /*e7590*/  VIADD R198, R10, 0x5c ;  /* 0x0000005c0ac67836 */ /* 0x004fc40000000000 */
[C---:B----4-:R-:W-:Y:S02]  /*e75a0*/  IMAD.WIDE R196, R0.reuse, 0x4, R8 ;  /* 0x0000000400c47825 */ /* 0x050fe400078e0208 */
[----:B------:R-:W2:Y:S01]  /*e75b0*/  LDC R244, c[0x0][0x22c] ;  /* 0x00008b00fff47b82 */ /* 0x000ea20000000800 */
[----:B------:R-:W-:Y:S02]  /*e75c0*/  ISETP.LT.AND P5, PT, R11, R235, !P4 ;  /* 0x000000eb0b00720c */ /* 0x000fe400067a1270 */
[----:B------:R-:W-:Y:S02]  /*e75d0*/  ISETP.LT.AND P3, PT, R13, R238, !P4 ;  /* 0x000000ee0d00720c */ /* 0x000fe40006761270 */
[----:B------:R-:W-:Y:S01]  /*e75e0*/  IADD3 R0, R0, R14, RZ ;  /* 0x0000000e00007210 */ /* 0x000fe20007ffe0ff */
[----:B---3--:R3:W-:Y:S01]  /*e75f0*/  @P6 STG.E desc[UR60][R196.64], R252 ;  /* 0x000000fcc4006986 */ /* 0x0087e2000c10193c */
[----:B-1----:R-:W-:Y:S02]  /*e7600*/  ISETP.GE.AND P6, PT, R198, R233, PT ;  /* 0x000000e9c600720c */ /* 0x002fe40003fc6270 */
[----:B------:R-:W-:Y:S01]  /*e7610*/  ISETP.LT.AND P0, PT, R17, R239, !P4 ;  /* 0x000000ef1100720c */ /* 0x000fe20006701270 */
[----:B------:R-:W1:Y:S08]  /*e7620*/  LDC R238, c[0x0][0x228] ;  /* 0x00008a00ffee7b82 */ /* 0x000e700000000800 */
[----:B------:R-:W4:Y:S01]  /*e7630*/  LDC R245, c[0x0][0x228] ;  /* 0x00008a00fff57b82 */ /* 0x000f220000000800 */
[----:B---3--:R-:W3:Y:S04]  /*e7640*/  LDL.LU R252, [R1+0x14a8] ;  /* 0x0014a80001fc7983 */ /* 0x008ee80000300800 */
[----:B------:R-:W2:Y:S01]  /*e7650*/  LDL.LU R233, [R1+0xb4] ;  /* 0x0000b40001e97983 */ /* 0x000ea20000300800 */
[----:B------:R-:W-:Y:S01]  /*e7660*/  ISETP.LT.AND P4, PT, R15, R246, !P4 ;  /* 0x000000f60f00720c */ /* 0x000fe20006781270 */
[----:B------:R-:W-:-:S04]  /*e7670*/  IMAD.WIDE R196, R0, 0x4, R2 ;  /* 0x0000000400c47825 */ /* 0x000fc800078e0202 */
[----:B------:R-:W-:-:S04]  /*e7680*/  IMAD.WIDE R198, R0, 0x4, R4 ;  /* 0x0000000400c67825 */ /* 0x000fc800078e0204 */
[C---:B------:R-:W-:Y:S01]  /*e7690*/  IMAD.WIDE R234, R0.reuse, 0x4, R6 ;  /* 0x0000000400ea7825 */ /* 0x040fe200078e0206 */
[----:B------:R-:W4:Y:S04]  /*e76a0*/  LDL.LU R246, [R1+0x18a8] ;  /* 0x0018a80001f67983 */ /* 0x000f280000300800 */
[----:B------:R1:W-:Y:S01]  /*e76b0*/  @P5 STG.E desc[UR60][R196.64], R237 ;  /* 0x000000edc4005986 */ /* 0x0003e2000c10193c */
[----:B------:R-:W3:Y:S08]  /*e76c0*/  LDC R239, c[0x0][0x228] ;  /* 0x00008a00ffef7b82 */ /* 0x000ef00000000800 */
[----:B-1----:R-:W1:Y:S08]  /*e76d0*/  LDC R237, c[0x0][0x228] ;  /* 0x00008a00ffed7b82 */ /* 0x002e700000000800 */
[----:B------:R-:W3:Y:S01]  /*e76e0*/  LDC.64 R196, c[0x0][0x228] ;  /* 0x00008a00ffc47b82 */ /* 0x000ee20000000a00 */
[----:B------:R1:W-:Y:S04]  /*e76f0*/  @P3 STG.E desc[UR60][R198.64], R16 ;  /* 0x00000010c6003986 */ /* 0x0003e8000c10193c */
[----:B------:R1:W-:Y:S02]  /*e7700*/  @P0 STG.E desc[UR60][R234.64], R247 ;  /* 0x000000f7ea000986 */ /* 0x0003e4000c10193c */
[----:B-1----:R-:W-:-:S04]  /*e7710*/  IMAD.WIDE R198, R0, 0x4, R8 ;  /* 0x0000000400c67825 */ /* 0x002fc800078e0208 */
[----:B------:R-:W-:Y:S01]  /*e7720*/  VIADD R16, R10, 0x5d ;  /* 0x0000005d0a107836 */ /* 0x000fe20000000000 */
[----:B------:R-:W3:Y:S04]  /*e7730*/  LDL.LU R247, [R1+0xca8] ;  /* 0x000ca80001f77983 */ /* 0x000ee80000300800 */
[----:B--2---:R1:W-:Y:S01]  /*e7740*/  @P4 STG.E desc[UR60][R198.64], R233 ;  /* 0x000000e9c6004986 */ /* 0x0043e2000c10193c */
[----:B------:R-:W-:-:S03]  /*e7750*/  ISETP.GE.AND P4, PT, R16, R244, PT ;  /* 0x000000f41000720c */ /* 0x000fc60003f86270 */
[----:B------:R-:W2:Y:S01]  /*e7760*/  LDL.LU R16, [R1+0x1c98] ;  /* 0x001c980001107983 */ /* 0x000ea20000300800 */
[----:B------:R-:W-:Y:S02]  /*e7770*/  ISETP.LT.AND P3, PT, R11, R236, !P6 ;  /* 0x000000ec0b00720c */ /* 0x000fe40007761270 */
[----:B------:R-:W-:Y:S02]  /*e7780*/  ISETP.LT.AND P0, PT, R13, R237, !P6 ;  /* 0x000000ed0d00720c */ /* 0x000fe40007701270 */
[----:B------:R-:W-:Y:S02]  /*e7790*/  IADD3 R0, R0, R14, RZ ;  /* 0x0000000e00007210 */ /* 0x000fe40007ffe0ff */
[----:B------:R-:W-:Y:S02]  /*e77a0*/  ISETP.LT.AND P5, PT, R17, R238, !P6 ;  /* 0x000000ee1100720c */ /* 0x000fe400077a1270 */
[----:B------:R-:W-:Y:S01]  /*e77b0*/  ISETP.LT.AND P6, PT, R15, R232, !P6 ;  /* 0x000000e80f00720c */ /* 0x000fe200077c1270 */
[----:B------:R-:W3:Y:S01]  /*e77c0*/  LDL.LU R244, [R1+0x10b8] ;  /* 0x0010b80001f47983 */ /* 0x000ee20000300800 */
[----:B------:R-:W3:Y:S01]  /*e77d0*/  LDC R236, c[0x0][0x228] ;  /* 0x00008a00ffec7b82 */ /* 0x000ee20000000800 */
[----:B------:R-:W-:-:S04]  /*e77e0*/  IMAD.WIDE R234, R0, 0x4, R6 ;  /* 0x0000000400ea7825 */ /* 0x000fc800078e0206 */
[----:B-1----:R-:W-:-:S04]  /*e77f0*/  IMAD.WIDE R198, R0, 0x4, R2 ;  /* 0x0000000400c67825 */ /* 0x002fc800078e0202 */
[----:B------:R-:W-:Y:S01]  /*e7800*/  IMAD.WIDE R232, R0, 0x4, R4 ;  /* 0x0000000400e87825 */ /* 0x000fe200078e0204 */
[----:B------:R-:W1:Y:S08]  /*e7810*/  LDC R237, c[0x0][0x228] ;  /* 0x00008a00ffed7b82 */ /* 0x000e700000000800 */
[----:B------:R-:W1:Y:S01]  /*e7820*/  LDC R238, c[0x0][0x228] ;  /* 0x00008a00ffee7b82 */ /* 0x000e620000000800 */
[----:B--2---:R2:W-:Y:S04]  /*e7830*/  @P3 STG.E desc[UR60][R198.64], R16 ;  /* 0x00000010c6003986 */ /* 0x0045e8000c10193c */
[----:B----4-:R4:W-:Y:S01]  /*e7840*/  @P0 STG.E desc[UR60][R232.64], R246 ;  /* 0x000000f6e8000986 */ /* 0x0109e2000c10193c */
[----:B------:R-:W-:-:S03]  /*e7850*/  ISETP.LT.AND P3, PT, R13, R245, !P4 ;  /* 0x000000f50d00720c */ /* 0x000fc60006761270 */
[----:B---3--:R3:W-:Y:S04]  /*e7860*/  @P5 STG.E desc[UR60][R234.64], R252 ;  /* 0x000000fcea005986 */ /* 0x0087e8000c10193c */
[----:B------:R-:W3:Y:S01]  /*e7870*/  LDL.LU R245, [R1+0x4b8] ;  /* 0x0004b80001f57983 */ /* 0x000ee20000300800 */
[----:B--2---:R-:W-:Y:S02]  /*e7880*/  VIADD R16, R10, 0x5e ;  /* 0x0000005e0a107836 */ /* 0x004fe40000000000 */
[----:B----4-:R-:W-:Y:S01]  /*e7890*/  IMAD.WIDE R232, R0, 0x4, R8 ;  /* 0x0000000400e87825 */ /* 0x010fe200078e0208 */
[----:B------:R-:W2:Y:S01]  /*e78a0*/  LDC.64 R198, c[0x0][0x228] ;  /* 0x00008a00ffc67b82 */ /* 0x000ea20000000a00 */
[----:B---3--:R-:W3:Y:S04]  /*e78b0*/  LDL.LU R252, [R1+0x1c9c] ;  /* 0x001c9c0001fc7983 */ /* 0x008ee80000300800 */
[----:B------:R4:W-:Y:S01]  /*e78c0*/  @P6 STG.E desc[UR60][R232.64], R247 ;  /* 0x000000f7e8006986 */ /* 0x0009e2000c10193c */
[----:B------:R-:W-:-:S03]  /*e78d0*/  ISETP.GE.AND P6, PT, R16, R197, PT ;  /* 0x000000c51000720c */ /* 0x000fc60003fc6270 */
[----:B------:R-:W2:Y:S04]  /*e78e0*/  LDL.LU R16, [R1+0x8a8] ;  /* 0x0008a80001107983 */ /* 0x000ea80000300800 */
[----:B------:R-:W3:Y:S01]  /*e78f0*/  LDL.LU R197, [R1+0xb8] ;  /* 0x0000b80001c57983 */ /* 0x000ee20000300800 */
[----:B------:R-:W-:Y:S02]  /*e7900*/  ISETP.LT.AND P0, PT, R11, R239, !P4 ;  /* 0x000000ef0b00720c */ /* 0x000fe40006701270 */
[----:B------:R-:W-:Y:S02]  /*e7910*/  ISETP.LT.AND P5, PT, R17, R236, !P4 ;  /* 0x000000ec1100720c */ /* 0x000fe400067a1270 */
[----:B------:R-:W-:Y:S02]  /*e7920*/  IADD3 R0, R0, R14, RZ ;  /* 0x0000000e00007210 */ /* 0x000fe40007ffe0ff */
[----:B-1----:R-:W-:Y:S01]  /*e7930*/  ISETP.LT.AND P4, PT, R15, R237, !P4 ;  /* 0x000000ed0f00720c */ /* 0x002fe20006781270 */
[----:B------:R-:W1:Y:S08]  /*e7940*/  LDC R239, c[0x0][0x228] ;  /* 0x00008a00ffef7b82 */ /* 0x000e700000000800 */
[----:B------:R-:W1:Y:S08]  /*e7950*/  LDC R246, c[0x0][0x228] ;  /* 0x00008a00fff67b82 */ /* 0x000e700000000800 */
[----:B----4-:R-:W4:Y:S01]  /*e7960*/  LDC R247, c[0x0][0x228] ;  /* 0x00008a00fff77b82 */ /* 0x010f220000000800 */
[----:B------:R-:W-:-:S04]  /*e7970*/  IMAD.WIDE R234, R0, 0x4, R4 ;  /* 0x0000000400ea7825 */ /* 0x000fc800078e0204 */
[----:B------:R-:W-:-:S04]  /*e7980*/  IMAD.WIDE R232, R0, 0x4, R2 ;  /* 0x0000000400e87825 */ /* 0x000fc800078e0202 */
[C---:B------:R-:W-:Y:S01]  /*e7990*/  IMAD.WIDE R236, R0.reuse, 0x4, R6 ;  /* 0x0000000400ec7825 */ /* 0x040fe200078e0206 */
[----:B------:R1:W-:Y:S03]  /*e79a0*/  @P0 STG.E desc[UR60][R232.64], R244 ;  /* 0x000000f4e8000986 */ /* 0x0003e6000c10193c */
[----:B-1----:R-:W-:Y:S01]  /*e79b0*/  IMAD.WIDE R232, R0, 0x4, R8 ;  /* 0x0000000400e87825 */ /* 0x002fe200078e0208 */
[----:B------:R-:W1:Y:S01]  /*e79c0*/  LDC R244, c[0x0][0x228] ;  /* 0x00008a00fff47b82 */ /* 0x000e620000000800 */
[----:B--2---:R2:W-:Y:S04]  /*e79d0*/  @P3 STG.E desc[UR60][R234.64], R16 ;  /* 0x00000010ea003986 */ /* 0x0045e8000c10193c */
[----:B------:R4:W-:Y:S04]  /*e79e0*/  @P5 STG.E desc[UR60][R236.64], R245 ;  /* 0x000000f5ec005986 */ /* 0x0009e8000c10193c */
[----:B---3--:R3:W-:Y:S01]  /*e79f0*/  @P4 STG.E desc[UR60][R232.64], R197 ;  /* 0x000000c5e8004986 */ /* 0x0087e2000c10193c */
[----:B--2---:R-:W-:-:S03]  /*e7a00*/  VIADD R16, R10, 0x5f ;  /* 0x0000005f0a107836 */ /* 0x004fc60000000000 */
[----:B----4-:R-:W2:Y:S04]  /*e7a10*/  LDL.LU R236, [R1+0x18ac] ;  /* 0x0018ac0001ec7983 */ /* 0x010ea80000300800 */
[----:B------:R-:W4:Y:S01]  /*e7a20*/  LDL.LU R237, [R1+0x14ac] ;  /* 0x0014ac0001ed7983 */ /* 0x000f220000300800 */
[----:B------:R-:W-:Y:S01]  /*e7a30*/  ISETP.LT.AND P3, PT, R11, R238, !P6 ;  /* 0x000000ee0b00720c */ /* 0x000fe20007761270 */
[----:B------:R-:W4:Y:S01]  /*e7a40*/  LDC R245, c[0x0][0x22c] ;  /* 0x00008b00fff57b82 */ /* 0x000f220000000800 */
[----:B------:R-:W-:-:S07]  /*e7a50*/  ISETP.GE.AND P4, PT, R16, R199, PT ;  /* 0x000000c71000720c */ /* 0x000fce0003f86270 */
[----:B------:R-:W4:Y:S01]  /*e7a60*/  LDC R238, c[0x0][0x228] ;  /* 0x00008a00ffee7b82 */ /* 0x000f220000000800 */
[----:B------:R-:W4:Y:S01]  /*e7a70*/  LDL.LU R199, [R1+0xcac] ;  /* 0x000cac0001c77983 */ /* 0x000f220000300800 */
[----:B-1----:R-:W-:Y:S02]  /*e7a80*/  ISETP.LT.AND P0, PT, R13, R244, !P6 ;  /* 0x000000f40d00720c */ /* 0x002fe40007701270 */
[----:B------:R-:W-:Y:S02]  /*e7a90*/  IADD3 R0, R0, R14, RZ ;  /* 0x0000000e00007210 */ /* 0x000fe40007ffe0ff */
[----:B------:R-:W-:Y:S02]  /*e7aa0*/  ISETP.LT.AND P5, PT, R17, R239, !P6 ;  /* 0x000000ef1100720c */ /* 0x000fe400077a1270 */
[----:B------:R-:W-:Y:S01]  /*e7ab0*/  ISETP.LT.AND P6, PT, R15, R196, !P6 ;  /* 0x000000c40f00720c */ /* 0x000fe200077c1270 */
[----:B------:R-:W-:Y:S01]  /*e7ac0*/  VIADD R16, R10, 0x60 ;  /* 0x000000600a107836 */ /* 0x000fe20000000000 */
[----:B------:R-:W1:Y:S01]  /*e7ad0*/  LDC R244, c[0x0][0x228] ;  /* 0x00008a00fff47b82 */ /* 0x000e620000000800 */
[----:B---3--:R-:W-:-:S04]  /*e7ae0*/  IMAD.WIDE R196, R0, 0x4, R2 ;  /* 0x0000000400c47825 */ /* 0x008fc800078e0202 */
[----:B------:R-:W-:-:S04]  /*e7af0*/  IMAD.WIDE R232, R0, 0x4, R4 ;  /* 0x0000000400e87825 */ /* 0x000fc800078e0204 */
[----:B------:R-:W-:Y:S01]  /*e7b00*/  IMAD.WIDE R234, R0, 0x4, R6 ;  /* 0x0000000400ea7825 */ /* 0x000fe200078e0206 */
[----:B------:R-:W3:Y:S01]  /*e7b10*/  LDC R239, c[0x0][0x228] ;  /* 0x00008a00ffef7b82 */ /* 0x000ee20000000800 */
[----:B------:R1:W-:Y:S04]  /*e7b20*/  @P3 STG.E desc[UR60][R196.64], R252 ;  /* 0x000000fcc4003986 */ /* 0x0003e8000c10193c */
[----:B-1----:R-:W3:Y:S03]  /*e7b30*/  LDL.LU R252, [R1+0xbc] ;  /* 0x0000bc0001fc7983 */ /* 0x002ee60000300800 */
[----:B------:R-:W1:Y:S01]  /*e7b40*/  LDC.64 R196, c[0x0][0x228] ;  /* 0x00008a00ffc47b82 */ /* 0x000e620000000a00 */
[----:B--2---:R2:W-:Y:S04]  /*e7b50*/  @P0 STG.E desc[UR60][R232.64], R236 ;  /* 0x000000ece8000986 */ /* 0x0045e8000c10193c */
[----:B----4-:R4:W-:Y:S01]  /*e7b60*/  @P5 STG.E desc[UR60][R234.64], R237 ;  /* 0x000000edea005986 */ /* 0x0109e2000c10193c */
[----:B------:R-:W-:-:S03]  /*e7b70*/  ISETP.LT.AND P5, PT, R17, R238, !P4 ;  /* 0x000000ee1100720c */ /* 0x000fc600067a1270 */
[----:B------:R-:W3:Y:S01]  /*e7b80*/  LDL.LU R238, [R1+0x4bc] ;  /* 0x0004bc0001ee7983 */ /* 0x000ee20000300800 */
[----:B--2---:R-:W-:Y:S01]  /*e7b90*/  IMAD.WIDE R232, R0, 0x4, R8 ;  /* 0x0000000400e87825 */ /* 0x004fe200078e0208 */
[----:B------:R-:W2:Y:S08]  /*e7ba0*/  LDC R236, c[0x0][0x228] ;  /* 0x00008a00ffec7b82 */ /* 0x000eb00000000800 */
[----:B----4-:R-:W4:Y:S01]  /*e7bb0*/  LDC R237, c[0x0][0x228] ;  /* 0x00008a00ffed7b82 */ /* 0x010f220000000800 */
[----:B------:R1:W-:Y:S01]  /*e7bc0*/  @P6 STG.E desc[UR60][R232.64], R199 ;  /* 0x000000c7e8006986 */ /* 0x0003e2000c10193c */
[----:B------:R-:W-:-:S03]  /*e7bd0*/  ISETP.GE.AND P6, PT, R16, R245, PT ;  /* 0x000000f51000720c */ /* 0x000fc60003fc6270 */
[----:B------:R-:W2:Y:S04]  /*e7be0*/  LDL.LU R16, [R1+0x10bc] ;  /* 0x0010bc0001107983 */ /* 0x000ea80000300800 */
[----:B------:R-:W4:Y:S01]  /*e7bf0*/  LDL.LU R245, [R1+0x8ac] ;  /* 0x0008ac0001f57983 */ /* 0x000f220000300800 */
[----:B------:R-:W-:Y:S02]  /*e7c00*/  ISETP.LT.AND P0, PT, R11, R246, !P4 ;  /* 0x000000f60b00720c */ /* 0x000fe40006701270 */
[----:B------:R-:W-:Y:S02]  /*e7c10*/  ISETP.LT.AND P3, PT, R13, R247, !P4 ;  /* 0x000000f70d00720c */ /* 0x000fe40006761270 */
[----:B------:R-:W-:Y:S02]  /*e7c20*/  IADD3 R0, R0, R14, RZ ;  /* 0x0000000e00007210 */ /* 0x000fe40007ffe0ff */
[----:B------:R-:W-:Y:S01]  /*e7c30*/  ISETP.LT.AND P4, PT, R15, R198, !P4 ;  /* 0x000000c60f00720c */ /* 0x000fe20006781270 */
[----:B------:R-:W3:Y:S08]  /*e7c40*/  LDC R247, c[0x0][0x228] ;  /* 0x00008a00fff77b82 */ /* 0x000ef00000000800 */
[----:B------:R-:W3:Y:S01]  /*e7c50*/  LDC R246, c[0x0][0x228] ;  /* 0x00008a00fff67b82 */ /* 0x000ee20000000800 */
[----:B-1----:R-:W-:-:S04]  /*e7c60*/  IMAD.WIDE R198, R0, 0x4, R2 ;  /* 0x0000000400c67825 */ /* 0x002fc800078e0202 */
[----:B------:R-:W-:-:S04]  /*e7c70*/  IMAD.WIDE R232, R0, 0x4, R4 ;  /* 0x0000000400e87825 */ /* 0x000fc800078e0204 */
[----:B------:R-:W-:Y:S01]  /*e7c80*/  IMAD.WIDE R234, R0, 0x4, R6 ;  /* 0x0000000400ea7825 */ /* 0x000fe200078e0206 */
[----:B--2---:R1:W-:Y:S04]  /*e7c90*/  @P0 STG.E desc[UR60][R198.64], R16 ;  /* 0x00000010c6000986 */ /* 0x0043e8000c10193c */
[----:B----4-:R-:W-:Y:S04]  /*e7ca0*/  @P3 STG.E desc[UR60][R232.64], R245 ;  /* 0x000000f5e8003986 */ /* 0x010fe8000c10193c */
[----:B---3--:R2:W-:Y:S01]  /*e7cb0*/  @P5 STG.E desc[UR60][R234.64], R238 ;  /* 0x000000eeea005986 */ /* 0x0085e2000c10193c */
[----:B------:R-:W-:-:S03]  /*e7cc0*/  ISETP.LT.AND P5, PT, R17, R236, !P6 ;  /* 0x000000ec1100720c */ /* 0x000fc600077a1270 */
[----:B------:R-:W3:Y:S01]  /*e7cd0*/  LDL.LU R236, [R1+0x14b0] ;  /* 0x0014b00001ec7983 */ /* 0x000ee20000300800 */
[----:B-1----:R-:W-:-:S04]  /*e7ce0*/  IMAD.WIDE R198, R0, 0x4, R8 ;  /* 0x0000000400c67825 */ /* 0x002fc800078e0208 */
[----:B------:R-:W-:Y:S01]  /*e7cf0*/  VIADD R16, R10, 0x61 ;  /* 0x000000610a107836 */ /* 0x000fe20000000000 */
[----:B------:R-:W-:Y:S02]  /*e7d00*/  ISETP.LT.AND P0, PT, R13, R244, !P6 ;  /* 0x000000f40d00720c */ /* 0x000fe40007701270 */
[----:B------:R-:W-:Y:S01]  /*e7d10*/  ISETP.LT.AND P3, PT, R11, R239, !P6 ;  /* 0x000000ef0b00720c */ /* 0x000fe20007761270 */
[----:B--2---:R-:W1:Y:S01]  /*e7d20*/  LDC R238, c[0x0][0x228] ;  /* 0x00008a00ffee7b82 */ /* 0x004e620000000800 */
[----:B------:R2:W-:Y:S01]  /*e7d30*/  @P4 STG.E desc[UR60][R198.64], R252 ;  /* 0x000000fcc6004986 */ /* 0x0005e2000c10193c */
[----:B------:R-:W-:Y:S02]  /*e7d40*/  ISETP.GE.AND P4, PT, R16, R197, PT ;  /* 0x000000c51000720c */ /* 0x000fe40003f86270 */
[----:B------:R-:W-:-:S04]  /*e7d50*/  ISETP.LT.AND P6, PT, R15, R237, !P6 ;  /* 0x000000ed0f00720c */ /* 0x000fc800077c1270 */
[----:B------:R-:W4:Y:S01]  /*e7d60*/  LDC R244, c[0x0][0x22c] ;  /* 0x00008b00fff47b82 */ /* 0x000f220000000800 */
[----:B------:R-:W-:-:S07]  /*e7d70*/  IADD3 R0, R0, R14, RZ ;  /* 0x0000000e00007210 */ /* 0x000fce0007ffe0ff */
[----:B------:R-:W1:Y:S08]  /*e7d80*/  LDC R245, c[0x0][0x228] ;  /* 0x00008a00fff57b82 */ /* 0x000e700000000800 */
[----:B------:R-:W1:Y:S01]  /*e7d90*/  LDC R239, c[0x0][0x228] ;  /* 0x00008a00ffef7b82 */ /* 0x000e620000000800 */
[----:B--2---:R-:W2:Y:S04]  /*e7da0*/  LDL.LU R252, [R1+0x4c0] ;  /* 0x0004c00001fc7983 */ /* 0x004ea80000300800 */
[----:B------:R-:W4:Y:S04]  /*e7db0*/  LDL.LU R16, [R1+0x18b0] ;  /* 0x0018b00001107983 */ /* 0x000f280000300800 */
[----:B------:R-:W2:Y:S04]  /*e7dc0*/  LDL.LU R197, [R1+0xcb0] ;  /* 0x000cb00001c57983 */ /* 0x000ea80000300800 */
[----:B------:R-:W3:Y:S01]  /*e7dd0*/  LDL.LU R237, [R1+0x1ca0] ;  /* 0x001ca00001ed7983 */ /* 0x000ee20000300800 */
[----:B------:R-:W-:-:S04]  /*e7de0*/  IMAD.WIDE R198, R0, 0x4, R2 ;  /* 0x0000000400c67825 */ /* 0x000fc800078e0202 */
[----:B------:R-:W-:-:S04]  /*e7df0*/  IMAD.WIDE R232, R0, 0x4, R4 ;  /* 0x0000000400e87825 */ /* 0x000fc800078e0204 */
[----:B------:R-:W-:Y:S01]  /*e7e00*/  IMAD.WIDE R234, R0, 0x4, R6 ;  /* 0x0000000400ea7825 */ /* 0x000fe200078e0206 */
[----:B---3--:R3:W-:Y:S04]  /*e7e10*/  @P3 STG.E desc[UR60][R198.64], R237 ;  /* 0x000000edc6003986 */ /* 0x0087e8000c10193c */
[----:B----4-:R4:W-:Y:S01]  /*e7e20*/  @P0 STG.E desc[UR60][R232.64], R16 ;  /* 0x00000010e8000986 */ /* 0x0109e2000c10193c */
[----:B------:R-:W-:-:S03]  /*e7e30*/  ISETP.LT.AND P3, PT, R13, R247, !P4 ;  /* 0x000000f70d00720c */ /* 0x000fc60006761270 */
[----:B------:R1:W-:Y:S04]  /*e7e40*/  @P5 STG.E desc[UR60][R234.64], R236 ;  /* 0x000000ecea005986 */ /* 0x0003e8000c10193c */
[----:B------:R-:W2:Y:S01]  /*e7e50*/  LDL.LU R247, [R1+0xc0] ;  /* 0x0000c00001f77983 */ /* 0x000ea20000300800 */
[----:B------:R-:W-:-:S03]  /*e7e60*/  ISETP.LT.AND P0, PT, R11, R246, !P4 ;  /* 0x000000f60b00720c */ /* 0x000fc60006701270 */
[----:B------:R-:W2:Y:S01]  /*e7e70*/  LDL.LU R246, [R1+0x8b0] ;  /* 0x0008b00001f67983 */ /* 0x000ea20000300800 */
[----:B---3--:R-:W3:Y:S01]  /*e7e80*/  LDC.64 R198, c[0x0][0x228] ;  /* 0x00008a00ffc67b82 */ /* 0x008ee20000000a00 */
[----:B----4-:R-:W-:-:S04]  /*e7e90*/  IMAD.WIDE R232, R0, 0x4, R8 ;  /* 0x0000000400e87825 */ /* 0x010fc800078e0208 */
[----:B------:R-:W-:-:S03]  /*e7ea0*/  VIADD R16, R10, 0x62 ;  /* 0x000000620a107836 */ /* 0x000fc60000000000 */
[----:B-1----:R-:W1:Y:S08]  /*e7eb0*/  LDC R236, c[0x0][0x228] ;  /* 0x00008a00ffec7b82 */ /* 0x002e700000000800 */
[----:B------:R-:W4:Y:S01]  /*e7ec0*/  LDC R237, c[0x0][0x228] ;  /* 0x00008a00ffed7b82 */ /* 0x000f220000000800 */
[----:B--2---:R2:W-:Y:S01]  /*e7ed0*/  @P6 STG.E desc[UR60][R232.64], R197 ;  /* 0x000000c5e8006986 */ /* 0x0045e2000c10193c */
[----:B------:R-:W-:-:S03]  /*e7ee0*/  ISETP.GE.AND P6, PT, R16, R244, PT ;  /* 0x000000f41000720c */ /* 0x000fc60003fc6270 */
[----:B------:R-:W3:Y:S01]  /*e7ef0*/  LDL.LU R16, [R1+0x10c0] ;  /* 0x0010c00001107983 */ /* 0x000ee20000300800 */
[----:B------:R-:W-:Y:S02]  /*e7f00*/  IADD3 R0, R0, R14, RZ ;  /* 0x0000000e00007210 */ /* 0x000fe40007ffe0ff */
[----:B------:R-:W-:Y:S02]  /*e7f10*/  ISETP.LT.AND P5, PT, R17, R238, !P4 ;  /* 0x000000ee1100720c */ /* 0x000fe400067a1270 */
[----:B------:R-:W-:Y:S01]  /*e7f20*/  ISETP.LT.AND P4, PT, R15, R196, !P4 ;  /* 0x000000c40f00720c */ /* 0x000fe20006781270 */
[----:B------:R-:W4:Y:S01]  /*e7f30*/  LDL.LU R244, [R1+0x1ca4] ;  /* 0x001ca40001f47983 */ /* 0x000f220000300800 */
[----:B------:R-:W4:Y:S01]  /*e7f40*/  LDC R238, c[0x0][0x228] ;  /* 0x00008a00ffee7b82 */ /* 0x000f220000000800 */
[----:B--2---:R-:W-:-:S04]  /*e7f50*/  IMAD.WIDE R196, R0, 0x4, R2 ;  /* 0x0000000400c47825 */ /* 0x004fc800078e0202 */
[----:B------:R-:W-:-:S04]  /*e7f60*/  IMAD.WIDE R232, R0, 0x4, R4 ;  /* 0x0000000400e87825 */ /* 0x000fc800078e0204 */
[----:B------:R-:W-:Y:S01]  /*e7f70*/  IMAD.WIDE R234, R0, 0x4, R6 ;  /* 0x0000000400ea7825 */ /* 0x000fe200078e0206 */
[----:B---3--:R2:W-:Y:S04]  /*e7f80*/  @P0 STG.E desc[UR60][R196.64], R16 ;  /* 0x00000010c4000986 */ /* 0x0085e8000c10193c */
[----:B------:R3:W-:Y:S01]  /*e7f90*/  @P3 STG.E desc[UR60][R232.64], R246 ;  /* 0x000000f6e8003986 */ /* 0x0007e2000c10193c */
[----:B------:R-:W-:-:S03]  /*e7fa0*/  ISETP.LT.AND P0, PT, R13, R245, !P6 ;  /* 0x000000f50d00720c */ /* 0x000fc60007701270 */
[----:B------:R1:W-:Y:S04]  /*e7fb0*/  @P5 STG.E desc[UR60][R234.64], R252 ;  /* 0x000000fcea005986 */ /* 0x0003e8000c10193c */
[----:B------:R-:W4:Y:S01]  /*e7fc0*/  LDL.LU R245, [R1+0x14b4] ;  /* 0x0014b40001f57983 */ /* 0x000f220000300800 */
[----:B--2---:R-:W-:Y:S02]  /*e7fd0*/  VIADD R16, R10, 0x63 ;  /* 0x000000630a107836 */ /* 0x004fe40000000000 */
[----:B---3--:R-:W-:Y:S01]  /*e7fe0*/  IMAD.WIDE R232, R0, 0x4, R8 ;  /* 0x0000000400e87825 */ /* 0x008fe200078e0208 */
[----:B------:R-:W2:Y:S01]  /*e7ff0*/  LDC.64 R196, c[0x0][0x228] ;  /* 0x00008a00ffc47b82 */ /* 0x000ea20000000a00 */
[----:B-1----:R-:W3:Y:S04]  /*e8000*/  LDL.LU R252, [R1+0x10c4] ;  /* 0x0010c40001fc7983 */ /* 0x002ee80000300800 */
[----:B------:R1:W-:Y:S01]  /*e8010*/  @P4 STG.E desc[UR60][R232.64], R247 ;  /* 0x000000f7e8004986 */ /* 0x0003e2000c10193c */
[----:B------:R-:W-:-:S03]  /*e8020*/  ISETP.GE.AND P4, PT, R16, R199, PT ;  /* 0x000000c71000720c */ /* 0x000fc60003f86270 */
[----:B------:R-:W2:Y:S04]  /*e8030*/  LDL.LU R16, [R1+0x18b4] ;  /* 0x0018b40001107983 */ /* 0x000ea80000300800 */
[----:B------:R-:W3:Y:S01]  /*e8040*/  LDL.LU R199, [R1+0xcb4] ;  /* 0x000cb40001c77983 */ /* 0x000ee20000300800 */
[----:B------:R-:W-:Y:S02]  /*e8050*/  ISETP.LT.AND P3, PT, R11, R239, !P6 ;  /* 0x000000ef0b00720c */ /* 0x000fe40007761270 */
[----:B------:R-:W-:Y:S02]  /*e8060*/  ISETP.LT.AND P5, PT, R17, R236, !P6 ;  /* 0x000000ec1100720c */ /* 0x000fe400077a1270 */
[----:B------:R-:W-:Y:S02]  /*e8070*/  IADD3 R0, R0, R14, RZ ;  /* 0x0000000e00007210 */ /* 0x000fe40007ffe0ff */
[----:B----4-:R-:W-:Y:S01]  /*e8080*/  ISETP.LT.AND P6, PT, R15, R237, !P6 ;  /* 0x000000ed0f00720c */ /* 0x010fe200077c1270 */
[----:B------:R-:W4:Y:S08]  /*e8090*/  LDC R239, c[0x0][0x228] ;  /* 0x00008a00ffef7b82 */ /* 0x000f300000000800 */
[----:B------:R-:W4:Y:S08]  /*e80a0*/  LDC R246, c[0x0][0x228] ;  /* 0x00008a00fff67b82 */ /* 0x000f300000000800 */
[----:B-1----:R-:W1:Y:S01]  /*e80b0*/  LDC R247, c[0x0][0x228] ;  /* 0x00008a00fff77b82 */ /* 0x002e620000000800 */
        /* <DEDUP_REMOVED lines=10> */
[----:B-1----:R-:W2:Y:S04]  /*e8160*/  LDL.LU R236, [R1+0x8b4] ;  /* 0x0008b40001ec7983 */ /* 0x002ea80000300800 */
[----:B------:R-:W2:Y:S01]  /*e8170*/  LDL.LU R237, [R1+0x4c4] ;  /* 0x0004c40001ed7983 */ /* 0x000ea20000300800 */
[----:B------:R-:W-:Y:S01]  /*e8180*/  ISETP.LT.AND P0, PT, R11, R238, !P4 ;  /* 0x000000ee0b00720c */ /* 0x000fe20006701270 */
[----:B------:R-:W1:Y:S01]  /*e8190*/  LDC R245, c[0x0][0x22c] ;  /* 0x00008b00fff57b82 */ /* 0x000e620000000800 */
[----:B------:R-:W-:-:S07]  /*e81a0*/  ISETP.GE.AND P6, PT, R16, R197, PT ;  /* 0x000000c51000720c */ /* 0x000fce0003fc6270 */
[----:B------:R-:W1:Y:S01]  /*e81b0*/  LDC R238, c[0x0][0x228] ;  /* 0x00008a00ffee7b82 */ /* 0x000e620000000800 */
[----:B------:R-:W2:Y:S01]  /*e81c0*/  LDL.LU R197, [R1+0xc4] ;  /* 0x0000c40001c57983 */ /* 0x000ea20000300800 */
[----:B------:R-:W-:Y:S02]  /*e81d0*/  ISETP.LT.AND P3, PT, R13, R244, !P4 ;  /* 0x000000f40d00720c */ /* 0x000fe40006761270 */
[----:B------:R-:W-:Y:S02]  /*e81e0*/  IADD3 R0, R0, R14, RZ ;  /* 0x0000000e00007210 */ /* 0x000fe40007ffe0ff */
[----:B----4-:R-:W-:Y:S02]  /*e81f0*/  ISETP.LT.AND P5, PT, R17, R239, !P4 ;  /* 0x000000ef1100720c */ /* 0x010fe400067a1270 */
[----:B------:R-:W-:Y:S01]  /*e8200*/  ISETP.LT.AND P4, PT, R15, R198, !P4 ;  /* 0x000000c60f00720c */ /* 0x000fe20006781270 */
[----:B------:R-:W-:Y:S01]  /*e8210*/  VIADD R16, R10, 0x65 ;  /* 0x000000650a107836 */ /* 0x000fe20000000000 */
[----:B------:R-:W4:Y:S01]  /*e8220*/  LDC R244, c[0x0][0x228] ;  /* 0x00008a00fff47b82 */ /* 0x000f220000000800 */
[----:B---3--:R-:W-:-:S04]  /*e8230*/  IMAD.WIDE R198, R0, 0x4, R2 ;  /* 0x0000000400c67825 */ /* 0x008fc800078e0202 */
[----:B------:R-:W-:-:S04]  /*e8240*/  IMAD.WIDE R232, R0, 0x4, R4 ;  /* 0x0000000400e87825 */ /* 0x000fc800078e0204 */
[----:B------:R-:W-:Y:S01]  /*e8250*/  IMAD.WIDE R234, R0, 0x4, R6 ;  /* 0x0000000400ea7825 */ /* 0x000fe200078e0206 */
[----:B------:R-:W3:Y:S01]  /*e8260*/  LDC R239, c[0x0][0x228] ;  /* 0x00008a00ffef7b82 */ /* 0x000ee20000000800 */
[----:B------:R1:W-:Y:S04]  /*e8270*/  @P0 STG.E desc[UR60][R198.64], R252 ;  /* 0x000000fcc6000986 */ /* 0x0003e8000c10193c */
[----:B-1----:R-:W4:Y:S03]  /*e8280*/  LDL.LU R252, [R1+0xcb8] ;  /* 0x000cb80001fc7983 */ /* 0x002f260000300800 */
[----:B------:R-:W1:Y:S01]  /*e8290*/  LDC.64 R198, c[0x0][0x228] ;  /* 0x00008a00ffc67b82 */ /* 0x000e620000000a00 */
[----:B--2---:R2:W-:Y:S04]  /*e82a0*/  @P3 STG.E desc[UR60][R232.64], R236 ;  /* 0x000000ece8003986 */ /* 0x0045e8000c10193c */
[----:B------:R3:W-:Y:S01]  /*e82b0*/  @P5 STG.E desc[UR60][R234.64], R237 ;  /* 0x000000edea005986 */ /* 0x0007e2000c10193c */
[----:B------:R-:W-:-:S03]  /*e82c0*/  ISETP.LT.AND P5, PT, R17, R238, !P6 ;  /* 0x000000ee1100720c */ /* 0x000fc600077a1270 */
[----:B------:R-:W4:Y:S01]  /*e82d0*/  LDL.LU R238, [R1+0x14b8] ;  /* 0x0014b80001ee7983 */ /* 0x000f220000300800 */
[----:B--2---:R-:W-:Y:S01]  /*e82e0*/  IMAD.WIDE R232, R0, 0x4, R8 ;  /* 0x0000000400e87825 */ /* 0x004fe200078e0208 */
[----:B------:R-:W2:Y:S08]  /*e82f0*/  LDC R236, c[0x0][0x228] ;  /* 0x00008a00ffec7b82 */ /* 0x000eb00000000800 */
[----:B---3--:R-:W3:Y:S01]  /*e8300*/  LDC R237, c[0x0][0x228] ;  /* 0x00008a00ffed7b82 */ /* 0x008ee20000000800 */
[----:B------:R1:W-:Y:S01]  /*e8310*/  @P4 STG.E desc[UR60][R232.64], R197 ;  /* 0x000000c5e8004986 */ /* 0x0003e2000c10193c */
[----:B------:R-:W-:-:S03]  /*e8320*/  ISETP.GE.AND P4, PT, R16, R245, PT ;  /* 0x000000f51000720c */ /* 0x000fc60003f86270 */
[----:B------:R-:W2:Y:S04]  /*e8330*/  LDL.LU R16, [R1+0x1ca8] ;  /* 0x001ca80001107983 */ /* 0x000ea80000300800 */
[----:B------:R-:W3:Y:S01]  /*e8340*/  LDL.LU R245, [R1+0x18b8] ;  /* 0x0018b80001f57983 */ /* 0x000ee20000300800 */
[----:B------:R-:W-:Y:S02]  /*e8350*/  ISETP.LT.AND P3, PT, R11, R246, !P6 ;  /* 0x000000f60b00720c */ /* 0x000fe40007761270 */
[----:B------:R-:W-:Y:S02]  /*e8360*/  ISETP.LT.AND P0, PT, R13, R247, !P6 ;  /* 0x000000f70d00720c */ /* 0x000fe40007701270 */
[----:B------:R-:W-:Y:S02]  /*e8370*/  IADD3 R0, R0, R14, RZ ;  /* 0x0000000e00007210 */ /* 0x000fe40007ffe0ff */
[----:B------:R-:W-:Y:S01]  /*e8380*/  ISETP.LT.AND P6, PT, R15, R196, !P6 ;  /* 0x000000c40f00720c */ /* 0x000fe200077c1270 */
[----:B------:R-:W4:Y:S08]  /*e8390*/  LDC R246, c[0x0][0x228] ;  /* 0x00008a00fff67b82 */ /* 0x000f300000000800 */
[----:B------:R-:W4:Y:S01]  /*e83a0*/  LDC R247, c[0x0][0x228] ;  /* 0x00008a00fff77b82 */ /* 0x000f220000000800 */
[----:B-1----:R-:W-:-:S04]  /*e83b0*/  IMAD.WIDE R196, R0, 0x4, R2 ;  /* 0x0000000400c47825 */ /* 0x002fc800078e0202 */
[----:B------:R-:W-:-:S04]  /*e83c0*/  IMAD.WIDE R232, R0, 0x4, R4 ;  /* 0x0000000400e87825 */ /* 0x000fc800078e0204 */
[----:B------:R-:W-:Y:S01]  /*e83d0*/  IMAD.WIDE R234, R0, 0x4, R6 ;  /* 0x0000000400ea7825 */ /* 0x000fe200078e0206 */
[----:B--2---:R1:W-:Y:S04]  /*e83e0*/  @P3 STG.E desc[UR60][R196.64], R16 ;  /* 0x00000010c4003986 */ /* 0x0043e8000c10193c */
[----:B---3--:R2:W-:Y:S04]  /*e83f0*/  @P0 STG.E desc[UR60][R232.64], R245 ;  /* 0x000000f5e8000986 */ /* 0x0085e8000c10193c */
[----:B----4-:R3:W-:Y:S01]  /*e8400*/  @P5 STG.E desc[UR60][R234.64], R238 ;  /* 0x000000eeea005986 */ /* 0x0107e2000c10193c */
[----:B------:R-:W-:-:S03]  /*e8410*/  ISETP.LT.AND P5, PT, R17, R236, !P4 ;  /* 0x000000ec1100720c */ /* 0x000fc600067a1270 */
[----:B------:R-:W4:Y:S01]  /*e8420*/  LDL.LU R236, [R1+0x4c8] ;  /* 0x0004c80001ec7983 */ /* 0x000f220000300800 */
[----:B-1----:R-:W-:-:S04]  /*e8430*/  IMAD.WIDE R196, R0, 0x4, R8 ;  /* 0x0000000400c47825 */ /* 0x002fc800078e0208 */
[----:B------:R-:W-:Y:S01]  /*e8440*/  VIADD R16, R10, 0x66 ;  /* 0x000000660a107836 */ /* 0x000fe20000000000 */
[----:B--2---:R-:W2:Y:S04]  /*e8450*/  LDL.LU R245, [R1+0x1cac] ;  /* 0x001cac0001f57983 */ /* 0x004ea80000300800 */
[----:B------:R1:W-:Y:S01]  /*e8460*/  @P6 STG.E desc[UR60][R196.64], R252 ;  /* 0x000000fcc4006986 */ /* 0x0003e2000c10193c */
[----:B------:R-:W-:Y:S02]  /*e8470*/  ISETP.LT.AND P3, PT, R13, R244, !P4 ;  /* 0x000000f40d00720c */ /* 0x000fe40006761270 */
[----:B------:R-:W-:Y:S02]  /*e8480*/  ISETP.LT.AND P0, PT, R11, R239, !P4 ;  /* 0x000000ef0b00720c */ /* 0x000fe40006701270 */
[----:B------:R-:W-:-:S02]  /*e8490*/  ISETP.GE.AND P6, PT, R16, R199, PT ;  /* 0x000000c71000720c */ /* 0x000fc40003fc6270 */
[----:B------:R-:W-:Y:S01]  /*e84a0*/  ISETP.LT.AND P4, PT, R15, R237, !P4 ;  /* 0x000000ed0f00720c */ /* 0x000fe20006781270 */
[----:B------:R-:W4:Y:S01]  /*e84b0*/  LDC R244, c[0x0][0x22c] ;  /* 0x00008b00fff47b82 */ /* 0x000f220000000800 */
[----:B------:R-:W-:-:S07]  /*e84c0*/  IADD3 R0, R0, R14, RZ ;  /* 0x0000000e00007210 */ /* 0x000fce0007ffe0ff */
[----:B---3--:R-:W3:Y:S08]  /*e84d0*/  LDC R238, c[0x0][0x228] ;  /* 0x00008a00ffee7b82 */ /* 0x008ef00000000800 */
[----:B------:R-:W2:Y:S01]  /*e84e0*/  LDC R239, c[0x0][0x228] ;  /* 0x00008a00ffef7b82 */ /* 0x000ea20000000800 */
[----:B-1----:R-:W2:Y:S04]  /*e84f0*/  LDL.LU R252, [R1+0x14bc] ;  /* 0x0014bc0001fc7983 */ /* 0x002ea80000300800 */
[----:B------:R-:W3:Y:S04]  /*e8500*/  LDL.LU R16, [R1+0x8b8] ;  /* 0x0008b80001107983 */ /* 0x000ee80000300800 */
[----:B------:R-:W2:Y:S04]  /*e8510*/  LDL.LU R199, [R1+0xc8] ;  /* 0x0000c80001c77983 */ /* 0x000ea80000300800 */
[----:B------:R-:W4:Y:S01]  /*e8520*/  LDL.LU R237, [R1+0x10c8] ;  /* 0x0010c80001ed7983 */ /* 0x000f220000300800 */
[----:B------:R-:W-:-:S04]  /*e8530*/  IMAD.WIDE R196, R0, 0x4, R2 ;  /* 0x0000000400c47825 */ /* 0x000fc800078e0202 */
[----:B------:R-:W-:-:S04]  /*e8540*/  IMAD.WIDE R232, R0, 0x4, R4 ;  /* 0x0000000400e87825 */ /* 0x000fc800078e0204 */
[----:B------:R-:W-:Y:S01]  /*e8550*/  IMAD.WIDE R234, R0, 0x4, R6 ;  /* 0x0000000400ea7825 */ /* 0x000fe200078e0206 */
[----:B----4-:R1:W-:Y:S04]  /*e8560*/  @P0 STG.E desc[UR60][R196.64], R237 ;  /* 0x000000edc4000986 */ /* 0x0103e8000c10193c */
[----:B---3--:R3:W-:Y:S01]  /*e8570*/  @P3 STG.E desc[UR60][R232.64], R16 ;  /* 0x00000010e8003986 */ /* 0x0087e2000c10193c */
[----:B------:R-:W-:-:S03]  /*e8580*/  ISETP.LT.AND P3, PT, R11, R246, !P6 ;  /* 0x000000f60b00720c */ /* 0x000fc60007761270 */
[----:B------:R4:W-:Y:S01]  /*e8590*/  @P5 STG.E desc[UR60][R234.64], R236 ;  /* 0x000000ecea005986 */ /* 0x0009e2000c10193c */
[----:B------:R-:W-:-:S03]  /*e85a0*/  ISETP.LT.AND P0, PT, R13, R247, !P6 ;  /* 0x000000f70d00720c */ /* 0x000fc60007701270 */
[----:B------:R-:W2:Y:S04]  /*e85b0*/  LDL.LU R246, [R1+0xcbc] ;  /* 0x000cbc0001f67983 */ /* 0x000ea80000300800 */
[----:B------:R-:W2:Y:S01]  /*e85c0*/  LDL.LU R247, [R1+0x8bc] ;  /* 0x0008bc0001f77983 */ /* 0x000ea20000300800 */
[----:B-1----:R-:W-:-:S04]  /*e85d0*/  IMAD.WIDE R196, R0, 0x4, R8 ;  /* 0x0000000400c47825 */ /* 0x002fc800078e0208 */
[----:B---3--:R-:W-:Y:S01]  /*e85e0*/  VIADD R16, R10, 0x67 ;  /* 0x000000670a107836 */ /* 0x008fe20000000000 */
[----:B----4-:R-:W1:Y:S08]  /*e85f0*/  LDC.64 R236, c[0x0][0x228] ;  /* 0x00008a00ffec7b82 */ /* 0x010e700000000a00 */
[----:B------:R-:W3:Y:S01]  /*e8600*/  LDC R234, c[0x0][0x228] ;  /* 0x00008a00ffea7b82 */ /* 0x000ee20000000800 */
[----:B--2---:R2:W-:Y:S01]  /*e8610*/  @P4 STG.E desc[UR60][R196.64], R199 ;  /* 0x000000c7c4004986 */ /* 0x0045e2000c10193c */
[----:B------:R-:W-:-:S03]  /*e8620*/  ISETP.GE.AND P4, PT, R16, R244, PT ;  /* 0x000000f41000720c */ /* 0x000fc60003f86270 */
[----:B------:R-:W4:Y:S01]  /*e8630*/  LDL.LU R16, [R1+0x18bc] ;  /* 0x0018bc0001107983 */ /* 0x000f220000300800 */
[----:B------:R-:W-:Y:S02]  /*e8640*/  IADD3 R0, R0, R14, RZ ;  /* 0x0000000e00007210 */ /* 0x000fe40007ffe0ff */
[----:B------:R-:W-:Y:S01]  /*e8650*/  ISETP.LT.AND P5, PT, R17, R238, !P6 ;  /* 0x000000ee1100720c */ /* 0x000fe200077a1270 */
[----:B------:R-:W3:Y:S02]  /*e8660*/  LDC R244, c[0x0][0x228] ;  /* 0x00008a00fff47b82 */ /* 0x000ee40000000800 */
[----:B--2---:R-:W-:-:S04]  /*e8670*/  IMAD.WIDE R196, R0, 0x4, R2 ;  /* 0x0000000400c47825 */ /* 0x004fc800078e0202 */
[C---:B------:R-:W-:Y:S02]  /*e8680*/  IMAD.WIDE R232, R0.reuse, 0x4, R6 ;  /* 0x0000000400e87825 */ /* 0x040fe400078e0206 */
[----:B------:R-:W2:Y:S08]  /*e8690*/  LDC R235, c[0x0][0x228] ;  /* 0x00008a00ffeb7b82 */ /* 0x000eb00000000800 */
[----:B------:R-:W2:Y:S01]  /*e86a0*/  LDC R238, c[0x0][0x228] ;  /* 0x00008a00ffee7b82 */ /* 0x000ea20000000800 */
[----:B------:R1:W-:Y:S07]  /*e86b0*/  @P3 STG.E desc[UR60][R196.64], R245 ;  /* 0x000000f5c4003986 */ /* 0x0003ee000c10193c */
[----:B-1----:R-:W1:Y:S01]  /*e86c0*/  LDC R245, c[0x0][0x228] ;  /* 0x00008a00fff57b82 */ /* 0x002e620000000800 */
[----:B------:R-:W-:Y:S01]  /*e86d0*/  ISETP.LT.AND P6, PT, R15, R198, !P6 ;  /* 0x000000c60f00720c */ /* 0x000fe200077c1270 */
[----:B------:R-:W-:-:S06]  /*e86e0*/  IMAD.WIDE R198, R0, 0x4, R4 ;  /* 0x0000000400c67825 */ /* 0x000fcc00078e0204 */
[----:B------:R-:W2:Y:S01]  /*e86f0*/  LDC.64 R196, c[0x0][0x228] ;  /* 0x00008a00ffc47b82 */ /* 0x000ea20000000a00 */
[----:B-1----:R-:W-:Y:S02]  /*e8700*/  ISETP.LT.AND P3, PT, R13, R245, !P4 ;  /* 0x000000f50d00720c */ /* 0x002fe40006761270 */
[----:B------:R-:W2:Y:S04]  /*e8710*/  LDL.LU R245, [R1+0x4cc] ;  /* 0x0004cc0001f57983 */ /* 0x000ea80000300800 */
[----:B----4-:R1:W-:Y:S04]  /*e8720*/  @P0 STG.E desc[UR60][R198.64], R16 ;  /* 0x00000010c6000986 */ /* 0x0103e8000c10193c */
[----:B------:R4:W-:Y:S01]  /*e8730*/  @P5 STG.E desc[UR60][R232.64], R252 ;  /* 0x000000fce8005986 */ /* 0x0009e2000c10193c */
[----:B-1----:R-:W-:-:S04]  /*e8740*/  IMAD.WIDE R198, R0, 0x4, R8 ;  /* 0x0000000400c67825 */ /* 0x002fc800078e0208 */
[----:B------:R-:W-:Y:S01]  /*e8750*/  VIADD R16, R10, 0x68 ;  /* 0x000000680a107836 */ /* 0x000fe20000000000 */
[----:B----4-:R-:W4:Y:S04]  /*e8760*/  LDL.LU R252, [R1+0x1cb0] ;  /* 0x001cb00001fc7983 */ /* 0x010f280000300800 */
[----:B------:R1:W-:Y:S01]  /*e8770*/  @P6 STG.E desc[UR60][R198.64], R246 ;  /* 0x000000f6c6006986 */ /* 0x0003e2000c10193c */
[----:B------:R-:W-:-:S03]  /*e8780*/  ISETP.GE.AND P6, PT, R16, R237, PT ;  /* 0x000000ed1000720c */ /* 0x000fc60003fc6270 */
[----:B------:R-:W4:Y:S01]  /*e8790*/  LDL.LU R16, [R1+0x10cc] ;  /* 0x0010cc0001107983 */ /* 0x000f220000300800 */
[----:B------:R-:W-:Y:S02]  /*e87a0*/  ISETP.LT.AND P0, PT, R11, R239, !P4 ;  /* 0x000000ef0b00720c */ /* 0x000fe40006701270 */
[----:B------:R-:W-:Y:S02]  /*e87b0*/  IADD3 R0, R0, R14, RZ ;  /* 0x0000000e00007210 */ /* 0x000fe40007ffe0ff */
[----:B---3--:R-:W-:Y:S01]  /*e87c0*/  ISETP.LT.AND P5, PT, R17, R234, !P4 ;  /* 0x000000ea1100720c */ /* 0x008fe200067a1270 */
[----:B------:R-:W3:Y:S08]  /*e87d0*/  LDC R239, c[0x0][0x228] ;  /* 0x00008a00ffef7b82 */ /* 0x000ef00000000800 */
[----:B------:R-:W3:Y:S08]  /*e87e0*/  LDC R237, c[0x0][0x228] ;  /* 0x00008a00ffed7b82 */ /* 0x000ef00000000800 */
[----:B-1----:R-:W1:Y:S01]  /*e87f0*/  LDC R246, c[0x0][0x228] ;  /* 0x00008a00fff67b82 */ /* 0x002e620000000800 */
[----:B------:R-:W-:Y:S01]  /*e8800*/  IMAD.WIDE R198, R0, 0x4, R2 ;  /* 0x0000000400c67825 */ /* 0x000fe200078e0202 */
[----:B--2---:R-:W-:-:S04]  /*e8810*/  ISETP.LT.AND P4, PT, R15, R235, !P4 ;  /* 0x000000eb0f00720c */ /* 0x004fc80006781270 */
[----:B----4-:R2:W-:Y:S01]  /*e8820*/  @P0 STG.E desc[UR60][R198.64], R16 ;  /* 0x00000010c6000986 */ /* 0x0105e2000c10193c */
[----:B------:R-:W-:-:S03]  /*e8830*/  ISETP.LT.AND P0, PT, R13, R244, !P6 ;  /* 0x000000f40d00720c */ /* 0x000fc60007701270 */
[----:B------:R-:W4:Y:S01]  /*e8840*/  LDL.LU R244, [R1+0xcc] ;  /* 0x0000cc0001f47983 */ /* 0x000f220000300800 */
[----:B------:R-:W-:-:S04]  /*e8850*/  IMAD.WIDE R232, R0, 0x4, R4 ;  /* 0x0000000400e87825 */ /* 0x000fc800078e0204 */
[C---:B------:R-:W-:Y:S01]  /*e8860*/  IMAD.WIDE R234, R0.reuse, 0x4, R6 ;  /* 0x0000000400ea7825 */ /* 0x040fe200078e0206 */
[----:B------:R3:W-:Y:S03]  /*e8870*/  @P3 STG.E desc[UR60][R232.64], R247 ;  /* 0x000000f7e8003986 */ /* 0x0007e6000c10193c */
[----:B--2---:R-:W-:-:S04]  /*e8880*/  IMAD.WIDE R198, R0, 0x4, R8 ;  /* 0x0000000400c67825 */ /* 0x004fc800078e0208 */
[----:B------:R-:W-:Y:S01]  /*e8890*/  VIADD R16, R10, 0x69 ;  /* 0x000000690a107836 */ /* 0x000fe20000000000 */
[----:B------:R2:W-:Y:S04]  /*e88a0*/  @P5 STG.E desc[UR60][R234.64], R245 ;  /* 0x000000f5ea005986 */ /* 0x0005e8000c10193c */
[----:B---3--:R-:W3:Y:S01]  /*e88b0*/  LDL.LU R247, [R1+0xcc0] ;  /* 0x000cc00001f77983 */ /* 0x008ee20000300800 */
[----:B------:R-:W-:Y:S02]  /*e88c0*/  ISETP.LT.AND P3, PT, R11, R238, !P6 ;  /* 0x000000ee0b00720c */ /* 0x000fe40007761270 */
[----:B------:R-:W1:Y:S08]  /*e88d0*/  LDC R238, c[0x0][0x228] ;  /* 0x00008a00ffee7b82 */ /* 0x000e700000000800 */
[----:B--2---:R-:W2:Y:S01]  /*e88e0*/  LDC R245, c[0x0][0x22c] ;  /* 0x00008b00fff57b82 */ /* 0x004ea20000000800 */
[----:B----4-:R4:W-:Y:S01]  /*e88f0*/  @P4 STG.E desc[UR60][R198.64], R244 ;  /* 0x000000f4c6004986 */ /* 0x0109e2000c10193c */
[----:B------:R-:W-:-:S03]  /*e8900*/  ISETP.GE.AND P4, PT, R16, R197, PT ;  /* 0x000000c51000720c */ /* 0x000fc60003f86270 */
[----:B------:R-:W2:Y:S04]  /*e8910*/  LDL.LU R16, [R1+0x18c0] ;  /* 0x0018c00001107983 */ /* 0x000ea80000300800 */
[----:B------:R-:W3:Y:S01]  /*e8920*/  LDL.LU R197, [R1+0x14c0] ;  /* 0x0014c00001c57983 */ /* 0x000ee20000300800 */
[----:B------:R-:W-:Y:S02]  /*e8930*/  IADD3 R0, R0, R14, RZ ;  /* 0x0000000e00007210 */ /* 0x000fe40007ffe0ff */
[----:B------:R-:W-:Y:S02]  /*e8940*/  ISETP.LT.AND P5, PT, R17, R239, !P6 ;  /* 0x000000ef1100720c */ /* 0x000fe400077a1270 */
[----:B------:R-:W-:Y:S01]  /*e8950*/  ISETP.LT.AND P6, PT, R15, R236, !P6 ;  /* 0x000000ec0f00720c */ /* 0x000fe200077c1270 */
[----:B------:R-:W1:Y:S08]  /*e8960*/  LDC R239, c[0x0][0x228] ;  /* 0x00008a00ffef7b82 */ /* 0x000e700000000800 */
[----:B------:R-:W1:Y:S01]  /*e8970*/  LDC R236, c[0x0][0x228] ;  /* 0x00008a00ffec7b82 */ /* 0x000e620000000800 */
[----:B------:R-:W-:-:S04]  /*e8980*/  IMAD.WIDE R232, R0, 0x4, R4 ;  /* 0x0000000400e87825 */ /* 0x000fc800078e0204 */
[----:B----4-:R-:W-:-:S04]  /*e8990*/  IMAD.WIDE R198, R0, 0x4, R2 ;  /* 0x0000000400c67825 */ /* 0x010fc800078e0202 */
[----:B------:R-:W-:Y:S01]  /*e89a0*/  IMAD.WIDE R234, R0, 0x4, R6 ;  /* 0x0000000400ea7825 */ /* 0x000fe200078e0206 */
[----:B------:R-:W4:Y:S01]  /*e89b0*/  LDC R244, c[0x0][0x228] ;  /* 0x00008a00fff47b82 */ /* 0x000f220000000800 */
[----:B------:R1:W-:Y:S04]  /*e89c0*/  @P3 STG.E desc[UR60][R198.64], R252 ;  /* 0x000000fcc6003986 */ /* 0x0003e8000c10193c */
[----:B-1----:R-:W4:Y:S03]  /*e89d0*/  LDL.LU R252, [R1+0xd0] ;  /* 0x0000d00001fc7983 */ /* 0x002f260000300800 */
[----:B------:R-:W1:Y:S01]  /*e89e0*/  LDC.64 R198, c[0x0][0x228] ;  /* 0x00008a00ffc67b82 */ /* 0x000e620000000a00 */
[----:B--2---:R2:W-:Y:S04]  /*e89f0*/  @P0 STG.E desc[UR60][R232.64], R16 ;  /* 0x00000010e8000986 */ /* 0x0045e8000c10193c */
[----:B---3--:R-:W-:Y:S01]  /*e8a00*/  @P5 STG.E desc[UR60][R234.64], R197 ;  /* 0x000000c5ea005986 */ /* 0x008fe2000c10193c */
[----:B------:R-:W-:-:S03]  /*e8a10*/  ISETP.LT.AND P5, PT, R17, R238, !P4 ;  /* 0x000000ee1100720c */ /* 0x000fc600067a1270 */
[----:B------:R-:W3:Y:S01]  /*e8a20*/  LDL.LU R238, [R1+0x4d0] ;  /* 0x0004d00001ee7983 */ /* 0x000ee20000300800 */
[----:B--2---:R-:W-:-:S04]  /*e8a30*/  IMAD.WIDE R232, R0, 0x4, R8 ;  /* 0x0000000400e87825 */ /* 0x004fc800078e0208 */
[----:B------:R-:W-:Y:S01]  /*e8a40*/  VIADD R16, R10, 0x6a ;  /* 0x0000006a0a107836 */ /* 0x000fe20000000000 */
[----:B------:R2:W-:Y:S04]  /*e8a50*/  @P6 STG.E desc[UR60][R232.64], R247 ;  /* 0x000000f7e8006986 */ /* 0x0005e8000c10193c */
[----:B------:R-:W-:Y:S02]  /*e8a60*/  ISETP.GE.AND P6, PT, R16, R245, PT ;  /* 0x000000f51000720c */ /* 0x000fe40003fc6270 */
[----:B------:R-:W4:Y:S04]  /*e8a70*/  LDL.LU R16, [R1+0x10d0] ;  /* 0x0010d00001107983 */ /* 0x000f280000300800 */
[----:B------:R-:W3:Y:S01]  /*e8a80*/  LDL.LU R245, [R1+0x8c0] ;  /* 0x0008c00001f57983 */ /* 0x000ee20000300800 */
[----:B------:R-:W-:-:S02]  /*e8a90*/  ISETP.LT.AND P0, PT, R11, R237, !P4 ;  /* 0x000000ed0b00720c */ /* 0x000fc40006701270 */
[----:B------:R-:W1:Y:S01]  /*e8aa0*/  LDC R237, c[0x0][0x228] ;  /* 0x00008a00ffed7b82 */ /* 0x000e620000000800 */
[----:B------:R-:W-:Y:S02]  /*e8ab0*/  ISETP.LT.AND P3, PT, R13, R246, !P4 ;  /* 0x000000f60d00720c */ /* 0x000fe40006761270 */
[----:B------:R-:W-:Y:S02]  /*e8ac0*/  IADD3 R0, R0, R14, RZ ;  /* 0x0000000e00007210 */ /* 0x000fe40007ffe0ff */
[----:B------:R-:W-:-:S03]  /*e8ad0*/  ISETP.LT.AND P4, PT, R15, R196, !P4 ;  /* 0x000000c40f00720c */ /* 0x000fc60006781270 */
[----:B--2---:R-:W2:Y:S08]  /*e8ae0*/  LDC R247, c[0x0][0x228] ;  /* 0x00008a00fff77b82 */ /* 0x004eb00000000800 */
[----:B------:R-:W2:Y:S01]  /*e8af0*/  LDC R246, c[0x0][0x228] ;  /* 0x00008a00fff67b82 */ /* 0x000ea20000000800 */
[----:B------:R-:W-:-:S04]  /*e8b00*/  IMAD.WIDE R196, R0, 0x4, R2 ;  /* 0x0000000400c47825 */ /* 0x000fc800078e0202 */
[----:B------:R-:W-:-:S04]  /*e8b10*/  IMAD.WIDE R232, R0, 0x4, R4 ;  /* 0x0000000400e87825 */ /* 0x000fc800078e0204 */
[----:B------:R-:W-:Y:S01]  /*e8b20*/  IMAD.WIDE R234, R0, 0x4, R6 ;  /* 0x0000000400ea7825 */ /* 0x000fe200078e0206 */
[----:B----4-:R4:W-:Y:S04]  /*e8b30*/  @P0 STG.E desc[UR60][R196.64], R16 ;  /* 0x00000010c4000986 */ /* 0x0109e8000c10193c */
[----:B---3--:R-:W-:Y:S04]  /*e8b40*/  @P3 STG.E desc[UR60][R232.64], R245 ;  /* 0x000000f5e8003986 */ /* 0x008fe8000c10193c */
[----:B------:R3:W-:Y:S01]  /*e8b50*/  @P5 STG.E desc[UR60][R234.64], R238 ;  /* 0x000000eeea005986 */ /* 0x0007e2000c10193c */
[----:B------:R-:W-:-:S03]  /*e8b60*/  ISETP.LT.AND P5, PT, R17, R236, !P6 ;  /* 0x000000ec1100720c */ /* 0x000fc600077a1270 */
[----:B------:R-:W2:Y:S01]  /*e8b70*/  LDL.LU R236, [R1+0x14c4] ;  /* 0x0014c40001ec7983 */ /* 0x000ea20000300800 */
[----:B----4-:R-:W-:-:S04]  /*e8b80*/  IMAD.WIDE R196, R0, 0x4, R8 ;  /* 0x0000000400c47825 */ /* 0x010fc800078e0208 */
[----:B------:R-:W-:Y:S01]  /*e8b90*/  VIADD R16, R10, 0x6b ;  /* 0x0000006b0a107836 */ /* 0x000fe20000000000 */
[----:B------:R-:W-:Y:S02]  /*e8ba0*/  ISETP.LT.AND P0, PT, R13, R244, !P6 ;  /* 0x000000f40d00720c */ /* 0x000fe40007701270 */
[----:B------:R-:W-:Y:S01]  /*e8bb0*/  ISETP.LT.AND P3, PT, R11, R239, !P6 ;  /* 0x000000ef0b00720c */ /* 0x000fe20007761270 */
[----:B---3--:R-:W3:Y:S01]  /*e8bc0*/  LDC R238, c[0x0][0x228] ;  /* 0x00008a00ffee7b82 */ /* 0x008ee20000000800 */
[----:B------:R4:W-:Y:S01]  /*e8bd0*/  @P4 STG.E desc[UR60][R196.64], R252 ;  /* 0x000000fcc4004986 */ /* 0x0009e2000c10193c */
[----:B-1----:R-:W-:Y:S02]  /*e8be0*/  ISETP.GE.AND P4, PT, R16, R199, PT ;  /* 0x000000c71000720c */ /* 0x002fe40003f86270 */
[----:B------:R-:W-:-:S04]  /*e8bf0*/  ISETP.LT.AND P6, PT, R15, R237, !P6 ;  /* 0x000000ed0f00720c */ /* 0x000fc800077c1270 */
[----:B------:R-:W1:Y:S01]  /*e8c00*/  LDC R244, c[0x0][0x22c] ;  /* 0x00008b00fff47b82 */ /* 0x000e620000000800 */
[----:B------:R-:W-:-:S07]  /*e8c10*/  IADD3 R0, R0, R14, RZ ;  /* 0x0000000e00007210 */ /* 0x000fce0007ffe0ff */
[----:B------:R-:W3:Y:S08]  /*e8c20*/  LDC R245, c[0x0][0x228] ;  /* 0x00008a00fff57b82 */ /* 0x000ef00000000800 */
[----:B------:R-:W3:Y:S01]  /*e8c30*/  LDC R239, c[0x0][0x228] ;  /* 0x00008a00ffef7b82 */ /* 0x000ee20000000800 */
[----:B----4-:R-:W4:Y:S04]  /*e8c40*/  LDL.LU R252, [R1+0x10d4] ;  /* 0x0010d40001fc7983 */ /* 0x010f280000300800 */
[----:B------:R-:W3:Y:S04]  /*e8c50*/  LDL.LU R16, [R1+0x18c4] ;  /* 0x0018c40001107983 */ /* 0x000ee80000300800 */
[----:B------:R-:W4:Y:S04]  /*e8c60*/  LDL.LU R199, [R1+0xcc4] ;  /* 0x000cc40001c77983 */ /* 0x000f280000300800 */
[----:B------:R-:W2:Y:S01]  /*e8c70*/  LDL.LU R237, [R1+0x1cb4] ;  /* 0x001cb40001ed7983 */ /* 0x000ea20000300800 */
[----:B------:R-:W-:-:S04]  /*e8c80*/  IMAD.WIDE R196, R0, 0x4, R2 ;  /* 0x0000000400c47825 */ /* 0x000fc800078e0202 */
[----:B------:R-:W-:-:S04]  /*e8c90*/  IMAD.WIDE R232, R0, 0x4, R4 ;  /* 0x0000000400e87825 */ /* 0x000fc800078e0204 */
[----:B------:R-:W-:Y:S01]  /*e8ca0*/  IMAD.WIDE R234, R0, 0x4, R6 ;  /* 0x0000000400ea7825 */ /* 0x000fe200078e0206 */
[----:B--2---:R2:W-:Y:S04]  /*e8cb0*/  @P3 STG.E desc[UR60][R196.64], R237 ;  /* 0x000000edc4003986 */ /* 0x0045e8000c10193c */
[----:B---3--:R3:W-:Y:S01]  /*e8cc0*/  @P0 STG.E desc[UR60][R232.64], R16 ;  /* 0x00000010e8000986 */ /* 0x0087e2000c10193c */
[----:B------:R-:W-:-:S03]  /*e8cd0*/  ISETP.LT.AND P3, PT, R13, R247, !P4 ;  /* 0x000000f70d00720c */ /* 0x000fc60006761270 */
[----:B------:R1:W-:Y:S04]  /*e8ce0*/  @P5 STG.E desc[UR60][R234.64], R236 ;  /* 0x000000ecea005986 */ /* 0x0003e8000c10193c */
[----:B------:R-:W4:Y:S01]  /*e8cf0*/  LDL.LU R247, [R1+0xd4] ;  /* 0x0000d40001f77983 */ /* 0x000f220000300800 */
[----:B------:R-:W-:-:S03]  /*e8d00*/  ISETP.LT.AND P0, PT, R11, R246, !P4 ;  /* 0x000000f60b00720c */ /* 0x000fc60006701270 */
[----:B------:R-:W4:Y:S01]  /*e8d10*/  LDL.LU R246, [R1+0x4d4] ;  /* 0x0004d40001f67983 */ /* 0x000f220000300800 */
[----:B--2---:R-:W2:Y:S01]  /*e8d20*/  LDC.64 R196, c[0x0][0x228] ;  /* 0x00008a00ffc47b82 */ /* 0x004ea20000000a00 */
[----:B---3--:R-:W-:-:S04]  /*e8d30*/  IMAD.WIDE R232, R0, 0x4, R8 ;  /* 0x0000000400e87825 */ /* 0x008fc800078e0208 */
[----:B------:R-:W-:-:S03]  /*e8d40*/  VIADD R16, R10, 0x6c ;  /* 0x0000006c0a107836 */ /* 0x000fc60000000000 */
[----:B-1----:R-:W1:Y:S08]  /*e8d50*/  LDC R236, c[0x0][0x228] ;  /* 0x00008a00ffec7b82 */ /* 0x002e700000000800 */
[----:B------:R-:W3:Y:S01]  /*e8d60*/  LDC R237, c[0x0][0x228] ;  /* 0x00008a00ffed7b82 */ /* 0x000ee20000000800 */
[----:B----4-:R4:W-:Y:S01]  /*e8d70*/  @P6 STG.E desc[UR60][R232.64], R199 ;  /* 0x000000c7e8006986 */ /* 0x0109e2000c10193c */
[----:B------:R-:W-:-:S03]  /*e8d80*/  ISETP.GE.AND P6, PT, R16, R244, PT ;  /* 0x000000f41000720c */ /* 0x000fc60003fc6270 */
[----:B------:R-:W2:Y:S01]  /*e8d90*/  LDL.LU R16, [R1+0x8c4] ;  /* 0x0008c40001107983 */ /* 0x000ea20000300800 */
[----:B------:R-:W-:Y:S02]  /*e8da0*/  IADD3 R0, R0, R14, RZ ;  /* 0x0000000e00007210 */ /* 0x000fe40007ffe0ff */
[----:B------:R-:W-:Y:S02]  /*e8db0*/  ISETP.LT.AND P5, PT, R17, R238, !P4 ;  /* 0x000000ee1100720c */ /* 0x000fe400067a1270 */
[----:B------:R-:W-:Y:S01]  /*e8dc0*/  ISETP.LT.AND P4, PT, R15, R198, !P4 ;  /* 0x000000c60f00720c */ /* 0x000fe20006781270 */
[----:B------:R-:W3:Y:S08]  /*e8dd0*/  LDC R238, c[0x0][0x228] ;  /* 0x00008a00ffee7b82 */ /* 0x000ef00000000800 */
[----:B------:R-:W3:Y:S01]  /*e8de0*/  LDC R244, c[0x0][0x228] ;  /* 0x00008a00fff47b82 */ /* 0x000ee20000000800 */
[----:B----4-:R-:W-:-:S04]  /*e8df0*/  IMAD.WIDE R198, R0, 0x4, R2 ;  /* 0x0000000400c67825 */ /* 0x010fc800078e0202 */
[----:B------:R-:W-:-:S04]  /*e8e00*/  IMAD.WIDE R232, R0, 0x4, R4 ;  /* 0x0000000400e87825 */ /* 0x000fc800078e0204 */
[----:B------:R-:W-:Y:S01]  /*e8e10*/  IMAD.WIDE R234, R0, 0x4, R6 ;  /* 0x0000000400ea7825 */ /* 0x000fe200078e0206 */
[----:B------:R4:W-:Y:S01]  /*e8e20*/  @P0 STG.E desc[UR60][R198.64], R252 ;  /* 0x000000fcc6000986 */ /* 0x0009e2000c10193c */
[----:B------:R-:W-:-:S03]  /*e8e30*/  ISETP.LT.AND P0, PT, R13, R245, !P6 ;  /* 0x000000f50d00720c */ /* 0x000fc60007701270 */
[----:B----4-:R-:W4:Y:S04]  /*e8e40*/  LDL.LU R252, [R1+0xcc8] ;  /* 0x000cc80001fc7983 */ /* 0x010f280000300800 */
[----:B------:R-:W4:Y:S01]  /*e8e50*/  LDL.LU R245, [R1+0x14c8] ;  /* 0x0014c80001f57983 */ /* 0x000f220000300800 */
[----:B------:R-:W4:Y:S03]  /*e8e60*/  LDC.64 R198, c[0x0][0x228] ;  /* 0x00008a00ffc67b82 */ /* 0x000f260000000a00 */
[----:B--2---:R2:W-:Y:S04]  /*e8e70*/  @P3 STG.E desc[UR60][R232.64], R16 ;  /* 0x00000010e8003986 */ /* 0x0045e8000c10193c */
[----:B------:R3:W-:Y:S01]  /*e8e80*/  @P5 STG.E desc[UR60][R234.64], R246 ;  /* 0x000000f6ea005986 */ /* 0x0007e2000c10193c */
[----:B--2---:R-:W-:-:S04]  /*e8e90*/  IMAD.WIDE R232, R0, 0x4, R8 ;  /* 0x0000000400e87825 */ /* 0x004fc800078e0208 */
[----:B------:R-:W-:Y:S01]  /*e8ea0*/  VIADD R16, R10, 0x6d ;  /* 0x0000006d0a107836 */ /* 0x000fe20000000000 */
[----:B------:R-:W-:Y:S02]  /*e8eb0*/  ISETP.LT.AND P3, PT, R11, R239, !P6 ;  /* 0x000000ef0b00720c */ /* 0x000fe40007761270 */
[----:B------:R-:W-:Y:S02]  /*e8ec0*/  IADD3 R0, R0, R14, RZ ;  /* 0x0000000e00007210 */ /* 0x000fe40007ffe0ff */
[----:B-1----:R-:W-:Y:S01]  /*e8ed0*/  ISETP.LT.AND P5, PT, R17, R236, !P6 ;  /* 0x000000ec1100720c */ /* 0x002fe200077a1270 */
[----:B------:R1:W-:Y:S01]  /*e8ee0*/  @P4 STG.E desc[UR60][R232.64], R247 ;  /* 0x000000f7e8004986 */ /* 0x0003e2000c10193c */
[----:B------:R-:W-:-:S03]  /*e8ef0*/  ISETP.GE.AND P4, PT, R16, R197, PT ;  /* 0x000000c51000720c */ /* 0x000fc60003f86270 */
[----:B------:R-:W2:Y:S04]  /*e8f00*/  LDL.LU R16, [R1+0x1cb8] ;  /* 0x001cb80001107983 */ /* 0x000ea80000300800 */
[----:B------:R-:W4:Y:S01]  /*e8f10*/  LDL.LU R197, [R1+0x18c8] ;  /* 0x0018c80001c57983 */ /* 0x000f220000300800 */
[----:B---3--:R-:W-:Y:S01]  /*e8f20*/  ISETP.LT.AND P6, PT, R15, R237, !P6 ;  /* 0x000000ed0f00720c */ /* 0x008fe200077c1270 */
[----:B------:R-:W-:-:S04]  /*e8f30*/  IMAD.WIDE R234, R0, 0x4, R4 ;  /* 0x0000000400ea7825 */ /* 0x000fc800078e0204 */
[C---:B------:R-:W-:Y:S01]  /*e8f40*/  IMAD.WIDE R236, R0.reuse, 0x4, R6 ;  /* 0x0000000400ec7825 */ /* 0x040fe200078e0206 */
[----:B------:R-:W3:Y:S08]  /*e8f50*/  LDC R239, c[0x0][0x228] ;  /* 0x00008a00ffef7b82 */ /* 0x000ef00000000800 */
[----:B------:R-:W3:Y:S08]  /*e8f60*/  LDC R246, c[0x0][0x228] ;  /* 0x00008a00fff67b82 */ /* 0x000ef00000000800 */
[----:B-1----:R-:W1:Y:S01]  /*e8f70*/  LDC R247, c[0x0][0x228] ;  /* 0x00008a00fff77b82 */ /* 0x002e620000000800 */
[----:B------:R-:W-:-:S05]  /*e8f80*/  IMAD.WIDE R232, R0, 0x4, R2 ;  /* 0x0000000400e87825 */ /* 0x000fca00078e0202 */
[----:B--2---:R2:W-:Y:S04]  /*e8f90*/  @P3 STG.E desc[UR60][R232.64], R16 ;  /* 0x00000010e8003986 */ /* 0x0045e8000c10193c */
[----:B----4-:R-:W-:Y:S04]  /*e8fa0*/  @P0 STG.E desc[UR60][R234.64], R197 ;  /* 0x000000c5ea000986 */ /* 0x010fe8000c10193c */
[----:B------:R4:W-:Y:S01]  /*e8fb0*/  @P5 STG.E desc[UR60][R236.64], R245 ;  /* 0x000000f5ec005986 */ /* 0x0009e2000c10193c */
[----:B--2---:R-:W-:-:S04]  /*e8fc0*/  IMAD.WIDE R232, R0, 0x4, R8 ;  /* 0x0000000400e87825 */ /* 0x004fc800078e0208 */
[----:B------:R-:W-:Y:S01]  /*e8fd0*/  VIADD R16, R10, 0x6e ;  /* 0x0000006e0a107836 */ /* 0x000fe20000000000 */
[----:B----4-:R-:W2:Y:S04]  /*e8fe0*/  LDL.LU R236, [R1+0x8c8] ;  /* 0x0008c80001ec7983 */ /* 0x010ea80000300800 */
[----:B------:R-:W4:Y:S04]  /*e8ff0*/  LDL.LU R237, [R1+0x4d8] ;  /* 0x0004d80001ed7983 */ /* 0x000f280000300800 */
[----:B------:R3:W-:Y:S01]  /*e9000*/  @P6 STG.E desc[UR60][R232.64], R252 ;  /* 0x000000fce8006986 */ /* 0x0007e2000c10193c */
[----:B------:R-:W-:-:S02]  /*e9010*/  ISETP.LT.AND P0, PT, R11, R238, !P4 ;  /* 0x000000ee0b00720c */ /* 0x000fc40006701270 */
[----:B------:R-:W-:Y:S01]  /*e9020*/  ISETP.GE.AND P6, PT, R16, R199, PT ;  /* 0x000000c71000720c */ /* 0x000fe20003fc6270 */
[----:B------:R-:W1:Y:S08]  /*e9030*/  LDC R238, c[0x0][0x228] ;  /* 0x00008a00ffee7b82 */ /* 0x000e700000000800 */
[----:B------:R-:W1:Y:S01]  /*e9040*/  LDC R245, c[0x0][0x22c] ;  /* 0x00008b00fff57b82 */ /* 0x000e620000000800 */
[----:B---3--:R-:W3:Y:S04]  /*e9050*/  LDL.LU R252, [R1+0x18cc] ;  /* 0x0018cc0001fc7983 */ /* 0x008ee80000300800 */
[----:B------:R-:W2:Y:S04]  /*e9060*/  LDL.LU R16, [R1+0x10d8] ;  /* 0x0010d80001107983 */ /* 0x000ea80000300800 */
[----:B------:R-:W3:Y:S01]  /*e9070*/  LDL.LU R199, [R1+0xd8] ;  /* 0x0000d80001c77983 */ /* 0x000ee20000300800 */
[----:B------:R-:W-:-:S02]  /*e9080*/  ISETP.LT.AND P3, PT, R13, R244, !P4 ;  /* 0x000000f40d00720c */ /* 0x000fc40006761270 */
[----:B------:R-:W-:Y:S02]  /*e9090*/  IADD3 R0, R0, R14, RZ ;  /* 0x0000000e00007210 */ /* 0x000fe40007ffe0ff */
[----:B------:R-:W-:Y:S02]  /*e90a0*/  ISETP.LT.AND P5, PT, R17, R239, !P4 ;  /* 0x000000ef1100720c */ /* 0x000fe400067a1270 */
[----:B------:R-:W-:Y:S01]  /*e90b0*/  ISETP.LT.AND P4, PT, R15, R196, !P4 ;  /* 0x000000c40f00720c */ /* 0x000fe20006781270 */
[----:B------:R-:W3:Y:S08]  /*e90c0*/  LDC R239, c[0x0][0x228] ;  /* 0x00008a00ffef7b82 */ /* 0x000ef00000000800 */
[----:B------:R-:W3:Y:S01]  /*e90d0*/  LDC R244, c[0x0][0x228] ;  /* 0x00008a00fff47b82 */ /* 0x000ee20000000800 */
[----:B------:R-:W-:-:S04]  /*e90e0*/  IMAD.WIDE R196, R0, 0x4, R2 ;  /* 0x0000000400c47825 */ /* 0x000fc800078e0202 */
[----:B------:R-:W-:-:S04]  /*e90f0*/  IMAD.WIDE R232, R0, 0x4, R4 ;  /* 0x0000000400e87825 */ /* 0x000fc800078e0204 */
[----:B------:R-:W-:Y:S01]  /*e9100*/  IMAD.WIDE R234, R0, 0x4, R6 ;  /* 0x0000000400ea7825 */ /* 0x000fe200078e0206 */
[----:B--2---:R2:W-:Y:S04]  /*e9110*/  @P0 STG.E desc[UR60][R196.64], R16 ;  /* 0x00000010c4000986 */ /* 0x0045e8000c10193c */
[----:B------:R3:W-:Y:S01]  /*e9120*/  @P3 STG.E desc[UR60][R232.64], R236 ;  /* 0x000000ece8003986 */ /* 0x0007e2000c10193c */
[----:B------:R-:W-:-:S03]  /*e9130*/  ISETP.LT.AND P3, PT, R11, R246, !P6 ;  /* 0x000000f60b00720c */ /* 0x000fc60007761270 */
[----:B----4-:R4:W-:Y:S04]  /*e9140*/  @P5 STG.E desc[UR60][R234.64], R237 ;  /* 0x000000edea005986 */ /* 0x0109e8000c10193c */
[----:B------:R-:W4:Y:S01]  /*e9150*/  LDL.LU R246, [R1+0xccc] ;  /* 0x000ccc0001f67983 */ /* 0x000f220000300800 */
[----:B-1----:R-:W-:-:S03]  /*e9160*/  ISETP.LT.AND P5, PT, R17, R238, !P6 ;  /* 0x000000ee1100720c */ /* 0x002fc600077a1270 */
[----:B------:R-:W4:Y:S01]  /*e9170*/  LDL.LU R238, [R1+0x14cc] ;  /* 0x0014cc0001ee7983 */ /* 0x000f220000300800 */
[----:B--2---:R-:W-:Y:S02]  /*e9180*/  VIADD R16, R10, 0x6f ;  /* 0x0000006f0a107836 */ /* 0x004fe40000000000 */
[----:B---3--:R-:W-:Y:S01]  /*e9190*/  IMAD.WIDE R232, R0, 0x4, R8 ;  /* 0x0000000400e87825 */ /* 0x008fe200078e0208 */
[----:B------:R-:W1:Y:S08]  /*e91a0*/  LDC R236, c[0x0][0x228] ;  /* 0x00008a00ffec7b82 */ /* 0x000e700000000800 */
[----:B------:R-:W2:Y:S01]  /*e91b0*/  LDC.64 R196, c[0x0][0x228] ;  /* 0x00008a00ffc47b82 */ /* 0x000ea20000000a00 */
[----:B------:R-:W-:-:S07]  /*e91c0*/  ISETP.LT.AND P0, PT, R13, R247, !P6 ;  /* 0x000000f70d00720c */ /* 0x000fce0007701270 */
[----:B----4-:R-:W3:Y:S01]  /*e91d0*/  LDC R237, c[0x0][0x228] ;  /* 0x00008a00ffed7b82 */ /* 0x010ee20000000800 */
[----:B------:R4:W-:Y:S01]  /*e91e0*/  @P4 STG.E desc[UR60][R232.64], R199 ;  /* 0x000000c7e8004986 */ /* 0x0009e2000c10193c */
[----:B------:R-:W-:-:S03]  /*e91f0*/  ISETP.GE.AND P4, PT, R16, R245, PT ;  /* 0x000000f51000720c */ /* 0x000fc60003f86270 */
[----:B------:R-:W2:Y:S01]  /*e9200*/  LDL.LU R16, [R1+0x1cbc] ;  /* 0x001cbc0001107983 */ /* 0x000ea20000300800 */
[----:B------:R-:W-:Y:S02]  /*e9210*/  IADD3 R0, R0, R14, RZ ;  /* 0x0000000e00007210 */ /* 0x000fe40007ffe0ff */
[----:B------:R-:W-:Y:S01]  /*e9220*/  ISETP.LT.AND P6, PT, R15, R198, !P6 ;  /* 0x000000c60f00720c */ /* 0x000fe200077c1270 */
[----:B------:R-:W3:Y:S02]  /*e9230*/  LDC R247, c[0x0][0x228] ;  /* 0x00008a00fff77b82 */ /* 0x000ee40000000800 */
[----:B----4-:R-:W-:-:S04]  /*e9240*/  IMAD.WIDE R198, R0, 0x4, R2 ;  /* 0x0000000400c67825 */ /* 0x010fc800078e0202 */
[C---:B------:R-:W-:Y:S02]  /*e9250*/  IMAD.WIDE R234, R0.reuse, 0x4, R6 ;  /* 0x0000000400ea7825 */ /* 0x040fe400078e0206 */
[----:B------:R-:W4:Y:S02]  /*e9260*/  LDC R245, c[0x0][0x228] ;  /* 0x00008a00fff57b82 */ /* 0x000f240000000800 */
[C---:B------:R-:W-:Y:S01]  /*e9270*/  IMAD.WIDE R232, R0.reuse, 0x4, R4 ;  /* 0x0000000400e87825 */ /* 0x040fe200078e0204 */
[----:B--2---:R2:W-:Y:S04]  /*e9280*/  @P3 STG.E desc[UR60][R198.64], R16 ;  /* 0x00000010c6003986 */ /* 0x0045e8000c10193c */
[----:B------:R3:W-:Y:S04]  /*e9290*/  @P0 STG.E desc[UR60][R232.64], R252 ;  /* 0x000000fce8000986 */ /* 0x0007e8000c10193c */
[----:B------:R4:W-:Y:S01]  /*e92a0*/  @P5 STG.E desc[UR60][R234.64], R238 ;  /* 0x000000eeea005986 */ /* 0x0009e2000c10193c */
[----:B-1----:R-:W-:Y:S01]  /*e92b0*/  ISETP.LT.AND P5, PT, R17, R236, !P4 ;  /* 0x000000ec1100720c */ /* 0x002fe200067a1270 */
[----:B--2---:R-:W-:-:S04]  /*e92c0*/  IMAD.WIDE R198, R0, 0x4, R8 ;  /* 0x0000000400c67825 */ /* 0x004fc800078e0208 */
[----:B------:R-:W-:Y:S01]  /*e92d0*/  VIADD R16, R10, 0x70 ;  /* 0x000000700a107836 */ /* 0x000fe20000000000 */
[----:B---3--:R-:W2:Y:S04]  /*e92e0*/  LDL.LU R252, [R1+0xdc] ;  /* 0x0000dc0001fc7983 */ /* 0x008ea80000300800 */
[----:B------:R-:W3:Y:S04]  /*e92f0*/  LDL.LU R236, [R1+0x4dc] ;  /* 0x0004dc0001ec7983 */ /* 0x000ee80000300800 */
[----:B------:R1:W-:Y:S01]  /*e9300*/  @P6 STG.E desc[UR60][R198.64], R246 ;  /* 0x000000f6c6006986 */ /* 0x0003e2000c10193c */
[----:B----4-:R-:W4:Y:S01]  /*e9310*/  LDC R238, c[0x0][0x228] ;  /* 0x00008a00ffee7b82 */ /* 0x010f220000000800 */
[----:B------:R-:W-:-:S02]  /*e9320*/  ISETP.GE.AND P6, PT, R16, R197, PT ;  /* 0x000000c51000720c */ /* 0x000fc40003fc6270 */
[----:B-1----:R-:W2:Y:S04]  /*e9330*/  LDL.LU R246, [R1+0x1cc0] ;  /* 0x001cc00001f67983 */ /* 0x002ea80000300800 */
[----:B------:R-:W4:Y:S04]  /*e9340*/  LDL.LU R16, [R1+0x10dc] ;  /* 0x0010dc0001107983 */ /* 0x000f280000300800 */
[----:B------:R-:W3:Y:S01]  /*e9350*/  LDL.LU R197, [R1+0x8cc] ;  /* 0x0008cc0001c57983 */ /* 0x000ee20000300800 */
[----:B------:R-:W-:Y:S02]  /*e9360*/  ISETP.LT.AND P0, PT, R11, R239, !P4 ;  /* 0x000000ef0b00720c */ /* 0x000fe40006701270 */
[----:B------:R-:W1:Y:S01]  /*e9370*/  LDC R239, c[0x0][0x22c] ;  /* 0x00008b00ffef7b82 */ /* 0x000e620000000800 */
[----:B------:R-:W-:-:S02]  /*e9380*/  ISETP.LT.AND P3, PT, R13, R244, !P4 ;  /* 0x000000f40d00720c */ /* 0x000fc40006761270 */
[----:B------:R-:W-:Y:S02]  /*e9390*/  IADD3 R0, R0, R14, RZ ;  /* 0x0000000e00007210 */ /* 0x000fe40007ffe0ff */
[----:B------:R-:W-:-:S03]  /*e93a0*/  ISETP.LT.AND P4, PT, R15, R237, !P4 ;  /* 0x000000ed0f00720c */ /* 0x000fc60006781270 */
[----:B------:R-:W1:Y:S01]  /*e93b0*/  LDC R244, c[0x0][0x228] ;  /* 0x00008a00fff47b82 */ /* 0x000e620000000800 */
[----:B------:R-:W-:-:S04]  /*e93c0*/  IMAD.WIDE R198, R0, 0x4, R2 ;  /* 0x0000000400c67825 */ /* 0x000fc800078e0202 */
[----:B------:R-:W-:-:S04]  /*e93d0*/  IMAD.WIDE R232, R0, 0x4, R4 ;  /* 0x0000000400e87825 */ /* 0x000fc800078e0204 */
[----:B------:R-:W-:Y:S01]  /*e93e0*/  IMAD.WIDE R234, R0, 0x4, R6 ;  /* 0x0000000400ea7825 */ /* 0x000fe200078e0206 */
[----:B------:R-:W1:Y:S01]  /*e93f0*/  LDC R237, c[0x0][0x228] ;  /* 0x00008a00ffed7b82 */ /* 0x000e620000000800 */
[----:B----4-:R4:W-:Y:S04]  /*e9400*/  @P0 STG.E desc[UR60][R198.64], R16 ;  /* 0x00000010c6000986 */ /* 0x0109e8000c10193c */
[----:B---3--:R3:W-:Y:S01]  /*e9410*/  @P3 STG.E desc[UR60][R232.64], R197 ;  /* 0x000000c5e8003986 */ /* 0x0087e2000c10193c */
[----:B------:R-:W-:-:S03]  /*e9420*/  ISETP.LT.AND P0, PT, R13, R247, !P6 ;  /* 0x000000f70d00720c */ /* 0x000fc60007701270 */
[----:B------:R1:W-:Y:S04]  /*e9430*/  @P5 STG.E desc[UR60][R234.64], R236 ;  /* 0x000000ecea005986 */ /* 0x0003e8000c10193c */
[----:B------:R-:W2:Y:S01]  /*e9440*/  LDL.LU R247, [R1+0xcd0] ;  /* 0x000cd00001f77983 */ /* 0x000ea20000300800 */
[----:B------:R-:W-:-:S03]  /*e9450*/  ISETP.LT.AND P5, PT, R17, R238, !P6 ;  /* 0x000000ee1100720c */ /* 0x000fc600077a1270 */
[----:B------:R-:W2:Y:S01]  /*e9460*/  LDL.LU R238, [R1+0x14d0] ;  /* 0x0014d00001ee7983 */ /* 0x000ea20000300800 */
[----:B----4-:R-:W-:Y:S02]  /*e9470*/  VIADD R16, R10, 0x71 ;  /* 0x000000710a107836 */ /* 0x010fe40000000000 */
[----:B---3--:R-:W-:Y:S01]  /*e9480*/  IMAD.WIDE R232, R0, 0x4, R8 ;  /* 0x0000000400e87825 */ /* 0x008fe200078e0208 */
[----:B------:R-:W-:Y:S01]  /*e9490*/  ISETP.LT.AND P3, PT, R11, R245, !P6 ;  /* 0x000000f50b00720c */ /* 0x000fe20007761270 */
[----:B------:R-:W3:Y:S08]  /*e94a0*/  LDC.64 R198, c[0x0][0x228] ;  /* 0x00008a00ffc67b82 */ /* 0x000ef00000000a00 */
[----:B-1----:R-:W1:Y:S01]  /*e94b0*/  LDC R236, c[0x0][0x228] ;  /* 0x00008a00ffec7b82 */ /* 0x002e620000000800 */
[----:B--2---:R2:W-:Y:S01]  /*e94c0*/  @P4 STG.E desc[UR60][R232.64], R252 ;  /* 0x000000fce8004986 */ /* 0x0045e2000c10193c */
[----:B------:R-:W-:-:S02]  /*e94d0*/  ISETP.GE.AND P4, PT, R16, R239, PT ;  /* 0x000000ef1000720c */ /* 0x000fc40003f86270 */
[----:B------:R-:W-:Y:S02]  /*e94e0*/  IADD3 R0, R0, R14, RZ ;  /* 0x0000000e00007210 */ /* 0x000fe40007ffe0ff */
[----:B------:R-:W-:Y:S02]  /*e94f0*/  ISETP.LT.AND P6, PT, R15, R196, !P6 ;  /* 0x000000c40f00720c */ /* 0x000fe400077c1270 */
[----:B------:R-:W4:Y:S08]  /*e9500*/  LDC R239, c[0x0][0x228] ;  /* 0x00008a00ffef7b82 */ /* 0x000f300000000800 */
[----:B------:R-:W4:Y:S01]  /*e9510*/  LDC R245, c[0x0][0x228] ;  /* 0x00008a00fff57b82 */ /* 0x000f220000000800 */
[----:B--2---:R-:W2:Y:S04]  /*e9520*/  LDL.LU R252, [R1+0x8d0] ;  /* 0x0008d00001fc7983 */ /* 0x004ea80000300800 */
[----:B------:R-:W3:Y:S01]  /*e9530*/  LDL.LU R16, [R1+0x18d0] ;  /* 0x0018d00001107983 */ /* 0x000ee20000300800 */
[----:B------:R-:W-:-:S05]  /*e9540*/  IMAD.WIDE R196, R0, 0x4, R2 ;  /* 0x0000000400c47825 */ /* 0x000fca00078e0202 */
[----:B------:R1:W-:Y:S02]  /*e9550*/  @P3 STG.E desc[UR60][R196.64], R246 ;  /* 0x000000f6c4003986 */ /* 0x0003e4000c10193c */
[----:B-1----:R-:W1:Y:S01]  /*e9560*/  LDC R246, c[0x0][0x228] ;  /* 0x00008a00fff67b82 */ /* 0x002e620000000800 */
[----:B------:R-:W-:-:S04]  /*e9570*/  IMAD.WIDE R232, R0, 0x4, R4 ;  /* 0x0000000400e87825 */ /* 0x000fc800078e0204 */
[----:B------:R-:W-:-:S03]  /*e9580*/  IMAD.WIDE R234, R0, 0x4, R6 ;  /* 0x0000000400ea7825 */ /* 0x000fc600078e0206 */
[----:B------:R-:W4:Y:S01]  /*e9590*/  LDC.64 R196, c[0x0][0x228] ;  /* 0x00008a00ffc47b82 */ /* 0x000f220000000a00 */
[----:B-1----:R-:W-:Y:S02]  /*e95a0*/  ISETP.LT.AND P3, PT, R13, R246, !P4 ;  /* 0x000000f60d00720c */ /* 0x002fe40006761270 */
[----:B------:R-:W4:Y:S04]  /*e95b0*/  LDL.LU R246, [R1+0xe0] ;  /* 0x0000e00001f67983 */ /* 0x000f280000300800 */
[----:B---3--:R1:W-:Y:S04]  /*e95c0*/  @P0 STG.E desc[UR60][R232.64], R16 ;  /* 0x00000010e8000986 */ /* 0x0083e8000c10193c */
[----:B------:R3:W-:Y:S01]  /*e95d0*/  @P5 STG.E desc[UR60][R234.64], R238 ;  /* 0x000000eeea005986 */ /* 0x0007e2000c10193c */
[----:B-1----:R-:W-:-:S04]  /*e95e0*/  IMAD.WIDE R232, R0, 0x4, R8 ;  /* 0x0000000400e87825 */ /* 0x002fc800078e0208 */
[----:B------:R-:W-:Y:S01]  /*e95f0*/  VIADD R16, R10, 0x72 ;  /* 0x000000720a107836 */ /* 0x000fe20000000000 */
[----:B---3--:R-:W1:Y:S01]  /*e9600*/  LDC R238, c[0x0][0x228] ;  /* 0x00008a00ffee7b82 */ /* 0x008e620000000800 */
[----:B------:R3:W-:Y:S03]  /*e9610*/  @P6 STG.E desc[UR60][R232.64], R247 ;  /* 0x000000f7e8006986 */ /* 0x0007e6000c10193c */
[----:B------:R-:W-:Y:S02]  /*e9620*/  ISETP.GE.AND P6, PT, R16, R199, PT ;  /* 0x000000c71000720c */ /* 0x000fe40003fc6270 */
[----:B------:R-:W2:Y:S04]  /*e9630*/  LDL.LU R16, [R1+0x10e0] ;  /* 0x0010e00001107983 */ /* 0x000ea80000300800 */
[----:B------:R-:W4:Y:S01]  /*e9640*/  LDL.LU R199, [R1+0x4e0] ;  /* 0x0004e00001c77983 */ /* 0x000f220000300800 */
[----:B------:R-:W-:-:S02]  /*e9650*/  ISETP.LT.AND P0, PT, R11, R244, !P4 ;  /* 0x000000f40b00720c */ /* 0x000fc40006701270 */
[----:B------:R-:W-:Y:S02]  /*e9660*/  IADD3 R0, R0, R14, RZ ;  /* 0x0000000e00007210 */ /* 0x000fe40007ffe0ff */
[----:B------:R-:W-:Y:S02]  /*e9670*/  ISETP.LT.AND P5, PT, R17, R236, !P4 ;  /* 0x000000ec1100720c */ /* 0x000fe400067a1270 */
[----:B------:R-:W-:Y:S01]  /*e9680*/  ISETP.LT.AND P4, PT, R15, R237, !P4 ;  /* 0x000000ed0f00720c */ /* 0x000fe20006781270 */
[----:B------:R-:W1:Y:S08]  /*e9690*/  LDC R244, c[0x0][0x228] ;  /* 0x00008a00fff47b82 */ /* 0x000e700000000800 */
[----:B---3--:R-:W3:Y:S01]  /*e96a0*/  LDC R247, c[0x0][0x228] ;  /* 0x00008a00fff77b82 */ /* 0x008ee20000000800 */
[----:B------:R-:W-:-:S04]  /*e96b0*/  IMAD.WIDE R232, R0, 0x4, R2 ;  /* 0x0000000400e87825 */ /* 0x000fc800078e0202 */
[----:B------:R-:W-:-:S04]  /*e96c0*/  IMAD.WIDE R234, R0, 0x4, R4 ;  /* 0x0000000400ea7825 */ /* 0x000fc800078e0204 */
[C---:B------:R-:W-:Y:S01]  /*e96d0*/  IMAD.WIDE R236, R0.reuse, 0x4, R6 ;  /* 0x0000000400ec7825 */ /* 0x040fe200078e0206 */
[----:B--2---:R2:W-:Y:S04]  /*e96e0*/  @P0 STG.E desc[UR60][R232.64], R16 ;  /* 0x00000010e8000986 */ /* 0x0045e8000c10193c */
[----:B------:R3:W-:Y:S04]  /*e96f0*/  @P3 STG.E desc[UR60][R234.64], R252 ;  /* 0x000000fcea003986 */ /* 0x0007e8000c10193c */
[----:B----4-:R4:W-:Y:S01]  /*e9700*/  @P5 STG.E desc[UR60][R236.64], R199 ;  /* 0x000000c7ec005986 */ /* 0x0109e2000c10193c */
[----:B-1----:R-:W-:Y:S01]  /*e9710*/  ISETP.LT.AND P5, PT, R17, R238, !P6 ;  /* 0x000000ee1100720c */ /* 0x002fe200077a1270 */
[----:B--2---:R-:W-:-:S04]  /*e9720*/  IMAD.WIDE R232, R0, 0x4, R8 ;  /* 0x0000000400e87825 */ /* 0x004fc800078e0208 */
[----:B------:R-:W-:Y:S01]  /*e9730*/  VIADD R16, R10, 0x73 ;  /* 0x000000730a107836 */ /* 0x000fe20000000000 */
[----:B---3--:R-:W2:Y:S04]  /*e9740*/  LDL.LU R252, [R1+0xcd4] ;  /* 0x000cd40001fc7983 */ /* 0x008ea80000300800 */
[----:B----4-:R-:W3:Y:S04]  /*e9750*/  LDL.LU R237, [R1+0x14d4] ;  /* 0x0014d40001ed7983 */ /* 0x010ee80000300800 */
[----:B------:R1:W-:Y:S04]  /*e9760*/  @P4 STG.E desc[UR60][R232.64], R246 ;  /* 0x000000f6e8004986 */ /* 0x0003e8000c10193c */
[----:B------:R-:W4:Y:S01]  /*e9770*/  LDL.LU R238, [R1+0x18d4] ;  /* 0x0018d40001ee7983 */ /* 0x000f220000300800 */
[----:B------:R-:W-:Y:S01]  /*e9780*/  ISETP.GE.AND P4, PT, R16, R197, PT ;  /* 0x000000c51000720c */ /* 0x000fe20003f86270 */
[----:B------:R-:W3:Y:S02]  /*e9790*/  LDC R236, c[0x0][0x228] ;  /* 0x00008a00ffec7b82 */ /* 0x000ee40000000800 */
[----:B------:R-:W2:Y:S01]  /*e97a0*/  LDL.LU R197, [R1+0x1cc4] ;  /* 0x001cc40001c57983 */ /* 0x000ea20000300800 */
[----:B------:R-:W-:-:S05]  /*e97b0*/  ISETP.LT.AND P3, PT, R11, R239, !P6 ;  /* 0x000000ef0b00720c */ /* 0x000fca0007761270 */
[----:B------:R-:W3:Y:S01]  /*e97c0*/  LDC R239, c[0x0][0x22c] ;  /* 0x00008b00ffef7b82 */ /* 0x000ee20000000800 */
[----:B------:R-:W-:Y:S02]  /*e97d0*/  ISETP.LT.AND P0, PT, R13, R245, !P6 ;  /* 0x000000f50d00720c */ /* 0x000fe40007701270 */
[----:B------:R-:W-:Y:S02]  /*e97e0*/  IADD3 R0, R0, R14, RZ ;  /* 0x0000000e00007210 */ /* 0x000fe40007ffe0ff */
[----:B------:R-:W-:Y:S01]  /*e97f0*/  ISETP.LT.AND P6, PT, R15, R198, !P6 ;  /* 0x000000c60f00720c */ /* 0x000fe200077c1270 */
[----:B------:R-:W-:Y:S02]  /*e9800*/  VIADD R16, R10, 0x74 ;  /* 0x000000740a107836 */ /* 0x000fe40000000000 */
[----:B------:R-:W3:Y:S08]  /*e9810*/  LDC R245, c[0x0][0x228] ;  /* 0x00008a00fff57b82 */ /* 0x000ef00000000800 */
[----:B-1----:R-:W1:Y:S01]  /*e9820*/  LDC R246, c[0x0][0x228] ;  /* 0x00008a00fff67b82 */ /* 0x002e620000000800 */
[----:B------:R-:W-:-:S04]  /*e9830*/  IMAD.WIDE R198, R0, 0x4, R2 ;  /* 0x0000000400c67825 */ /* 0x000fc800078e0202 */
[----:B------:R-:W-:-:S04]  /*e9840*/  IMAD.WIDE R232, R0, 0x4, R4 ;  /* 0x0000000400e87825 */ /* 0x000fc800078e0204 */
[----:B------:R-:W-:Y:S01]  /*e9850*/  IMAD.WIDE R234, R0, 0x4, R6 ;  /* 0x0000000400ea7825 */ /* 0x000fe200078e0206 */
[----:B--2---:R2:W-:Y:S04]  /*e9860*/  @P3 STG.E desc[UR60][R198.64], R197 ;  /* 0x000000c5c6003986 */ /* 0x0045e8000c10193c */
[----:B----4-:R4:W-:Y:S01]  /*e9870*/  @P0 STG.E desc[UR60][R232.64], R238 ;  /* 0x000000eee8000986 */ /* 0x0109e2000c10193c */
[----:B------:R-:W-:-:S03]  /*e9880*/  ISETP.LT.AND P3, PT, R13, R247, !P4 ;  /* 0x000000f70d00720c */ /* 0x000fc60006761270 */
[----:B---3--:R3:W-:Y:S04]  /*e9890*/  @P5 STG.E desc[UR60][R234.64], R237 ;  /* 0x000000edea005986 */ /* 0x0087e8000c10193c */
[----:B------:R-:W3:Y:S01]  /*e98a0*/  LDL.LU R247, [R1+0x8d4] ;  /* 0x0008d40001f77983 */ /* 0x000ee20000300800 */
[----:B------:R-:W-:-:S03]  /*e98b0*/  ISETP.LT.AND P5, PT, R17, R236, !P4 ;  /* 0x000000ec1100720c */ /* 0x000fc600067a1270 */
[----:B------:R-:W3:Y:S01]  /*e98c0*/  LDL.LU R236, [R1+0x4e4] ;  /* 0x0004e40001ec7983 */ /* 0x000ee20000300800 */
[----:B--2---:R-:W2:Y:S01]  /*e98d0*/  LDC.64 R198, c[0x0][0x228] ;  /* 0x00008a00ffc67b82 */ /* 0x004ea20000000a00 */
[----:B----4-:R-:W-:Y:S01]  /*e98e0*/  IMAD.WIDE R232, R0, 0x4, R8 ;  /* 0x0000000400e87825 */ /* 0x010fe200078e0208 */
[----:B------:R-:W-:-:S06]  /*e98f0*/  ISETP.LT.AND P0, PT, R11, R244, !P4 ;  /* 0x000000f40b00720c */ /* 0x000fcc0006701270 */
[----:B---3--:R-:W3:Y:S08]  /*e9900*/  LDC R237, c[0x0][0x228] ;  /* 0x00008a00ffed7b82 */ /* 0x008ef00000000800 */
[----:B------:R-:W4:Y:S01]  /*e9910*/  LDC R238, c[0x0][0x228] ;  /* 0x00008a00ffee7b82 */ /* 0x000f220000000800 */
[----:B------:R1:W-:Y:S01]  /*e9920*/  @P6 STG.E desc[UR60][R232.64], R252 ;  /* 0x000000fce8006986 */ /* 0x0003e2000c10193c */
[----:B------:R-:W-:-:S02]  /*e9930*/  ISETP.GE.AND P6, PT, R16, R239, PT ;  /* 0x000000ef1000720c */ /* 0x000fc40003fc6270 */
[----:B------:R-:W-:Y:S02]  /*e9940*/  IADD3 R0, R0, R14, RZ ;  /* 0x0000000e00007210 */ /* 0x000fe40007ffe0ff */
[----:B------:R-:W-:Y:S02]  /*e9950*/  ISETP.LT.AND P4, PT, R15, R196, !P4 ;  /* 0x000000c40f00720c */ /* 0x000fe40006781270 */
[----:B------:R-:W4:Y:S08]  /*e9960*/  LDC R239, c[0x0][0x228] ;  /* 0x00008a00ffef7b82 */ /* 0x000f300000000800 */
[----:B------:R-:W4:Y:S01]  /*e9970*/  LDC R244, c[0x0][0x228] ;  /* 0x00008a00fff47b82 */ /* 0x000f220000000800 */
[----:B-1----:R-:W4:Y:S04]  /*e9980*/  LDL.LU R252, [R1+0x14d8] ;  /* 0x0014d80001fc7983 */ /* 0x002f280000300800 */
[----:B------:R-:W2:Y:S01]  /*e9990*/  LDL.LU R16, [R1+0x10e4] ;  /* 0x0010e40001107983 */ /* 0x000ea20000300800 */
[----:B------:R-:W-:-:S04]  /*e99a0*/  IMAD.WIDE R196, R0, 0x4, R2 ;  /* 0x0000000400c47825 */ /* 0x000fc800078e0202 */
[----:B------:R-:W-:-:S04]  /*e99b0*/  IMAD.WIDE R232, R0, 0x4, R4 ;  /* 0x0000000400e87825 */ /* 0x000fc800078e0204 */
[----:B------:R-:W-:Y:S01]  /*e99c0*/  IMAD.WIDE R234, R0, 0x4, R6 ;  /* 0x0000000400ea7825 */ /* 0x000fe200078e0206 */
[----:B--2---:R-:W-:Y:S01]  /*e99d0*/  @P0 STG.E desc[UR60][R196.64], R16 ;  /* 0x00000010c4000986 */ /* 0x004fe2000c10193c */
[----:B------:R-:W-:-:S03]  /*e99e0*/  ISETP.LT.AND P0, PT, R13, R246, !P6 ;  /* 0x000000f60d00720c */ /* 0x000fc60007701270 */
[----:B------:R-:W2:Y:S04]  /*e99f0*/  LDL.LU R246, [R1+0x18d8] ;  /* 0x0018d80001f67983 */ /* 0x000ea80000300800 */
[----:B------:R1:W-:Y:S04]  /*e9a00*/  @P3 STG.E desc[UR60][R232.64], R247 ;  /* 0x000000f7e8003986 */ /* 0x0003e8000c10193c */
[----:B-1----:R-:W4:Y:S01]  /*e9a10*/  LDL.LU R233, [R1+0xe4] ;  /* 0x0000e40001e97983 */ /* 0x002f220000300800 */
[----:B------:R-:W-:-:S04]  /*e9a20*/  IMAD.WIDE R196, R0, 0x4, R8 ;  /* 0x0000000400c47825 */ /* 0x000fc800078e0208 */
[----:B------:R-:W-:Y:S01]  /*e9a30*/  VIADD R16, R10, 0x75 ;  /* 0x000000750a107836 */ /* 0x000fe20000000000 */
[----:B------:R1:W-:Y:S04]  /*e9a40*/  @P5 STG.E desc[UR60][R234.64], R236 ;  /* 0x000000ecea005986 */ /* 0x0003e8000c10193c */
[----:B------:R-:W2:Y:S01]  /*e9a50*/  LDL.LU R247, [R1+0xcd8] ;  /* 0x000cd80001f77983 */ /* 0x000ea20000300800 */
[----:B------:R-:W-:Y:S02]  /*e9a60*/  ISETP.LT.AND P3, PT, R11, R245, !P6 ;  /* 0x000000f50b00720c */ /* 0x000fe40007761270 */
[----:B------:R-:W2:Y:S01]  /*e9a70*/  LDC R245, c[0x0][0x22c] ;  /* 0x00008b00fff57b82 */ /* 0x000ea20000000800 */
[----:B---3--:R-:W-:-:S07]  /*e9a80*/  ISETP.LT.AND P5, PT, R17, R237, !P6 ;  /* 0x000000ed1100720c */ /* 0x008fce00077a1270 */
[----:B-1----:R-:W1:Y:S01]  /*e9a90*/  LDC R236, c[0x0][0x228] ;  /* 0x00008a00ffec7b82 */ /* 0x002e620000000800 */
[----:B----4-:R3:W-:Y:S01]  /*e9aa0*/  @P4 STG.E desc[UR60][R196.64], R233 ;  /* 0x000000e9c4004986 */ /* 0x0107e2000c10193c */
[----:B------:R-:W-:-:S03]  /*e9ab0*/  ISETP.GE.AND P4, PT, R16, R199, PT ;  /* 0x000000c71000720c */ /* 0x000fc60003f86270 */
[----:B------:R-:W4:Y:S01]  /*e9ac0*/  LDL.LU R199, [R1+0x1cc8] ;  /* 0x001cc80001c77983 */ /* 0x000f220000300800 */
[----:B------:R-:W-:Y:S02]  /*e9ad0*/  IADD3 R0, R0, R14, RZ ;  /* 0x0000000e00007210 */ /* 0x000fe40007ffe0ff */
[----:B------:R-:W-:Y:S01]  /*e9ae0*/  ISETP.LT.AND P6, PT, R15, R238, !P6 ;  /* 0x000000ee0f00720c */ /* 0x000fe200077c1270 */
[----:B------:R-:W1:Y:S01]  /*e9af0*/  LDC R237, c[0x0][0x228] ;  /* 0x00008a00ffed7b82 */ /* 0x000e620000000800 */
[----:B------:R-:W2:Y:S01]  /*e9b00*/  LDL.LU R238, [R1+0x10e8] ;  /* 0x0010e80001ee7983 */ /* 0x000ea20000300800 */
[----:B---3--:R-:W-:-:S04]  /*e9b10*/  IMAD.WIDE R196, R0, 0x4, R2 ;  /* 0x0000000400c47825 */ /* 0x008fc800078e0202 */
[----:B------:R-:W-:-:S04]  /*e9b20*/  IMAD.WIDE R232, R0, 0x4, R4 ;  /* 0x0000000400e87825 */ /* 0x000fc800078e0204 */
[----:B------:R-:W-:-:S04]  /*e9b30*/  IMAD.WIDE R234, R0, 0x4, R6 ;  /* 0x0000000400ea7825 */ /* 0x000fc800078e0206 */
[----:B------:R-:W-:Y:S01]  /*e9b40*/  VIADD R16, R10, 0x76 ;  /* 0x000000760a107836 */ /* 0x000fe20000000000 */
[----:B----4-:R3:W-:Y:S04]  /*e9b50*/  @P3 STG.E desc[UR60][R196.64], R199 ;  /* 0x000000c7c4003986 */ /* 0x0107e8000c10193c */
[----:B--2---:R2:W-:Y:S04]  /*e9b60*/  @P0 STG.E desc[UR60][R232.64], R246 ;  /* 0x000000f6e8000986 */ /* 0x0045e8000c10193c */
[----:B------:R4:W-:Y:S01]  /*e9b70*/  @P5 STG.E desc[UR60][R234.64], R252 ;  /* 0x000000fcea005986 */ /* 0x0009e2000c10193c */
[----:B-1----:R-:W-:Y:S01]  /*e9b80*/  ISETP.LT.AND P5, PT, R17, R236, !P4 ;  /* 0x000000ec1100720c */ /* 0x002fe200067a1270 */
[----:B---3--:R-:W1:Y:S01]  /*e9b90*/  LDC.64 R196, c[0x0][0x228] ;  /* 0x00008a00ffc47b82 */ /* 0x008e620000000a00 */
[----:B--2---:R-:W-:Y:S01]  /*e9ba0*/  IMAD.WIDE R232, R0, 0x4, R8 ;  /* 0x0000000400e87825 */ /* 0x004fe200078e0208 */
[----:B----4-:R-:W2:Y:S04]  /*e9bb0*/  LDL.LU R252, [R1+0x1ccc] ;  /* 0x001ccc0001fc7983 */ /* 0x010ea80000300800 */
[----:B------:R-:W3:Y:S01]  /*e9bc0*/  LDL.LU R236, [R1+0x4e8] ;  /* 0x0004e80001ec7983 */ /* 0x000ee20000300800 */
[----:B------:R-:W-:-:S02]  /*e9bd0*/  ISETP.LT.AND P3, PT, R13, R244, !P4 ;  /* 0x000000f40d00720c */ /* 0x000fc40006761270 */
[----:B------:R-:W-:Y:S01]  /*e9be0*/  ISETP.LT.AND P0, PT, R11, R239, !P4 ;  /* 0x000000ef0b00720c */ /* 0x000fe20006701270 */
[----:B------:R4:W-:Y:S01]  /*e9bf0*/  @P6 STG.E desc[UR60][R232.64], R247 ;  /* 0x000000f7e8006986 */ /* 0x0009e2000c10193c */
[----:B------:R-:W-:-:S03]  /*e9c00*/  ISETP.GE.AND P6, PT, R16, R245, PT ;  /* 0x000000f51000720c */ /* 0x000fc60003fc6270 */
[----:B------:R-:W2:Y:S04]  /*e9c10*/  LDL.LU R16, [R1+0x8d8] ;  /* 0x0008d80001107983 */ /* 0x000ea80000300800 */
[----:B------:R-:W3:Y:S01]  /*e9c20*/  LDL.LU R245, [R1+0xe8] ;  /* 0x0000e80001f57983 */ /* 0x000ee20000300800 */
[----:B------:R-:W-:Y:S02]  /*e9c30*/  IADD3 R0, R0, R14, RZ ;  /* 0x0000000e00007210 */ /* 0x000fe40007ffe0ff */
[----:B------:R-:W-:Y:S01]  /*e9c40*/  ISETP.LT.AND P4, PT, R15, R198, !P4 ;  /* 0x000000c60f00720c */ /* 0x000fe20006781270 */
[----:B------:R-:W1:Y:S08]  /*e9c50*/  LDC R239, c[0x0][0x228] ;  /* 0x00008a00ffef7b82 */ /* 0x000e700000000800 */
[----:B------:R-:W1:Y:S08]  /*e9c60*/  LDC R244, c[0x0][0x228] ;  /* 0x00008a00fff47b82 */ /* 0x000e700000000800 */
[----:B----4-:R-:W4:Y:S01]  /*e9c70*/  LDC R247, c[0x0][0x228] ;  /* 0x00008a00fff77b82 */ /* 0x010f220000000800 */
[----:B------:R-:W-:-:S07]  /*e9c80*/  IMAD.WIDE R198, R0, 0x4, R2 ;  /* 0x0000000400c67825 */ /* 0x000fce00078e0202 */
[----:B------:R-:W4:Y:S01]  /*e9c90*/  LDC R246, c[0x0][0x228] ;  /* 0x00008a00fff67b82 */ /* 0x000f220000000800 */
[----:B------:R1:W-:Y:S07]  /*e9ca0*/  @P0 STG.E desc[UR60][R198.64], R238 ;  /* 0x000000eec6000986 */ /* 0x0003ee000c10193c */
[----:B-1----:R-:W1:Y:S01]  /*e9cb0*/  LDC R238, c[0x0][0x228] ;  /* 0x00008a00ffee7b82 */ /* 0x002e620000000800 */
[----:B------:R-:W-:-:S04]  /*e9cc0*/  IMAD.WIDE R232, R0, 0x4, R4 ;  /* 0x0000000400e87825 */ /* 0x000fc800078e0204 */
[----:B------:R-:W-:-:S04]  /*e9cd0*/  IMAD.WIDE R234, R0, 0x4, R6 ;  /* 0x0000000400ea7825 */ /* 0x000fc800078e0206 */
[----:B------:R-:W-:Y:S01]  /*e9ce0*/  IMAD.WIDE R198, R0, 0x4, R8 ;  /* 0x0000000400c67825 */ /* 0x000fe200078e0208 */
[----:B-1----:R-:W-:Y:S01]  /*e9cf0*/  ISETP.LT.AND P0, PT, R13, R238, !P6 ;  /* 0x000000ee0d00720c */ /* 0x002fe20007701270 */
[----:B--2---:R-:W-:Y:S04]  /*e9d00*/  @P3 STG.E desc[UR60][R232.64], R16 ;  /* 0x00000010e8003986 */ /* 0x004fe8000c10193c */
[----:B---3--:R1:W-:Y:S04]  /*e9d10*/  @P5 STG.E desc[UR60][R234.64], R236 ;  /* 0x000000ecea005986 */ /* 0x0083e8000c10193c */
[----:B------:R2:W-:Y:S01]  /*e9d20*/  @P4 STG.E desc[UR60][R198.64], R245 ;  /* 0x000000f5c6004986 */ /* 0x0005e2000c10193c */
[----:B------:R-:W-:-:S02]  /*e9d30*/  ISETP.LT.AND P3, PT, R11, R237, !P6 ;  /* 0x000000ed0b00720c */ /* 0x000fc40007761270 */
[----:B------:R-:W-:Y:S02]  /*e9d40*/  ISETP.LT.AND P5, PT, R17, R239, !P6 ;  /* 0x000000ef1100720c */ /* 0x000fe400077a1270 */
[----:B------:R-:W-:Y:S02]  /*e9d50*/  ISETP.LT.AND P6, PT, R15, R244, !P6 ;  /* 0x000000f40f00720c */ /* 0x000fe400077c1270 */
[----:B------:R-:W-:Y:S01]  /*e9d60*/  IADD3 R0, R0, R14, RZ ;  /* 0x0000000e00007210 */ /* 0x000fe20007ffe0ff */
[----:B------:R-:W3:Y:S08]  /*e9d70*/  LDC R238, c[0x0][0x228] ;  /* 0x00008a00ffee7b82 */ /* 0x000ef00000000800 */
[----:B-1----:R-:W1:Y:S08]  /*e9d80*/  LDC.64 R236, c[0x0][0x228] ;  /* 0x00008a00ffec7b82 */ /* 0x002e700000000a00 */
[----:B------:R-:W3:Y:S08]  /*e9d90*/  LDC R239, c[0x0][0x228] ;  /* 0x00008a00ffef7b82 */ /* 0x000ef00000000800 */
[----:B--2---:R-:W2:Y:S01]  /*e9da0*/  LDC R245, c[0x0][0x228] ;  /* 0x00008a00fff57b82 */ /* 0x004ea20000000800 */
[----:B------:R-:W-:-:S05]  /*e9db0*/  VIADD R16, R10, 0x77 ;  /* 0x000000770a107836 */ /* 0x000fca0000000000 */
[----:B------:R-:W-:Y:S02]  /*e9dc0*/  ISETP.GE.AND P4, PT, R16, R197, PT ;  /* 0x000000c51000720c */ /* 0x000fe40003f86270 */
[----:B------:R-:W3:Y:S04]  /*e9dd0*/  LDL.LU R16, [R1+0x14dc] ;  /* 0x0014dc0001107983 */ /* 0x000ee80000300800 */
[----:B------:R-:W2:Y:S04]  /*e9de0*/  LDL.LU R197, [R1+0xcdc] ;  /* 0x000cdc0001c57983 */ /* 0x000ea80000300800 */
[----:B------:R-:W3:Y:S01]  /*e9df0*/  LDL.LU R244, [R1+0x18dc] ;  /* 0x0018dc0001f47983 */ /* 0x000ee20000300800 */
[----:B------:R-:W-:-:S04]  /*e9e00*/  IMAD.WIDE R198, R0, 0x4, R2 ;  /* 0x0000000400c67825 */ /* 0x000fc800078e0202 */
[----:B------:R-:W-:-:S04]  /*e9e10*/  IMAD.WIDE R232, R0, 0x4, R4 ;  /* 0x0000000400e87825 */ /* 0x000fc800078e0204 */
[C---:B------:R-:W-:Y:S01]  /*e9e20*/  IMAD.WIDE R234, R0.reuse, 0x4, R6 ;  /* 0x0000000400ea7825 */ /* 0x040fe200078e0206 */
[----:B------:R1:W-:Y:S01]  /*e9e30*/  @P3 STG.E desc[UR60][R198.64], R252 ;  /* 0x000000fcc6003986 */ /* 0x0003e2000c10193c */
[----:B----4-:R-:W-:Y:S02]  /*e9e40*/  ISETP.LT.AND P3, PT, R13, R247, !P4 ;  /* 0x000000f70d00720c */ /* 0x010fe40006761270 */
[----:B-1----:R-:W-:Y:S01]  /*e9e50*/  IMAD.WIDE R198, R0, 0x4, R8 ;  /* 0x0000000400c67825 */ /* 0x002fe200078e0208 */
[----:B------:R-:W4:Y:S04]  /*e9e60*/  LDL.LU R252, [R1+0xec] ;  /* 0x0000ec0001fc7983 */ /* 0x000f280000300800 */
[----:B------:R-:W4:Y:S04]  /*e9e70*/  LDL.LU R247, [R1+0x4ec] ;  /* 0x0004ec0001f77983 */ /* 0x000f280000300800 */
[----:B---3--:R1:W-:Y:S04]  /*e9e80*/  @P0 STG.E desc[UR60][R232.64], R244 ;  /* 0x000000f4e8000986 */ /* 0x0083e8000c10193c */
[----:B------:R3:W-:Y:S01]  /*e9e90*/  @P5 STG.E desc[UR60][R234.64], R16 ;  /* 0x00000010ea005986 */ /* 0x0007e2000c10193c */
[----:B------:R-:W-:-:S03]  /*e9ea0*/  ISETP.LT.AND P0, PT, R11, R246, !P4 ;  /* 0x000000f60b00720c */ /* 0x000fc60006701270 */
[----:B--2---:R2:W-:Y:S04]  /*e9eb0*/  @P6 STG.E desc[UR60][R198.64], R197 ;  /* 0x000000c5c6006986 */ /* 0x0045e8000c10193c */
[----:B------:R-:W4:Y:S04]  /*e9ec0*/  LDL.LU R246, [R1+0x8dc] ;  /* 0x0008dc0001f67983 */ /* 0x000f280000300800 */
[----:B-1----:R-:W4:Y:S01]  /*e9ed0*/  LDL.LU R244, [R1+0x1cd0] ;  /* 0x001cd00001f47983 */ /* 0x002f220000300800 */
[----:B---3--:R-:W-:Y:S01]  /*e9ee0*/  VIADD R16, R10, 0x78 ;  /* 0x000000780a107836 */ /* 0x008fe20000000000 */
[----:B------:R-:W1:Y:S01]  /*e9ef0*/  LDC R235, c[0x0][0x22c] ;  /* 0x00008b00ffeb7b82 */ /* 0x000e620000000800 */
[----:B------:R-:W-:-:S07]  /*e9f00*/  IADD3 R0, R0, R14, RZ ;  /* 0x0000000e00007210 */ /* 0x000fce0007ffe0ff */
[----:B------:R-:W3:Y:S01]  /*e9f10*/  LDC R234, c[0x0][0x228] ;  /* 0x00008a00ffea7b82 */ /* 0x000ee20000000800 */
[----:B------:R-:W-:Y:S02]  /*e9f20*/  ISETP.GE.AND P6, PT, R16, R237, PT ;  /* 0x000000ed1000720c */ /* 0x000fe40003fc6270 */
[----:B------:R-:W3:Y:S01]  /*e9f30*/  LDL.LU R237, [R1+0x10ec] ;  /* 0x0010ec0001ed7983 */ /* 0x000ee20000300800 */
[----:B------:R-:W-:Y:S02]  /*e9f40*/  ISETP.LT.AND P5, PT, R17, R238, !P4 ;  /* 0x000000ee1100720c */ /* 0x000fe400067a1270 */
[----:B------:R-:W-:Y:S01]  /*e9f50*/  ISETP.LT.AND P4, PT, R15, R196, !P4 ;  /* 0x000000c40f00720c */ /* 0x000fe20006781270 */
[----:B--2---:R-:W-:-:S04]  /*e9f60*/  IMAD.WIDE R196, R0, 0x4, R2 ;  /* 0x0000000400c47825 */ /* 0x004fc800078e0202 */
[----:B------:R-:W-:-:S04]  /*e9f70*/  IMAD.WIDE R198, R0, 0x4, R4 ;  /* 0x0000000400c67825 */ /* 0x000fc800078e0204 */
[----:B------:R-:W-:-:S04]  /*e9f80*/  IMAD.WIDE R232, R0, 0x4, R6 ;  /* 0x0000000400e87825 */ /* 0x000fc800078e0206 */
[----:B------:R-:W-:Y:S01]  /*e9f90*/  VIADD R16, R10, 0x79 ;  /* 0x000000790a107836 */ /* 0x000fe20000000000 */
[----:B------:R-:W2:Y:S01]  /*e9fa0*/  LDC R238, c[0x0][0x228] ;  /* 0x00008a00ffee7b82 */ /* 0x000ea20000000800 */
[----:B---3--:R3:W-:Y:S04]  /*e9fb0*/  @P0 STG.E desc[UR60][R196.64], R237 ;  /* 0x000000edc4000986 */ /* 0x0087e8000c10193c */
[----:B----4-:R4:W-:Y:S01]  /*e9fc0*/  @P3 STG.E desc[UR60][R198.64], R246 ;  /* 0x000000f6c6003986 */ /* 0x0109e2000c10193c */
[----:B------:R-:W-:-:S03]  /*e9fd0*/  ISETP.LT.AND P3, PT, R11, R239, !P6 ;  /* 0x000000ef0b00720c */ /* 0x000fc60007761270 */
[----:B------:R1:W-:Y:S01]  /*e9fe0*/  @P5 STG.E desc[UR60][R232.64], R247 ;  /* 0x000000f7e8005986 */ /* 0x0003e2000c10193c */
[----:B------:R-:W-:Y:S01]  /*e9ff0*/  ISETP.LT.AND P0, PT, R13, R245, !P6 ;  /* 0x000000f50d00720c */ /* 0x000fe20007701270 */
[----:B------:R-:W2:Y:S02]  /*ea000*/  LDC R239, c[0x0][0x228] ;  /* 0x00008a00ffef7b82 */ /* 0x000ea40000000800 */
[----:B------:R-:W2:Y:S06]  /*ea010*/  LDL.LU R245, [R1+0xce0] ;  /* 0x000ce00001f57983 */ /* 0x000eac0000300800 */
[----:B---3--:R-:W3:Y:S08]  /*ea020*/  LDC R237, c[0x0][0x228] ;  /* 0x00008a00ffed7b82 */ /* 0x008ef00000000800 */
[----:B------:R-:W2:Y:S08]  /*ea030*/  LDC.64 R196, c[0x0][0x228] ;  /* 0x00008a00ffc47b82 */ /* 0x000eb00000000a00 */
[----:B----4-:R-:W4:Y:S01]  /*ea040*/  LDC R246, c[0x0][0x228] ;  /* 0x00008a00fff67b82 */ /* 0x010f220000000800 */
[C---:B------:R-:W-:Y:S01]  /*ea050*/  IMAD.WIDE R198, R0.reuse, 0x4, R8 ;  /* 0x0000000400c67825 */ /* 0x040fe200078e0208 */
[----:B------:R-:W-:Y:S01]  /*ea060*/  IADD3 R0, R0, R14, RZ ;  /* 0x0000000e00007210 */ /* 0x000fe20007ffe0ff */
[----:B-1----:R-:W4:Y:S04]  /*ea070*/  LDL.LU R247, [R1+0x8e0] ;  /* 0x0008e00001f77983 */ /* 0x002f280000300800 */
[----:B------:R1:W-:Y:S01]  /*ea080*/  @P4 STG.E desc[UR60][R198.64], R252 ;  /* 0x000000fcc6004986 */ /* 0x0003e2000c10193c */
[----:B------:R-:W-:Y:S01]  /*ea090*/  ISETP.GE.AND P4, PT, R16, R235, PT ;  /* 0x000000eb1000720c */ /* 0x000fe20003f86270 */
[----:B-1----:R-:W-:-:S02]  /*ea0a0*/  IMAD.WIDE R198, R0, 0x4, R2 ;  /* 0x0000000400c67825 */ /* 0x002fc400078e0202 */
[----:B------:R-:W4:Y:S04]  /*ea0b0*/  LDL.LU R252, [R1+0x4f0] ;  /* 0x0004f00001fc7983 */ /* 0x000f280000300800 */
[----:B------:R-:W3:Y:S04]  /*ea0c0*/  LDL.LU R16, [R1+0x14e0] ;  /* 0x0014e00001107983 */ /* 0x000ee80000300800 */
[----:B------:R1:W-:Y:S04]  /*ea0d0*/  @P3 STG.E desc[UR60][R198.64], R244 ;  /* 0x000000f4c6003986 */ /* 0x0003e8000c10193c */
[----:B-1----:R-:W2:Y:S01]  /*ea0e0*/  LDL.LU R199, [R1+0x18e0] ;  /* 0x0018e00001c77983 */ /* 0x002ea20000300800 */
[----:B------:R-:W-:-:S02]  /*ea0f0*/  ISETP.LT.AND P5, PT, R17, R234, !P6 ;  /* 0x000000ea1100720c */ /* 0x000fc400077a1270 */
[----:B------:R-:W-:Y:S01]  /*ea100*/  ISETP.LT.AND P6, PT, R15, R236, !P6 ;  /* 0x000000ec0f00720c */ /* 0x000fe200077c1270 */
[----:B------:R-:W-:-:S04]  /*ea110*/  IMAD.WIDE R232, R0, 0x4, R4 ;  /* 0x0000000400e87825 */ /* 0x000fc800078e0204 */
[----:B------:R-:W-:Y:S01]  /*ea120*/  IMAD.WIDE R234, R0, 0x4, R6 ;  /* 0x0000000400ea7825 */ /* 0x000fe200078e0206 */
[----:B------:R-:W1:Y:S08]  /*ea130*/  LDC R244, c[0x0][0x228] ;  /* 0x00008a00fff47b82 */ /* 0x000e700000000800 */
[----:B------:R-:W4:Y:S01]  /*ea140*/  LDC R236, c[0x0][0x228] ;  /* 0x00008a00ffec7b82 */ /* 0x000f220000000800 */
[----:B--2---:R2:W-:Y:S04]  /*ea150*/  @P0 STG.E desc[UR60][R232.64], R199 ;  /* 0x000000c7e8000986 */ /* 0x0045e8000c10193c */
[----:B---3--:R3:W-:Y:S01]  /*ea160*/  @P5 STG.E desc[UR60][R234.64], R16 ;  /* 0x00000010ea005986 */ /* 0x0087e2000c10193c */
[----:B------:R-:W-:-:S03]  /*ea170*/  ISETP.LT.AND P5, PT, R17, R237, !P4 ;  /* 0x000000ed1100720c */ /* 0x000fc600067a1270 */
[----:B------:R-:W4:Y:S01]  /*ea180*/  LDL.LU R237, [R1+0x10f0] ;  /* 0x0010f00001ed7983 */ /* 0x000f220000300800 */
[----:B--2---:R-:W-:-:S04]  /*ea190*/  IMAD.WIDE R198, R0, 0x4, R8 ;  /* 0x0000000400c67825 */ /* 0x004fc800078e0208 */
[----:B---3--:R-:W-:Y:S01]  /*ea1a0*/  VIADD R16, R10, 0x7a ;  /* 0x0000007a0a107836 */ /* 0x008fe20000000000 */
[----:B------:R2:W-:Y:S04]  /*ea1b0*/  @P6 STG.E desc[UR60][R198.64], R245 ;  /* 0x000000f5c6006986 */ /* 0x0005e8000c10193c */
[----:B------:R-:W-:Y:S01]  /*ea1c0*/  ISETP.GE.AND P6, PT, R16, R197, PT ;  /* 0x000000c51000720c */ /* 0x000fe20003fc6270 */
[----:B--2---:R-:W2:Y:S04]  /*ea1d0*/  LDL.LU R245, [R1+0x1cd4] ;  /* 0x001cd40001f57983 */ /* 0x004ea80000300800 */
[----:B------:R-:W3:Y:S01]  /*ea1e0*/  LDL.LU R197, [R1+0xf0] ;  /* 0x0000f00001c57983 */ /* 0x000ee20000300800 */
[----:B-1----:R-:W-:-:S02]  /*ea1f0*/  ISETP.LT.AND P3, PT, R13, R244, !P4 ;  /* 0x000000f40d00720c */ /* 0x002fc40006761270 */
[----:B------:R-:W1:Y:S01]  /*ea200*/  LDC R244, c[0x0][0x22c] ;  /* 0x00008b00fff47b82 */ /* 0x000e620000000800 */
[----:B------:R-:W-:Y:S02]  /*ea210*/  ISETP.LT.AND P0, PT, R11, R238, !P4 ;  /* 0x000000ee0b00720c */ /* 0x000fe40006701270 */
[----:B------:R-:W-:Y:S02]  /*ea220*/  IADD3 R0, R0, R14, RZ ;  /* 0x0000000e00007210 */ /* 0x000fe40007ffe0ff */
[----:B------:R-:W-:Y:S01]  /*ea230*/  ISETP.LT.AND P4, PT, R15, R239, !P4 ;  /* 0x000000ef0f00720c */ /* 0x000fe20006781270 */
[----:B------:R-:W-:Y:S02]  /*ea240*/  VIADD R16, R10, 0x7b ;  /* 0x0000007b0a107836 */ /* 0x000fe40000000000 */
[----:B------:R-:W1:Y:S01]  /*ea250*/  LDC R238, c[0x0][0x228] ;  /* 0x00008a00ffee7b82 */ /* 0x000e620000000800 */
[----:B------:R-:W-:-:S04]  /*ea260*/  IMAD.WIDE R198, R0, 0x4, R2 ;  /* 0x0000000400c67825 */ /* 0x000fc800078e0202 */
[----:B------:R-:W-:-:S04]  /*ea270*/  IMAD.WIDE R232, R0, 0x4, R4 ;  /* 0x0000000400e87825 */ /* 0x000fc800078e0204 */
[----:B------:R-:W-:Y:S01]  /*ea280*/  IMAD.WIDE R234, R0, 0x4, R6 ;  /* 0x0000000400ea7825 */ /* 0x000fe200078e0206 */
[----:B------:R-:W2:Y:S01]  /*ea290*/  LDC R239, c[0x0][0x228] ;  /* 0x00008a00ffef7b82 */ /* 0x000ea20000000800 */
[----:B----4-:R4:W-:Y:S04]  /*ea2a0*/  @P0 STG.E desc[UR60][R198.64], R237 ;  /* 0x000000edc6000986 */ /* 0x0109e8000c10193c */
[----:B------:R1:W-:Y:S01]  /*ea2b0*/  @P3 STG.E desc[UR60][R232.64], R247 ;  /* 0x000000f7e8003986 */ /* 0x0003e2000c10193c */
[----:B------:R-:W-:-:S03]  /*ea2c0*/  ISETP.LT.AND P0, PT, R13, R246, !P6 ;  /* 0x000000f60d00720c */ /* 0x000fc60007701270 */
[----:B------:R2:W-:Y:S04]  /*ea2d0*/  @P5 STG.E desc[UR60][R234.64], R252 ;  /* 0x000000fcea005986 */ /* 0x0005e8000c10193c */
[----:B------:R-:W3:Y:S01]  /*ea2e0*/  LDL.LU R246, [R1+0x14e4] ;  /* 0x0014e40001f67983 */ /* 0x000ee20000300800 */
[----:B----4-:R-:W4:Y:S01]  /*ea2f0*/  LDC.64 R198, c[0x0][0x228] ;  /* 0x00008a00ffc67b82 */ /* 0x010f220000000a00 */
[----:B-1----:R-:W-:Y:S02]  /*ea300*/  IMAD.WIDE R232, R0, 0x4, R8 ;  /* 0x0000000400e87825 */ /* 0x002fe400078e0208 */
[----:B------:R-:W4:Y:S04]  /*ea310*/  LDL.LU R247, [R1+0xce4] ;  /* 0x000ce40001f77983 */ /* 0x000f280000300800 */
[----:B--2---:R-:W2:Y:S01]  /*ea320*/  LDL.LU R252, [R1+0x10f4] ;  /* 0x0010f40001fc7983 */ /* 0x004ea20000300800 */
[----:B------:R-:W1:Y:S03]  /*ea330*/  LDC R237, c[0x0][0x228] ;  /* 0x00008a00ffed7b82 */ /* 0x000e660000000800 */
[----:B---3--:R3:W-:Y:S01]  /*ea340*/  @P4 STG.E desc[UR60][R232.64], R197 ;  /* 0x000000c5e8004986 */ /* 0x0087e2000c10193c */
[----:B------:R-:W-:-:S03]  /*ea350*/  ISETP.GE.AND P4, PT, R16, R244, PT ;  /* 0x000000f41000720c */ /* 0x000fc60003f86270 */
[----:B------:R-:W4:Y:S01]  /*ea360*/  LDL.LU R16, [R1+0x18e4] ;  /* 0x0018e40001107983 */ /* 0x000f220000300800 */
[----:B------:R-:W-:Y:S02]  /*ea370*/  ISETP.LT.AND P3, PT, R11, R236, !P6 ;  /* 0x000000ec0b00720c */ /* 0x000fe40007761270 */
[----:B------:R-:W-:Y:S02]  /*ea380*/  IADD3 R0, R0, R14, RZ ;  /* 0x0000000e00007210 */ /* 0x000fe40007ffe0ff */
[----:B------:R-:W-:Y:S02]  /*ea390*/  ISETP.LT.AND P5, PT, R17, R238, !P6 ;  /* 0x000000ee1100720c */ /* 0x000fe400077a1270 */
[----:B------:R-:W-:Y:S01]  /*ea3a0*/  ISETP.LT.AND P6, PT, R15, R196, !P6 ;  /* 0x000000c40f00720c */ /* 0x000fe200077c1270 */
[----:B------:R-:W1:Y:S08]  /*ea3b0*/  LDC R236, c[0x0][0x228] ;  /* 0x00008a00ffec7b82 */ /* 0x000e700000000800 */
[----:B------:R-:W2:Y:S01]  /*ea3c0*/  LDC R244, c[0x0][0x228] ;  /* 0x00008a00fff47b82 */ /* 0x000ea20000000800 */
[----:B------:R-:W-:-:S04]  /*ea3d0*/  IMAD.WIDE R234, R0, 0x4, R6 ;  /* 0x0000000400ea7825 */ /* 0x000fc800078e0206 */
[----:B---3--:R-:W-:-:S04]  /*ea3e0*/  IMAD.WIDE R196, R0, 0x4, R2 ;  /* 0x0000000400c47825 */ /* 0x008fc800078e0202 */
[----:B------:R-:W-:Y:S01]  /*ea3f0*/  IMAD.WIDE R232, R0, 0x4, R4 ;  /* 0x0000000400e87825 */ /* 0x000fe200078e0204 */
[----:B------:R-:W3:Y:S01]  /*ea400*/  LDC R238, c[0x0][0x228] ;  /* 0x00008a00ffee7b82 */ /* 0x000ee20000000800 */
[----:B------:R1:W-:Y:S07]  /*ea410*/  @P3 STG.E desc[UR60][R196.64], R245 ;  /* 0x000000f5c4003986 */ /* 0x0003ee000c10193c */
[----:B-1----:R-:W1:Y:S08]  /*ea420*/  LDC R245, c[0x0][0x228] ;  /* 0x00008a00fff57b82 */ /* 0x002e700000000800 */
[----:B------:R-:W3:Y:S01]  /*ea430*/  LDC.64 R196, c[0x0][0x228] ;  /* 0x00008a00ffc47b82 */ /* 0x000ee20000000a00 */
[----:B-1----:R-:W-:-:S02]  /*ea440*/  ISETP.LT.AND P3, PT, R13, R245, !P4 ;  /* 0x000000f50d00720c */ /* 0x002fc40006761270 */
[----:B------:R-:W3:Y:S04]  /*ea450*/  LDL.LU R245, [R1+0x4f4] ;  /* 0x0004f40001f57983 */ /* 0x000ee80000300800 */
[----:B----4-:R1:W-:Y:S04]  /*ea460*/  @P0 STG.E desc[UR60][R232.64], R16 ;  /* 0x00000010e8000986 */ /* 0x0103e8000c10193c */
[----:B------:R4:W-:Y:S01]  /*ea470*/  @P5 STG.E desc[UR60][R234.64], R246 ;  /* 0x000000f6ea005986 */ /* 0x0009e2000c10193c */
[----:B-1----:R-:W-:-:S04]  /*ea480*/  IMAD.WIDE R232, R0, 0x4, R8 ;  /* 0x0000000400e87825 */ /* 0x002fc800078e0208 */
[----:B------:R-:W-:Y:S01]  /*ea490*/  VIADD R16, R10, 0x7c ;  /* 0x0000007c0a107836 */ /* 0x000fe20000000000 */
[----:B------:R-:W-:Y:S02]  /*ea4a0*/  ISETP.LT.AND P0, PT, R11, R239, !P4 ;  /* 0x000000ef0b00720c */ /* 0x000fe40006701270 */
[----:B------:R-:W-:Y:S02]  /*ea4b0*/  IADD3 R0, R0, R14, RZ ;  /* 0x0000000e00007210 */ /* 0x000fe40007ffe0ff */
[----:B------:R-:W-:Y:S01]  /*ea4c0*/  ISETP.LT.AND P5, PT, R17, R236, !P4 ;  /* 0x000000ec1100720c */ /* 0x000fe200067a1270 */
[----:B------:R1:W-:Y:S01]  /*ea4d0*/  @P6 STG.E desc[UR60][R232.64], R247 ;  /* 0x000000f7e8006986 */ /* 0x0003e2000c10193c */
[----:B------:R-:W-:-:S03]  /*ea4e0*/  ISETP.GE.AND P6, PT, R16, R199, PT ;  /* 0x000000c71000720c */ /* 0x000fc60003fc6270 */
[----:B------:R-:W3:Y:S04]  /*ea4f0*/  LDL.LU R16, [R1+0x8e4] ;  /* 0x0008e40001107983 */ /* 0x000ee80000300800 */
[----:B------:R-:W3:Y:S01]  /*ea500*/  LDL.LU R199, [R1+0xf4] ;  /* 0x0000f40001c77983 */ /* 0x000ee20000300800 */
[----:B------:R-:W-:Y:S01]  /*ea510*/  ISETP.LT.AND P4, PT, R15, R237, !P4 ;  /* 0x000000ed0f00720c */ /* 0x000fe20006781270 */
[----:B----4-:R-:W-:-:S04]  /*ea520*/  IMAD.WIDE R234, R0, 0x4, R4 ;  /* 0x0000000400ea7825 */ /* 0x010fc800078e0204 */
[C---:B------:R-:W-:Y:S01]  /*ea530*/  IMAD.WIDE R236, R0.reuse, 0x4, R6 ;  /* 0x0000000400ec7825 */ /* 0x040fe200078e0206 */
[----:B------:R-:W4:Y:S08]  /*ea540*/  LDC R239, c[0x0][0x228] ;  /* 0x00008a00ffef7b82 */ /* 0x000f300000000800 */
[----:B------:R-:W4:Y:S08]  /*ea550*/  LDC R246, c[0x0][0x228] ;  /* 0x00008a00fff67b82 */ /* 0x000f300000000800 */
[----:B-1----:R-:W1:Y:S01]  /*ea560*/  LDC R247, c[0x0][0x228] ;  /* 0x00008a00fff77b82 */ /* 0x002e620000000800 */
[----:B------:R-:W-:-:S05]  /*ea570*/  IMAD.WIDE R232, R0, 0x4, R2 ;  /* 0x0000000400e87825 */ /* 0x000fca00078e0202 */
[----:B--2---:R2:W-:Y:S01]  /*ea580*/  @P0 STG.E desc[UR60][R232.64], R252 ;  /* 0x000000fce8000986 */ /* 0x0045e2000c10193c */
[----:B------:R-:W-:Y:S01]  /*ea590*/  ISETP.LT.AND P0, PT, R13, R244, !P6 ;  /* 0x000000f40d00720c */ /* 0x000fe20007701270 */
[----:B--2---:R-:W-:Y:S02]  /*ea5a0*/  IMAD.WIDE R232, R0, 0x4, R8 ;  /* 0x0000000400e87825 */ /* 0x004fe400078e0208 */
[----:B------:R-:W2:Y:S04]  /*ea5b0*/  LDL.LU R252, [R1+0xce8] ;  /* 0x000ce80001fc7983 */ /* 0x000ea80000300800 */
[----:B---3--:R3:W-:Y:S04]  /*ea5c0*/  @P3 STG.E desc[UR60][R234.64], R16 ;  /* 0x00000010ea003986 */ /* 0x0087e8000c10193c */
[----:B------:R4:W-:Y:S04]  /*ea5d0*/  @P5 STG.E desc[UR60][R236.64], R245 ;  /* 0x000000f5ec005986 */ /* 0x0009e8000c10193c */
[----:B------:R1:W-:Y:S01]  /*ea5e0*/  @P4 STG.E desc[UR60][R232.64], R199 ;  /* 0x000000c7e8004986 */ /* 0x0003e2000c10193c */
[----:B---3--:R-:W-:-:S03]  /*ea5f0*/  VIADD R16, R10, 0x7d ;  /* 0x0000007d0a107836 */ /* 0x008fc60000000000 */
[----:B----4-:R-:W3:Y:S04]  /*ea600*/  LDL.LU R236, [R1+0x18e8] ;  /* 0x0018e80001ec7983 */ /* 0x010ee80000300800 */
[----:B------:R-:W4:Y:S04]  /*ea610*/  LDL.LU R237, [R1+0x14e8] ;  /* 0x0014e80001ed7983 */ /* 0x000f280000300800 */
[----:B------:R-:W2:Y:S01]  /*ea620*/  LDL.LU R244, [R1+0x10f8] ;  /* 0x0010f80001f47983 */ /* 0x000ea20000300800 */
[----:B------:R-:W-:Y:S02]  /*ea630*/  ISETP.LT.AND P3, PT, R11, R238, !P6 ;  /* 0x000000ee0b00720c */ /* 0x000fe40007761270 */
[----:B------:R-:W-:Y:S01]  /*ea640*/  ISETP.GE.AND P4, PT, R16, R197, PT ;  /* 0x000000c51000720c */ /* 0x000fe20003f86270 */
[----:B------:R-:W4:Y:S01]  /*ea650*/  LDC R238, c[0x0][0x228] ;  /* 0x00008a00ffee7b82 */ /* 0x000f220000000800 */
[----:B------:R-:W3:Y:S07]  /*ea660*/  LDL.LU R197, [R1+0x1cd8] ;  /* 0x001cd80001c57983 */ /* 0x000eee0000300800 */
[----:B------:R-:W2:Y:S01]  /*ea670*/  LDC R245, c[0x0][0x22c] ;  /* 0x00008b00fff57b82 */ /* 0x000ea20000000800 */
[----:B------:R-:W-:-:S02]  /*ea680*/  IADD3 R0, R0, R14, RZ ;  /* 0x0000000e00007210 */ /* 0x000fc40007ffe0ff */
[----:B------:R-:W-:Y:S02]  /*ea690*/  ISETP.LT.AND P5, PT, R17, R239, !P6 ;  /* 0x000000ef1100720c */ /* 0x000fe400077a1270 */
[----:B------:R-:W-:Y:S01]  /*ea6a0*/  ISETP.LT.AND P6, PT, R15, R198, !P6 ;  /* 0x000000c60f00720c */ /* 0x000fe200077c1270 */
[----:B------:R-:W-:Y:S02]  /*ea6b0*/  VIADD R16, R10, 0x7e ;  /* 0x0000007e0a107836 */ /* 0x000fe40000000000 */
[----:B------:R-:W2:Y:S01]  /*ea6c0*/  LDC R239, c[0x0][0x228] ;  /* 0x00008a00ffef7b82 */ /* 0x000ea20000000800 */
[----:B-1----:R-:W-:-:S04]  /*ea6d0*/  IMAD.WIDE R198, R0, 0x4, R2 ;  /* 0x0000000400c67825 */ /* 0x002fc800078e0202 */
[----:B------:R-:W-:-:S04]  /*ea6e0*/  IMAD.WIDE R232, R0, 0x4, R4 ;  /* 0x0000000400e87825 */ /* 0x000fc800078e0204 */
[----:B------:R-:W-:Y:S01]  /*ea6f0*/  IMAD.WIDE R234, R0, 0x4, R6 ;  /* 0x0000000400ea7825 */ /* 0x000fe200078e0206 */
[----:B---3--:R1:W-:Y:S04]  /*ea700*/  @P3 STG.E desc[UR60][R198.64], R197 ;  /* 0x000000c5c6003986 */ /* 0x0083e8000c10193c */
[----:B------:R3:W-:Y:S04]  /*ea710*/  @P0 STG.E desc[UR60][R232.64], R236 ;  /* 0x000000ece8000986 */ /* 0x0007e8000c10193c */
[----:B----4-:R4:W-:Y:S01]  /*ea720*/  @P5 STG.E desc[UR60][R234.64], R237 ;  /* 0x000000edea005986 */ /* 0x0109e2000c10193c */
[----:B------:R-:W-:-:S03]  /*ea730*/  ISETP.LT.AND P5, PT, R17, R238, !P4 ;  /* 0x000000ee1100720c */ /* 0x000fc600067a1270 */
[----:B------:R-:W2:Y:S01]  /*ea740*/  LDL.LU R238, [R1+0x4f8] ;  /* 0x0004f80001ee7983 */ /* 0x000ea20000300800 */
[----:B-1----:R-:W1:Y:S01]  /*ea750*/  LDC.64 R198, c[0x0][0x228] ;  /* 0x00008a00ffc67b82 */ /* 0x002e620000000a00 */
[----:B---3--:R-:W-:-:S07]  /*ea760*/  IMAD.WIDE R232, R0, 0x4, R8 ;  /* 0x0000000400e87825 */ /* 0x008fce00078e0208 */
[----:B------:R-:W3:Y:S01]  /*ea770*/  LDC R236, c[0x0][0x228] ;  /* 0x00008a00ffec7b82 */ /* 0x000ee20000000800 */
[----:B------:R-:W-:Y:S02]  /*ea780*/  ISETP.LT.AND P0, PT, R11, R246, !P4 ;  /* 0x000000f60b00720c */ /* 0x000fe40006701270 */
[----:B------:R-:W-:-:S05]  /*ea790*/  ISETP.LT.AND P3, PT, R13, R247, !P4 ;  /* 0x000000f70d00720c */ /* 0x000fca0006761270 */
[----:B----4-:R-:W4:Y:S01]  /*ea7a0*/  LDC R237, c[0x0][0x228] ;  /* 0x00008a00ffed7b82 */ /* 0x010f220000000800 */
[----:B--2---:R2:W-:Y:S01]  /*ea7b0*/  @P6 STG.E desc[UR60][R232.64], R252 ;  /* 0x000000fce8006986 */ /* 0x0045e2000c10193c */
[----:B------:R-:W-:Y:S02]  /*ea7c0*/  ISETP.GE.AND P6, PT, R16, R245, PT ;  /* 0x000000f51000720c */ /* 0x000fe40003fc6270 */
[----:B------:R-:W-:-:S04]  /*ea7d0*/  IADD3 R0, R0, R14, RZ ;  /* 0x0000000e00007210 */ /* 0x000fc80007ffe0ff */
[----:B------:R-:W4:Y:S08]  /*ea7e0*/  LDC R247, c[0x0][0x228] ;  /* 0x00008a00fff77b82 */ /* 0x000f300000000800 */
[----:B------:R-:W4:Y:S01]  /*ea7f0*/  LDC R246, c[0x0][0x228] ;  /* 0x00008a00fff67b82 */ /* 0x000f220000000800 */
[----:B--2---:R-:W2:Y:S04]  /*ea800*/  LDL.LU R252, [R1+0x14ec] ;  /* 0x0014ec0001fc7983 */ /* 0x004ea80000300800 */
[----:B------:R-:W3:Y:S04]  /*ea810*/  LDL.LU R16, [R1+0x8e8] ;  /* 0x0008e80001107983 */ /* 0x000ee80000300800 */
[----:B------:R-:W4:Y:S01]  /*ea820*/  LDL.LU R245, [R1+0xf8] ;  /* 0x0000f80001f57983 */ /* 0x000f220000300800 */
[----:B------:R-:W-:Y:S01]  /*ea830*/  ISETP.LT.AND P4, PT, R15, R196, !P4 ;  /* 0x000000c40f00720c */ /* 0x000fe20006781270 */
[----:B------:R-:W-:-:S04]  /*ea840*/  IMAD.WIDE R196, R0, 0x4, R2 ;  /* 0x0000000400c47825 */ /* 0x000fc800078e0202 */
[----:B------:R-:W-:-:S04]  /*ea850*/  IMAD.WIDE R232, R0, 0x4, R4 ;  /* 0x0000000400e87825 */ /* 0x000fc800078e0204 */
[C---:B------:R-:W-:Y:S01]  /*ea860*/  IMAD.WIDE R234, R0.reuse, 0x4, R6 ;  /* 0x0000000400ea7825 */ /* 0x040fe200078e0206 */
[----:B------:R1:W-:Y:S03]  /*ea870*/  @P0 STG.E desc[UR60][R196.64], R244 ;  /* 0x000000f4c4000986 */ /* 0x0003e6000c10193c */
[----:B-1----:R-:W-:Y:S01]  /*ea880*/  IMAD.WIDE R196, R0, 0x4, R8 ;  /* 0x0000000400c47825 */ /* 0x002fe200078e0208 */
[----:B------:R-:W1:Y:S01]  /*ea890*/  LDC R244, c[0x0][0x228] ;  /* 0x00008a00fff47b82 */ /* 0x000e620000000800 */
[----:B---3--:R3:W-:Y:S04]  /*ea8a0*/  @P3 STG.E desc[UR60][R232.64], R16 ;  /* 0x00000010e8003986 */ /* 0x0087e8000c10193c */
[----:B------:R-:W-:Y:S01]  /*ea8b0*/  @P5 STG.E desc[UR60][R234.64], R238 ;  /* 0x000000eeea005986 */ /* 0x000fe2000c10193c */
[----:B------:R-:W-:-:S03]  /*ea8c0*/  ISETP.LT.AND P5, PT, R17, R236, !P6 ;  /* 0x000000ec1100720c */ /* 0x000fc600077a1270 */
[----:B----4-:R4:W-:Y:S04]  /*ea8d0*/  @P4 STG.E desc[UR60][R196.64], R245 ;  /* 0x000000f5c4004986 */ /* 0x0109e8000c10193c */
[----:B------:R-:W2:Y:S01]  /*ea8e0*/  LDL.LU R236, [R1+0x18ec] ;  /* 0x0018ec0001ec7983 */ /* 0x000ea20000300800 */
[----:B---3--:R-:W-:Y:S01]  /*ea8f0*/  VIADD R16, R10, 0x7f ;  /* 0x0000007f0a107836 */ /* 0x008fe20000000000 */
[----:B-1----:R-:W-:Y:S02]  /*ea900*/  ISETP.LT.AND P0, PT, R13, R244, !P6 ;  /* 0x000000f40d00720c */ /* 0x002fe40007701270 */
[----:B------:R-:W-:Y:S01]  /*ea910*/  ISETP.LT.AND P3, PT, R11, R239, !P6 ;  /* 0x000000ef0b00720c */ /* 0x000fe20007761270 */
[----:B----4-:R-:W3:Y:S01]  /*ea920*/  LDL.LU R245, [R1+0x10fc] ;  /* 0x0010fc0001f57983 */ /* 0x010ee20000300800 */
[----:B------:R-:W1:Y:S01]  /*ea930*/  LDC R244, c[0x0][0x22c] ;  /* 0x00008b00fff47b82 */ /* 0x000e620000000800 */
[----:B------:R-:W-:-:S02]  /*ea940*/  ISETP.GE.AND P4, PT, R16, R199, PT ;  /* 0x000000c71000720c */ /* 0x000fc40003f86270 */
[----:B------:R-:W-:Y:S01]  /*ea950*/  IADD3 R0, R0, R14, RZ ;  /* 0x0000000e00007210 */ /* 0x000fe20007ffe0ff */
[----:B------:R-:W4:Y:S04]  /*ea960*/  LDL.LU R16, [R1+0x1cdc] ;  /* 0x001cdc0001107983 */ /* 0x000f280000300800 */
[----:B------:R-:W3:Y:S01]  /*ea970*/  LDL.LU R199, [R1+0xcec] ;  /* 0x000cec0001c77983 */ /* 0x000ee20000300800 */
[----:B------:R-:W-:Y:S01]  /*ea980*/  ISETP.LT.AND P6, PT, R15, R237, !P6 ;  /* 0x000000ed0f00720c */ /* 0x000fe200077c1270 */
[----:B------:R-:W-:-:S04]  /*ea990*/  IMAD.WIDE R196, R0, 0x4, R2 ;  /* 0x0000000400c47825 */ /* 0x000fc800078e0202 */
[----:B------:R-:W-:-:S04]  /*ea9a0*/  IMAD.WIDE R232, R0, 0x4, R4 ;  /* 0x0000000400e87825 */ /* 0x000fc800078e0204 */
[----:B------:R-:W-:Y:S01]  /*ea9b0*/  IMAD.WIDE R234, R0, 0x4, R6 ;  /* 0x0000000400ea7825 */ /* 0x000fe200078e0206 */
[----:B------:R-:W1:Y:S08]  /*ea9c0*/  LDC R238, c[0x0][0x228] ;  /* 0x00008a00ffee7b82 */ /* 0x000e700000000800 */
[----:B------:R-:W1:Y:S08]  /*ea9d0*/  LDC R239, c[0x0][0x228] ;  /* 0x00008a00ffef7b82 */ /* 0x000e700000000800 */
[----:B------:R-:W1:Y:S01]  /*ea9e0*/  LDC R237, c[0x0][0x228] ;  /* 0x00008a00ffed7b82 */ /* 0x000e620000000800 */
[----:B----4-:R4:W-:Y:S04]  /*ea9f0*/  @P3 STG.E desc[UR60][R196.64], R16 ;  /* 0x00000010c4003986 */ /* 0x0109e8000c10193c */
[----:B--2---:R2:W-:Y:S01]  /*eaa00*/  @P0 STG.E desc[UR60][R232.64], R236 ;  /* 0x000000ece8000986 */ /* 0x0045e2000c10193c */
[----:B------:R-:W-:-:S02]  /*eaa10*/  ISETP.LT.AND P3, PT, R13, R247, !P4 ;  /* 0x000000f70d00720c */ /* 0x000fc40006761270 */
[----:B------:R-:W-:Y:S01]  /*eaa20*/  ISETP.LT.AND P0, PT, R11, R246, !P4 ;  /* 0x000000f60b00720c */ /* 0x000fe20006701270 */
[----:B------:R-:W3:Y:S04]  /*eaa30*/  LDL.LU R247, [R1+0xfc] ;  /* 0x0000fc0001f77983 */ /* 0x000ee80000300800 */
[----:B------:R1:W-:Y:S04]  /*eaa40*/  @P5 STG.E desc[UR60][R234.64], R252 ;  /* 0x000000fcea005986 */ /* 0x0003e8000c10193c */
[----:B------:R-:W3:Y:S01]  /*eaa50*/  LDL.LU R246, [R1+0x4fc] ;  /* 0x0004fc0001f67983 */ /* 0x000ee20000300800 */
[----:B----4-:R-:W-:-:S02]  /*eaa60*/  VIADD R16, R10, 0x80 ;  /* 0x000000800a107836 */ /* 0x010fc40000000000 */
[----:B--2---:R-:W-:Y:S01]  /*eaa70*/  IMAD.WIDE R232, R0, 0x4, R8 ;  /* 0x0000000400e87825 */ /* 0x004fe200078e0208 */
[----:B------:R-:W2:Y:S08]  /*eaa80*/  LDC.64 R196, c[0x0][0x228] ;  /* 0x00008a00ffc47b82 */ /* 0x000eb00000000a00 */
[----:B------:R-:W4:Y:S01]  /*eaa90*/  LDC R236, c[0x0][0x228] ;  /* 0x00008a00ffec7b82 */ /* 0x000f220000000800 */
[----:B-1----:R-:W2:Y:S04]  /*eaaa0*/  LDL.LU R252, [R1+0x1ce0] ;  /* 0x001ce00001fc7983 */ /* 0x002ea80000300800 */
[----:B---3--:R1:W-:Y:S01]  /*eaab0*/  @P6 STG.E desc[UR60][R232.64], R199 ;  /* 0x000000c7e8006986 */ /* 0x0083e2000c10193c */
[----:B------:R-:W-:-:S03]  /*eaac0*/  ISETP.GE.AND P6, PT, R16, R244, PT ;  /* 0x000000f41000720c */ /* 0x000fc60003fc6270 */
[----:B------:R-:W3:Y:S01]  /*eaad0*/  LDL.LU R16, [R1+0x8ec] ;  /* 0x0008ec0001107983 */ /* 0x000ee20000300800 */
[----:B------:R-:W-:Y:S02]  /*eaae0*/  IADD3 R0, R0, R14, RZ ;  /* 0x0000000e00007210 */ /* 0x000fe40007ffe0ff */
[----:B------:R-:W-:Y:S02]  /*eaaf0*/  ISETP.LT.AND P5, PT, R17, R238, !P4 ;  /* 0x000000ee1100720c */ /* 0x000fe400067a1270 */
[----:B------:R-:W-:Y:S01]  /*eab00*/  ISETP.LT.AND P4, PT, R15, R198, !P4 ;  /* 0x000000c60f00720c */ /* 0x000fe20006781270 */
[----:B------:R-:W2:Y:S08]  /*eab10*/  LDC R244, c[0x0][0x228] ;  /* 0x00008a00fff47b82 */ /* 0x000eb00000000800 */
[----:B------:R-:W2:Y:S01]  /*eab20*/  LDC R238, c[0x0][0x228] ;  /* 0x00008a00ffee7b82 */ /* 0x000ea20000000800 */
[----:B-1----:R-:W-:-:S05]  /*eab30*/  IMAD.WIDE R198, R0, 0x4, R2 ;  /* 0x0000000400c67825 */ /* 0x002fca00078e0202 */
[----:B------:R1:W-:Y:S02]  /*eab40*/  @P0 STG.E desc[UR60][R198.64], R245 ;  /* 0x000000f5c6000986 */ /* 0x0003e4000c10193c */
[----:B-1----:R-:W1:Y:S01]  /*eab50*/  LDC R245, c[0x0][0x228] ;  /* 0x00008a00fff57b82 */ /* 0x002e620000000800 */
[----:B------:R-:W-:-:S04]  /*eab60*/  IMAD.WIDE R232, R0, 0x4, R4 ;  /* 0x0000000400e87825 */ /* 0x000fc800078e0204 */
[----:B------:R-:W-:-:S03]  /*eab70*/  IMAD.WIDE R234, R0, 0x4, R6 ;  /* 0x0000000400ea7825 */ /* 0x000fc600078e0206 */
[----:B------:R-:W2:Y:S01]  /*eab80*/  LDC.64 R198, c[0x0][0x228] ;  /* 0x00008a00ffc67b82 */ /* 0x000ea20000000a00 */
[----:B-1----:R-:W-:Y:S02]  /*eab90*/  ISETP.LT.AND P0, PT, R13, R245, !P6 ;  /* 0x000000f50d00720c */ /* 0x002fe40007701270 */
[----:B------:R-:W2:Y:S04]  /*eaba0*/  LDL.LU R245, [R1+0x14f0] ;  /* 0x0014f00001f57983 */ /* 0x000ea80000300800 */
[----:B---3--:R1:W-:Y:S04]  /*eabb0*/  @P3 STG.E desc[UR60][R232.64], R16 ;  /* 0x00000010e8003986 */ /* 0x0083e8000c10193c */
[----:B------:R3:W-:Y:S01]  /*eabc0*/  @P5 STG.E desc[UR60][R234.64], R246 ;  /* 0x000000f6ea005986 */ /* 0x0007e2000c10193c */
[----:B-1----:R-:W-:-:S04]  /*eabd0*/  IMAD.WIDE R232, R0, 0x4, R8 ;  /* 0x0000000400e87825 */ /* 0x002fc800078e0208 */
[----:B------:R-:W-:Y:S01]  /*eabe0*/  VIADD R16, R10, 0x81 ;  /* 0x000000810a107836 */ /* 0x000fe20000000000 */
[----:B------:R-:W-:Y:S02]  /*eabf0*/  ISETP.LT.AND P3, PT, R11, R239, !P6 ;  /* 0x000000ef0b00720c */ /* 0x000fe40007761270 */
[----:B------:R-:W-:Y:S02]  /*eac00*/  IADD3 R0, R0, R14, RZ ;  /* 0x0000000e00007210 */ /* 0x000fe40007ffe0ff */
[----:B----4-:R-:W-:Y:S01]  /*eac10*/  ISETP.LT.AND P5, PT, R17, R236, !P6 ;  /* 0x000000ec1100720c */ /* 0x010fe200077a1270 */
[----:B------:R1:W-:Y:S01]  /*eac20*/  @P4 STG.E desc[UR60][R232.64], R247 ;  /* 0x000000f7e8004986 */ /* 0x0003e2000c10193c */
[----:B--2---:R-:W-:-:S03]  /*eac30*/  ISETP.GE.AND P4, PT, R16, R197, PT ;  /* 0x000000c51000720c */ /* 0x004fc60003f86270 */
[----:B------:R-:W2:Y:S04]  /*eac40*/  LDL.LU R16, [R1+0x18f0] ;  /* 0x0018f00001107983 */ /* 0x000ea80000300800 */
[----:B------:R-:W4:Y:S01]  /*eac50*/  LDL.LU R197, [R1+0xcf0] ;  /* 0x000cf00001c57983 */ /* 0x000f220000300800 */
[----:B------:R-:W-:Y:S01]  /*eac60*/  ISETP.LT.AND P6, PT, R15, R237, !P6 ;  /* 0x000000ed0f00720c */ /* 0x000fe200077c1270 */
[----:B---3--:R-:W-:-:S04]  /*eac70*/  IMAD.WIDE R234, R0, 0x4, R4 ;  /* 0x0000000400ea7825 */ /* 0x008fc800078e0204 */
[C---:B------:R-:W-:Y:S01]  /*eac80*/  IMAD.WIDE R236, R0.reuse, 0x4, R6 ;  /* 0x0000000400ec7825 */ /* 0x040fe200078e0206 */
[----:B------:R-:W3:Y:S08]  /*eac90*/  LDC R239, c[0x0][0x228] ;  /* 0x00008a00ffef7b82 */ /* 0x000ef00000000800 */
[----:B------:R-:W3:Y:S08]  /*eaca0*/  LDC R246, c[0x0][0x228] ;  /* 0x00008a00fff67b82 */ /* 0x000ef00000000800 */
[----:B-1----:R-:W1:Y:S01]  /*eacb0*/  LDC R247, c[0x0][0x228] ;  /* 0x00008a00fff77b82 */ /* 0x002e620000000800 */
[----:B------:R-:W-:-:S05]  /*eacc0*/  IMAD.WIDE R232, R0, 0x4, R2 ;  /* 0x0000000400e87825 */ /* 0x000fca00078e0202 */
[----:B------:R3:W-:Y:S01]  /*eacd0*/  @P3 STG.E desc[UR60][R232.64], R252 ;  /* 0x000000fce8003986 */ /* 0x0007e2000c10193c */
[----:B------:R-:W-:Y:S01]  /*eace0*/  ISETP.LT.AND P3, PT, R13, R244, !P4 ;  /* 0x000000f40d00720c */ /* 0x000fe20006761270 */
[----:B---3--:R-:W-:Y:S02]  /*eacf0*/  IMAD.WIDE R232, R0, 0x4, R8 ;  /* 0x0000000400e87825 */ /* 0x008fe400078e0208 */
[----:B------:R-:W3:Y:S04]  /*ead00*/  LDL.LU R252, [R1+0x100] ;  /* 0x0001000001fc7983 */ /* 0x000ee80000300800 */
[----:B--2---:R2:W-:Y:S04]  /*ead10*/  @P0 STG.E desc[UR60][R234.64], R16 ;  /* 0x00000010ea000986 */ /* 0x0045e8000c10193c */
[----:B------:R1:W-:Y:S04]  /*ead20*/  @P5 STG.E desc[UR60][R236.64], R245 ;  /* 0x000000f5ec005986 */ /* 0x0003e8000c10193c */
[----:B----4-:R4:W-:Y:S01]  /*ead30*/  @P6 STG.E desc[UR60][R232.64], R197 ;  /* 0x000000c5e8006986 */ /* 0x0109e2000c10193c */
[----:B--2---:R-:W-:-:S03]  /*ead40*/  VIADD R16, R10, 0x82 ;  /* 0x000000820a107836 */ /* 0x004fc60000000000 */
[----:B-1----:R-:W2:Y:S04]  /*ead50*/  LDL.LU R236, [R1+0x8f0] ;  /* 0x0008f00001ec7983 */ /* 0x002ea80000300800 */
[----:B------:R-:W3:Y:S04]  /*ead60*/  LDL.LU R237, [R1+0x500] ;  /* 0x0005000001ed7983 */ /* 0x000ee80000300800 */
[----:B------:R-:W3:Y:S01]  /*ead70*/  LDL.LU R244, [R1+0x1ce4] ;  /* 0x001ce40001f47983 */ /* 0x000ee20000300800 */
[----:B------:R-:W-:Y:S02]  /*ead80*/  ISETP.LT.AND P0, PT, R11, R238, !P4 ;  /* 0x000000ee0b00720c */ /* 0x000fe40006701270 */
[----:B------:R-:W-:Y:S01]  /*ead90*/  ISETP.GE.AND P6, PT, R16, R199, PT ;  /* 0x000000c71000720c */ /* 0x000fe20003fc6270 */
[----:B------:R-:W1:Y:S01]  /*eada0*/  LDC R238, c[0x0][0x228] ;  /* 0x00008a00ffee7b82 */ /* 0x000e620000000800 */
[----:B------:R-:W2:Y:S07]  /*eadb0*/  LDL.LU R199, [R1+0x1100] ;  /* 0x0011000001c77983 */ /* 0x000eae0000300800 */
[----:B------:R-:W1:Y:S01]  /*eadc0*/  LDC R245, c[0x0][0x22c] ;  /* 0x00008b00fff57b82 */ /* 0x000e620000000800 */
[----:B------:R-:W-:-:S02]  /*eadd0*/  IADD3 R0, R0, R14, RZ ;  /* 0x0000000e00007210 */ /* 0x000fc40007ffe0ff */
[----:B------:R-:W-:Y:S02]  /*eade0*/  ISETP.LT.AND P5, PT, R17, R239, !P4 ;  /* 0x000000ef1100720c */ /* 0x000fe400067a1270 */
[----:B------:R-:W-:Y:S01]  /*eadf0*/  ISETP.LT.AND P4, PT, R15, R196, !P4 ;  /* 0x000000c40f00720c */ /* 0x000fe20006781270 */
[----:B------:R-:W-:Y:S02]  /*eae00*/  VIADD R16, R10, 0x83 ;  /* 0x000000830a107836 */ /* 0x000fe40000000000 */
[----:B------:R-:W1:Y:S01]  /*eae10*/  LDC R239, c[0x0][0x228] ;  /* 0x00008a00ffef7b82 */ /* 0x000e620000000800 */
[----:B----4-:R-:W-:-:S04]  /*eae20*/  IMAD.WIDE R196, R0, 0x4, R2 ;  /* 0x0000000400c47825 */ /* 0x010fc800078e0202 */
[----:B------:R-:W-:-:S04]  /*eae30*/  IMAD.WIDE R232, R0, 0x4, R4 ;  /* 0x0000000400e87825 */ /* 0x000fc800078e0204 */
[----:B------:R-:W-:Y:S01]  /*eae40*/  IMAD.WIDE R234, R0, 0x4, R6 ;  /* 0x0000000400ea7825 */ /* 0x000fe200078e0206 */
[----:B--2---:R2:W-:Y:S04]  /*eae50*/  @P0 STG.E desc[UR60][R196.64], R199 ;  /* 0x000000c7c4000986 */ /* 0x0045e8000c10193c */
[----:B------:R4:W-:Y:S04]  /*eae60*/  @P3 STG.E desc[UR60][R232.64], R236 ;  /* 0x000000ece8003986 */ /* 0x0009e8000c10193c */
[----:B---3--:R3:W-:Y:S01]  /*eae70*/  @P5 STG.E desc[UR60][R234.64], R237 ;  /* 0x000000edea005986 */ /* 0x0087e2000c10193c */
[----:B-1----:R-:W-:-:S03]  /*eae80*/  ISETP.LT.AND P5, PT, R17, R238, !P6 ;  /* 0x000000ee1100720c */ /* 0x002fc600077a1270 */
[----:B------:R-:W3:Y:S01]  /*eae90*/  LDL.LU R238, [R1+0x14f4] ;  /* 0x0014f40001ee7983 */ /* 0x000ee20000300800 */
[----:B--2---:R-:W-:Y:S01]  /*eaea0*/  IMAD.WIDE R196, R0, 0x4, R8 ;  /* 0x0000000400c47825 */ /* 0x004fe200078e0208 */
[----:B----4-:R-:W1:Y:S08]  /*eaeb0*/  LDC R236, c[0x0][0x228] ;  /* 0x00008a00ffec7b82 */ /* 0x010e700000000800 */
[----:B------:R-:W2:Y:S01]  /*eaec0*/  LDC.64 R232, c[0x0][0x228] ;  /* 0x00008a00ffe87b82 */ /* 0x000ea20000000a00 */
[----:B------:R-:W-:-:S02]  /*eaed0*/  ISETP.LT.AND P3, PT, R11, R246, !P6 ;  /* 0x000000f60b00720c */ /* 0x000fc40007761270 */
[----:B------:R-:W-:Y:S01]  /*eaee0*/  ISETP.LT.AND P0, PT, R13, R247, !P6 ;  /* 0x000000f70d00720c */ /* 0x000fe20007701270 */
[----:B------:R4:W-:Y:S01]  /*eaef0*/  @P4 STG.E desc[UR60][R196.64], R252 ;  /* 0x000000fcc4004986 */ /* 0x0009e2000c10193c */
[----:B------:R-:W-:Y:S02]  /*eaf00*/  ISETP.GE.AND P4, PT, R16, R245, PT ;  /* 0x000000f51000720c */ /* 0x000fe40003f86270 */
[----:B------:R-:W-:Y:S01]  /*eaf10*/  IADD3 R0, R0, R14, RZ ;  /* 0x0000000e00007210 */ /* 0x000fe20007ffe0ff */
[----:B---3--:R-:W3:Y:S08]  /*eaf20*/  LDC R237, c[0x0][0x228] ;  /* 0x00008a00ffed7b82 */ /* 0x008ef00000000800 */
[----:B------:R-:W3:Y:S08]  /*eaf30*/  LDC R247, c[0x0][0x228] ;  /* 0x00008a00fff77b82 */ /* 0x000ef00000000800 */
[----:B------:R-:W3:Y:S01]  /*eaf40*/  LDC R246, c[0x0][0x228] ;  /* 0x00008a00fff67b82 */ /* 0x000ee20000000800 */
[----:B----4-:R-:W4:Y:S04]  /*eaf50*/  LDL.LU R252, [R1+0x504] ;  /* 0x0005040001fc7983 */ /* 0x010f280000300800 */
[----:B------:R-:W2:Y:S04]  /*eaf60*/  LDL.LU R16, [R1+0x18f4] ;  /* 0x0018f40001107983 */ /* 0x000ea80000300800 */
[----:B------:R-:W3:Y:S01]  /*eaf70*/  LDL.LU R245, [R1+0xcf4] ;  /* 0x000cf40001f57983 */ /* 0x000ee20000300800 */
[----:B------:R-:W-:Y:S01]  /*eaf80*/  ISETP.LT.AND P6, PT, R15, R198, !P6 ;  /* 0x000000c60f00720c */ /* 0x000fe200077c1270 */
[----:B------:R-:W-:-:S04]  /*eaf90*/  IMAD.WIDE R196, R0, 0x4, R2 ;  /* 0x0000000400c47825 */ /* 0x000fc800078e0202 */
[----:B------:R-:W-:-:S04]  /*eafa0*/  IMAD.WIDE R198, R0, 0x4, R4 ;  /* 0x0000000400c67825 */ /* 0x000fc800078e0204 */
[C---:B------:R-:W-:Y:S01]  /*eafb0*/  IMAD.WIDE R234, R0.reuse, 0x4, R6 ;  /* 0x0000000400ea7825 */ /* 0x040fe200078e0206 */
[----:B------:R1:W-:Y:S03]  /*eafc0*/  @P3 STG.E desc[UR60][R196.64], R244 ;  /* 0x000000f4c4003986 */ /* 0x0003e6000c10193c */
[----:B-1----:R-:W-:Y:S01]  /*eafd0*/  IMAD.WIDE R196, R0, 0x4, R8 ;  /* 0x0000000400c47825 */ /* 0x002fe200078e0208 */
[----:B------:R-:W1:Y:S01]  /*eafe0*/  LDC R244, c[0x0][0x228] ;  /* 0x00008a00fff47b82 */ /* 0x000e620000000800 */
[----:B--2---:R2:W-:Y:S04]  /*eaff0*/  @P0 STG.E desc[UR60][R198.64], R16 ;  /* 0x00000010c6000986 */ /* 0x0045e8000c10193c */
[----:B------:R-:W-:Y:S01]  /*eb000*/  @P5 STG.E desc[UR60][R234.64], R238 ;  /* 0x000000eeea005986 */ /* 0x000fe2000c10193c */
[----:B------:R-:W-:-:S03]  /*eb010*/  ISETP.LT.AND P5, PT, R17, R236, !P4 ;  /* 0x000000ec1100720c */ /* 0x000fc600067a1270 */
[----:B---3--:R3:W-:Y:S04]  /*eb020*/  @P6 STG.E desc[UR60][R196.64], R245 ;  /* 0x000000f5c4006986 */ /* 0x0087e8000c10193c */
[----:B------:R-:W4:Y:S01]  /*eb030*/  LDL.LU R236, [R1+0x8f4] ;  /* 0x0008f40001ec7983 */ /* 0x000f220000300800 */
[----:B--2---:R-:W-:Y:S01]  /*eb040*/  VIADD R16, R10, 0x84 ;  /* 0x000000840a107836 */ /* 0x004fe20000000000 */
[----:B-1----:R-:W-:Y:S02]  /*eb050*/  ISETP.LT.AND P3, PT, R13, R244, !P4 ;  /* 0x000000f40d00720c */ /* 0x002fe40006761270 */
[----:B------:R-:W-:Y:S01]  /*eb060*/  ISETP.LT.AND P0, PT, R11, R239, !P4 ;  /* 0x000000ef0b00720c */ /* 0x000fe20006701270 */
[----:B---3--:R-:W2:Y:S01]  /*eb070*/  LDL.LU R245, [R1+0x1ce8] ;  /* 0x001ce80001f57983 */ /* 0x008ea20000300800 */
[----:B------:R-:W1:Y:S01]  /*eb080*/  LDC R244, c[0x0][0x22c] ;  /* 0x00008b00fff47b82 */ /* 0x000e620000000800 */
[----:B------:R-:W-:-:S02]  /*eb090*/  ISETP.GE.AND P6, PT, R16, R233, PT ;  /* 0x000000e91000720c */ /* 0x000fc40003fc6270 */
[----:B------:R-:W-:Y:S01]  /*eb0a0*/  IADD3 R0, R0, R14, RZ ;  /* 0x0000000e00007210 */ /* 0x000fe20007ffe0ff */
[----:B------:R-:W3:Y:S04]  /*eb0b0*/  LDL.LU R16, [R1+0x1104] ;  /* 0x0011040001107983 */ /* 0x000ee80000300800 */
[----:B------:R-:W2:Y:S01]  /*eb0c0*/  LDL.LU R233, [R1+0x104] ;  /* 0x0001040001e97983 */ /* 0x000ea20000300800 */
[----:B------:R-:W-:Y:S01]  /*eb0d0*/  ISETP.LT.AND P4, PT, R15, R237, !P4 ;  /* 0x000000ed0f00720c */ /* 0x000fe20006781270 */
[----:B------:R-:W-:-:S04]  /*eb0e0*/  IMAD.WIDE R196, R0, 0x4, R2 ;  /* 0x0000000400c47825 */ /* 0x000fc800078e0202 */
[----:B------:R-:W-:-:S04]  /*eb0f0*/  IMAD.WIDE R198, R0, 0x4, R4 ;  /* 0x0000000400c67825 */ /* 0x000fc800078e0204 */
[----:B------:R-:W-:Y:S01]  /*eb100*/  IMAD.WIDE R234, R0, 0x4, R6 ;  /* 0x0000000400ea7825 */ /* 0x000fe200078e0206 */
[----:B------:R-:W1:Y:S08]  /*eb110*/  LDC R238, c[0x0][0x228] ;  /* 0x00008a00ffee7b82 */ /* 0x000e700000000800 */
[----:B------:R-:W1:Y:S08]  /*eb120*/  LDC R239, c[0x0][0x228] ;  /* 0x00008a00ffef7b82 */ /* 0x000e700000000800 */
[----:B------:R-:W1:Y:S01]  /*eb130*/  LDC R237, c[0x0][0x228] ;  /* 0x00008a00ffed7b82 */ /* 0x000e620000000800 */
[----:B---3--:R3:W-:Y:S04]  /*eb140*/  @P0 STG.E desc[UR60][R196.64], R16 ;  /* 0x00000010c4000986 */ /* 0x0087e8000c10193c */
[----:B----4-:R4:W-:Y:S01]  /*eb150*/  @P3 STG.E desc[UR60][R198.64], R236 ;  /* 0x000000ecc6003986 */ /* 0x0109e2000c10193c */
[----:B------:R-:W-:-:S02]  /*eb160*/  ISETP.LT.AND P0, PT, R13, R247, !P6 ;  /* 0x000000f70d00720c */ /* 0x000fc40007701270 */
[----:B------:R-:W-:Y:S01]  /*eb170*/  ISETP.LT.AND P3, PT, R11, R246, !P6 ;  /* 0x000000f60b00720c */ /* 0x000fe20007761270 */
[----:B------:R-:W2:Y:S04]  /*eb180*/  LDL.LU R247, [R1+0xcf8] ;  /* 0x000cf80001f77983 */ /* 0x000ea80000300800 */
[----:B------:R1:W-:Y:S04]  /*eb190*/  @P5 STG.E desc[UR60][R234.64], R252 ;  /* 0x000000fcea005986 */ /* 0x0003e8000c10193c */
[----:B------:R-:W2:Y:S01]  /*eb1a0*/  LDL.LU R246, [R1+0x14f8] ;  /* 0x0014f80001f67983 */ /* 0x000ea20000300800 */
[----:B---3--:R-:W-:-:S02]  /*eb1b0*/  VIADD R16, R10, 0x85 ;  /* 0x000000850a107836 */ /* 0x008fc40000000000 */
[----:B----4-:R-:W-:Y:S01]  /*eb1c0*/  IMAD.WIDE R198, R0, 0x4, R8 ;  /* 0x0000000400c67825 */ /* 0x010fe200078e0208 */
[----:B------:R-:W3:Y:S08]  /*eb1d0*/  LDC.64 R196, c[0x0][0x228] ;  /* 0x00008a00ffc47b82 */ /* 0x000ef00000000a00 */
[----:B------:R-:W4:Y:S01]  /*eb1e0*/  LDC R236, c[0x0][0x228] ;  /* 0x00008a00ffec7b82 */ /* 0x000f220000000800 */
[----:B-1----:R-:W3:Y:S04]  /*eb1f0*/  LDL.LU R252, [R1+0x1108] ;  /* 0x0011080001fc7983 */ /* 0x002ee80000300800 */
[----:B--2---:R1:W-:Y:S01]  /*eb200*/  @P4 STG.E desc[UR60][R198.64], R233 ;  /* 0x000000e9c6004986 */ /* 0x0043e2000c10193c */
[----:B------:R-:W-:-:S03]  /*eb210*/  ISETP.GE.AND P4, PT, R16, R244, PT ;  /* 0x000000f41000720c */ /* 0x000fc60003f86270 */
[----:B------:R-:W2:Y:S01]  /*eb220*/  LDL.LU R16, [R1+0x18f8] ;  /* 0x0018f80001107983 */ /* 0x000ea20000300800 */
[----:B------:R-:W-:Y:S02]  /*eb230*/  IADD3 R0, R0, R14, RZ ;  /* 0x0000000e00007210 */ /* 0x000fe40007ffe0ff */
[----:B------:R-:W-:Y:S01]  /*eb240*/  ISETP.LT.AND P5, PT, R17, R238, !P6 ;  /* 0x000000ee1100720c */ /* 0x000fe200077a1270 */
[----:B------:R-:W3:Y:S02]  /*eb250*/  LDC R244, c[0x0][0x228] ;  /* 0x00008a00fff47b82 */ /* 0x000ee40000000800 */
[----:B-1----:R-:W-:-:S04]  /*eb260*/  IMAD.WIDE R198, R0, 0x4, R2 ;  /* 0x0000000400c67825 */ /* 0x002fc800078e0202 */
[----:B------:R-:W-:Y:S02]  /*eb270*/  IMAD.WIDE R234, R0, 0x4, R6 ;  /* 0x0000000400ea7825 */ /* 0x000fe400078e0206 */
[----:B------:R-:W1:Y:S01]  /*eb280*/  LDC R238, c[0x0][0x228] ;  /* 0x00008a00ffee7b82 */ /* 0x000e620000000800 */
[----:B------:R4:W-:Y:S01]  /*eb290*/  @P3 STG.E desc[UR60][R198.64], R245 ;  /* 0x000000f5c6003986 */ /* 0x0009e2000c10193c */
[----:B------:R-:W-:-:S06]  /*eb2a0*/  ISETP.LT.AND P6, PT, R15, R232, !P6 ;  /* 0x000000e80f00720c */ /* 0x000fcc00077c1270 */
[----:B----4-:R-:W4:Y:S01]  /*eb2b0*/  LDC R245, c[0x0][0x228] ;  /* 0x00008a00fff57b82 */ /* 0x010f220000000800 */
[----:B------:R-:W-:-:S07]  /*eb2c0*/  IMAD.WIDE R232, R0, 0x4, R4 ;  /* 0x0000000400e87825 */ /* 0x000fce00078e0204 */
[----:B------:R-:W1:Y:S01]  /*eb2d0*/  LDC.64 R198, c[0x0][0x228] ;  /* 0x00008a00ffc67b82 */ /* 0x000e620000000a00 */
[----:B----4-:R-:W-:Y:S02]  /*eb2e0*/  ISETP.LT.AND P3, PT, R13, R245, !P4 ;  /* 0x000000f50d00720c */ /* 0x010fe40006761270 */
[----:B------:R-:W4:Y:S04]  /*eb2f0*/  LDL.LU R245, [R1+0x508] ;  /* 0x0005080001f57983 */ /* 0x000f280000300800 */
[----:B--2---:R2:W-:Y:S04]  /*eb300*/  @P0 STG.E desc[UR60][R232.64], R16 ;  /* 0x00000010e8000986 */ /* 0x0045e8000c10193c */
[----:B------:R1:W-:Y:S01]  /*eb310*/  @P5 STG.E desc[UR60][R234.64], R246 ;  /* 0x000000f6ea005986 */ /* 0x0003e2000c10193c */
[----:B--2---:R-:W-:-:S04]  /*eb320*/  IMAD.WIDE R232, R0, 0x4, R8 ;  /* 0x0000000400e87825 */ /* 0x004fc800078e0208 */
[----:B------:R-:W-:Y:S01]  /*eb330*/  VIADD R16, R10, 0x86 ;  /* 0x000000860a107836 */ /* 0x000fe20000000000 */
[----:B------:R-:W-:Y:S02]  /*eb340*/  ISETP.LT.AND P0, PT, R11, R239, !P4 ;  /* 0x000000ef0b00720c */ /* 0x000fe40006701270 */
[----:B------:R-:W-:Y:S02]  /*eb350*/  IADD3 R0, R0, R14, RZ ;  /* 0x0000000e00007210 */ /* 0x000fe40007ffe0ff */
[----:B------:R-:W-:Y:S01]  /*eb360*/  ISETP.LT.AND P5, PT, R17, R236, !P4 ;  /* 0x000000ec1100720c */ /* 0x000fe200067a1270 */
[----:B------:R2:W-:Y:S01]  /*eb370*/  @P6 STG.E desc[UR60][R232.64], R247 ;  /* 0x000000f7e8006986 */ /* 0x0005e2000c10193c */
[----:B---3--:R-:W-:-:S03]  /*eb380*/  ISETP.GE.AND P6, PT, R16, R197, PT ;  /* 0x000000c51000720c */ /* 0x008fc60003fc6270 */
[----:B------:R-:W3:Y:S04]  /*eb390*/  LDL.LU R16, [R1+0x8f8] ;  /* 0x0008f80001107983 */ /* 0x000ee80000300800 */
[----:B------:R-:W4:Y:S01]  /*eb3a0*/  LDL.LU R197, [R1+0x108] ;  /* 0x0001080001c57983 */ /* 0x000f220000300800 */
[----:B------:R-:W-:Y:S01]  /*eb3b0*/  ISETP.LT.AND P4, PT, R15, R237, !P4 ;  /* 0x000000ed0f00720c */ /* 0x000fe20006781270 */
[----:B-1----:R-:W-:-:S04]  /*eb3c0*/  IMAD.WIDE R234, R0, 0x4, R4 ;  /* 0x0000000400ea7825 */ /* 0x002fc800078e0204 */
[C---:B------:R-:W-:Y:S01]  /*eb3d0*/  IMAD.WIDE R236, R0.reuse, 0x4, R6 ;  /* 0x0000000400ec7825 */ /* 0x040fe200078e0206 */
[----:B------:R-:W1:Y:S08]  /*eb3e0*/  LDC R239, c[0x0][0x228] ;  /* 0x00008a00ffef7b82 */ /* 0x000e700000000800 */
[----:B------:R-:W1:Y:S08]  /*eb3f0*/  LDC R246, c[0x0][0x228] ;  /* 0x00008a00fff67b82 */ /* 0x000e700000000800 */
[----:B--2---:R-:W2:Y:S01]  /*eb400*/  LDC R247, c[0x0][0x228] ;  /* 0x00008a00fff77b82 */ /* 0x004ea20000000800 */
[----:B------:R-:W-:-:S05]  /*eb410*/  IMAD.WIDE R232, R0, 0x4, R2 ;  /* 0x0000000400e87825 */ /* 0x000fca00078e0202 */
[----:B------:R1:W-:Y:S01]  /*eb420*/  @P0 STG.E desc[UR60][R232.64], R252 ;  /* 0x000000fce8000986 */ /* 0x0003e2000c10193c */
[----:B------:R-:W-:Y:S01]  /*eb430*/  ISETP.LT.AND P0, PT, R13, R244, !P6 ;  /* 0x000000f40d00720c */ /* 0x000fe20007701270 */
[----:B-1----:R-:W-:Y:S02]  /*eb440*/  IMAD.WIDE R232, R0, 0x4, R8 ;  /* 0x0000000400e87825 */ /* 0x002fe400078e0208 */
[----:B------:R-:W2:Y:S04]  /*eb450*/  LDL.LU R252, [R1+0xcfc] ;  /* 0x000cfc0001fc7983 */ /* 0x000ea80000300800 */
[----:B---3--:R1:W-:Y:S04]  /*eb460*/  @P3 STG.E desc[UR60][R234.64], R16 ;  /* 0x00000010ea003986 */ /* 0x0083e8000c10193c */
[----:B----4-:R3:W-:Y:S04]  /*eb470*/  @P5 STG.E desc[UR60][R236.64], R245 ;  /* 0x000000f5ec005986 */ /* 0x0107e8000c10193c */
[----:B------:R4:W-:Y:S01]  /*eb480*/  @P4 STG.E desc[UR60][R232.64], R197 ;  /* 0x000000c5e8004986 */ /* 0x0009e2000c10193c */
[----:B-1----:R-:W-:-:S03]  /*eb490*/  VIADD R16, R10, 0x87 ;  /* 0x000000870a107836 */ /* 0x002fc60000000000 */
[----:B---3--:R-:W3:Y:S04]  /*eb4a0*/  LDL.LU R236, [R1+0x18fc] ;  /* 0x0018fc0001ec7983 */ /* 0x008ee80000300800 */
[----:B------:R-:W2:Y:S04]  /*eb4b0*/  LDL.LU R237, [R1+0x14fc] ;  /* 0x0014fc0001ed7983 */ /* 0x000ea80000300800 */
[----:B------:R-:W2:Y:S01]  /*eb4c0*/  LDL.LU R244, [R1+0x110c] ;  /* 0x00110c0001f47983 */ /* 0x000ea20000300800 */
[----:B------:R-:W-:Y:S02]  /*eb4d0*/  ISETP.LT.AND P3, PT, R11, R238, !P6 ;  /* 0x000000ee0b00720c */ /* 0x000fe40007761270 */
[----:B------:R-:W-:Y:S01]  /*eb4e0*/  ISETP.GE.AND P4, PT, R16, R199, PT ;  /* 0x000000c71000720c */ /* 0x000fe20003f86270 */
[----:B------:R-:W1:Y:S01]  /*eb4f0*/  LDC R238, c[0x0][0x228] ;  /* 0x00008a00ffee7b82 */ /* 0x000e620000000800 */
[----:B------:R-:W3:Y:S07]  /*eb500*/  LDL.LU R199, [R1+0x1cec] ;  /* 0x001cec0001c77983 */ /* 0x000eee0000300800 */
        /* <DEDUP_REMOVED lines=9> */
[----:B---3--:R3:W-:Y:S04]  /*eb5a0*/  @P3 STG.E desc[UR60][R196.64], R199 ;  /* 0x000000c7c4003986 */ /* 0x0087e8000c10193c */
[----:B------:R4:W-:Y:S04]  /*eb5b0*/  @P0 STG.E desc[UR60][R232.64], R236 ;  /* 0x000000ece8000986 */ /* 0x0009e8000c10193c */
[----:B--2---:R2:W-:Y:S01]  /*eb5c0*/  @P5 STG.E desc[UR60][R234.64], R237 ;  /* 0x000000edea005986 */ /* 0x0045e2000c10193c */
[----:B-1----:R-:W-:-:S03]  /*eb5d0*/  ISETP.LT.AND P5, PT, R17, R238, !P4 ;  /* 0x000000ee1100720c */ /* 0x002fc600067a1270 */
[----:B------:R-:W2:Y:S01]  /*eb5e0*/  LDL.LU R238, [R1+0x50c] ;  /* 0x00050c0001ee7983 */ /* 0x000ea20000300800 */
[----:B---3--:R-:W1:Y:S01]  /*eb5f0*/  LDC.64 R196, c[0x0][0x228] ;  /* 0x00008a00ffc47b82 */ /* 0x008e620000000a00 */
[----:B----4-:R-:W-:-:S07]  /*eb600*/  IMAD.WIDE R232, R0, 0x4, R8 ;  /* 0x0000000400e87825 */ /* 0x010fce00078e0208 */
[----:B------:R-:W3:Y:S01]  /*eb610*/  LDC R236, c[0x0][0x228] ;  /* 0x00008a00ffec7b82 */ /* 0x000ee20000000800 */
[----:B------:R-:W-:Y:S02]  /*eb620*/  ISETP.LT.AND P0, PT, R11, R246, !P4 ;  /* 0x000000f60b00720c */ /* 0x000fe40006701270 */
[----:B------:R-:W-:-:S05]  /*eb630*/  ISETP.LT.AND P3, PT, R13, R247, !P4 ;  /* 0x000000f70d00720c */ /* 0x000fca0006761270 */
[----:B--2---:R-:W2:Y:S01]  /*eb640*/  LDC R237, c[0x0][0x228] ;  /* 0x00008a00ffed7b82 */ /* 0x004ea20000000800 */
[----:B------:R4:W-:Y:S01]  /*eb650*/  @P6 STG.E desc[UR60][R232.64], R252 ;  /* 0x000000fce8006986 */ /* 0x0009e2000c10193c */
[----:B------:R-:W-:Y:S02]  /*eb660*/  ISETP.GE.AND P6, PT, R16, R245, PT ;  /* 0x000000f51000720c */ /* 0x000fe40003fc6270 */
[----:B------:R-:W-:-:S04]  /*eb670*/  IADD3 R0, R0, R14, RZ ;  /* 0x0000000e00007210 */ /* 0x000fc80007ffe0ff */
[----:B------:R-:W2:Y:S08]  /*eb680*/  LDC R247, c[0x0][0x228] ;  /* 0x00008a00fff77b82 */ /* 0x000eb00000000800 */
[----:B------:R-:W2:Y:S01]  /*eb690*/  LDC R246, c[0x0][0x228] ;  /* 0x00008a00fff67b82 */ /* 0x000ea20000000800 */
[----:B----4-:R-:W4:Y:S04]  /*eb6a0*/  LDL.LU R252, [R1+0x1500] ;  /* 0x0015000001fc7983 */ /* 0x010f280000300800 */
[----:B------:R-:W3:Y:S04]  /*eb6b0*/  LDL.LU R16, [R1+0x8fc] ;  /* 0x0008fc0001107983 */ /* 0x000ee80000300800 */
[----:B------:R-:W2:Y:S01]  /*eb6c0*/  LDL.LU R245, [R1+0x10c] ;  /* 0x00010c0001f57983 */ /* 0x000ea20000300800 */
        /* <DEDUP_REMOVED lines=10> */
[----:B--2---:R2:W-:Y:S04]  /*eb770*/  @P4 STG.E desc[UR60][R198.64], R245 ;  /* 0x000000f5c6004986 */ /* 0x0045e8000c10193c */
[----:B------:R-:W4:Y:S01]  /*eb780*/  LDL.LU R236, [R1+0x1900] ;  /* 0x0019000001ec7983 */ /* 0x000f220000300800 */
[----:B---3--:R-:W-:Y:S01]  /*eb790*/  VIADD R16, R10, 0x89 ;  /* 0x000000890a107836 */ /* 0x008fe20000000000 */
[----:B-1----:R-:W-:Y:S02]  /*eb7a0*/  ISETP.LT.AND P0, PT, R13, R244, !P6 ;  /* 0x000000f40d00720c */ /* 0x002fe40007701270 */
[----:B------:R-:W-:Y:S01]  /*eb7b0*/  ISETP.LT.AND P3, PT, R11, R239, !P6 ;  /* 0x000000ef0b00720c */ /* 0x000fe20007761270 */
[----:B--2---:R-:W2:Y:S01]  /*eb7c0*/  LDL.LU R245, [R1+0x1110] ;  /* 0x0011100001f57983 */ /* 0x004ea20000300800 */
        /* <DEDUP_REMOVED lines=28> */
[----:B------:R-:W-:Y:S02]  /*eb990*/  ISETP.LT.AND P5, PT, R17, R238, !P4 ;  /* 0x000000ee1100720c */ /* 0x000fe400067a1270 */
[----:B------:R-:W-:Y:S01]  /*eb9a0*/  ISETP.LT.AND P4, PT, R15, R196, !P4 ;  /* 0x000000c40f00720c */ /* 0x000fe20006781270 */
[----:B------:R-:W3:Y:S08]  /*eb9b0*/  LDC R244, c[0x0][0x228] ;  /* 0x00008a00fff47b82 */ /* 0x000ef00000000800 */
[----:B------:R-:W3:Y:S01]  /*eb9c0*/  LDC R238, c[0x0][0x228] ;  /* 0x00008a00ffee7b82 */ /* 0x000ee20000000800 */
[----:B-1----:R-:W-:-:S05]  /*eb9d0*/  IMAD.WIDE R196, R0, 0x4, R2 ;  /* 0x0000000400c47825 */ /* 0x002fca00078e0202 */
[----:B------:R1:W-:Y:S02]  /*eb9e0*/  @P0 STG.E desc[UR60][R196.64], R245 ;  /* 0x000000f5c4000986 */ /* 0x0003e4000c10193c */
[----:B-1----:R-:W1:Y:S01]  /*eb9f0*/  LDC R245, c[0x0][0x228] ;  /* 0x00008a00fff57b82 */ /* 0x002e620000000800 */
[----:B------:R-:W-:-:S04]  /*eba00*/  IMAD.WIDE R232, R0, 0x4, R4 ;  /* 0x0000000400e87825 */ /* 0x000fc800078e0204 */
[----:B------:R-:W-:-:S03]  /*eba10*/  IMAD.WIDE R234, R0, 0x4, R6 ;  /* 0x0000000400ea7825 */ /* 0x000fc600078e0206 */
[----:B------:R-:W3:Y:S01]  /*eba20*/  LDC.64 R196, c[0x0][0x228] ;  /* 0x00008a00ffc47b82 */ /* 0x000ee20000000a00 */
[----:B-1----:R-:W-:Y:S02]  /*eba30*/  ISETP.LT.AND P0, PT, R13, R245, !P6 ;  /* 0x000000f50d00720c */ /* 0x002fe40007701270 */
[----:B------:R-:W3:Y:S04]  /*eba40*/  LDL.LU R245, [R1+0x1504] ;  /* 0x0015040001f57983 */ /* 0x000ee80000300800 */
[----:B--2---:R1:W-:Y:S04]  /*eba50*/  @P3 STG.E desc[UR60][R232.64], R16 ;  /* 0x00000010e8003986 */ /* 0x0043e8000c10193c */
[----:B------:R2:W-:Y:S01]  /*eba60*/  @P5 STG.E desc[UR60][R234.64], R246 ;  /* 0x000000f6ea005986 */ /* 0x0005e2000c10193c */
[----:B-1----:R-:W-:-:S04]  /*eba70*/  IMAD.WIDE R232, R0, 0x4, R8 ;  /* 0x0000000400e87825 */ /* 0x002fc800078e0208 */
[----:B------:R-:W-:Y:S01]  /*eba80*/  VIADD R16, R10, 0x8b ;  /* 0x0000008b0a107836 */ /* 0x000fe20000000000 */
[----:B------:R-:W-:Y:S02]  /*eba90*/  ISETP.LT.AND P3, PT, R11, R239, !P6 ;  /* 0x000000ef0b00720c */ /* 0x000fe40007761270 */
[----:B------:R-:W-:Y:S02]  /*ebaa0*/  IADD3 R0, R0, R14, RZ ;  /* 0x0000000e00007210 */ /* 0x000fe40007ffe0ff */
[----:B----4-:R-:W-:Y:S01]  /*ebab0*/  ISETP.LT.AND P5, PT, R17, R236, !P6 ;  /* 0x000000ec1100720c */ /* 0x010fe200077a1270 */
[----:B------:R1:W-:Y:S01]  /*ebac0*/  @P4 STG.E desc[UR60][R232.64], R247 ;  /* 0x000000f7e8004986 */ /* 0x0003e2000c10193c */
[----:B---3--:R-:W-:-:S03]  /*ebad0*/  ISETP.GE.AND P4, PT, R16, R199, PT ;  /* 0x000000c71000720c */ /* 0x008fc60003f86270 */
[----:B------:R-:W3:Y:S04]  /*ebae0*/  LDL.LU R16, [R1+0x1904] ;  /* 0x0019040001107983 */ /* 0x000ee80000300800 */
[----:B------:R-:W4:Y:S01]  /*ebaf0*/  LDL.LU R199, [R1+0xd04] ;  /* 0x000d040001c77983 */ /* 0x000f220000300800 */
[----:B------:R-:W-:Y:S01]  /*ebb00*/  ISETP.LT.AND P6, PT, R15, R237, !P6 ;  /* 0x000000ed0f00720c */ /* 0x000fe200077c1270 */
[----:B--2---:R-:W-:-:S04]  /*ebb10*/  IMAD.WIDE R234, R0, 0x4, R4 ;  /* 0x0000000400ea7825 */ /* 0x004fc800078e0204 */
[C---:B------:R-:W-:Y:S01]  /*ebb20*/  IMAD.WIDE R236, R0.reuse, 0x4, R6 ;  /* 0x0000000400ec7825 */ /* 0x040fe200078e0206 */
[----:B------:R-:W2:Y:S08]  /*ebb30*/  LDC R239, c[0x0][0x228] ;  /* 0x00008a00ffef7b82 */ /* 0x000eb00000000800 */
[----:B------:R-:W2:Y:S08]  /*ebb40*/  LDC R246, c[0x0][0x228] ;  /* 0x00008a00fff67b82 */ /* 0x000eb00000000800 */
[----:B-1----:R-:W1:Y:S01]  /*ebb50*/  LDC R247, c[0x0][0x228] ;  /* 0x00008a00fff77b82 */ /* 0x002e620000000800 */
[----:B------:R-:W-:-:S05]  /*ebb60*/  IMAD.WIDE R232, R0, 0x4, R2 ;  /* 0x0000000400e87825 */ /* 0x000fca00078e0202 */
[----:B------:R2:W-:Y:S01]  /*ebb70*/  @P3 STG.E desc[UR60][R232.64], R252 ;  /* 0x000000fce8003986 */ /* 0x0005e2000c10193c */
[----:B------:R-:W-:Y:S01]  /*ebb80*/  ISETP.LT.AND P3, PT, R13, R244, !P4 ;  /* 0x000000f40d00720c */ /* 0x000fe20006761270 */
[----:B--2---:R-:W-:Y:S02]  /*ebb90*/  IMAD.WIDE R232, R0, 0x4, R8 ;  /* 0x0000000400e87825 */ /* 0x004fe400078e0208 */
[----:B------:R-:W2:Y:S04]  /*ebba0*/  LDL.LU R252, [R1+0x114] ;  /* 0x0001140001fc7983 */ /* 0x000ea80000300800 */
[----:B---3--:R3:W-:Y:S04]  /*ebbb0*/  @P0 STG.E desc[UR60][R234.64], R16 ;  /* 0x00000010ea000986 */ /* 0x0087e8000c10193c */
[----:B------:R1:W-:Y:S04]  /*ebbc0*/  @P5 STG.E desc[UR60][R236.64], R245 ;  /* 0x000000f5ec005986 */ /* 0x0003e8000c10193c */
[----:B----4-:R4:W-:Y:S01]  /*ebbd0*/  @P6 STG.E desc[UR60][R232.64], R199 ;  /* 0x000000c7e8006986 */ /* 0x0109e2000c10193c */
[----:B---3--:R-:W-:-:S03]  /*ebbe0*/  VIADD R16, R10, 0x8c ;  /* 0x0000008c0a107836 */ /* 0x008fc60000000000 */
[----:B-1----:R-:W3:Y:S04]  /*ebbf0*/  LDL.LU R236, [R1+0x904] ;  /* 0x0009040001ec7983 */ /* 0x002ee80000300800 */
        /* <DEDUP_REMOVED lines=60> */
[----:B------:R-:W1:Y:S01]  /*ebfc0*/  LDC R239, c[0x0][0x228] ;  /* 0x00008a00ffef7b82 */ /* 0x000e620000000800 */
[----:B---3--:R3:W-:Y:S01]  /*ebfd0*/  @P0 STG.E desc[UR60][R196.64], R16 ;  /* 0x00000010c4000986 */ /* 0x0087e2000c10193c */
[----:B------:R-:W-:-:S03]  /*ebfe0*/  ISETP.LT.AND P0, PT, R13, R247, !P6 ;  /* 0x000000f70d00720c */ /* 0x000fc60007701270 */
[----:B----4-:R4:W-:Y:S04]  /*ebff0*/  @P3 STG.E desc[UR60][R232.64], R236 ;  /* 0x000000ece8003986 */ /* 0x0109e8000c10193c */
[----:B------:R-:W2:Y:S01]  /*ec000*/  LDL.LU R247, [R1+0xd0c] ;  /* 0x000d0c0001f77983 */ /* 0x000ea20000300800 */
[----:B------:R-:W-:-:S03]  /*ec010*/  ISETP.LT.AND P3, PT, R11, R246, !P6 ;  /* 0x000000f60b00720c */ /* 0x000fc60007761270 */
[----:B------:R1:W-:Y:S04]  /*ec020*/  @P5 STG.E desc[UR60][R234.64], R252 ;  /* 0x000000fcea005986 */ /* 0x0003e8000c10193c */
[----:B------:R-:W2:Y:S01]  /*ec030*/  LDL.LU R246, [R1+0x150c] ;  /* 0x00150c0001f67983 */ /* 0x000ea20000300800 */
[----:B---3--:R-:W-:-:S04]  /*ec040*/  IMAD.WIDE R196, R0, 0x4, R8 ;  /* 0x0000000400c47825 */ /* 0x008fc800078e0208 */
[----:B------:R-:W-:Y:S01]  /*ec050*/  VIADD R16, R10, 0x8f ;  /* 0x0000008f0a107836 */ /* 0x000fe20000000000 */
[----:B----4-:R-:W3:Y:S08]  /*ec060*/  LDC.64 R236, c[0x0][0x228] ;  /* 0x00008a00ffec7b82 */ /* 0x010ef00000000a00 */
[----:B-1----:R-:W1:Y:S08]  /*ec070*/  LDC R234, c[0x0][0x228] ;  /* 0x00008a00ffea7b82 */ /* 0x002e700000000800 */
[----:B------:R-:W4:Y:S01]  /*ec080*/  LDC R235, c[0x0][0x228] ;  /* 0x00008a00ffeb7b82 */ /* 0x000f220000000800 */
[----:B--2---:R2:W-:Y:S04]  /*ec090*/  @P4 STG.E desc[UR60][R196.64], R199 ;  /* 0x000000c7c4004986 */ /* 0x0045e8000c10193c */
[----:B------:R-:W4:Y:S01]  /*ec0a0*/  LDL.LU R252, [R1+0x111c] ;  /* 0x00111c0001fc7983 */ /* 0x000f220000300800 */
[----:B------:R-:W-:-:S03]  /*ec0b0*/  ISETP.GE.AND P4, PT, R16, R244, PT ;  /* 0x000000f41000720c */ /* 0x000fc60003f86270 */
[----:B------:R-:W3:Y:S01]  /*ec0c0*/  LDL.LU R16, [R1+0x190c] ;  /* 0x00190c0001107983 */ /* 0x000ee20000300800 */
[----:B------:R-:W-:Y:S01]  /*ec0d0*/  IADD3 R0, R0, R14, RZ ;  /* 0x0000000e00007210 */ /* 0x000fe20007ffe0ff */
[----:B------:R-:W4:Y:S04]  /*ec0e0*/  LDC R244, c[0x0][0x228] ;  /* 0x00008a00fff47b82 */ /* 0x000f280000000800 */
[----:B--2---:R-:W-:-:S05]  /*ec0f0*/  IMAD.WIDE R196, R0, 0x4, R2 ;  /* 0x0000000400c47825 */ /* 0x004fca00078e0202 */
[----:B------:R2:W-:Y:S01]  /*ec100*/  @P3 STG.E desc[UR60][R196.64], R245 ;  /* 0x000000f5c4003986 */ /* 0x0005e2000c10193c */
[----:B------:R-:W-:Y:S02]  /*ec110*/  ISETP.LT.AND P5, PT, R17, R238, !P6 ;  /* 0x000000ee1100720c */ /* 0x000fe400077a1270 */
[----:B------:R-:W-:Y:S01]  /*ec120*/  ISETP.LT.AND P6, PT, R15, R198, !P6 ;  /* 0x000000c60f00720c */ /* 0x000fe200077c1270 */
[----:B--2---:R-:W2:Y:S01]  /*ec130*/  LDC R245, c[0x0][0x228] ;  /* 0x00008a00fff57b82 */ /* 0x004ea20000000800 */
[----:B------:R-:W-:-:S04]  /*ec140*/  IMAD.WIDE R198, R0, 0x4, R4 ;  /* 0x0000000400c67825 */ /* 0x000fc800078e0204 */
[----:B------:R-:W-:-:S03]  /*ec150*/  IMAD.WIDE R232, R0, 0x4, R6 ;  /* 0x0000000400e87825 */ /* 0x000fc600078e0206 */
[----:B------:R-:W4:Y:S08]  /*ec160*/  LDC.64 R196, c[0x0][0x228] ;  /* 0x00008a00ffc47b82 */ /* 0x000f300000000a00 */
[----:B------:R-:W4:Y:S01]  /*ec170*/  LDC R238, c[0x0][0x228] ;  /* 0x00008a00ffee7b82 */ /* 0x000f220000000800 */
[----:B--2---:R-:W-:Y:S02]  /*ec180*/  ISETP.LT.AND P3, PT, R13, R245, !P4 ;  /* 0x000000f50d00720c */ /* 0x004fe40006761270 */
[----:B------:R-:W2:Y:S04]  /*ec190*/  LDL.LU R245, [R1+0x51c] ;  /* 0x00051c0001f57983 */ /* 0x000ea80000300800 */
[----:B---3--:R3:W-:Y:S01]  /*ec1a0*/  @P0 STG.E desc[UR60][R198.64], R16 ;  /* 0x00000010c6000986 */ /* 0x0087e2000c10193c */
[----:B------:R-:W-:-:S03]  /*ec1b0*/  ISETP.LT.AND P0, PT, R11, R239, !P4 ;  /* 0x000000ef0b00720c */ /* 0x000fc60006701270 */
[----:B------:R1:W-:Y:S01]  /*ec1c0*/  @P5 STG.E desc[UR60][R232.64], R246 ;  /* 0x000000f6e8005986 */ /* 0x0003e2000c10193c */
[C---:B---3--:R-:W-:Y:S01]  /*ec1d0*/  IMAD.WIDE R198, R0.reuse, 0x4, R8 ;  /* 0x0000000400c67825 */ /* 0x048fe200078e0208 */
[----:B------:R-:W-:-:S03]  /*ec1e0*/  IADD3 R0, R0, R14, RZ ;  /* 0x0000000e00007210 */ /* 0x000fc60007ffe0ff */
[----:B------:R-:W-:Y:S01]  /*ec1f0*/  VIADD R16, R10, 0x90 ;  /* 0x000000900a107836 */ /* 0x000fe20000000000 */
[----:B------:R-:W3:Y:S08]  /*ec200*/  LDC R239, c[0x0][0x228] ;  /* 0x00008a00ffef7b82 */ /* 0x000ef00000000800 */
[----:B-1----:R-:W1:Y:S01]  /*ec210*/  LDC R246, c[0x0][0x228] ;  /* 0x00008a00fff67b82 */ /* 0x002e620000000800 */
[----:B------:R4:W-:Y:S01]  /*ec220*/  @P6 STG.E desc[UR60][R198.64], R247 ;  /* 0x000000f7c6006986 */ /* 0x0009e2000c10193c */
[----:B------:R-:W-:-:S02]  /*ec230*/  ISETP.GE.AND P6, PT, R16, R237, PT ;  /* 0x000000ed1000720c */ /* 0x000fc40003fc6270 */
[----:B------:R-:W-:Y:S01]  /*ec240*/  ISETP.LT.AND P5, PT, R17, R234, !P4 ;  /* 0x000000ea1100720c */ /* 0x000fe200067a1270 */
[C---:B----4-:R-:W-:Y:S01]  /*ec250*/  IMAD.WIDE R198, R0.reuse, 0x4, R2 ;  /* 0x0000000400c67825 */ /* 0x050fe200078e0202 */
[----:B------:R-:W4:Y:S04]  /*ec260*/  LDL.LU R247, [R1+0x1510] ;  /* 0x0015100001f77983 */ /* 0x000f280000300800 */
[----:B------:R-:W3:Y:S01]  /*ec270*/  LDL.LU R16, [R1+0x90c] ;  /* 0x00090c0001107983 */ /* 0x000ee20000300800 */
[----:B------:R-:W-:Y:S01]  /*ec280*/  IMAD.WIDE R232, R0, 0x4, R4 ;  /* 0x0000000400e87825 */ /* 0x000fe200078e0204 */
[----:B------:R-:W1:Y:S02]  /*ec290*/  LDC R237, c[0x0][0x228] ;  /* 0x00008a00ffed7b82 */ /* 0x000e640000000800 */
[----:B------:R2:W-:Y:S01]  /*ec2a0*/  @P0 STG.E desc[UR60][R198.64], R252 ;  /* 0x000000fcc6000986 */ /* 0x0005e2000c10193c */
[----:B------:R-:W-:-:S03]  /*ec2b0*/  ISETP.LT.AND P0, PT, R13, R244, !P6 ;  /* 0x000000f40d00720c */ /* 0x000fc60007701270 */
[----:B--2---:R-:W2:Y:S04]  /*ec2c0*/  LDL.LU R252, [R1+0xd10] ;  /* 0x000d100001fc7983 */ /* 0x004ea80000300800 */
[----:B------:R-:W4:Y:S01]  /*ec2d0*/  LDL.LU R244, [R1+0x11c] ;  /* 0x00011c0001f47983 */ /* 0x000f220000300800 */
[----:B------:R-:W-:Y:S01]  /*ec2e0*/  ISETP.LT.AND P4, PT, R15, R235, !P4 ;  /* 0x000000eb0f00720c */ /* 0x000fe20006781270 */
[----:B------:R-:W-:-:S04]  /*ec2f0*/  IMAD.WIDE R234, R0, 0x4, R6 ;  /* 0x0000000400ea7825 */ /* 0x000fc800078e0206 */
[----:B------:R-:W-:Y:S01]  /*ec300*/  IMAD.WIDE R198, R0, 0x4, R8 ;  /* 0x0000000400c67825 */ /* 0x000fe200078e0208 */
[----:B---3--:R3:W-:Y:S04]  /*ec310*/  @P3 STG.E desc[UR60][R232.64], R16 ;  /* 0x00000010e8003986 */ /* 0x0087e8000c10193c */
[----:B------:R1:W-:Y:S01]  /*ec320*/  @P5 STG.E desc[UR60][R234.64], R245 ;  /* 0x000000f5ea005986 */ /* 0x0003e2000c10193c */
[----:B---3--:R-:W-:Y:S01]  /*ec330*/  VIADD R16, R10, 0x91 ;  /* 0x000000910a107836 */ /* 0x008fe20000000000 */
[----:B------:R-:W-:Y:S01]  /*ec340*/  ISETP.LT.AND P3, PT, R11, R238, !P6 ;  /* 0x000000ee0b00720c */ /* 0x000fe20007761270 */
[----:B-1----:R-:W1:Y:S08]  /*ec350*/  LDC R245, c[0x0][0x22c] ;  /* 0x00008b00fff57b82 */ /* 0x002e700000000800 */
[----:B------:R-:W3:Y:S01]  /*ec360*/  LDC R238, c[0x0][0x228] ;  /* 0x00008a00ffee7b82 */ /* 0x000ee20000000800 */
[----:B----4-:R4:W-:Y:S01]  /*ec370*/  @P4 STG.E desc[UR60][R198.64], R244 ;  /* 0x000000f4c6004986 */ /* 0x0109e2000c10193c */
[----:B------:R-:W-:-:S03]  /*ec380*/  ISETP.GE.AND P4, PT, R16, R197, PT ;  /* 0x000000c51000720c */ /* 0x000fc60003f86270 */
[----:B----4-:R-:W4:Y:S04]  /*ec390*/  LDL.LU R244, [R1+0x1120] ;  /* 0x0011200001f47983 */ /* 0x010f280000300800 */
[----:B------:R-:W2:Y:S04]  /*ec3a0*/  LDL.LU R16, [R1+0x1d00] ;  /* 0x001d000001107983 */ /* 0x000ea80000300800 */
[----:B------:R-:W3:Y:S01]  /*ec3b0*/  LDL.LU R197, [R1+0x1910] ;  /* 0x0019100001c57983 */ /* 0x000ee20000300800 */
[----:B------:R-:W-:Y:S02]  /*ec3c0*/  IADD3 R0, R0, R14, RZ ;  /* 0x0000000e00007210 */ /* 0x000fe40007ffe0ff */
[----:B------:R-:W-:-:S02]  /*ec3d0*/  ISETP.LT.AND P5, PT, R17, R239, !P6 ;  /* 0x000000ef1100720c */ /* 0x000fc400077a1270 */
[----:B------:R-:W-:Y:S01]  /*ec3e0*/  ISETP.LT.AND P6, PT, R15, R236, !P6 ;  /* 0x000000ec0f00720c */ /* 0x000fe200077c1270 */
[----:B------:R-:W4:Y:S08]  /*ec3f0*/  LDC R239, c[0x0][0x228] ;  /* 0x00008a00ffef7b82 */ /* 0x000f300000000800 */
[----:B------:R-:W4:Y:S01]  /*ec400*/  LDC R236, c[0x0][0x228] ;  /* 0x00008a00ffec7b82 */ /* 0x000f220000000800 */
[----:B------:R-:W-:-:S04]  /*ec410*/  IMAD.WIDE R198, R0, 0x4, R2 ;  /* 0x0000000400c67825 */ /* 0x000fc800078e0202 */
[----:B------:R-:W-:-:S04]  /*ec420*/  IMAD.WIDE R232, R0, 0x4, R4 ;  /* 0x0000000400e87825 */ /* 0x000fc800078e0204 */
[----:B------:R-:W-:Y:S01]  /*ec430*/  IMAD.WIDE R234, R0, 0x4, R6 ;  /* 0x0000000400ea7825 */ /* 0x000fe200078e0206 */
[----:B--2---:R2:W-:Y:S04]  /*ec440*/  @P3 STG.E desc[UR60][R198.64], R16 ;  /* 0x00000010c6003986 */ /* 0x0045e8000c10193c */
[----:B---3--:R3:W-:Y:S04]  /*ec450*/  @P0 STG.E desc[UR60][R232.64], R197 ;  /* 0x000000c5e8000986 */ /* 0x0087e8000c10193c */
[----:B------:R1:W-:Y:S01]  /*ec460*/  @P5 STG.E desc[UR60][R234.64], R247 ;  /* 0x000000f7ea005986 */ /* 0x0003e2000c10193c */
[----:B------:R-:W-:-:S03]  /*ec470*/  ISETP.LT.AND P5, PT, R17, R238, !P4 ;  /* 0x000000ee1100720c */ /* 0x000fc600067a1270 */
[----:B------:R-:W4:Y:S01]  /*ec480*/  LDL.LU R238, [R1+0x520] ;  /* 0x0005200001ee7983 */ /* 0x000f220000300800 */
[----:B--2---:R-:W-:Y:S02]  /*ec490*/  VIADD R16, R10, 0x92 ;  /* 0x000000920a107836 */ /* 0x004fe40000000000 */
[----:B---3--:R-:W-:Y:S01]  /*ec4a0*/  IMAD.WIDE R232, R0, 0x4, R8 ;  /* 0x0000000400e87825 */ /* 0x008fe200078e0208 */
[----:B------:R-:W2:Y:S01]  /*ec4b0*/  LDC.64 R198, c[0x0][0x228] ;  /* 0x00008a00ffc67b82 */ /* 0x000ea20000000a00 */
[----:B------:R-:W-:Y:S02]  /*ec4c0*/  ISETP.LT.AND P0, PT, R11, R237, !P4 ;  /* 0x000000ed0b00720c */ /* 0x000fe40006701270 */
[----:B------:R-:W-:-:S05]  /*ec4d0*/  ISETP.LT.AND P3, PT, R13, R246, !P4 ;  /* 0x000000f60d00720c */ /* 0x000fca0006761270 */
[----:B-1----:R-:W1:Y:S01]  /*ec4e0*/  LDC R247, c[0x0][0x228] ;  /* 0x00008a00fff77b82 */ /* 0x002e620000000800 */
[----:B------:R3:W-:Y:S01]  /*ec4f0*/  @P6 STG.E desc[UR60][R232.64], R252 ;  /* 0x000000fce8006986 */ /* 0x0007e2000c10193c */
[----:B------:R-:W-:Y:S02]  /*ec500*/  ISETP.GE.AND P6, PT, R16, R245, PT ;  /* 0x000000f51000720c */ /* 0x000fe40003fc6270 */
[----:B------:R-:W-:-:S04]  /*ec510*/  IADD3 R0, R0, R14, RZ ;  /* 0x0000000e00007210 */ /* 0x000fc80007ffe0ff */
[----:B------:R-:W1:Y:S08]  /*ec520*/  LDC R237, c[0x0][0x228] ;  /* 0x00008a00ffed7b82 */ /* 0x000e700000000800 */
[----:B------:R-:W1:Y:S01]  /*ec530*/  LDC R246, c[0x0][0x228] ;  /* 0x00008a00fff67b82 */ /* 0x000e620000000800 */
[----:B---3--:R-:W3:Y:S04]  /*ec540*/  LDL.LU R252, [R1+0x1514] ;  /* 0x0015140001fc7983 */ /* 0x008ee80000300800 */
[----:B------:R-:W2:Y:S04]  /*ec550*/  LDL.LU R16, [R1+0x910] ;  /* 0x0009100001107983 */ /* 0x000ea80000300800 */
[----:B------:R-:W3:Y:S01]  /*ec560*/  LDL.LU R245, [R1+0x920] ;  /* 0x0009200001f57983 */ /* 0x000ee20000300800 */
[----:B------:R-:W-:Y:S01]  /*ec570*/  ISETP.LT.AND P4, PT, R15, R196, !P4 ;  /* 0x000000c40f00720c */ /* 0x000fe20006781270 */
[----:B------:R-:W-:-:S04]  /*ec580*/  IMAD.WIDE R196, R0, 0x4, R2 ;  /* 0x0000000400c47825 */ /* 0x000fc800078e0202 */
[----:B------:R-:W-:-:S04]  /*ec590*/  IMAD.WIDE R232, R0, 0x4, R4 ;  /* 0x0000000400e87825 */ /* 0x000fc800078e0204 */
[C---:B------:R-:W-:Y:S01]  /*ec5a0*/  IMAD.WIDE R234, R0.reuse, 0x4, R6 ;  /* 0x0000000400ea7825 */ /* 0x040fe200078e0206 */
[----:B----4-:R4:W-:Y:S03]  /*ec5b0*/  @P0 STG.E desc[UR60][R196.64], R244 ;  /* 0x000000f4c4000986 */ /* 0x0109e6000c10193c */
[----:B----4-:R-:W-:Y:S01]  /*ec5c0*/  IMAD.WIDE R196, R0, 0x4, R8 ;  /* 0x0000000400c47825 */ /* 0x010fe200078e0208 */
[----:B------:R-:W4:Y:S01]  /*ec5d0*/  LDC R244, c[0x0][0x228] ;  /* 0x00008a00fff47b82 */ /* 0x000f220000000800 */
[----:B--2---:R2:W-:Y:S04]  /*ec5e0*/  @P3 STG.E desc[UR60][R232.64], R16 ;  /* 0x00000010e8003986 */ /* 0x0045e8000c10193c */
[----:B------:R-:W-:Y:S01]  /*ec5f0*/  @P5 STG.E desc[UR60][R234.64], R238 ;  /* 0x000000eeea005986 */ /* 0x000fe2000c10193c */
[----:B------:R-:W-:-:S03]  /*ec600*/  ISETP.LT.AND P5, PT, R17, R236, !P6 ;  /* 0x000000ec1100720c */ /* 0x000fc600077a1270 */
[----:B---3--:R3:W-:Y:S04]  /*ec610*/  @P4 STG.E desc[UR60][R196.64], R245 ;  /* 0x000000f5c4004986 */ /* 0x0087e8000c10193c */
[----:B------:R-:W3:Y:S01]  /*ec620*/  LDL.LU R236, [R1+0x1914] ;  /* 0x0019140001ec7983 */ /* 0x000ee20000300800 */
[----:B--2---:R-:W-:Y:S01]  /*ec630*/  VIADD R16, R10, 0x93 ;  /* 0x000000930a107836 */ /* 0x004fe20000000000 */
[----:B----4-:R-:W-:Y:S02]  /*ec640*/  ISETP.LT.AND P0, PT, R13, R244, !P6 ;  /* 0x000000f40d00720c */ /* 0x010fe40007701270 */
[----:B------:R-:W-:Y:S01]  /*ec650*/  ISETP.LT.AND P3, PT, R11, R239, !P6 ;  /* 0x000000ef0b00720c */ /* 0x000fe20007761270 */
[----:B---3--:R-:W2:Y:S01]  /*ec660*/  LDL.LU R245, [R1+0x1124] ;  /* 0x0011240001f57983 */ /* 0x008ea20000300800 */
[----:B------:R-:W3:Y:S01]  /*ec670*/  LDC R244, c[0x0][0x22c] ;  /* 0x00008b00fff47b82 */ /* 0x000ee20000000800 */
[----:B------:R-:W-:-:S02]  /*ec680*/  ISETP.GE.AND P4, PT, R16, R199, PT ;  /* 0x000000c71000720c */ /* 0x000fc40003f86270 */
[----:B------:R-:W-:Y:S01]  /*ec690*/  IADD3 R0, R0, R14, RZ ;  /* 0x0000000e00007210 */ /* 0x000fe20007ffe0ff */
[----:B------:R-:W4:Y:S04]  /*ec6a0*/  LDL.LU R16, [R1+0x1d04] ;  /* 0x001d040001107983 */ /* 0x000f280000300800 */
[----:B------:R-:W3:Y:S01]  /*ec6b0*/  LDL.LU R199, [R1+0xd14] ;  /* 0x000d140001c77983 */ /* 0x000ee20000300800 */
[----:B-1----:R-:W-:Y:S01]  /*ec6c0*/  ISETP.LT.AND P6, PT, R15, R237, !P6 ;  /* 0x000000ed0f00720c */ /* 0x002fe200077c1270 */
[----:B------:R-:W-:-:S04]  /*ec6d0*/  IMAD.WIDE R196, R0, 0x4, R2 ;  /* 0x0000000400c47825 */ /* 0x000fc800078e0202 */
[----:B------:R-:W-:-:S04]  /*ec6e0*/  IMAD.WIDE R232, R0, 0x4, R4 ;  /* 0x0000000400e87825 */ /* 0x000fc800078e0204 */
[----:B------:R-:W-:Y:S01]  /*ec6f0*/  IMAD.WIDE R234, R0, 0x4, R6 ;  /* 0x0000000400ea7825 */ /* 0x000fe200078e0206 */
[----:B------:R-:W1:Y:S08]  /*ec700*/  LDC R238, c[0x0][0x228] ;  /* 0x00008a00ffee7b82 */ /* 0x000e700000000800 */
[----:B------:R-:W2:Y:S08]  /*ec710*/  LDC R239, c[0x0][0x228] ;  /* 0x00008a00ffef7b82 */ /* 0x000eb00000000800 */
[----:B------:R-:W2:Y:S01]  /*ec720*/  LDC R237, c[0x0][0x228] ;  /* 0x00008a00ffed7b82 */ /* 0x000ea20000000800 */
[----:B----4-:R4:W-:Y:S04]  /*ec730*/  @P3 STG.E desc[UR60][R196.64], R16 ;  /* 0x00000010c4003986 */ /* 0x0109e8000c10193c */
[----:B------:R1:W-:Y:S01]  /*ec740*/  @P0 STG.E desc[UR60][R232.64], R236 ;  /* 0x000000ece8000986 */ /* 0x0003e2000c10193c */
[----:B------:R-:W-:-:S02]  /*ec750*/  ISETP.LT.AND P3, PT, R13, R247, !P4 ;  /* 0x000000f70d00720c */ /* 0x000fc40006761270 */
[----:B------:R-:W-:Y:S01]  /*ec760*/  ISETP.LT.AND P0, PT, R11, R246, !P4 ;  /* 0x000000f60b00720c */ /* 0x000fe20006701270 */
[----:B------:R-:W2:Y:S04]  /*ec770*/  LDL.LU R247, [R1+0x924] ;  /* 0x0009240001f77983 */ /* 0x000ea80000300800 */
[----:B------:R3:W-:Y:S04]  /*ec780*/  @P5 STG.E desc[UR60][R234.64], R252 ;  /* 0x000000fcea005986 */ /* 0x0007e8000c10193c */
[----:B------:R-:W2:Y:S01]  /*ec790*/  LDL.LU R246, [R1+0x524] ;  /* 0x0005240001f67983 */ /* 0x000ea20000300800 */
[----:B----4-:R-:W-:-:S02]  /*ec7a0*/  VIADD R16, R10, 0x94 ;  /* 0x000000940a107836 */ /* 0x010fc40000000000 */
[----:B-1----:R-:W-:Y:S01]  /*ec7b0*/  IMAD.WIDE R232, R0, 0x4, R8 ;  /* 0x0000000400e87825 */ /* 0x002fe200078e0208 */
[----:B------:R-:W1:Y:S08]  /*ec7c0*/  LDC.64 R196, c[0x0][0x228] ;  /* 0x00008a00ffc47b82 */ /* 0x000e700000000a00 */
[----:B------:R-:W4:Y:S01]  /*ec7d0*/  LDC R236, c[0x0][0x228] ;  /* 0x00008a00ffec7b82 */ /* 0x000f220000000800 */
[----:B---3--:R-:W3:Y:S04]  /*ec7e0*/  LDL.LU R252, [R1+0x1d08] ;  /* 0x001d080001fc7983 */ /* 0x008ee80000300800 */
[----:B------:R2:W-:Y:S01]  /*ec7f0*/  @P6 STG.E desc[UR60][R232.64], R199 ;  /* 0x000000c7e8006986 */ /* 0x0005e2000c10193c */
[----:B------:R-:W-:-:S03]  /*ec800*/  ISETP.GE.AND P6, PT, R16, R244, PT ;  /* 0x000000f41000720c */ /* 0x000fc60003fc6270 */
[----:B------:R-:W4:Y:S01]  /*ec810*/  LDL.LU R16, [R1+0x914] ;  /* 0x0009140001107983 */ /* 0x000f220000300800 */
[----:B------:R-:W-:Y:S02]  /*ec820*/  IADD3 R0, R0, R14, RZ ;  /* 0x0000000e00007210 */ /* 0x000fe40007ffe0ff */
[----:B------:R-:W-:Y:S02]  /*ec830*/  ISETP.LT.AND P5, PT, R17, R238, !P4 ;  /* 0x000000ee1100720c */ /* 0x000fe400067a1270 */
[----:B------:R-:W-:Y:S01]  /*ec840*/  ISETP.LT.AND P4, PT, R15, R198, !P4 ;  /* 0x000000c60f00720c */ /* 0x000fe20006781270 */
[----:B------:R-:W3:Y:S08]  /*ec850*/  LDC R244, c[0x0][0x228] ;  /* 0x00008a00fff47b82 */ /* 0x000ef00000000800 */
[----:B------:R-:W3:Y:S01]  /*ec860*/  LDC R238, c[0x0][0x228] ;  /* 0x00008a00ffee7b82 */ /* 0x000ee20000000800 */
[----:B--2---:R-:W-:-:S05]  /*ec870*/  IMAD.WIDE R198, R0, 0x4, R2 ;  /* 0x0000000400c67825 */ /* 0x004fca00078e0202 */
[----:B------:R2:W-:Y:S02]  /*ec880*/  @P0 STG.E desc[UR60][R198.64], R245 ;  /* 0x000000f5c6000986 */ /* 0x0005e4000c10193c */
[----:B--2---:R-:W2:Y:S01]  /*ec890*/  LDC R245, c[0x0][0x228] ;  /* 0x00008a00fff57b82 */ /* 0x004ea20000000800 */
[----:B------:R-:W-:-:S04]  /*ec8a0*/  IMAD.WIDE R232, R0, 0x4, R4 ;  /* 0x0000000400e87825 */ /* 0x000fc800078e0204 */
[----:B------:R-:W-:-:S03]  /*ec8b0*/  IMAD.WIDE R234, R0, 0x4, R6 ;  /* 0x0000000400ea7825 */ /* 0x000fc600078e0206 */
[----:B------:R-:W3:Y:S01]  /*ec8c0*/  LDC.64 R198, c[0x0][0x228] ;  /* 0x00008a00ffc67b82 */ /* 0x000ee20000000a00 */
[----:B--2---:R-:W-:Y:S02]  /*ec8d0*/  ISETP.LT.AND P0, PT, R13, R245, !P6 ;  /* 0x000000f50d00720c */ /* 0x004fe40007701270 */
[----:B------:R-:W2:Y:S04]  /*ec8e0*/  LDL.LU R245, [R1+0x1518] ;  /* 0x0015180001f57983 */ /* 0x000ea80000300800 */
[----:B----4-:R4:W-:Y:S04]  /*ec8f0*/  @P3 STG.E desc[UR60][R232.64], R16 ;  /* 0x00000010e8003986 */ /* 0x0109e8000c10193c */
[----:B------:R3:W-:Y:S01]  /*ec900*/  @P5 STG.E desc[UR60][R234.64], R246 ;  /* 0x000000f6ea005986 */ /* 0x0007e2000c10193c */
[----:B----4-:R-:W-:-:S04]  /*ec910*/  IMAD.WIDE R232, R0, 0x4, R8 ;  /* 0x0000000400e87825 */ /* 0x010fc800078e0208 */
[----:B------:R-:W-:Y:S01]  /*ec920*/  VIADD R16, R10, 0x95 ;  /* 0x000000950a107836 */ /* 0x000fe20000000000 */
[----:B------:R-:W-:Y:S02]  /*ec930*/  ISETP.LT.AND P3, PT, R11, R239, !P6 ;  /* 0x000000ef0b00720c */ /* 0x000fe40007761270 */
[----:B------:R-:W-:Y:S02]  /*ec940*/  IADD3 R0, R0, R14, RZ ;  /* 0x0000000e00007210 */ /* 0x000fe40007ffe0ff */
[----:B------:R-:W-:Y:S01]  /*ec950*/  ISETP.LT.AND P5, PT, R17, R236, !P6 ;  /* 0x000000ec1100720c */ /* 0x000fe200077a1270 */
[----:B------:R4:W-:Y:S01]  /*ec960*/  @P4 STG.E desc[UR60][R232.64], R247 ;  /* 0x000000f7e8004986 */ /* 0x0009e2000c10193c */
[----:B-1----:R-:W-:-:S03]  /*ec970*/  ISETP.GE.AND P4, PT, R16, R197, PT ;  /* 0x000000c51000720c */ /* 0x002fc60003f86270 */
[----:B------:R-:W2:Y:S04]  /*ec980*/  LDL.LU R16, [R1+0x1918] ;  /* 0x0019180001107983 */ /* 0x000ea80000300800 */
[----:B------:R-:W2:Y:S01]  /*ec990*/  LDL.LU R197, [R1+0xd18] ;  /* 0x000d180001c57983 */ /* 0x000ea20000300800 */
[----:B------:R-:W-:Y:S01]  /*ec9a0*/  ISETP.LT.AND P6, PT, R15, R237, !P6 ;  /* 0x000000ed0f00720c */ /* 0x000fe200077c1270 */
[----:B---3--:R-:W-:-:S04]  /*ec9b0*/  IMAD.WIDE R234, R0, 0x4, R4 ;  /* 0x0000000400ea7825 */ /* 0x008fc800078e0204 */
[C---:B------:R-:W-:Y:S01]  /*ec9c0*/  IMAD.WIDE R236, R0.reuse, 0x4, R6 ;  /* 0x0000000400ec7825 */ /* 0x040fe200078e0206 */
[----:B------:R-:W1:Y:S08]  /*ec9d0*/  LDC R239, c[0x0][0x228] ;  /* 0x00008a00ffef7b82 */ /* 0x000e700000000800 */
[----:B------:R-:W3:Y:S08]  /*ec9e0*/  LDC R246, c[0x0][0x228] ;  /* 0x00008a00fff67b82 */ /* 0x000ef00000000800 */
[----:B----4-:R-:W4:Y:S01]  /*ec9f0*/  LDC R247, c[0x0][0x228] ;  /* 0x00008a00fff77b82 */ /* 0x010f220000000800 */
[----:B------:R-:W-:-:S05]  /*eca00*/  IMAD.WIDE R232, R0, 0x4, R2 ;  /* 0x0000000400e87825 */ /* 0x000fca00078e0202 */
[----:B------:R1:W-:Y:S01]  /*eca10*/  @P3 STG.E desc[UR60][R232.64], R252 ;  /* 0x000000fce8003986 */ /* 0x0003e2000c10193c */
[----:B------:R-:W-:Y:S01]  /*eca20*/  ISETP.LT.AND P3, PT, R13, R244, !P4 ;  /* 0x000000f40d00720c */ /* 0x000fe20006761270 */
[----:B-1----:R-:W-:Y:S02]  /*eca30*/  IMAD.WIDE R232, R0, 0x4, R8 ;  /* 0x0000000400e87825 */ /* 0x002fe400078e0208 */
[----:B------:R-:W4:Y:S04]  /*eca40*/  LDL.LU R252, [R1+0x928] ;  /* 0x0009280001fc7983 */ /* 0x000f280000300800 */
[----:B--2---:R1:W-:Y:S04]  /*eca50*/  @P0 STG.E desc[UR60][R234.64], R16 ;  /* 0x00000010ea000986 */ /* 0x0043e8000c10193c */
[----:B------:R2:W-:Y:S04]  /*eca60*/  @P5 STG.E desc[UR60][R236.64], R245 ;  /* 0x000000f5ec005986 */ /* 0x0005e8000c10193c */
[----:B------:R3:W-:Y:S01]  /*eca70*/  @P6 STG.E desc[UR60][R232.64], R197 ;  /* 0x000000c5e8006986 */ /* 0x0007e2000c10193c */
[----:B-1----:R-:W-:-:S03]  /*eca80*/  VIADD R16, R10, 0x96 ;  /* 0x000000960a107836 */ /* 0x002fc60000000000 */
[----:B--2---:R-:W2:Y:S04]  /*eca90*/  LDL.LU R236, [R1+0x918] ;  /* 0x0009180001ec7983 */ /* 0x004ea80000300800 */
[----:B------:R-:W4:Y:S04]  /*ecaa0*/  LDL.LU R237, [R1+0x528] ;  /* 0x0005280001ed7983 */ /* 0x000f280000300800 */
[----:B------:R-:W4:Y:S01]  /*ecab0*/  LDL.LU R244, [R1+0x1d0c] ;  /* 0x001d0c0001f47983 */ /* 0x000f220000300800 */
        /* <DEDUP_REMOVED lines=10> */
[----:B---3--:R-:W-:-:S04]  /*ecb60*/  IMAD.WIDE R196, R0, 0x4, R2 ;  /* 0x0000000400c47825 */ /* 0x008fc800078e0202 */
[----:B------:R-:W-:-:S04]  /*ecb70*/  IMAD.WIDE R232, R0, 0x4, R4 ;  /* 0x0000000400e87825 */ /* 0x000fc800078e0204 */
[----:B------:R-:W-:Y:S01]  /*ecb80*/  IMAD.WIDE R234, R0, 0x4, R6 ;  /* 0x0000000400ea7825 */ /* 0x000fe200078e0206 */
[----:B--2---:R2:W-:Y:S04]  /*ecb90*/  @P0 STG.E desc[UR60][R196.64], R199 ;  /* 0x000000c7c4000986 */ /* 0x0045e8000c10193c */
[----:B------:R3:W-:Y:S04]  /*ecba0*/  @P3 STG.E desc[UR60][R232.64], R236 ;  /* 0x000000ece8003986 */ /* 0x0007e8000c10193c */
[----:B----4-:R4:W-:Y:S01]  /*ecbb0*/  @P5 STG.E desc[UR60][R234.64], R237 ;  /* 0x000000edea005986 */ /* 0x0109e2000c10193c */
[----:B-1----:R-:W-:-:S03]  /*ecbc0*/  ISETP.LT.AND P5, PT, R17, R238, !P6 ;  /* 0x000000ee1100720c */ /* 0x002fc600077a1270 */
[----:B------:R-:W4:Y:S01]  /*ecbd0*/  LDL.LU R238, [R1+0x151c] ;  /* 0x00151c0001ee7983 */ /* 0x000f220000300800 */
[----:B--2---:R-:W1:Y:S01]  /*ecbe0*/  LDC.64 R196, c[0x0][0x228] ;  /* 0x00008a00ffc47b82 */ /* 0x004e620000000a00 */
[----:B---3--:R-:W-:-:S07]  /*ecbf0*/  IMAD.WIDE R232, R0, 0x4, R8 ;  /* 0x0000000400e87825 */ /* 0x008fce00078e0208 */
[----:B------:R-:W2:Y:S01]  /*ecc00*/  LDC R236, c[0x0][0x228] ;  /* 0x00008a00ffec7b82 */ /* 0x000ea20000000800 */
[----:B------:R-:W-:Y:S02]  /*ecc10*/  ISETP.LT.AND P3, PT, R11, R246, !P6 ;  /* 0x000000f60b00720c */ /* 0x000fe40007761270 */
[----:B------:R-:W-:-:S05]  /*ecc20*/  ISETP.LT.AND P0, PT, R13, R247, !P6 ;  /* 0x000000f70d00720c */ /* 0x000fca0007701270 */
[----:B----4-:R-:W3:Y:S01]  /*ecc30*/  LDC R237, c[0x0][0x228] ;  /* 0x00008a00ffed7b82 */ /* 0x010ee20000000800 */
[----:B------:R4:W-:Y:S01]  /*ecc40*/  @P4 STG.E desc[UR60][R232.64], R252 ;  /* 0x000000fce8004986 */ /* 0x0009e2000c10193c */
[----:B------:R-:W-:Y:S02]  /*ecc50*/  ISETP.GE.AND P4, PT, R16, R245, PT ;  /* 0x000000f51000720c */ /* 0x000fe40003f86270 */
[----:B------:R-:W-:-:S04]  /*ecc60*/  IADD3 R0, R0, R14, RZ ;  /* 0x0000000e00007210 */ /* 0x000fc80007ffe0ff */
        /* <DEDUP_REMOVED lines=971> */
[----:B------:R-:W-:-:S03]  /*f0920*/  ISETP.LT.AND P0, PT, R13, R247, !P6 ;  /* 0x000000f70d00720c */ /* 0x000fc60007701270 */
[----:B------:R1:W-:Y:S04]  /*f0930*/  @P5 STG.E desc[UR60][R234.64], R236 ;  /* 0x000000ecea005986 */ /* 0x0003e8000c10193c */
[----:B------:R-:W2:Y:S01]  /*f0940*/  LDL.LU R247, [R1+0x1570] ;  /* 0x0015700001f77983 */ /* 0x000ea20000300800 */
[----:B------:R-:W-:Y:S01]  /*f0950*/  ISETP.LT.AND P3, PT, R11, R246, !P6 ;  /* 0x000000f60b00720c */ /* 0x000fe20007761270 */
[----:B---3--:R-:W-:Y:S02]  /*f0960*/  VIADD R16, R10, 0xc1 ;  /* 0x000000c10a107836 */ /* 0x008fe40000000000 */
[----:B----4-:R-:W-:Y:S01]  /*f0970*/  IMAD.WIDE R232, R0, 0x4, R8 ;  /* 0x0000000400e87825 */ /* 0x010fe200078e0208 */
[----:B------:R-:W3:Y:S04]  /*f0980*/  LDL.LU R252, [R1+0x1180] ;  /* 0x0011800001fc7983 */ /* 0x000ee80000300800 */
[----:B------:R-:W4:Y:S01]  /*f0990*/  LDL.LU R246, [R1+0x580] ;  /* 0x0005800001f67983 */ /* 0x000f220000300800 */
[----:B------:R-:W3:Y:S08]  /*f09a0*/  LDC.64 R198, c[0x0][0x228] ;  /* 0x00008a00ffc67b82 */ /* 0x000ef00000000a00 */
[----:B-1----:R-:W1:Y:S01]  /*f09b0*/  LDC R236, c[0x0][0x228] ;  /* 0x00008a00ffec7b82 */ /* 0x002e620000000800 */
[----:B--2---:R2:W-:Y:S01]  /*f09c0*/  @P4 STG.E desc[UR60][R232.64], R197 ;  /* 0x000000c5e8004986 */ /* 0x0045e2000c10193c */
[----:B------:R-:W-:-:S03]  /*f09d0*/  ISETP.GE.AND P4, PT, R16, R244, PT ;  /* 0x000000f41000720c */ /* 0x000fc60003f86270 */
[----:B------:R-:W3:Y:S01]  /*f09e0*/  LDL.LU R16, [R1+0x1d60] ;  /* 0x001d600001107983 */ /* 0x000ee20000300800 */
[----:B------:R-:W-:Y:S02]  /*f09f0*/  IADD3 R0, R0, R14, RZ ;  /* 0x0000000e00007210 */ /* 0x000fe40007ffe0ff */
[----:B------:R-:W-:Y:S02]  /*f0a00*/  ISETP.LT.AND P5, PT, R17, R238, !P6 ;  /* 0x000000ee1100720c */ /* 0x000fe400077a1270 */
[----:B------:R-:W-:Y:S01]  /*f0a10*/  ISETP.LT.AND P6, PT, R15, R196, !P6 ;  /* 0x000000c40f00720c */ /* 0x000fe200077c1270 */
[----:B------:R-:W4:Y:S01]  /*f0a20*/  LDC R238, c[0x0][0x228] ;  /* 0x00008a00ffee7b82 */ /* 0x000f220000000800 */
[----:B--2---:R-:W-:-:S07]  /*f0a30*/  IMAD.WIDE R196, R0, 0x4, R2 ;  /* 0x0000000400c47825 */ /* 0x004fce00078e0202 */
[----:B------:R-:W2:Y:S01]  /*f0a40*/  LDC R244, c[0x0][0x228] ;  /* 0x00008a00fff47b82 */ /* 0x000ea20000000800 */
[----:B------:R1:W-:Y:S07]  /*f0a50*/  @P3 STG.E desc[UR60][R196.64], R245 ;  /* 0x000000f5c4003986 */ /* 0x0003ee000c10193c */
[----:B-1----:R-:W1:Y:S01]  /*f0a60*/  LDC R245, c[0x0][0x228] ;  /* 0x00008a00fff57b82 */ /* 0x002e620000000800 */
[----:B------:R-:W-:-:S04]  /*f0a70*/  IMAD.WIDE R232, R0, 0x4, R4 ;  /* 0x0000000400e87825 */ /* 0x000fc800078e0204 */
[----:B------:R-:W-:-:S03]  /*f0a80*/  IMAD.WIDE R234, R0, 0x4, R6 ;  /* 0x0000000400ea7825 */ /* 0x000fc600078e0206 */
[----:B------:R-:W4:Y:S01]  /*f0a90*/  LDC.64 R196, c[0x0][0x228] ;  /* 0x00008a00ffc47b82 */ /* 0x000f220000000a00 */
[----:B-1----:R-:W-:Y:S02]  /*f0aa0*/  ISETP.LT.AND P3, PT, R13, R245, !P4 ;  /* 0x000000f50d00720c */ /* 0x002fe40006761270 */
[----:B------:R-:W2:Y:S04]  /*f0ab0*/  LDL.LU R245, [R1+0x180] ;  /* 0x0001800001f57983 */ /* 0x000ea80000300800 */
[----:B---3--:R1:W-:Y:S04]  /*f0ac0*/  @P0 STG.E desc[UR60][R232.64], R16 ;  /* 0x00000010e8000986 */ /* 0x0083e8000c10193c */
[----:B------:R3:W-:Y:S01]  /*f0ad0*/  @P5 STG.E desc[UR60][R234.64], R247 ;  /* 0x000000f7ea005986 */ /* 0x0007e2000c10193c */
[----:B-1----:R-:W-:-:S04]  /*f0ae0*/  IMAD.WIDE R232, R0, 0x4, R8 ;  /* 0x0000000400e87825 */ /* 0x002fc800078e0208 */
[----:B------:R-:W-:Y:S01]  /*f0af0*/  VIADD R16, R10, 0xc2 ;  /* 0x000000c20a107836 */ /* 0x000fe20000000000 */
[----:B------:R-:W-:Y:S01]  /*f0b00*/  ISETP.LT.AND P0, PT, R11, R239, !P4 ;  /* 0x000000ef0b00720c */ /* 0x000fe20006701270 */
[----:B---3--:R-:W1:Y:S08]  /*f0b10*/  LDC R247, c[0x0][0x228] ;  /* 0x00008a00fff77b82 */ /* 0x008e700000000800 */
[----:B------:R-:W3:Y:S01]  /*f0b20*/  LDC R239, c[0x0][0x228] ;  /* 0x00008a00ffef7b82 */ /* 0x000ee20000000800 */
[----:B------:R4:W-:Y:S01]  /*f0b30*/  @P6 STG.E desc[UR60][R232.64], R252 ;  /* 0x000000fce8006986 */ /* 0x0009e2000c10193c */
[----:B------:R-:W-:-:S03]  /*f0b40*/  ISETP.GE.AND P6, PT, R16, R199, PT ;  /* 0x000000c71000720c */ /* 0x000fc60003fc6270 */
[----:B------:R-:W3:Y:S04]  /*f0b50*/  LDL.LU R16, [R1+0xd70] ;  /* 0x000d700001107983 */ /* 0x000ee80000300800 */
[----:B------:R-:W2:Y:S01]  /*f0b60*/  LDL.LU R199, [R1+0x980] ;  /* 0x0009800001c77983 */ /* 0x000ea20000300800 */
[----:B------:R-:W-:Y:S02]  /*f0b70*/  IADD3 R0, R0, R14, RZ ;  /* 0x0000000e00007210 */ /* 0x000fe40007ffe0ff */
[----:B------:R-:W-:Y:S02]  /*f0b80*/  ISETP.LT.AND P5, PT, R17, R236, !P4 ;  /* 0x000000ec1100720c */ /* 0x000fe400067a1270 */
[----:B------:R-:W-:Y:S01]  /*f0b90*/  ISETP.LT.AND P4, PT, R15, R237, !P4 ;  /* 0x000000ed0f00720c */ /* 0x000fe20006781270 */
[----:B------:R-:W-:-:S04]  /*f0ba0*/  IMAD.WIDE R234, R0, 0x4, R4 ;  /* 0x0000000400ea7825 */ /* 0x000fc800078e0204 */
[----:B----4-:R-:W-:-:S04]  /*f0bb0*/  IMAD.WIDE R232, R0, 0x4, R2 ;  /* 0x0000000400e87825 */ /* 0x010fc800078e0202 */
[C---:B------:R-:W-:Y:S01]  /*f0bc0*/  IMAD.WIDE R236, R0.reuse, 0x4, R6 ;  /* 0x0000000400ec7825 */ /* 0x040fe200078e0206 */
[----:B------:R-:W4:Y:S01]  /*f0bd0*/  LDC R252, c[0x0][0x228] ;  /* 0x00008a00fffc7b82 */ /* 0x000f220000000800 */
[----:B---3--:R3:W-:Y:S04]  /*f0be0*/  @P0 STG.E desc[UR60][R232.64], R16 ;  /* 0x00000010e8000986 */ /* 0x0087e8000c10193c */
[----:B--2---:R-:W-:Y:S04]  /*f0bf0*/  @P3 STG.E desc[UR60][R234.64], R199 ;  /* 0x000000c7ea003986 */ /* 0x004fe8000c10193c */
[----:B------:R2:W-:Y:S01]  /*f0c00*/  @P5 STG.E desc[UR60][R236.64], R246 ;  /* 0x000000f6ec005986 */ /* 0x0005e2000c10193c */
[----:B------:R-:W-:Y:S01]  /*f0c10*/  ISETP.LT.AND P5, PT, R17, R239, !P6 ;  /* 0x000000ef1100720c */ /* 0x000fe200077a1270 */
[----:B---3--:R-:W-:-:S04]  /*f0c20*/  IMAD.WIDE R232, R0, 0x4, R8 ;  /* 0x0000000400e87825 */ /* 0x008fc800078e0208 */
[----:B------:R-:W-:Y:S01]  /*f0c30*/  VIADD R16, R10, 0xc3 ;  /* 0x000000c30a107836 */ /* 0x000fe20000000000 */
[----:B--2---:R-:W2:Y:S04]  /*f0c40*/  LDL.LU R236, [R1+0x1d64] ;  /* 0x001d640001ec7983 */ /* 0x004ea80000300800 */
[----:B------:R-:W3:Y:S04]  /*f0c50*/  LDL.LU R237, [R1+0x1574] ;  /* 0x0015740001ed7983 */ /* 0x000ee80000300800 */
[----:B------:R-:W3:Y:S04]  /*f0c60*/  LDL.LU R239, [R1+0x1184] ;  /* 0x0011840001ef7983 */ /* 0x000ee80000300800 */
[----:B------:R1:W-:Y:S01]  /*f0c70*/  @P4 STG.E desc[UR60][R232.64], R245 ;  /* 0x000000f5e8004986 */ /* 0x0003e2000c10193c */
[----:B------:R-:W-:-:S02]  /*f0c80*/  ISETP.GE.AND P4, PT, R16, R197, PT ;  /* 0x000000c51000720c */ /* 0x000fc40003f86270 */
[----:B------:R-:W-:Y:S01]  /*f0c90*/  ISETP.LT.AND P3, PT, R11, R238, !P6 ;  /* 0x000000ee0b00720c */ /* 0x000fe20007761270 */
[----:B------:R-:W3:Y:S08]  /*f0ca0*/  LDC R246, c[0x0][0x22c] ;  /* 0x00008b00fff67b82 */ /* 0x000ef00000000800 */
[----:B------:R-:W3:Y:S01]  /*f0cb0*/  LDC R238, c[0x0][0x228] ;  /* 0x00008a00ffee7b82 */ /* 0x000ee20000000800 */
[----:B-1----:R-:W3:Y:S04]  /*f0cc0*/  LDL.LU R245, [R1+0xd74] ;  /* 0x000d740001f57983 */ /* 0x002ee80000300800 */
[----:B------:R-:W4:Y:S01]  /*f0cd0*/  LDL.LU R197, [R1+0x1974] ;  /* 0x0019740001c57983 */ /* 0x000f220000300800 */
[----:B------:R-:W-:-:S02]  /*f0ce0*/  ISETP.LT.AND P0, PT, R13, R244, !P6 ;  /* 0x000000f40d00720c */ /* 0x000fc40007701270 */
[----:B------:R-:W-:Y:S02]  /*f0cf0*/  IADD3 R0, R0, R14, RZ ;  /* 0x0000000e00007210 */ /* 0x000fe40007ffe0ff */
[----:B------:R-:W-:Y:S01]  /*f0d00*/  ISETP.LT.AND P6, PT, R15, R198, !P6 ;  /* 0x000000c60f00720c */ /* 0x000fe200077c1270 */
[----:B------:R-:W-:Y:S01]  /*f0d10*/  VIADD R16, R10, 0xc4 ;  /* 0x000000c40a107836 */ /* 0x000fe20000000000 */
[----:B------:R-:W1:Y:S01]  /*f0d20*/  LDC R244, c[0x0][0x228] ;  /* 0x00008a00fff47b82 */ /* 0x000e620000000800 */
[----:B------:R-:W-:-:S04]  /*f0d30*/  IMAD.WIDE R198, R0, 0x4, R2 ;  /* 0x0000000400c67825 */ /* 0x000fc800078e0202 */
[----:B------:R-:W-:-:S04]  /*f0d40*/  IMAD.WIDE R232, R0, 0x4, R4 ;  /* 0x0000000400e87825 */ /* 0x000fc800078e0204 */
[----:B------:R-:W-:Y:S01]  /*f0d50*/  IMAD.WIDE R234, R0, 0x4, R6 ;  /* 0x0000000400ea7825 */ /* 0x000fe200078e0206 */
[----:B----4-:R4:W-:Y:S04]  /*f0d60*/  @P3 STG.E desc[UR60][R198.64], R197 ;  /* 0x000000c5c6003986 */ /* 0x0109e8000c10193c */
[----:B--2---:R2:W-:Y:S01]  /*f0d70*/  @P0 STG.E desc[UR60][R232.64], R236 ;  /* 0x000000ece8000986 */ /* 0x0045e2000c10193c */
[----:B------:R-:W-:-:S03]  /*f0d80*/  ISETP.LT.AND P3, PT, R13, R252, !P4 ;  /* 0x000000fc0d00720c */ /* 0x000fc60006761270 */
[----:B---3--:R3:W-:Y:S04]  /*f0d90*/  @P5 STG.E desc[UR60][R234.64], R237 ;  /* 0x000000edea005986 */ /* 0x0087e8000c10193c */
[----:B------:R-:W3:Y:S01]  /*f0da0*/  LDL.LU R252, [R1+0x184] ;  /* 0x0001840001fc7983 */ /* 0x000ee20000300800 */
[----:B------:R-:W-:Y:S02]  /*f0db0*/  ISETP.LT.AND P5, PT, R17, R238, !P4 ;  /* 0x000000ee1100720c */ /* 0x000fe400067a1270 */
[----:B------:R-:W-:Y:S01]  /*f0dc0*/  ISETP.LT.AND P0, PT, R11, R247, !P4 ;  /* 0x000000f70b00720c */ /* 0x000fe20006701270 */
[----:B------:R-:W3:Y:S04]  /*f0dd0*/  LDL.LU R238, [R1+0x584] ;  /* 0x0005840001ee7983 */ /* 0x000ee80000300800 */
[----:B------:R-:W3:Y:S01]  /*f0de0*/  LDL.LU R247, [R1+0x1578] ;  /* 0x0015780001f77983 */ /* 0x000ee20000300800 */
[----:B----4-:R-:W4:Y:S01]  /*f0df0*/  LDC.64 R198, c[0x0][0x228] ;  /* 0x00008a00ffc67b82 */ /* 0x010f220000000a00 */
[----:B--2---:R-:W-:-:S07]  /*f0e00*/  IMAD.WIDE R232, R0, 0x4, R8 ;  /* 0x0000000400e87825 */ /* 0x004fce00078e0208 */
[----:B------:R-:W2:Y:S08]  /*f0e10*/  LDC R236, c[0x0][0x228] ;  /* 0x00008a00ffec7b82 */ /* 0x000eb00000000800 */
[----:B---3--:R-:W3:Y:S01]  /*f0e20*/  LDC R237, c[0x0][0x228] ;  /* 0x00008a00ffed7b82 */ /* 0x008ee20000000800 */
[----:B------:R1:W-:Y:S01]  /*f0e30*/  @P6 STG.E desc[UR60][R232.64], R239 ;  /* 0x000000efe8006986 */ /* 0x0003e2000c10193c */
[----:B------:R-:W-:-:S03]  /*f0e40*/  ISETP.GE.AND P6, PT, R16, R246, PT ;  /* 0x000000f61000720c */ /* 0x000fc60003fc6270 */
[----:B------:R-:W4:Y:S01]  /*f0e50*/  LDL.LU R16, [R1+0x984] ;  /* 0x0009840001107983 */ /* 0x000f220000300800 */
[----:B------:R-:W-:Y:S02]  /*f0e60*/  IADD3 R0, R0, R14, RZ ;  /* 0x0000000e00007210 */ /* 0x000fe40007ffe0ff */
[----:B------:R-:W-:Y:S01]  /*f0e70*/  ISETP.LT.AND P4, PT, R15, R196, !P4 ;  /* 0x000000c40f00720c */ /* 0x000fe20006781270 */
[----:B------:R-:W3:Y:S02]  /*f0e80*/  LDL.LU R246, [R1+0x1978] ;  /* 0x0019780001f67983 */ /* 0x000ee40000300800 */
[----:B------:R-:W-:-:S04]  /*f0e90*/  IMAD.WIDE R196, R0, 0x4, R2 ;  /* 0x0000000400c47825 */ /* 0x000fc800078e0202 */
[C---:B-1----:R-:W-:Y:S01]  /*f0ea0*/  IMAD.WIDE R232, R0.reuse, 0x4, R4 ;  /* 0x0000000400e87825 */ /* 0x042fe200078e0204 */
[----:B------:R1:W-:Y:S03]  /*f0eb0*/  @P0 STG.E desc[UR60][R196.64], R245 ;  /* 0x000000f5c4000986 */ /* 0x0003e6000c10193c */
[C---:B------:R-:W-:Y:S01]  /*f0ec0*/  IMAD.WIDE R234, R0.reuse, 0x4, R6 ;  /* 0x0000000400ea7825 */ /* 0x040fe200078e0206 */
[----:B------:R-:W3:Y:S08]  /*f0ed0*/  LDC R239, c[0x0][0x228] ;  /* 0x00008a00ffef7b82 */ /* 0x000ef00000000800 */
[----:B-1----:R-:W1:Y:S08]  /*f0ee0*/  LDC R245, c[0x0][0x228] ;  /* 0x00008a00fff57b82 */ /* 0x002e700000000800 */
[----:B------:R-:W3:Y:S01]  /*f0ef0*/  LDC.64 R196, c[0x0][0x228] ;  /* 0x00008a00ffc47b82 */ /* 0x000ee20000000a00 */
[----:B----4-:R4:W-:Y:S04]  /*f0f00*/  @P3 STG.E desc[UR60][R232.64], R16 ;  /* 0x00000010e8003986 */ /* 0x0109e8000c10193c */
[----:B------:R2:W-:Y:S01]  /*f0f10*/  @P5 STG.E desc[UR60][R234.64], R238 ;  /* 0x000000eeea005986 */ /* 0x0005e2000c10193c */
[----:B----4-:R-:W-:-:S04]  /*f0f20*/  IMAD.WIDE R232, R0, 0x4, R8 ;  /* 0x0000000400e87825 */ /* 0x010fc800078e0208 */
[----:B------:R-:W-:Y:S01]  /*f0f30*/  VIADD R16, R10, 0xc5 ;  /* 0x000000c50a107836 */ /* 0x000fe20000000000 */
[----:B------:R-:W-:Y:S02]  /*f0f40*/  ISETP.LT.AND P3, PT, R11, R244, !P6 ;  /* 0x000000f40b00720c */ /* 0x000fe40007761270 */
[----:B-1----:R-:W-:Y:S02]  /*f0f50*/  ISETP.LT.AND P0, PT, R13, R245, !P6 ;  /* 0x000000f50d00720c */ /* 0x002fe40007701270 */
[----:B------:R-:W-:Y:S01]  /*f0f60*/  IADD3 R0, R0, R14, RZ ;  /* 0x0000000e00007210 */ /* 0x000fe20007ffe0ff */
[----:B------:R1:W-:Y:S01]  /*f0f70*/  @P4 STG.E desc[UR60][R232.64], R252 ;  /* 0x000000fce8004986 */ /* 0x0003e2000c10193c */
[----:B------:R-:W-:Y:S01]  /*f0f80*/  ISETP.GE.AND P4, PT, R16, R199, PT ;  /* 0x000000c71000720c */ /* 0x000fe20003f86270 */
[----:B--2---:R-:W2:Y:S01]  /*f0f90*/  LDC R238, c[0x0][0x228] ;  /* 0x00008a00ffee7b82 */ /* 0x004ea20000000800 */
[----:B------:R-:W-:-:S07]  /*f0fa0*/  ISETP.LT.AND P5, PT, R17, R236, !P6 ;  /* 0x000000ec1100720c */ /* 0x000fce00077a1270 */
[----:B------:R-:W4:Y:S08]  /*f0fb0*/  LDC R244, c[0x0][0x228] ;  /* 0x00008a00fff47b82 */ /* 0x000f300000000800 */
[----:B------:R-:W4:Y:S01]  /*f0fc0*/  LDC R245, c[0x0][0x228] ;  /* 0x00008a00fff57b82 */ /* 0x000f220000000800 */
[----:B-1----:R-:W4:Y:S04]  /*f0fd0*/  LDL.LU R252, [R1+0x588] ;  /* 0x0005880001fc7983 */ /* 0x002f280000300800 */
[----:B------:R-:W2:Y:S01]  /*f0fe0*/  LDL.LU R16, [R1+0x1d68] ;  /* 0x001d680001107983 */ /* 0x000ea20000300800 */
[----:B------:R-:W-:-:S03]  /*f0ff0*/  IMAD.WIDE R232, R0, 0x4, R2 ;  /* 0x0000000400e87825 */ /* 0x000fc600078e0202 */
[----:B------:R-:W4:Y:S01]  /*f1000*/  LDL.LU R199, [R1+0x1188] ;  /* 0x0011880001c77983 */ /* 0x000f220000300800 */
[----:B------:R-:W-:-:S03]  /*f1010*/  IMAD.WIDE R234, R0, 0x4, R4 ;  /* 0x0000000400ea7825 */ /* 0x000fc600078e0204 */
[----:B---3--:R1:W-:Y:S01]  /*f1020*/  @P3 STG.E desc[UR60][R232.64], R246 ;  /* 0x000000f6e8003986 */ /* 0x0083e2000c10193c */
[----:B------:R-:W-:Y:S01]  /*f1030*/  ISETP.LT.AND P6, PT, R15, R237, !P6 ;  /* 0x000000ed0f00720c */ /* 0x000fe200077c1270 */
[----:B------:R-:W-:Y:S01]  /*f1040*/  IMAD.WIDE R236, R0, 0x4, R6 ;  /* 0x0000000400ec7825 */ /* 0x000fe200078e0206 */
[----:B-1----:R-:W1:Y:S01]  /*f1050*/  LDC R246, c[0x0][0x228] ;  /* 0x00008a00fff67b82 */ /* 0x002e620000000800 */
[----:B--2---:R2:W-:Y:S04]  /*f1060*/  @P0 STG.E desc[UR60][R234.64], R16 ;  /* 0x00000010ea000986 */ /* 0x0045e8000c10193c */
[----:B--2---:R-:W2:Y:S04]  /*f1070*/  LDL.LU R234, [R1+0xd78] ;  /* 0x000d780001ea7983 */ /* 0x004ea80000300800 */
[----:B------:R-:W3:Y:S04]  /*f1080*/  LDL.LU R235, [R1+0x988] ;  /* 0x0009880001eb7983 */ /* 0x000ee80000300800 */
[----:B------:R1:W-:Y:S01]  /*f1090*/  @P5 STG.E desc[UR60][R236.64], R247 ;  /* 0x000000f7ec005986 */ /* 0x0003e2000c10193c */
[----:B------:R-:W-:-:S03]  /*f10a0*/  ISETP.LT.AND P5, PT, R17, R238, !P4 ;  /* 0x000000ee1100720c */ /* 0x000fc600067a1270 */
[----:B-1----:R-:W3:Y:S04]  /*f10b0*/  LDL.LU R247, [R1+0x197c] ;  /* 0x00197c0001f77983 */ /* 0x002ee80000300800 */
[----:B------:R-:W3:Y:S01]  /*f10c0*/  LDL.LU R238, [R1+0x188] ;  /* 0x0001880001ee7983 */ /* 0x000ee20000300800 */
[----:B------:R-:W-:Y:S02]  /*f10d0*/  ISETP.LT.AND P0, PT, R11, R239, !P4 ;  /* 0x000000ef0b00720c */ /* 0x000fe40006701270 */
[----:B------:R-:W-:Y:S01]  /*f10e0*/  ISETP.LT.AND P3, PT, R13, R246, !P4 ;  /* 0x000000f60d00720c */ /* 0x000fe20006761270 */
[----:B------:R-:W-:-:S04]  /*f10f0*/  IMAD.WIDE R232, R0, 0x4, R8 ;  /* 0x0000000400e87825 */ /* 0x000fc800078e0208 */
[----:B------:R-:W-:Y:S01]  /*f1100*/  IMAD.IADD R0, R0, 0x1, R14 ;  /* 0x0000000100007824 */ /* 0x000fe200078e020e */
[----:B------:R-:W-:Y:S02]  /*f1110*/  IADD3 R16, R10, 0xc6, RZ ;  /* 0x000000c60a107810 */ /* 0x000fe40007ffe0ff */
[----:B------:R-:W-:Y:S01]  /*f1120*/  ISETP.LT.AND P4, PT, R15, R198, !P4 ;  /* 0x000000c60f00720c */ /* 0x000fe20006781270 */
[----:B------:R-:W1:Y:S01]  /*f1130*/  LDC R246, c[0x0][0x228] ;  /* 0x00008a00fff67b82 */ /* 0x000e620000000800 */
[----:B----4-:R4:W-:Y:S01]  /*f1140*/  @P6 STG.E desc[UR60][R232.64], R199 ;  /* 0x000000c7e8006986 */ /* 0x0109e2000c10193c */
[----:B------:R-:W-:Y:S02]  /*f1150*/  ISETP.GE.AND P6, PT, R16, R197, PT ;  /* 0x000000c51000720c */ /* 0x000fe40003fc6270 */
[----:B------:R-:W-:-:S04]  /*f1160*/  IADD3 R16, R0, R14, RZ ;  /* 0x0000000e00107210 */ /* 0x000fc80007ffe0ff */
[----:B------:R-:W1:Y:S08]  /*f1170*/  LDC R239, c[0x0][0x22c] ;  /* 0x00008b00ffef7b82 */ /* 0x000e700000000800 */
[----:B------:R-:W1:Y:S08]  /*f1180*/  LDC R237, c[0x0][0x228] ;  /* 0x00008a00ffed7b82 */ /* 0x000e700000000800 */
[----:B------:R-:W1:Y:S01]  /*f1190*/  LDC R236, c[0x0][0x22c] ;  /* 0x00008b00ffec7b82 */ /* 0x000e620000000800 */
[----:B----4-:R-:W-:-:S04]  /*f11a0*/  IMAD.WIDE R232, R0, 0x4, R2 ;  /* 0x0000000400e87825 */ /* 0x010fc800078e0202 */
[C---:B------:R-:W-:Y:S01]  /*f11b0*/  IMAD.WIDE R198, R0.reuse, 0x4, R4 ;  /* 0x0000000400c67825 */ /* 0x040fe200078e0204 */
[----:B--2---:R2:W-:Y:S04]  /*f11c0*/  @P0 STG.E desc[UR60][R232.64], R234 ;  /* 0x000000eae8000986 */ /* 0x0045e8000c10193c */
[----:B---3--:R3:W-:Y:S01]  /*f11d0*/  @P3 STG.E desc[UR60][R198.64], R235 ;  /* 0x000000ebc6003986 */ /* 0x0087e2000c10193c */
[----:B------:R-:W-:Y:S01]  /*f11e0*/  ISETP.LT.AND P3, PT, R11, R244, !P6 ;  /* 0x000000f40b00720c */ /* 0x000fe20007761270 */
[----:B--2---:R-:W-:-:S04]  /*f11f0*/  IMAD.WIDE R232, R0, 0x4, R6 ;  /* 0x0000000400e87825 */ /* 0x004fc800078e0206 */
[----:B---3--:R-:W-:Y:S01]  /*f1200*/  IMAD.WIDE R198, R0, 0x4, R8 ;  /* 0x0000000400c67825 */ /* 0x008fe200078e0208 */
[----:B------:R-:W2:Y:S01]  /*f1210*/  LDC R234, c[0x0][0x228] ;  /* 0x00008a00ffea7b82 */ /* 0x000ea20000000800 */
[----:B------:R-:W-:Y:S02]  /*f1220*/  ISETP.LT.AND P0, PT, R13, R245, !P6 ;  /* 0x000000f50d00720c */ /* 0x000fe40007701270 */
[----:B------:R-:W-:Y:S01]  /*f1230*/  VIADD R197, R10, 0xc7 ;  /* 0x000000c70ac57836 */ /* 0x000fe20000000000 */
[----:B------:R3:W-:Y:S04]  /*f1240*/  @P5 STG.E desc[UR60][R232.64], R252 ;  /* 0x000000fce8005986 */ /* 0x0007e8000c10193c */
[----:B------:R4:W-:Y:S01]  /*f1250*/  @P4 STG.E desc[UR60][R198.64], R238 ;  /* 0x000000eec6004986 */ /* 0x0009e2000c10193c */
[----:B------:R-:W2:Y:S08]  /*f1260*/  LDC R245, c[0x0][0x228] ;  /* 0x00008a00fff57b82 */ /* 0x000eb00000000800 */
[----:B------:R-:W2:Y:S08]  /*f1270*/  LDC R235, c[0x0][0x228] ;  /* 0x00008a00ffeb7b82 */ /* 0x000eb00000000800 */
[----:B------:R-:W2:Y:S01]  /*f1280*/  LDC R244, c[0x0][0x228] ;  /* 0x00008a00fff47b82 */ /* 0x000ea20000000800 */
[----:B---3--:R-:W-:Y:S01]  /*f1290*/  IMAD.WIDE R232, R16, 0x4, R2 ;  /* 0x0000000410e87825 */ /* 0x008fe200078e0202 */
[----:B------:R-:W3:Y:S04]  /*f12a0*/  LDL.LU R252, [R1+0xd7c] ;  /* 0x000d7c0001fc7983 */ /* 0x000ee80000300800 */
[----:B------:R-:W3:Y:S01]  /*f12b0*/  LDL.LU R0, [R1+0x157c] ;  /* 0x00157c0001007983 */ /* 0x000ee20000300800 */
[----:B-1----:R-:W-:Y:S01]  /*f12c0*/  ISETP.LT.AND P5, PT, R17, R246, !P6 ;  /* 0x000000f61100720c */ /* 0x002fe200077a1270 */
[----:B----4-:R-:W1:Y:S02]  /*f12d0*/  LDC R238, c[0x0][0x228] ;  /* 0x00008a00ffee7b82 */ /* 0x010e640000000800 */
[----:B------:R4:W-:Y:S04]  /*f12e0*/  @P3 STG.E desc[UR60][R232.64], R247 ;  /* 0x000000f7e8003986 */ /* 0x0009e8000c10193c */
[----:B----4-:R-:W4:Y:S01]  /*f12f0*/  LDL.LU R233, [R1+0x1d6c] ;  /* 0x001d6c0001e97983 */ /* 0x010f220000300800 */
[----:B------:R-:W-:-:S02]  /*f1300*/  ISETP.GE.AND P4, PT, R197, R239, PT ;  /* 0x000000efc500720c */ /* 0x000fc40003f86270 */
[----:B------:R-:W-:Y:S01]  /*f1310*/  ISETP.LT.AND P6, PT, R15, R196, !P6 ;  /* 0x000000c40f00720c */ /* 0x000fe200077c1270 */
[C---:B------:R-:W-:Y:S01]  /*f1320*/  IMAD.WIDE R196, R16.reuse, 0x4, R4 ;  /* 0x0000000410c47825 */ /* 0x040fe200078e0204 */
[----:B------:R-:W3:Y:S04]  /*f1330*/  LDL.LU R246, [R1+0x58c] ;  /* 0x00058c0001f67983 */ /* 0x000ee80000300800 */
[----:B------:R-:W3:Y:S01]  /*f1340*/  LDL.LU R247, [R1+0x18c] ;  /* 0x00018c0001f77983 */ /* 0x000ee20000300800 */
[----:B------:R-:W-:Y:S01]  /*f1350*/  IMAD.WIDE R198, R16, 0x4, R6 ;  /* 0x0000000410c67825 */ /* 0x000fe200078e0206 */
[----:B------:R-:W-:Y:S01]  /*f1360*/  IADD3 R232, R10, 0xc8, RZ ;  /* 0x000000c80ae87810 */ /* 0x000fe20007ffe0ff */
[----:B------:R-:W1:Y:S01]  /*f1370*/  LDC R239, c[0x0][0x228] ;  /* 0x00008a00ffef7b82 */ /* 0x000e620000000800 */
[----:B----4-:R4:W-:Y:S01]  /*f1380*/  @P0 STG.E desc[UR60][R196.64], R233 ;  /* 0x000000e9c4000986 */ /* 0x0109e2000c10193c */
[----:B--2---:R-:W-:-:S03]  /*f1390*/  ISETP.LT.AND P0, PT, R13, R234, !P4 ;  /* 0x000000ea0d00720c */ /* 0x004fc60006701270 */
[----:B------:R-:W2:Y:S04]  /*f13a0*/  LDL.LU R234, [R1+0x118c] ;  /* 0x00118c0001ea7983 */ /* 0x000ea80000300800 */
[----:B---3--:R3:W-:Y:S01]  /*f13b0*/  @P5 STG.E desc[UR60][R198.64], R0 ;  /* 0x00000000c6005986 */ /* 0x0087e2000c10193c */
[----:B----4-:R-:W-:-:S04]  /*f13c0*/  IMAD.WIDE R196, R16, 0x4, R8 ;  /* 0x0000000410c47825 */ /* 0x010fc800078e0208 */
[----:B---3--:R-:W-:Y:S01]  /*f13d0*/  IMAD.IADD R0, R16, 0x1, R14 ;  /* 0x0000000110007824 */ /* 0x008fe200078e020e */
[----:B------:R-:W-:Y:S01]  /*f13e0*/  ISETP.LT.AND P3, PT, R11, R237, !P4 ;  /* 0x000000ed0b00720c */ /* 0x000fe20006761270 */
[----:B------:R-:W3:Y:S01]  /*f13f0*/  LDL.LU R16, [R1+0x98c] ;  /* 0x00098c0001107983 */ /* 0x000ee20000300800 */
[----:B------:R-:W4:Y:S01]  /*f1400*/  LDC R237, c[0x0][0x22c] ;  /* 0x00008b00ffed7b82 */ /* 0x000f220000000800 */
[----:B------:R-:W-:Y:S02]  /*f1410*/  ISETP.LT.AND P5, PT, R17, R245, !P4 ;  /* 0x000000f51100720c */ /* 0x000fe400067a1270 */
[----:B------:R-:W-:Y:S01]  /*f1420*/  ISETP.LT.AND P4, PT, R15, R235, !P4 ;  /* 0x000000eb0f00720c */ /* 0x000fe20006781270 */
[----:B------:R-:W-:-:S04]  /*f1430*/  IMAD.WIDE R198, R0, 0x4, R2 ;  /* 0x0000000400c67825 */ /* 0x000fc800078e0202 */
[----:B------:R-:W1:Y:S08]  /*f1440*/  LDC R233, c[0x0][0x228] ;  /* 0x00008a00ffe97b82 */ /* 0x000e700000000800 */
[----:B------:R-:W1:Y:S08]  /*f1450*/  LDC R235, c[0x0][0x228] ;  /* 0x00008a00ffeb7b82 */ /* 0x000e700000000800 */
[----:B------:R-:W1:Y:S01]  /*f1460*/  LDC R245, c[0x0][0x22c] ;  /* 0x00008b00fff57b82 */ /* 0x000e620000000800 */
[----:B--2---:R2:W-:Y:S01]  /*f1470*/  @P6 STG.E desc[UR60][R196.64], R234 ;  /* 0x000000eac4006986 */ /* 0x0045e2000c10193c */
[----:B------:R-:W-:-:S03]  /*f1480*/  ISETP.GE.AND P6, PT, R232, R236, PT ;  /* 0x000000ece800720c */ /* 0x000fc60003fc6270 */
[----:B------:R-:W4:Y:S04]  /*f1490*/  LDL.LU R236, [R1+0x1980] ;  /* 0x0019800001ec7983 */ /* 0x000f280000300800 */
[----:B------:R1:W-:Y:S01]  /*f14a0*/  @P3 STG.E desc[UR60][R198.64], R252 ;  /* 0x000000fcc6003986 */ /* 0x0003e2000c10193c */
[----:B--2---:R-:W-:-:S04]  /*f14b0*/  IMAD.WIDE R196, R0, 0x4, R4 ;  /* 0x0000000400c47825 */ /* 0x004fc800078e0204 */
[C---:B-1----:R-:W-:Y:S01]  /*f14c0*/  IMAD.WIDE R198, R0.reuse, 0x4, R6 ;  /* 0x0000000400c67825 */ /* 0x042fe200078e0206 */
[----:B------:R-:W1:Y:S01]  /*f14d0*/  LDC R234, c[0x0][0x228] ;  /* 0x00008a00ffea7b82 */ /* 0x000e620000000800 */
[----:B------:R-:W2:Y:S04]  /*f14e0*/  LDL.LU R252, [R1+0x1580] ;  /* 0x0015800001fc7983 */ /* 0x000ea80000300800 */
[----:B---3--:R3:W-:Y:S04]  /*f14f0*/  @P0 STG.E desc[UR60][R196.64], R16 ;  /* 0x00000010c4000986 */ /* 0x0087e8000c10193c */
[----:B------:R3:W-:Y:S02]  /*f1500*/  @P5 STG.E desc[UR60][R198.64], R246 ;  /* 0x000000f6c6005986 */ /* 0x0007e4000c10193c */
[----:B---3--:R-:W-:-:S04]  /*f1510*/  IMAD.WIDE R196, R0, 0x4, R8 ;  /* 0x0000000400c47825 */ /* 0x008fc800078e0208 */
[----:B------:R-:W-:Y:S01]  /*f1520*/  VIADD R16, R10, 0xc9 ;  /* 0x000000c90a107836 */ /* 0x000fe20000000000 */
[----:B------:R-:W3:Y:S04]  /*f1530*/  LDL.LU R246, [R1+0x990] ;  /* 0x0009900001f67983 */ /* 0x000ee80000300800 */
[----:B------:R1:W-:Y:S01]  /*f1540*/  @P4 STG.E desc[UR60][R196.64], R247 ;  /* 0x000000f7c4004986 */ /* 0x0003e2000c10193c */
[----:B----4-:R-:W-:-:S03]  /*f1550*/  ISETP.GE.AND P4, PT, R16, R237, PT ;  /* 0x000000ed1000720c */ /* 0x010fc60003f86270 */
[----:B-1----:R-:W4:Y:S04]  /*f1560*/  LDL.LU R247, [R1+0x590] ;  /* 0x0005900001f77983 */ /* 0x002f280000300800 */
[----:B------:R-:W2:Y:S01]  /*f1570*/  LDL.LU R16, [R1+0x1d70] ;  /* 0x001d700001107983 */ /* 0x000ea20000300800 */
[----:B------:R-:W-:Y:S02]  /*f1580*/  ISETP.LT.AND P5, PT, R11, R238, !P6 ;  /* 0x000000ee0b00720c */ /* 0x000fe400077a1270 */
[----:B------:R-:W-:Y:S01]  /*f1590*/  IADD3 R0, R0, R14, RZ ;  /* 0x0000000e00007210 */ /* 0x000fe20007ffe0ff */
[----:B------:R-:W1:Y:S01]  /*f15a0*/  LDC R238, c[0x0][0x228] ;  /* 0x00008a00ffee7b82 */ /* 0x000e620000000800 */
[----:B------:R-:W-:Y:S02]  /*f15b0*/  ISETP.LT.AND P0, PT, R13, R239, !P6 ;  /* 0x000000ef0d00720c */ /* 0x000fe40007701270 */
[----:B------:R-:W-:Y:S01]  /*f15c0*/  ISETP.LT.AND P3, PT, R17, R244, !P6 ;  /* 0x000000f41100720c */ /* 0x000fe20007761270 */
[----:B------:R-:W3:Y:S01]  /*f15d0*/  LDL.LU R237, [R1+0x1190] ;  /* 0x0011900001ed7983 */ /* 0x000ee20000300800 */
[----:B------:R-:W-:Y:S01]  /*f15e0*/  IMAD.WIDE R196, R0, 0x4, R2 ;  /* 0x0000000400c47825 */ /* 0x000fe200078e0202 */
[----:B------:R-:W-:-:S03]  /*f15f0*/  ISETP.LT.AND P6, PT, R15, R233, !P6 ;  /* 0x000000e90f00720c */ /* 0x000fc600077c1270 */
[----:B------:R-:W-:-:S04]  /*f1600*/  IMAD.WIDE R198, R0, 0x4, R4 ;  /* 0x0000000400c67825 */ /* 0x000fc800078e0204 */
[----:B------:R-:W-:Y:S01]  /*f1610*/  IMAD.WIDE R232, R0, 0x4, R6 ;  /* 0x0000000400e87825 */ /* 0x000fe200078e0206 */
[----:B------:R-:W4:Y:S08]  /*f1620*/  LDC R239, c[0x0][0x228] ;  /* 0x00008a00ffef7b82 */ /* 0x000f300000000800 */
[----:B------:R-:W4:Y:S01]  /*f1630*/  LDC R244, c[0x0][0x228] ;  /* 0x00008a00fff47b82 */ /* 0x000f220000000800 */
[----:B------:R1:W-:Y:S07]  /*f1640*/  @P5 STG.E desc[UR60][R196.64], R236 ;  /* 0x000000ecc4005986 */ /* 0x0003ee000c10193c */
[----:B-1----:R-:W1:Y:S01]  /*f1650*/  LDC R236, c[0x0][0x228] ;  /* 0x00008a00ffec7b82 */ /* 0x002e620000000800 */
[----:B--2---:R-:W-:Y:S04]  /*f1660*/  @P0 STG.E desc[UR60][R198.64], R16 ;  /* 0x00000010c6000986 */ /* 0x004fe8000c10193c */
[----:B------:R2:W-:Y:S01]  /*f1670*/  @P3 STG.E desc[UR60][R232.64], R252 ;  /* 0x000000fce8003986 */ /* 0x0005e2000c10193c */
[----:B-1----:R-:W-:-:S02]  /*f1680*/  ISETP.LT.AND P5, PT, R17, R236, !P4 ;  /* 0x000000ec1100720c */ /* 0x002fc400067a1270 */
[----:B------:R-:W-:Y:S02]  /*f1690*/  ISETP.LT.AND P0, PT, R13, R235, !P4 ;  /* 0x000000eb0d00720c */ /* 0x000fe40006701270 */
[----:B------:R-:W-:Y:S02]  /*f16a0*/  ISETP.LT.AND P3, PT, R11, R234, !P4 ;  /* 0x000000ea0b00720c */ /* 0x000fe40006761270 */
[----:B------:R-:W-:Y:S01]  /*f16b0*/  ISETP.LT.AND P4, PT, R15, R238, !P4 ;  /* 0x000000ee0f00720c */ /* 0x000fe20006781270 */
[----:B------:R-:W1:Y:S08]  /*f16c0*/  LDC R236, c[0x0][0x228] ;  /* 0x00008a00ffec7b82 */ /* 0x000e700000000800 */
[----:B------:R-:W1:Y:S01]  /*f16d0*/  LDC R235, c[0x0][0x22c] ;  /* 0x00008b00ffeb7b82 */ /* 0x000e620000000800 */
[C---:B------:R-:W-:Y:S01]  /*f16e0*/  IMAD.WIDE R196, R0.reuse, 0x4, R8 ;  /* 0x0000000400c47825 */ /* 0x040fe200078e0208 */
[----:B--2---:R-:W2:Y:S04]  /*f16f0*/  LDL.LU R233, [R1+0xd80] ;  /* 0x000d800001e97983 */ /* 0x004ea80000300800 */
[----:B------:R-:W4:Y:S04]  /*f1700*/  LDL.LU R252, [R1+0x1984] ;  /* 0x0019840001fc7983 */ /* 0x000f280000300800 */
[----:B------:R-:W4:Y:S01]  /*f1710*/  LDL.LU R238, [R1+0x190] ;  /* 0x0001900001ee7983 */ /* 0x000f220000300800 */
[----:B------:R-:W-:-:S03]  /*f1720*/  IMAD.IADD R0, R0, 0x1, R14 ;  /* 0x0000000100007824 */ /* 0x000fc600078e020e */
[----:B---3--:R3:W-:Y:S01]  /*f1730*/  @P6 STG.E desc[UR60][R196.64], R237 ;  /* 0x000000edc4006986 */ /* 0x0087e2000c10193c */
[C---:B------:R-:W-:Y:S01]  /*f1740*/  IADD3 R16, R10.reuse, 0xca, RZ ;  /* 0x000000ca0a107810 */ /* 0x040fe20007ffe0ff */
[----:B------:R-:W-:Y:S02]  /*f1750*/  VIADD R232, R10, 0xcb ;  /* 0x000000cb0ae87836 */ /* 0x000fe40000000000 */
[----:B------:R-:W-:Y:S01]  /*f1760*/  IMAD.WIDE R198, R0, 0x4, R2 ;  /* 0x0000000400c67825 */ /* 0x000fe200078e0202 */
[----:B------:R-:W1:Y:S01]  /*f1770*/  LDC R234, c[0x0][0x228] ;  /* 0x00008a00ffea7b82 */ /* 0x000e620000000800 */
[----:B------:R-:W-:Y:S02]  /*f1780*/  ISETP.GE.AND P6, PT, R16, R245, PT ;  /* 0x000000f51000720c */ /* 0x000fe40003fc6270 */
[C---:B---3--:R-:W-:Y:S01]  /*f1790*/  IMAD.WIDE R196, R0.reuse, 0x4, R4 ;  /* 0x0000000400c47825 */ /* 0x048fe200078e0204 */
[----:B------:R-:W-:-:S04]  /*f17a0*/  IADD3 R16, R0, R14, RZ ;  /* 0x0000000e00107210 */ /* 0x000fc80007ffe0ff */
[----:B------:R-:W3:Y:S08]  /*f17b0*/  LDC R237, c[0x0][0x228] ;  /* 0x00008a00ffed7b82 */ /* 0x000ef00000000800 */
[----:B------:R-:W3:Y:S01]  /*f17c0*/  LDC R245, c[0x0][0x228] ;  /* 0x00008a00fff57b82 */ /* 0x000ee20000000800 */
[----:B--2---:R2:W-:Y:S04]  /*f17d0*/  @P3 STG.E desc[UR60][R198.64], R233 ;  /* 0x000000e9c6003986 */ /* 0x0045e8000c10193c */
[----:B------:R1:W-:Y:S01]  /*f17e0*/  @P0 STG.E desc[UR60][R196.64], R246 ;  /* 0x000000f6c4000986 */ /* 0x0003e2000c10193c */
[----:B--2---:R-:W-:-:S04]  /*f17f0*/  IMAD.WIDE R198, R0, 0x4, R6 ;  /* 0x0000000400c67825 */ /* 0x004fc800078e0206 */
[----:B-1----:R-:W-:Y:S01]  /*f1800*/  IMAD.WIDE R196, R0, 0x4, R8 ;  /* 0x0000000400c47825 */ /* 0x002fe200078e0208 */
[----:B----4-:R-:W-:Y:S01]  /*f1810*/  ISETP.LT.AND P3, PT, R13, R244, !P6 ;  /* 0x000000f40d00720c */ /* 0x010fe20007761270 */
[----:B------:R-:W2:Y:S04]  /*f1820*/  LDL.LU R0, [R1+0x1584] ;  /* 0x0015840001007983 */ /* 0x000ea80000300800 */
[----:B------:R1:W-:Y:S01]  /*f1830*/  @P5 STG.E desc[UR60][R198.64], R247 ;  /* 0x000000f7c6005986 */ /* 0x0003e2000c10193c */
[----:B------:R-:W-:-:S03]  /*f1840*/  ISETP.LT.AND P5, PT, R17, R236, !P6 ;  /* 0x000000ec1100720c */ /* 0x000fc600077a1270 */
[----:B------:R4:W-:Y:S04]  /*f1850*/  @P4 STG.E desc[UR60][R196.64], R238 ;  /* 0x000000eec4004986 */ /* 0x0009e8000c10193c */
[----:B------:R-:W2:Y:S01]  /*f1860*/  LDL.LU R236, [R1+0x1194] ;  /* 0x0011940001ec7983 */ /* 0x000ea20000300800 */
[----:B------:R-:W-:Y:S02]  /*f1870*/  ISETP.GE.AND P4, PT, R232, R235, PT ;  /* 0x000000ebe800720c */ /* 0x000fe40003f86270 */
[----:B------:R-:W-:Y:S01]  /*f1880*/  ISETP.LT.AND P0, PT, R11, R239, !P6 ;  /* 0x000000ef0b00720c */ /* 0x000fe20007701270 */
[----:B------:R-:W2:Y:S04]  /*f1890*/  LDL.LU R232, [R1+0x1d74] ;  /* 0x001d740001e87983 */ /* 0x000ea80000300800 */
[----:B------:R-:W2:Y:S01]  /*f18a0*/  LDL.LU R235, [R1+0xd84] ;  /* 0x000d840001eb7983 */ /* 0x000ea20000300800 */
[----:B------:R-:W2:Y:S08]  /*f18b0*/  LDC R233, c[0x0][0x228] ;  /* 0x00008a00ffe97b82 */ /* 0x000eb00000000800 */
[----:B-1----:R-:W1:Y:S08]  /*f18c0*/  LDC R247, c[0x0][0x228] ;  /* 0x00008a00fff77b82 */ /* 0x002e700000000800 */
[----:B------:R-:W1:Y:S08]  /*f18d0*/  LDC R246, c[0x0][0x22c] ;  /* 0x00008b00fff67b82 */ /* 0x000e700000000800 */
[----:B----4-:R-:W4:Y:S01]  /*f18e0*/  LDC R238, c[0x0][0x228] ;  /* 0x00008a00ffee7b82 */ /* 0x010f220000000800 */
[----:B------:R-:W-:-:S04]  /*f18f0*/  IMAD.WIDE R198, R16, 0x4, R2 ;  /* 0x0000000410c67825 */ /* 0x000fc800078e0202 */
[----:B------:R-:W-:-:S03]  /*f1900*/  IMAD.WIDE R196, R16, 0x4, R4 ;  /* 0x0000000410c47825 */ /* 0x000fc600078e0204 */
[----:B------:R-:W4:Y:S08]  /*f1910*/  LDC R239, c[0x0][0x228] ;  /* 0x00008a00ffef7b82 */ /* 0x000f300000000800 */
[----:B------:R-:W4:Y:S01]  /*f1920*/  LDC R244, c[0x0][0x228] ;  /* 0x00008a00fff47b82 */ /* 0x000f220000000800 */
[----:B------:R3:W-:Y:S01]  /*f1930*/  @P0 STG.E desc[UR60][R198.64], R252 ;  /* 0x000000fcc6000986 */ /* 0x0007e2000c10193c */
[----:B------:R-:W-:Y:S01]  /*f1940*/  ISETP.LT.AND P6, PT, R15, R234, !P6 ;  /* 0x000000ea0f00720c */ /* 0x000fe200077c1270 */
[----:B---3--:R-:W-:-:S02]  /*f1950*/  IMAD.WIDE R198, R16, 0x4, R6 ;  /* 0x0000000410c67825 */ /* 0x008fc400078e0206 */
[----:B------:R-:W3:Y:S01]  /*f1960*/  LDL.LU R252, [R1+0x194] ;  /* 0x0001940001fc7983 */ /* 0x000ee20000300800 */
[----:B------:R-:W-:Y:S02]  /*f1970*/  ISETP.LT.AND P0, PT, R11, R237, !P4 ;  /* 0x000000ed0b00720c */ /* 0x000fe40006701270 */
[----:B------:R-:W3:Y:S08]  /*f1980*/  LDC R234, c[0x0][0x228] ;  /* 0x00008a00ffea7b82 */ /* 0x000ef00000000800 */
[----:B------:R-:W3:Y:S01]  /*f1990*/  LDC R237, c[0x0][0x22c] ;  /* 0x00008b00ffed7b82 */ /* 0x000ee20000000800 */
[----:B--2---:R2:W-:Y:S04]  /*f19a0*/  @P3 STG.E desc[UR60][R196.64], R232 ;  /* 0x000000e8c4003986 */ /* 0x0045e8000c10193c */
[----:B------:R4:W-:Y:S01]  /*f19b0*/  @P5 STG.E desc[UR60][R198.64], R0 ;  /* 0x00000000c6005986 */ /* 0x0009e2000c10193c */
[----:B-1----:R-:W-:Y:S01]  /*f19c0*/  ISETP.LT.AND P5, PT, R17, R247, !P4 ;  /* 0x000000f71100720c */ /* 0x002fe200067a1270 */
[----:B--2---:R-:W-:-:S04]  /*f19d0*/  IMAD.WIDE R196, R16, 0x4, R8 ;  /* 0x0000000410c47825 */ /* 0x004fc800078e0208 */
[----:B----4-:R-:W-:Y:S02]  /*f19e0*/  IMAD.IADD R0, R16, 0x1, R14 ;  /* 0x0000000110007824 */ /* 0x010fe400078e020e */
[----:B------:R-:W2:Y:S04]  /*f19f0*/  LDL.LU R16, [R1+0x594] ;  /* 0x0005940001107983 */ /* 0x000ea80000300800 */
[----:B------:R-:W4:Y:S04]  /*f1a00*/  LDL.LU R247, [R1+0x994] ;  /* 0x0009940001f77983 */ /* 0x000f280000300800 */
[----:B------:R1:W-:Y:S04]  /*f1a10*/  @P6 STG.E desc[UR60][R196.64], R236 ;  /* 0x000000ecc4006986 */ /* 0x0003e8000c10193c */
[----:B-1----:R-:W3:Y:S01]  /*f1a20*/  LDL.LU R236, [R1+0x1988] ;  /* 0x0019880001ec7983 */ /* 0x002ee20000300800 */
[----:B------:R-:W-:Y:S01]  /*f1a30*/  ISETP.LT.AND P3, PT, R13, R233, !P4 ;  /* 0x000000e90d00720c */ /* 0x000fe20006761270 */
[----:B------:R-:W-:Y:S01]  /*f1a40*/  IMAD.WIDE R198, R0, 0x4, R2 ;  /* 0x0000000400c67825 */ /* 0x000fe200078e0202 */
[----:B------:R-:W-:-:S03]  /*f1a50*/  IADD3 R232, R10, 0xcc, RZ ;  /* 0x000000cc0ae87810 */ /* 0x000fc60007ffe0ff */
[----:B------:R-:W-:Y:S01]  /*f1a60*/  IMAD.WIDE R196, R0, 0x4, R4 ;  /* 0x0000000400c47825 */ /* 0x000fe200078e0204 */
[----:B------:R-:W-:Y:S01]  /*f1a70*/  ISETP.LT.AND P4, PT, R15, R245, !P4 ;  /* 0x000000f50f00720c */ /* 0x000fe20006781270 */
[----:B------:R-:W1:Y:S01]  /*f1a80*/  LDC R233, c[0x0][0x228] ;  /* 0x00008a00ffe97b82 */ /* 0x000e620000000800 */
[----:B------:R1:W-:Y:S01]  /*f1a90*/  @P0 STG.E desc[UR60][R198.64], R235 ;  /* 0x000000ebc6000986 */ /* 0x0003e2000c10193c */
[----:B------:R-:W-:-:S03]  /*f1aa0*/  ISETP.GE.AND P6, PT, R232, R246, PT ;  /* 0x000000f6e800720c */ /* 0x000fc60003fc6270 */
[----:B------:R-:W3:Y:S03]  /*f1ab0*/  LDL.LU R246, [R1+0xd88] ;  /* 0x000d880001f67983 */ /* 0x000ee60000300800 */
[----:B------:R-:W3:Y:S01]  /*f1ac0*/  LDC R245, c[0x0][0x22c] ;  /* 0x00008b00fff57b82 */ /* 0x000ee20000000800 */
[----:B-1----:R-:W-:-:S07]  /*f1ad0*/  IMAD.WIDE R198, R0, 0x4, R6 ;  /* 0x0000000400c67825 */ /* 0x002fce00078e0206 */
[----:B------:R-:W1:Y:S01]  /*f1ae0*/  LDC R235, c[0x0][0x228] ;  /* 0x00008a00ffeb7b82 */ /* 0x000e620000000800 */
[----:B----4-:R4:W-:Y:S04]  /*f1af0*/  @P3 STG.E desc[UR60][R196.64], R247 ;  /* 0x000000f7c4003986 */ /* 0x0109e8000c10193c */
[----:B--2---:R2:W-:Y:S01]  /*f1b00*/  @P5 STG.E desc[UR60][R198.64], R16 ;  /* 0x00000010c6005986 */ /* 0x0045e2000c10193c */
[----:B------:R-:W-:Y:S01]  /*f1b10*/  ISETP.LT.AND P5, PT, R11, R238, !P6 ;  /* 0x000000ee0b00720c */ /* 0x000fe200077a1270 */
[C---:B----4-:R-:W-:Y:S01]  /*f1b20*/  IMAD.WIDE R196, R0.reuse, 0x4, R8 ;  /* 0x0000000400c47825 */ /* 0x050fe200078e0208 */
[----:B------:R-:W-:-:S03]  /*f1b30*/  IADD3 R0, R0, R14, RZ ;  /* 0x0000000e00007210 */ /* 0x000fc60007ffe0ff */
[----:B--2---:R-:W-:Y:S01]  /*f1b40*/  VIADD R16, R10, 0xcd ;  /* 0x000000cd0a107836 */ /* 0x004fe20000000000 */
[----:B------:R-:W2:Y:S04]  /*f1b50*/  LDL.LU R247, [R1+0x998] ;  /* 0x0009980001f77983 */ /* 0x000ea80000300800 */
[----:B---3--:R3:W-:Y:S01]  /*f1b60*/  @P4 STG.E desc[UR60][R196.64], R252 ;  /* 0x000000fcc4004986 */ /* 0x0087e2000c10193c */
[----:B------:R-:W-:Y:S02]  /*f1b70*/  ISETP.LT.AND P3, PT, R13, R239, !P6 ;  /* 0x000000ef0d00720c */ /* 0x000fe40007761270 */
[----:B------:R-:W-:Y:S02]  /*f1b80*/  ISETP.LT.AND P0, PT, R17, R244, !P6 ;  /* 0x000000f41100720c */ /* 0x000fe40007701270 */
[----:B------:R-:W-:Y:S01]  /*f1b90*/  ISETP.GE.AND P4, PT, R16, R237, PT ;  /* 0x000000ed1000720c */ /* 0x000fe20003f86270 */
[----:B------:R-:W4:Y:S08]  /*f1ba0*/  LDC R238, c[0x0][0x228] ;  /* 0x00008a00ffee7b82 */ /* 0x000f300000000800 */
[----:B------:R-:W4:Y:S01]  /*f1bb0*/  LDC R244, c[0x0][0x228] ;  /* 0x00008a00fff47b82 */ /* 0x000f220000000800 */
[C---:B---3--:R-:W-:Y:S01]  /*f1bc0*/  IMAD.WIDE R196, R0.reuse, 0x4, R2 ;  /* 0x0000000400c47825 */ /* 0x048fe200078e0202 */
[----:B------:R-:W3:Y:S04]  /*f1bd0*/  LDL.LU R252, [R1+0x598] ;  /* 0x0005980001fc7983 */ /* 0x000ee80000300800 */
[----:B------:R-:W4:Y:S04]  /*f1be0*/  LDL.LU R16, [R1+0x1588] ;  /* 0x0015880001107983 */ /* 0x000f280000300800 */
[----:B------:R-:W2:Y:S01]  /*f1bf0*/  LDL.LU R237, [R1+0x1198] ;  /* 0x0011980001ed7983 */ /* 0x000ea20000300800 */
[----:B------:R-:W-:-:S03]  /*f1c00*/  IMAD.WIDE R198, R0, 0x4, R4 ;  /* 0x0000000400c67825 */ /* 0x000fc600078e0204 */
[----:B------:R1:W-:Y:S01]  /*f1c10*/  @P5 STG.E desc[UR60][R196.64], R236 ;  /* 0x000000ecc4005986 */ /* 0x0003e2000c10193c */
[----:B------:R-:W3:Y:S03]  /*f1c20*/  LDC R239, c[0x0][0x228] ;  /* 0x00008a00ffef7b82 */ /* 0x000ee60000000800 */
[----:B-1----:R-:W3:Y:S05]  /*f1c30*/  LDL.LU R197, [R1+0x1d78] ;  /* 0x001d780001c57983 */ /* 0x002eea0000300800 */
[----:B------:R-:W1:Y:S01]  /*f1c40*/  LDC R236, c[0x0][0x228] ;  /* 0x00008a00ffec7b82 */ /* 0x000e620000000800 */
[----:B------:R-:W-:Y:S01]  /*f1c50*/  ISETP.LT.AND P6, PT, R15, R233, !P6 ;  /* 0x000000e90f00720c */ /* 0x000fe200077c1270 */
[----:B------:R-:W-:Y:S01]  /*f1c60*/  IMAD.WIDE R232, R0, 0x4, R6 ;  /* 0x0000000400e87825 */ /* 0x000fe200078e0206 */
[----:B-1----:R-:W-:-:S05]  /*f1c70*/  ISETP.LT.AND P5, PT, R17, R236, !P4 ;  /* 0x000000ec1100720c */ /* 0x002fca00067a1270 */
[----:B------:R-:W1:Y:S01]  /*f1c80*/  LDC R236, c[0x0][0x228] ;  /* 0x00008a00ffec7b82 */ /* 0x000e620000000800 */
[----:B---3--:R3:W-:Y:S04]  /*f1c90*/  @P3 STG.E desc[UR60][R198.64], R197 ;  /* 0x000000c5c6003986 */ /* 0x0087e8000c10193c */
[----:B----4-:R4:W-:Y:S01]  /*f1ca0*/  @P0 STG.E desc[UR60][R232.64], R16 ;  /* 0x00000010e8000986 */ /* 0x0109e2000c10193c */
[----:B------:R-:W-:Y:S02]  /*f1cb0*/  ISETP.LT.AND P0, PT, R11, R234, !P4 ;  /* 0x000000ea0b00720c */ /* 0x000fe40006701270 */
[----:B------:R-:W-:Y:S01]  /*f1cc0*/  ISETP.LT.AND P3, PT, R13, R235, !P4 ;  /* 0x000000eb0d00720c */ /* 0x000fe20006761270 */
[----:B---3--:R-:W-:-:S04]  /*f1cd0*/  IMAD.WIDE R196, R0, 0x4, R8 ;  /* 0x0000000400c47825 */ /* 0x008fc800078e0208 */
[----:B------:R-:W-:Y:S01]  /*f1ce0*/  IMAD.IADD R0, R0, 0x1, R14 ;  /* 0x0000000100007824 */ /* 0x000fe200078e020e */
[C---:B----4-:R-:W-:Y:S01]  /*f1cf0*/  IADD3 R16, R10.reuse, 0xce, RZ ;  /* 0x000000ce0a107810 */ /* 0x050fe20007ffe0ff */
[----:B------:R-:W3:Y:S01]  /*f1d00*/  LDC R235, c[0x0][0x22c] ;  /* 0x00008b00ffeb7b82 */ /* 0x000ee20000000800 */
[----:B------:R-:W-:Y:S02]  /*f1d10*/  VIADD R232, R10, 0xcf ;  /* 0x000000cf0ae87836 */ /* 0x000fe40000000000 */
[----:B------:R-:W-:Y:S01]  /*f1d20*/  IMAD.WIDE R198, R0, 0x4, R2 ;  /* 0x0000000400c67825 */ /* 0x000fe200078e0202 */
[----:B--2---:R2:W-:Y:S01]  /*f1d30*/  @P6 STG.E desc[UR60][R196.64], R237 ;  /* 0x000000edc4006986 */ /* 0x0045e2000c10193c */
[----:B------:R-:W-:Y:S02]  /*f1d40*/  ISETP.GE.AND P6, PT, R16, R245, PT ;  /* 0x000000f51000720c */ /* 0x000fe40003fc6270 */
[----:B------:R-:W-:Y:S01]  /*f1d50*/  ISETP.LT.AND P4, PT, R15, R238, !P4 ;  /* 0x000000ee0f00720c */ /* 0x000fe20006781270 */
[----:B------:R-:W4:Y:S01]  /*f1d60*/  LDC R234, c[0x0][0x228] ;  /* 0x00008a00ffea7b82 */ /* 0x000f220000000800 */
[----:B------:R1:W-:Y:S04]  /*f1d70*/  @P0 STG.E desc[UR60][R198.64], R246 ;  /* 0x000000f6c6000986 */ /* 0x0003e8000c10193c */
[----:B------:R-:W4:Y:S01]  /*f1d80*/  LDL.LU R238, [R1+0x198c] ;  /* 0x00198c0001ee7983 */ /* 0x000f220000300800 */
[----:B------:R-:W-:-:S03]  /*f1d90*/  ISETP.LT.AND P0, PT, R13, R244, !P6 ;  /* 0x000000f40d00720c */ /* 0x000fc60007701270 */
[----:B------:R-:W3:Y:S01]  /*f1da0*/  LDL.LU R244, [R1+0x198] ;  /* 0x0001980001f47983 */ /* 0x000ee20000300800 */
[----:B------:R-:W4:Y:S08]  /*f1db0*/  LDC R233, c[0x0][0x228] ;  /* 0x00008a00ffe97b82 */ /* 0x000f300000000800 */
[----:B--2---:R-:W2:Y:S01]  /*f1dc0*/  LDC R237, c[0x0][0x228] ;  /* 0x00008a00ffed7b82 */ /* 0x004ea20000000800 */
[C---:B------:R-:W-:Y:S01]  /*f1dd0*/  IMAD.WIDE R196, R0.reuse, 0x4, R4 ;  /* 0x0000000400c47825 */ /* 0x040fe200078e0204 */
[----:B------:R-:W-:-:S06]  /*f1de0*/  IADD3 R16, R0, R14, RZ ;  /* 0x0000000e00107210 */ /* 0x000fcc0007ffe0ff */
[----:B-1----:R-:W1:Y:S08]  /*f1df0*/  LDC R246, c[0x0][0x22c] ;  /* 0x00008b00fff67b82 */ /* 0x002e700000000800 */
[----:B------:R-:W1:Y:S01]  /*f1e00*/  LDC R245, c[0x0][0x228] ;  /* 0x00008a00fff57b82 */ /* 0x000e620000000800 */
[C---:B------:R-:W-:Y:S01]  /*f1e10*/  IMAD.WIDE R198, R0.reuse, 0x4, R6 ;  /* 0x0000000400c67825 */ /* 0x040fe200078e0206 */
[----:B------:R2:W-:Y:S04]  /*f1e20*/  @P3 STG.E desc[UR60][R196.64], R247 ;  /* 0x000000f7c4003986 */ /* 0x0005e8000c10193c */
[----:B------:R2:W-:Y:S01]  /*f1e30*/  @P5 STG.E desc[UR60][R198.64], R252 ;  /* 0x000000fcc6005986 */ /* 0x0005e2000c10193c */
[----:B------:R-:W-:Y:S01]  /*f1e40*/  ISETP.LT.AND P5, PT, R17, R236, !P6 ;  /* 0x000000ec1100720c */ /* 0x000fe200077a1270 */
[----:B--2---:R-:W-:Y:S01]  /*f1e50*/  IMAD.WIDE R196, R0, 0x4, R8 ;  /* 0x0000000400c47825 */ /* 0x004fe200078e0208 */
[----:B------:R-:W2:Y:S01]  /*f1e60*/  LDC R247, c[0x0][0x228] ;  /* 0x00008a00fff77b82 */ /* 0x000ea20000000800 */
[----:B------:R-:W2:Y:S04]  /*f1e70*/  LDL.LU R252, [R1+0xd8c] ;  /* 0x000d8c0001fc7983 */ /* 0x000ea80000300800 */
[----:B------:R-:W2:Y:S04]  /*f1e80*/  LDL.LU R0, [R1+0x158c] ;  /* 0x00158c0001007983 */ /* 0x000ea80000300800 */
[----:B------:R-:W2:Y:S04]  /*f1e90*/  LDL.LU R236, [R1+0x119c] ;  /* 0x00119c0001ec7983 */ /* 0x000ea80000300800 */
[----:B---3--:R3:W-:Y:S01]  /*f1ea0*/  @P4 STG.E desc[UR60][R196.64], R244 ;  /* 0x000000f4c4004986 */ /* 0x0087e2000c10193c */
[----:B------:R-:W-:-:S03]  /*f1eb0*/  ISETP.GE.AND P4, PT, R232, R235, PT ;  /* 0x000000ebe800720c */ /* 0x000fc60003f86270 */
[----:B------:R-:W2:Y:S01]  /*f1ec0*/  LDL.LU R235, [R1+0x1d7c] ;  /* 0x001d7c0001eb7983 */ /* 0x000ea20000300800 */
[----:B------:R-:W-:Y:S01]  /*f1ed0*/  ISETP.LT.AND P3, PT, R11, R239, !P6 ;  /* 0x000000ef0b00720c */ /* 0x000fe20007761270 */
[----:B------:R-:W-:Y:S01]  /*f1ee0*/  IMAD.WIDE R198, R16, 0x4, R2 ;  /* 0x0000000410c67825 */ /* 0x000fe200078e0202 */
[----:B----4-:R-:W-:-:S03]  /*f1ef0*/  ISETP.LT.AND P6, PT, R15, R234, !P6 ;  /* 0x000000ea0f00720c */ /* 0x010fc600077c1270 */
[----:B---3--:R-:W-:Y:S01]  /*f1f00*/  IMAD.WIDE R196, R16, 0x4, R4 ;  /* 0x0000000410c47825 */ /* 0x008fe200078e0204 */
[----:B------:R-:W-:Y:S01]  /*f1f10*/  IADD3 R232, R10, 0xd0, RZ ;  /* 0x000000d00ae87810 */ /* 0x000fe20007ffe0ff */
[----:B------:R-:W3:Y:S08]  /*f1f20*/  LDC R239, c[0x0][0x228] ;  /* 0x00008a00ffef7b82 */ /* 0x000ef00000000800 */
[----:B------:R-:W4:Y:S01]  /*f1f30*/  LDC R244, c[0x0][0x228] ;  /* 0x00008a00fff47b82 */ /* 0x000f220000000800 */
[----:B------:R1:W-:Y:S07]  /*f1f40*/  @P3 STG.E desc[UR60][R198.64], R238 ;  /* 0x000000eec6003986 */ /* 0x0003ee000c10193c */
[----:B------:R-:W4:Y:S01]  /*f1f50*/  LDC R234, c[0x0][0x228] ;  /* 0x00008a00ffea7b82 */ /* 0x000f220000000800 */
[----:B-1----:R-:W-:-:S07]  /*f1f60*/  IMAD.WIDE R198, R16, 0x4, R6 ;  /* 0x0000000410c67825 */ /* 0x002fce00078e0206 */
[----:B------:R-:W1:Y:S01]  /*f1f70*/  LDC R238, c[0x0][0x228] ;  /* 0x00008a00ffee7b82 */ /* 0x000e620000000800 */
[----:B--2---:R2:W-:Y:S04]  /*f1f80*/  @P0 STG.E desc[UR60][R196.64], R235 ;  /* 0x000000ebc4000986 */ /* 0x0045e8000c10193c */
[----:B------:R3:W-:Y:S01]  /*f1f90*/  @P5 STG.E desc[UR60][R198.64], R0 ;  /* 0x00000000c6005986 */ /* 0x0007e2000c10193c */
[----:B------:R-:W-:Y:S01]  /*f1fa0*/  ISETP.LT.AND P5, PT, R17, R247, !P4 ;  /* 0x000000f71100720c */ /* 0x000fe200067a1270 */
[----:B--2---:R-:W-:-:S04]  /*f1fb0*/  IMAD.WIDE R196, R16, 0x4, R8 ;  /* 0x0000000410c47825 */ /* 0x004fc800078e0208 */
[----:B---3--:R-:W-:Y:S01]  /*f1fc0*/  IMAD.IADD R0, R16, 0x1, R14 ;  /* 0x0000000110007824 */ /* 0x008fe200078e020e */
[----:B------:R-:W-:Y:S01]  /*f1fd0*/  ISETP.LT.AND P3, PT, R11, R237, !P4 ;  /* 0x000000ed0b00720c */ /* 0x000fe20006761270 */
[----:B------:R-:W2:Y:S04]  /*f1fe0*/  LDL.LU R16, [R1+0x59c] ;  /* 0x00059c0001107983 */ /* 0x000ea80000300800 */
[----:B------:R-:W3:Y:S04]  /*f1ff0*/  LDL.LU R247, [R1+0x19c] ;  /* 0x00019c0001f77983 */ /* 0x000ee80000300800 */
[----:B------:R4:W-:Y:S01]  /*f2000*/  @P6 STG.E desc[UR60][R196.64], R236 ;  /* 0x000000ecc4006986 */ /* 0x0009e2000c10193c */
[----:B------:R-:W-:Y:S01]  /*f2010*/  ISETP.GE.AND P6, PT, R232, R246, PT ;  /* 0x000000f6e800720c */ /* 0x000fe20003fc6270 */
[----:B------:R-:W1:Y:S08]  /*f2020*/  LDC R237, c[0x0][0x22c] ;  /* 0x00008b00ffed7b82 */ /* 0x000e700000000800 */
[----:B------:R-:W1:Y:S01]  /*f2030*/  LDC R235, c[0x0][0x228] ;  /* 0x00008a00ffeb7b82 */ /* 0x000e620000000800 */
[----:B----4-:R-:W4:Y:S04]  /*f2040*/  LDL.LU R236, [R1+0x1990] ;  /* 0x0019900001ec7983 */ /* 0x010f280000300800 */
[----:B------:R-:W2:Y:S01]  /*f2050*/  LDL.LU R246, [R1+0x99c] ;  /* 0x00099c0001f67983 */ /* 0x000ea20000300800 */
[----:B------:R-:W-:Y:S01]  /*f2060*/  ISETP.LT.AND P0, PT, R13, R233, !P4 ;  /* 0x000000e90d00720c */ /* 0x000fe20006701270 */
[----:B------:R-:W-:Y:S01]  /*f2070*/  IMAD.WIDE R198, R0, 0x4, R2 ;  /* 0x0000000400c67825 */ /* 0x000fe200078e0202 */
[----:B------:R-:W-:-:S03]  /*f2080*/  ISETP.LT.AND P4, PT, R15, R245, !P4 ;  /* 0x000000f50f00720c */ /* 0x000fc60006781270 */
[C---:B------:R-:W-:Y:S01]  /*f2090*/  IMAD.WIDE R196, R0.reuse, 0x4, R4 ;  /* 0x0000000400c47825 */ /* 0x040fe200078e0204 */
[----:B------:R-:W4:Y:S08]  /*f20a0*/  LDC R233, c[0x0][0x228] ;  /* 0x00008a00ffe97b82 */ /* 0x000f300000000800 */
[----:B------:R-:W4:Y:S01]  /*f20b0*/  LDC R245, c[0x0][0x22c] ;  /* 0x00008b00fff57b82 */ /* 0x000f220000000800 */
[----:B------:R1:W-:Y:S02]  /*f20c0*/  @P3 STG.E desc[UR60][R198.64], R252 ;  /* 0x000000fcc6003986 */ /* 0x0003e4000c10193c */
[----:B-1----:R-:W-:-:S02]  /*f20d0*/  IMAD.WIDE R198, R0, 0x4, R6 ;  /* 0x0000000400c67825 */ /* 0x002fc400078e0206 */
[----:B------:R-:W4:Y:S04]  /*f20e0*/  LDL.LU R252, [R1+0x1590] ;  /* 0x0015900001fc7983 */ /* 0x000f280000300800 */
[----:B--2---:R1:W-:Y:S04]  /*f20f0*/  @P0 STG.E desc[UR60][R196.64], R246 ;  /* 0x000000f6c4000986 */ /* 0x0043e8000c10193c */
[----:B------:R2:W-:Y:S01]  /*f2100*/  @P5 STG.E desc[UR60][R198.64], R16 ;  /* 0x00000010c6005986 */ /* 0x0005e2000c10193c */
[----:B-1----:R-:W-:-:S04]  /*f2110*/  IMAD.WIDE R196, R0, 0x4, R8 ;  /* 0x0000000400c47825 */ /* 0x002fc800078e0208 */
[----:B--2---:R-:W-:Y:S01]  /*f2120*/  VIADD R16, R10, 0xd1 ;  /* 0x000000d10a107836 */ /* 0x004fe20000000000 */
[----:B------:R-:W2:Y:S04]  /*f2130*/  LDL.LU R246, [R1+0x9a0] ;  /* 0x0009a00001f67983 */ /* 0x000ea80000300800 */
[----:B---3--:R1:W-:Y:S01]  /*f2140*/  @P4 STG.E desc[UR60][R196.64], R247 ;  /* 0x000000f7c4004986 */ /* 0x0083e2000c10193c */
[----:B------:R-:W-:-:S03]  /*f2150*/  ISETP.GE.AND P4, PT, R16, R237, PT ;  /* 0x000000ed1000720c */ /* 0x000fc60003f86270 */
[----:B-1----:R-:W3:Y:S04]  /*f2160*/  LDL.LU R247, [R1+0x5a0] ;  /* 0x0005a00001f77983 */ /* 0x002ee80000300800 */
[----:B------:R-:W2:Y:S01]  /*f2170*/  LDL.LU R16, [R1+0x1d80] ;  /* 0x001d800001107983 */ /* 0x000ea20000300800 */
[----:B------:R-:W-:Y:S02]  /*f2180*/  ISETP.LT.AND P5, PT, R11, R238, !P6 ;  /* 0x000000ee0b00720c */ /* 0x000fe400077a1270 */
[----:B------:R-:W-:Y:S01]  /*f2190*/  IADD3 R0, R0, R14, RZ ;  /* 0x0000000e00007210 */ /* 0x000fe20007ffe0ff */
[----:B------:R-:W1:Y:S01]  /*f21a0*/  LDC R238, c[0x0][0x228] ;  /* 0x00008a00ffee7b82 */ /* 0x000e620000000800 */
[----:B------:R-:W-:Y:S02]  /*f21b0*/  ISETP.LT.AND P0, PT, R13, R239, !P6 ;  /* 0x000000ef0d00720c */ /* 0x000fe40007701270 */
[----:B------:R-:W-:Y:S01]  /*f21c0*/  ISETP.LT.AND P3, PT, R17, R244, !P6 ;  /* 0x000000f41100720c */ /* 0x000fe20007761270 */
[----:B------:R-:W3:Y:S01]  /*f21d0*/  LDL.LU R237, [R1+0x11a0] ;  /* 0x0011a00001ed7983 */ /* 0x000ee20000300800 */
[----:B------:R-:W-:-:S04]  /*f21e0*/  IMAD.WIDE R196, R0, 0x4, R2 ;  /* 0x0000000400c47825 */ /* 0x000fc800078e0202 */
[C---:B------:R-:W-:Y:S01]  /*f21f0*/  IMAD.WIDE R198, R0.reuse, 0x4, R4 ;  /* 0x0000000400c67825 */ /* 0x040fe200078e0204 */
[----:B------:R-:W3:Y:S08]  /*f2200*/  LDC R239, c[0x0][0x228] ;  /* 0x00008a00ffef7b82 */ /* 0x000ef00000000800 */
[----:B------:R-:W3:Y:S01]  /*f2210*/  LDC R244, c[0x0][0x228] ;  /* 0x00008a00fff47b82 */ /* 0x000ee20000000800 */
[----:B----4-:R4:W-:Y:S07]  /*f2220*/  @P5 STG.E desc[UR60][R196.64], R236 ;  /* 0x000000ecc4005986 */ /* 0x0109ee000c10193c */
[----:B----4-:R-:W4:Y:S01]  /*f2230*/  LDC R236, c[0x0][0x228] ;  /* 0x00008a00ffec7b82 */ /* 0x010f220000000800 */
[----:B------:R-:W-:Y:S01]  /*f2240*/  ISETP.LT.AND P6, PT, R15, R233, !P6 ;  /* 0x000000e90f00720c */ /* 0x000fe200077c1270 */
[----:B------:R-:W-:Y:S01]  /*f2250*/  IMAD.WIDE R232, R0, 0x4, R6 ;  /* 0x0000000400e87825 */ /* 0x000fe200078e0206 */
[----:B----4-:R-:W-:-:S05]  /*f2260*/  ISETP.LT.AND P5, PT, R17, R236, !P4 ;  /* 0x000000ec1100720c */ /* 0x010fca00067a1270 */
[----:B------:R-:W4:Y:S01]  /*f2270*/  LDC R236, c[0x0][0x228] ;  /* 0x00008a00ffec7b82 */ /* 0x000f220000000800 */
[----:B--2---:R-:W-:Y:S04]  /*f2280*/  @P0 STG.E desc[UR60][R198.64], R16 ;  /* 0x00000010c6000986 */ /* 0x004fe8000c10193c */
[----:B------:R2:W-:Y:S01]  /*f2290*/  @P3 STG.E desc[UR60][R232.64], R252 ;  /* 0x000000fce8003986 */ /* 0x0005e2000c10193c */
[----:B------:R-:W-:Y:S02]  /*f22a0*/  ISETP.LT.AND P0, PT, R13, R235, !P4 ;  /* 0x000000eb0d00720c */ /* 0x000fe40006701270 */
[----:B------:R-:W-:Y:S02]  /*f22b0*/  ISETP.LT.AND P3, PT, R11, R234, !P4 ;  /* 0x000000ea0b00720c */ /* 0x000fe40006761270 */
[----:B-1----:R-:W-:Y:S01]  /*f22c0*/  ISETP.LT.AND P4, PT, R15, R238, !P4 ;  /* 0x000000ee0f00720c */ /* 0x002fe20006781270 */
        /* <DEDUP_REMOVED lines=20> */
[----:B------:R-:W-:Y:S01]  /*f2410*/  ISETP.LT.AND P3, PT, R13, R244, !P6 ;  /* 0x000000f40d00720c */ /* 0x000fe20007761270 */
[----:B------:R-:W2:Y:S04]  /*f2420*/  LDL.LU R0, [R1+0x1594] ;  /* 0x0015940001007983 */ /* 0x000ea80000300800 */
[----:B------:R1:W-:Y:S01]  /*f2430*/  @P5 STG.E desc[UR60][R198.64], R247 ;  /* 0x000000f7c6005986 */ /* 0x0003e2000c10193c */
[----:B----4-:R-:W-:-:S03]  /*f2440*/  ISETP.LT.AND P5, PT, R17, R236, !P6 ;  /* 0x000000ec1100720c */ /* 0x010fc600077a1270 */
        /* <DEDUP_REMOVED lines=517> */
[----:B------:R-:W1:Y:S08]  /*f44a0*/  LDC R233, c[0x0][0x228] ;  /* 0x00008a00ffe97b82 */ /* 0x000e700000000800 */
        /* <DEDUP_REMOVED lines=14> */
[----:B------:R-:W-:Y:S02]  /*f4590*/  ISETP.LT.AND P0, PT, R13, R239, !P6 ;  /* 0x000000ef0d00720c */ /* 0x000fe40007701270 */
[----:B------:R-:W-:Y:S02]  /*f45a0*/  ISETP.LT.AND P3, PT, R17, R244, !P6 ;  /* 0x000000f41100720c */ /* 0x000fe40007761270 */
[----:B------:R-:W-:-:S02]  /*f45b0*/  IADD3 R0, R0, R14, RZ ;  /* 0x0000000e00007210 */ /* 0x000fc40007ffe0ff */
[----:B------:R-:W-:Y:S01]  /*f45c0*/  ISETP.LT.AND P6, PT, R15, R233, !P6 ;  /* 0x000000e90f00720c */ /* 0x000fe200077c1270 */
[----:B------:R-:W3:Y:S01]  /*f45d0*/  LDL.LU R237, [R1+0x11d0] ;  /* 0x0011d00001ed7983 */ /* 0x000ee20000300800 */
[----:B------:R-:W1:Y:S08]  /*f45e0*/  LDC R238, c[0x0][0x228] ;  /* 0x00008a00ffee7b82 */ /* 0x000e700000000800 */
[----:B------:R-:W3:Y:S01]  /*f45f0*/  LDC R239, c[0x0][0x228] ;  /* 0x00008a00ffef7b82 */ /* 0x000ee20000000800 */
[----:B------:R-:W-:-:S04]  /*f4600*/  IMAD.WIDE R196, R0, 0x4, R2 ;  /* 0x0000000400c47825 */ /* 0x000fc800078e0202 */
[----:B------:R-:W-:-:S04]  /*f4610*/  IMAD.WIDE R198, R0, 0x4, R4 ;  /* 0x0000000400c67825 */ /* 0x000fc800078e0204 */
[----:B------:R-:W-:Y:S01]  /*f4620*/  IMAD.WIDE R232, R0, 0x4, R6 ;  /* 0x0000000400e87825 */ /* 0x000fe200078e0206 */
[----:B------:R-:W3:Y:S01]  /*f4630*/  LDC R244, c[0x0][0x228] ;  /* 0x00008a00fff47b82 */ /* 0x000ee20000000800 */
[----:B----4-:R4:W-:Y:S07]  /*f4640*/  @P5 STG.E desc[UR60][R196.64], R236 ;  /* 0x000000ecc4005986 */ /* 0x0109ee000c10193c */
[----:B----4-:R-:W4:Y:S01]  /*f4650*/  LDC R236, c[0x0][0x228] ;  /* 0x00008a00ffec7b82 */ /* 0x010f220000000800 */
[----:B--2---:R-:W-:Y:S04]  /*f4660*/  @P0 STG.E desc[UR60][R198.64], R16 ;  /* 0x00000010c6000986 */ /* 0x004fe8000c10193c */
[----:B------:R2:W-:Y:S04]  /*f4670*/  @P3 STG.E desc[UR60][R232.64], R252 ;  /* 0x000000fce8003986 */ /* 0x0005e8000c10193c */
[----:B--2---:R-:W2:Y:S04]  /*f4680*/  LDL.LU R233, [R1+0xdc0] ;  /* 0x000dc00001e97983 */ /* 0x004ea80000300800 */
[----:B------:R-:W2:Y:S01]  /*f4690*/  LDL.LU R252, [R1+0x1d0] ;  /* 0x0001d00001fc7983 */ /* 0x000ea20000300800 */
[----:B----4-:R-:W-:-:S02]  /*f46a0*/  ISETP.LT.AND P5, PT, R17, R236, !P4 ;  /* 0x000000ec1100720c */ /* 0x010fc400067a1270 */
[----:B------:R-:W-:Y:S01]  /*f46b0*/  ISETP.LT.AND P0, PT, R13, R235, !P4 ;  /* 0x000000eb0d00720c */ /* 0x000fe20006701270 */
[----:B------:R-:W4:Y:S08]  /*f46c0*/  LDC R236, c[0x0][0x228] ;  /* 0x00008a00ffec7b82 */ /* 0x000f300000000800 */
[----:B------:R-:W4:Y:S01]  /*f46d0*/  LDC R235, c[0x0][0x22c] ;  /* 0x00008b00ffeb7b82 */ /* 0x000f220000000800 */
[----:B------:R-:W-:Y:S01]  /*f46e0*/  ISETP.LT.AND P3, PT, R11, R234, !P4 ;  /* 0x000000ea0b00720c */ /* 0x000fe20006761270 */
[----:B------:R-:W-:-:S04]  /*f46f0*/  IMAD.WIDE R196, R0, 0x4, R8 ;  /* 0x0000000400c47825 */ /* 0x000fc800078e0208 */
[----:B------:R-:W-:Y:S01]  /*f4700*/  IMAD.IADD R0, R0, 0x1, R14 ;  /* 0x0000000100007824 */ /* 0x000fe200078e020e */
[----:B-1----:R-:W-:Y:S02]  /*f4710*/  ISETP.LT.AND P4, PT, R15, R238, !P4 ;  /* 0x000000ee0f00720c */ /* 0x002fe40006781270 */
[C---:B------:R-:W-:Y:S01]  /*f4720*/  IADD3 R16, R10.reuse, 0xea, RZ ;  /* 0x000000ea0a107810 */ /* 0x040fe20007ffe0ff */
[----:B------:R-:W-:Y:S02]  /*f4730*/  VIADD R232, R10, 0xeb ;  /* 0x000000eb0ae87836 */ /* 0x000fe40000000000 */
[----:B------:R-:W-:Y:S01]  /*f4740*/  IMAD.WIDE R198, R0, 0x4, R2 ;  /* 0x0000000400c67825 */ /* 0x000fe200078e0202 */
[----:B---3--:R1:W-:Y:S01]  /*f4750*/  @P6 STG.E desc[UR60][R196.64], R237 ;  /* 0x000000edc4006986 */ /* 0x0083e2000c10193c */
[----:B------:R-:W-:-:S03]  /*f4760*/  ISETP.GE.AND P6, PT, R16, R245, PT ;  /* 0x000000f51000720c */ /* 0x000fc60003fc6270 */
[----:B------:R-:W3:Y:S01]  /*f4770*/  LDL.LU R238, [R1+0x19c4] ;  /* 0x0019c40001ee7983 */ /* 0x000ee20000300800 */
[C---:B------:R-:W-:Y:S01]  /*f4780*/  IADD3 R16, R0.reuse, R14, RZ ;  /* 0x0000000e00107210 */ /* 0x040fe20007ffe0ff */
[----:B------:R-:W3:Y:S08]  /*f4790*/  LDC R234, c[0x0][0x228] ;  /* 0x00008a00ffea7b82 */ /* 0x000ef00000000800 */
[----:B------:R-:W3:Y:S08]  /*f47a0*/  LDC R245, c[0x0][0x228] ;  /* 0x00008a00fff57b82 */ /* 0x000ef00000000800 */
[----:B-1----:R-:W1:Y:S01]  /*f47b0*/  LDC R237, c[0x0][0x228] ;  /* 0x00008a00ffed7b82 */ /* 0x002e620000000800 */
[C---:B------:R-:W-:Y:S01]  /*f47c0*/  IMAD.WIDE R196, R0.reuse, 0x4, R4 ;  /* 0x0000000400c47825 */ /* 0x040fe200078e0204 */
[----:B--2---:R2:W-:Y:S04]  /*f47d0*/  @P3 STG.E desc[UR60][R198.64], R233 ;  /* 0x000000e9c6003986 */ /* 0x0045e8000c10193c */
[----:B------:R4:W-:Y:S01]  /*f47e0*/  @P0 STG.E desc[UR60][R196.64], R246 ;  /* 0x000000f6c4000986 */ /* 0x0009e2000c10193c */
[----:B--2---:R-:W-:-:S04]  /*f47f0*/  IMAD.WIDE R198, R0, 0x4, R6 ;  /* 0x0000000400c67825 */ /* 0x004fc800078e0206 */
[----:B----4-:R-:W-:Y:S01]  /*f4800*/  IMAD.WIDE R196, R0, 0x4, R8 ;  /* 0x0000000400c47825 */ /* 0x010fe200078e0208 */
[----:B------:R-:W-:Y:S01]  /*f4810*/  ISETP.LT.AND P3, PT, R13, R244, !P6 ;  /* 0x000000f40d00720c */ /* 0x000fe20007761270 */
[----:B------:R-:W2:Y:S04]  /*f4820*/  LDL.LU R0, [R1+0x15c4] ;  /* 0x0015c40001007983 */ /* 0x000ea80000300800 */
[----:B------:R4:W-:Y:S01]  /*f4830*/  @P5 STG.E desc[UR60][R198.64], R247 ;  /* 0x000000f7c6005986 */ /* 0x0009e2000c10193c */
[----:B------:R-:W-:-:S03]  /*f4840*/  ISETP.LT.AND P5, PT, R17, R236, !P6 ;  /* 0x000000ec1100720c */ /* 0x000fc600077a1270 */
[----:B------:R-:W2:Y:S04]  /*f4850*/  LDL.LU R236, [R1+0x11d4] ;  /* 0x0011d40001ec7983 */ /* 0x000ea80000300800 */
[----:B------:R1:W-:Y:S01]  /*f4860*/  @P4 STG.E desc[UR60][R196.64], R252 ;  /* 0x000000fcc4004986 */ /* 0x0003e2000c10193c */
[----:B------:R-:W-:Y:S02]  /*f4870*/  ISETP.GE.AND P4, PT, R232, R235, PT ;  /* 0x000000ebe800720c */ /* 0x000fe40003f86270 */
[----:B------:R-:W-:Y:S01]  /*f4880*/  ISETP.LT.AND P0, PT, R11, R239, !P6 ;  /* 0x000000ef0b00720c */ /* 0x000fe20007701270 */
[----:B------:R-:W2:Y:S08]  /*f4890*/  LDC R233, c[0x0][0x228] ;  /* 0x00008a00ffe97b82 */ /* 0x000eb00000000800 */
[----:B----4-:R-:W4:Y:S08]  /*f48a0*/  LDC R247, c[0x0][0x228] ;  /* 0x00008a00fff77b82 */ /* 0x010f300000000800 */
[----:B------:R-:W4:Y:S08]  /*f48b0*/  LDC R246, c[0x0][0x22c] ;  /* 0x00008b00fff67b82 */ /* 0x000f300000000800 */
[----:B------:R-:W4:Y:S01]  /*f48c0*/  LDC R244, c[0x0][0x228] ;  /* 0x00008a00fff47b82 */ /* 0x000f220000000800 */
[----:B-1----:R-:W4:Y:S04]  /*f48d0*/  LDL.LU R252, [R1+0x9d4] ;  /* 0x0009d40001fc7983 */ /* 0x002f280000300800 */
[----:B------:R-:W2:Y:S01]  /*f48e0*/  LDL.LU R232, [R1+0x1db4] ;  /* 0x001db40001e87983 */ /* 0x000ea20000300800 */
[----:B------:R-:W-:-:S04]  /*f48f0*/  IMAD.WIDE R198, R16, 0x4, R2 ;  /* 0x0000000410c67825 */ /* 0x000fc800078e0202 */
[C---:B------:R-:W-:Y:S01]  /*f4900*/  IMAD.WIDE R196, R16.reuse, 0x4, R4 ;  /* 0x0000000410c47825 */ /* 0x040fe200078e0204 */
[----:B------:R-:W4:Y:S04]  /*f4910*/  LDL.LU R235, [R1+0xdc4] ;  /* 0x000dc40001eb7983 */ /* 0x000f280000300800 */
[----:B---3--:R1:W-:Y:S01]  /*f4920*/  @P0 STG.E desc[UR60][R198.64], R238 ;  /* 0x000000eec6000986 */ /* 0x0083e2000c10193c */
[----:B------:R-:W3:Y:S01]  /*f4930*/  LDC R239, c[0x0][0x228] ;  /* 0x00008a00ffef7b82 */ /* 0x000ee20000000800 */
[----:B-1----:R-:W-:Y:S01]  /*f4940*/  IMAD.WIDE R198, R16, 0x4, R6 ;  /* 0x0000000410c67825 */ /* 0x002fe200078e0206 */
[----:B------:R-:W-:Y:S02]  /*f4950*/  ISETP.LT.AND P6, PT, R15, R234, !P6 ;  /* 0x000000ea0f00720c */ /* 0x000fe400077c1270 */
[----:B------:R-:W-:-:S04]  /*f4960*/  ISETP.LT.AND P0, PT, R11, R237, !P4 ;  /* 0x000000ed0b00720c */ /* 0x000fc80006701270 */
[----:B------:R-:W1:Y:S08]  /*f4970*/  LDC R238, c[0x0][0x228] ;  /* 0x00008a00ffee7b82 */ /* 0x000e700000000800 */
[----:B------:R-:W3:Y:S08]  /*f4980*/  LDC R237, c[0x0][0x22c] ;  /* 0x00008b00ffed7b82 */ /* 0x000ef00000000800 */
[----:B------:R-:W1:Y:S01]  /*f4990*/  LDC R234, c[0x0][0x228] ;  /* 0x00008a00ffea7b82 */ /* 0x000e620000000800 */
[----:B--2---:R2:W-:Y:S04]  /*f49a0*/  @P3 STG.E desc[UR60][R196.64], R232 ;  /* 0x000000e8c4003986 */ /* 0x0045e8000c10193c */
[----:B------:R3:W-:Y:S01]  /*f49b0*/  @P5 STG.E desc[UR60][R198.64], R0 ;  /* 0x00000000c6005986 */ /* 0x0007e2000c10193c */
[----:B----4-:R-:W-:Y:S01]  /*f49c0*/  ISETP.LT.AND P5, PT, R17, R247, !P4 ;  /* 0x000000f71100720c */ /* 0x010fe200067a1270 */
[----:B--2---:R-:W-:-:S04]  /*f49d0*/  IMAD.WIDE R196, R16, 0x4, R8 ;  /* 0x0000000410c47825 */ /* 0x004fc800078e0208 */
[----:B---3--:R-:W-:Y:S02]  /*f49e0*/  IMAD.IADD R0, R16, 0x1, R14 ;  /* 0x0000000110007824 */ /* 0x008fe400078e020e */
[----:B------:R-:W2:Y:S04]  /*f49f0*/  LDL.LU R16, [R1+0x5d4] ;  /* 0x0005d40001107983 */ /* 0x000ea80000300800 */
[----:B------:R-:W3:Y:S01]  /*f4a00*/  LDL.LU R247, [R1+0x1d4] ;  /* 0x0001d40001f77983 */ /* 0x000ee20000300800 */
[----:B------:R-:W-:Y:S01]  /*f4a10*/  ISETP.LT.AND P3, PT, R13, R233, !P4 ;  /* 0x000000e90d00720c */ /* 0x000fe20006761270 */
[----:B------:R-:W-:Y:S01]  /*f4a20*/  IMAD.WIDE R198, R0, 0x4, R2 ;  /* 0x0000000400c67825 */ /* 0x000fe200078e0202 */
[----:B------:R-:W-:Y:S01]  /*f4a30*/  ISETP.LT.AND P4, PT, R15, R245, !P4 ;  /* 0x000000f50f00720c */ /* 0x000fe20006781270 */
[----:B------:R4:W-:Y:S04]  /*f4a40*/  @P6 STG.E desc[UR60][R196.64], R236 ;  /* 0x000000ecc4006986 */ /* 0x0009e8000c10193c */
[----:B------:R1:W-:Y:S01]  /*f4a50*/  @P0 STG.E desc[UR60][R198.64], R235 ;  /* 0x000000ebc6000986 */ /* 0x0003e2000c10193c */
[----:B------:R-:W-:Y:S01]  /*f4a60*/  IADD3 R232, R10, 0xec, RZ ;  /* 0x000000ec0ae87810 */ /* 0x000fe20007ffe0ff */
[----:B------:R-:W3:Y:S08]  /*f4a70*/  LDC R233, c[0x0][0x228] ;  /* 0x00008a00ffe97b82 */ /* 0x000ef00000000800 */
[----:B------:R-:W3:Y:S01]  /*f4a80*/  LDC R245, c[0x0][0x22c] ;  /* 0x00008b00fff57b82 */ /* 0x000ee20000000800 */
[----:B----4-:R-:W-:-:S04]  /*f4a90*/  IMAD.WIDE R196, R0, 0x4, R4 ;  /* 0x0000000400c47825 */ /* 0x010fc800078e0204 */
[----:B-1----:R-:W-:Y:S01]  /*f4aa0*/  IMAD.WIDE R198, R0, 0x4, R6 ;  /* 0x0000000400c67825 */ /* 0x002fe200078e0206 */
[----:B------:R-:W4:Y:S04]  /*f4ab0*/  LDL.LU R236, [R1+0x19c8] ;  /* 0x0019c80001ec7983 */ /* 0x000f280000300800 */
[----:B------:R1:W-:Y:S01]  /*f4ac0*/  @P3 STG.E desc[UR60][R196.64], R252 ;  /* 0x000000fcc4003986 */ /* 0x0003e2000c10193c */
[----:B------:R-:W-:Y:S01]  /*f4ad0*/  ISETP.GE.AND P6, PT, R232, R246, PT ;  /* 0x000000f6e800720c */ /* 0x000fe20003fc6270 */
[----:B------:R-:W4:Y:S01]  /*f4ae0*/  LDC R235, c[0x0][0x228] ;  /* 0x00008a00ffeb7b82 */ /* 0x000f220000000800 */
[----:B-1----:R-:W-:Y:S01]  /*f4af0*/  IMAD.WIDE R196, R0, 0x4, R8 ;  /* 0x0000000400c47825 */ /* 0x002fe200078e0208 */
[----:B------:R-:W4:Y:S04]  /*f4b00*/  LDL.LU R252, [R1+0x11d8] ;  /* 0x0011d80001fc7983 */ /* 0x000f280000300800 */
[----:B------:R-:W4:Y:S04]  /*f4b10*/  LDL.LU R246, [R1+0x9d8] ;  /* 0x0009d80001f67983 */ /* 0x000f280000300800 */
[----:B--2---:R1:W-:Y:S04]  /*f4b20*/  @P5 STG.E desc[UR60][R198.64], R16 ;  /* 0x00000010c6005986 */ /* 0x0043e8000c10193c */
[----:B---3--:R2:W-:Y:S01]  /*f4b30*/  @P4 STG.E desc[UR60][R196.64], R247 ;  /* 0x000000f7c4004986 */ /* 0x0085e2000c10193c */
[----:B-1----:R-:W-:-:S03]  /*f4b40*/  VIADD R16, R10, 0xed ;  /* 0x000000ed0a107836 */ /* 0x002fc60000000000 */
[----:B--2---:R-:W2:Y:S02]  /*f4b50*/  LDL.LU R247, [R1+0x5d8] ;  /* 0x0005d80001f77983 */ /* 0x004ea40000300800 */
[----:B------:R-:W-:Y:S02]  /*f4b60*/  ISETP.GE.AND P4, PT, R16, R237, PT ;  /* 0x000000ed1000720c */ /* 0x000fe40003f86270 */
[----:B------:R-:W3:Y:S04]  /*f4b70*/  LDL.LU R16, [R1+0x1db8] ;  /* 0x001db80001107983 */ /* 0x000ee80000300800 */
[----:B------:R-:W2:Y:S01]  /*f4b80*/  LDL.LU R237, [R1+0x15c8] ;  /* 0x0015c80001ed7983 */ /* 0x000ea20000300800 */
[----:B------:R-:W-:Y:S02]  /*f4b90*/  ISETP.LT.AND P5, PT, R11, R238, !P6 ;  /* 0x000000ee0b00720c */ /* 0x000fe400077a1270 */
[----:B------:R-:W-:-:S02]  /*f4ba0*/  ISETP.LT.AND P3, PT, R13, R239, !P6 ;  /* 0x000000ef0d00720c */ /* 0x000fc40007761270 */
[----:B------:R-:W-:Y:S02]  /*f4bb0*/  ISETP.LT.AND P0, PT, R17, R244, !P6 ;  /* 0x000000f41100720c */ /* 0x000fe40007701270 */
[----:B------:R-:W-:Y:S02]  /*f4bc0*/  IADD3 R0, R0, R14, RZ ;  /* 0x0000000e00007210 */ /* 0x000fe40007ffe0ff */
[----:B------:R-:W-:Y:S01]  /*f4bd0*/  ISETP.LT.AND P6, PT, R15, R233, !P6 ;  /* 0x000000e90f00720c */ /* 0x000fe200077c1270 */
[----:B------:R-:W1:Y:S08]  /*f4be0*/  LDC R238, c[0x0][0x228] ;  /* 0x00008a00ffee7b82 */ /* 0x000e700000000800 */
[----:B------:R-:W1:Y:S08]  /*f4bf0*/  LDC R244, c[0x0][0x228] ;  /* 0x00008a00fff47b82 */ /* 0x000e700000000800 */
[----:B------:R-:W1:Y:S01]  /*f4c00*/  LDC R239, c[0x0][0x228] ;  /* 0x00008a00ffef7b82 */ /* 0x000e620000000800 */
[----:B------:R-:W-:-:S04]  /*f4c10*/  IMAD.WIDE R196, R0, 0x4, R2 ;  /* 0x0000000400c47825 */ /* 0x000fc800078e0202 */
[----:B------:R-:W-:-:S04]  /*f4c20*/  IMAD.WIDE R198, R0, 0x4, R4 ;  /* 0x0000000400c67825 */ /* 0x000fc800078e0204 */
[C---:B------:R-:W-:Y:S01]  /*f4c30*/  IMAD.WIDE R232, R0.reuse, 0x4, R6 ;  /* 0x0000000400e87825 */ /* 0x040fe200078e0206 */
[----:B----4-:R4:W-:Y:S02]  /*f4c40*/  @P5 STG.E desc[UR60][R196.64], R236 ;  /* 0x000000ecc4005986 */ /* 0x0109e4000c10193c */
[----:B----4-:R-:W4:Y:S02]  /*f4c50*/  LDC R236, c[0x0][0x228] ;  /* 0x00008a00ffec7b82 */ /* 0x010f240000000800 */
[----:B---3--:R-:W-:Y:S04]  /*f4c60*/  @P3 STG.E desc[UR60][R198.64], R16 ;  /* 0x00000010c6003986 */ /* 0x008fe8000c10193c */
[----:B--2---:R2:W-:Y:S04]  /*f4c70*/  @P0 STG.E desc[UR60][R232.64], R237 ;  /* 0x000000ede8000986 */ /* 0x0045e8000c10193c */
[----:B--2---:R-:W2:Y:S01]  /*f4c80*/  LDL.LU R233, [R1+0xdc8] ;  /* 0x000dc80001e97983 */ /* 0x004ea20000300800 */
[----:B------:R-:W-:Y:S01]  /*f4c90*/  ISETP.LT.AND P0, PT, R11, R234, !P4 ;  /* 0x000000ea0b00720c */ /* 0x000fe20006701270 */
[----:B------:R-:W-:-:S04]  /*f4ca0*/  IMAD.WIDE R196, R0, 0x4, R8 ;  /* 0x0000000400c47825 */ /* 0x000fc800078e0208 */
[----:B------:R-:W-:Y:S01]  /*f4cb0*/  IMAD.IADD R0, R0, 0x1, R14 ;  /* 0x0000000100007824 */ /* 0x000fe200078e020e */
[----:B------:R-:W-:Y:S02]  /*f4cc0*/  IADD3 R16, R10, 0xee, RZ ;  /* 0x000000ee0a107810 */ /* 0x000fe40007ffe0ff */
[----:B------:R-:W-:Y:S02]  /*f4cd0*/  ISETP.LT.AND P3, PT, R13, R235, !P4 ;  /* 0x000000eb0d00720c */ /* 0x000fe40006761270 */
[----:B----4-:R-:W-:Y:S01]  /*f4ce0*/  ISETP.LT.AND P5, PT, R17, R236, !P4 ;  /* 0x000000ec1100720c */ /* 0x010fe200067a1270 */
[----:B------:R-:W-:Y:S01]  /*f4cf0*/  IMAD.WIDE R198, R0, 0x4, R2 ;  /* 0x0000000400c67825 */ /* 0x000fe200078e0202 */
[----:B------:R3:W-:Y:S01]  /*f4d00*/  @P6 STG.E desc[UR60][R196.64], R252 ;  /* 0x000000fcc4006986 */ /* 0x0007e2000c10193c */
[----:B------:R-:W-:Y:S02]  /*f4d10*/  ISETP.GE.AND P6, PT, R16, R245, PT ;  /* 0x000000f51000720c */ /* 0x000fe40003fc6270 */
[----:B-1----:R-:W-:Y:S01]  /*f4d20*/  ISETP.LT.AND P4, PT, R15, R238, !P4 ;  /* 0x000000ee0f00720c */ /* 0x002fe20006781270 */
[----:B------:R-:W1:Y:S01]  /*f4d30*/  LDC R236, c[0x0][0x228] ;  /* 0x00008a00ffec7b82 */ /* 0x000e620000000800 */
[----:B------:R-:W-:-:S07]  /*f4d40*/  IADD3 R16, R0, R14, RZ ;  /* 0x0000000e00107210 */ /* 0x000fce0007ffe0ff */
[----:B------:R-:W4:Y:S08]  /*f4d50*/  LDC R235, c[0x0][0x22c] ;  /* 0x00008b00ffeb7b82 */ /* 0x000f300000000800 */
[----:B------:R-:W4:Y:S01]  /*f4d60*/  LDC R234, c[0x0][0x228] ;  /* 0x00008a00ffea7b82 */ /* 0x000f220000000800 */
[----:B------:R-:W-:-:S07]  /*f4d70*/  VIADD R232, R10, 0xef ;  /* 0x000000ef0ae87836 */ /* 0x000fce0000000000 */
[----:B------:R-:W4:Y:S08]  /*f4d80*/  LDC R237, c[0x0][0x228] ;  /* 0x00008a00ffed7b82 */ /* 0x000f300000000800 */
[----:B------:R-:W4:Y:S01]  /*f4d90*/  LDC R245, c[0x0][0x228] ;  /* 0x00008a00fff57b82 */ /* 0x000f220000000800 */
[----:B---3--:R-:W3:Y:S04]  /*f4da0*/  LDL.LU R252, [R1+0x1dbc] ;  /* 0x001dbc0001fc7983 */ /* 0x008ee80000300800 */
[----:B------:R-:W3:Y:S01]  /*f4db0*/  LDL.LU R238, [R1+0x19cc] ;  /* 0x0019cc0001ee7983 */ /* 0x000ee20000300800 */
[----:B------:R-:W-:-:S03]  /*f4dc0*/  IMAD.WIDE R196, R0, 0x4, R4 ;  /* 0x0000000400c47825 */ /* 0x000fc600078e0204 */
[----:B--2---:R2:W-:Y:S01]  /*f4dd0*/  @P0 STG.E desc[UR60][R198.64], R233 ;  /* 0x000000e9c6000986 */ /* 0x0045e2000c10193c */
[----:B------:R-:W-:-:S03]  /*f4de0*/  ISETP.LT.AND P0, PT, R13, R244, !P6 ;  /* 0x000000f40d00720c */ /* 0x000fc60007701270 */
[----:B------:R-:W3:Y:S04]  /*f4df0*/  LDL.LU R244, [R1+0x1d8] ;  /* 0x0001d80001f47983 */ /* 0x000ee80000300800 */
[----:B------:R1:W-:Y:S01]  /*f4e00*/  @P3 STG.E desc[UR60][R196.64], R246 ;  /* 0x000000f6c4003986 */ /* 0x0003e2000c10193c */
[----:B--2---:R-:W-:-:S04]  /*f4e10*/  IMAD.WIDE R198, R0, 0x4, R6 ;  /* 0x0000000400c67825 */ /* 0x004fc800078e0206 */
[----:B-1----:R-:W-:Y:S01]  /*f4e20*/  IMAD.WIDE R196, R0, 0x4, R8 ;  /* 0x0000000400c47825 */ /* 0x002fe200078e0208 */
[----:B------:R-:W1:Y:S01]  /*f4e30*/  LDC R233, c[0x0][0x228] ;  /* 0x00008a00ffe97b82 */ /* 0x000e620000000800 */
[----:B------:R-:W2:Y:S04]  /*f4e40*/  LDL.LU R0, [R1+0x15cc] ;  /* 0x0015cc0001007983 */ /* 0x000ea80000300800 */
[----:B------:R4:W-:Y:S01]  /*f4e50*/  @P5 STG.E desc[UR60][R198.64], R247 ;  /* 0x000000f7c6005986 */ /* 0x0009e2000c10193c */
[----:B------:R-:W-:-:S03]  /*f4e60*/  ISETP.LT.AND P5, PT, R17, R236, !P6 ;  /* 0x000000ec1100720c */ /* 0x000fc600077a1270 */
[----:B------:R-:W2:Y:S01]  /*f4e70*/  LDL.LU R236, [R1+0x11dc] ;  /* 0x0011dc0001ec7983 */ /* 0x000ea20000300800 */
[----:B------:R-:W-:Y:S01]  /*f4e80*/  ISETP.LT.AND P3, PT, R11, R239, !P6 ;  /* 0x000000ef0b00720c */ /* 0x000fe20007761270 */
[----:B------:R-:W1:Y:S08]  /*f4e90*/  LDC R246, c[0x0][0x22c] ;  /* 0x00008b00fff67b82 */ /* 0x000e700000000800 */
[----:B----4-:R-:W4:Y:S01]  /*f4ea0*/  LDC R247, c[0x0][0x228] ;  /* 0x00008a00fff77b82 */ /* 0x010f220000000800 */
[----:B------:R-:W-:Y:S01]  /*f4eb0*/  IMAD.WIDE R198, R16, 0x4, R2 ;  /* 0x0000000410c67825 */ /* 0x000fe200078e0202 */
[----:B------:R-:W-:-:S06]  /*f4ec0*/  ISETP.LT.AND P6, PT, R15, R234, !P6 ;  /* 0x000000ea0f00720c */ /* 0x000fcc00077c1270 */
[----:B------:R-:W1:Y:S08]  /*f4ed0*/  LDC R239, c[0x0][0x228] ;  /* 0x00008a00ffef7b82 */ /* 0x000e700000000800 */
[----:B------:R-:W1:Y:S01]  /*f4ee0*/  LDC R234, c[0x0][0x228] ;  /* 0x00008a00ffea7b82 */ /* 0x000e620000000800 */
[----:B---3--:R3:W-:Y:S04]  /*f4ef0*/  @P4 STG.E desc[UR60][R196.64], R244 ;  /* 0x000000f4c4004986 */ /* 0x0087e8000c10193c */
[----:B------:R4:W-:Y:S01]  /*f4f00*/  @P3 STG.E desc[UR60][R198.64], R238 ;  /* 0x000000eec6003986 */ /* 0x0009e2000c10193c */
[----:B------:R-:W-:-:S03]  /*f4f10*/  ISETP.GE.AND P4, PT, R232, R235, PT ;  /* 0x000000ebe800720c */ /* 0x000fc60003f86270 */
[----:B------:R-:W2:Y:S01]  /*f4f20*/  LDL.LU R235, [R1+0xdcc] ;  /* 0x000dcc0001eb7983 */ /* 0x000ea20000300800 */
[----:B---3--:R-:W-:-:S04]  /*f4f30*/  IMAD.WIDE R196, R16, 0x4, R4 ;  /* 0x0000000410c47825 */ /* 0x008fc800078e0204 */
[----:B----4-:R-:W-:Y:S01]  /*f4f40*/  IMAD.WIDE R198, R16, 0x4, R6 ;  /* 0x0000000410c67825 */ /* 0x010fe200078e0206 */
[----:B------:R-:W3:Y:S08]  /*f4f50*/  LDC R238, c[0x0][0x228] ;  /* 0x00008a00ffee7b82 */ /* 0x000ef00000000800 */
[----:B------:R-:W4:Y:S01]  /*f4f60*/  LDC R244, c[0x0][0x228] ;  /* 0x00008a00fff47b82 */ /* 0x000f220000000800 */
[----:B------:R1:W-:Y:S04]  /*f4f70*/  @P0 STG.E desc[UR60][R196.64], R252 ;  /* 0x000000fcc4000986 */ /* 0x0003e8000c10193c */
[----:B--2---:R2:W-:Y:S01]  /*f4f80*/  @P5 STG.E desc[UR60][R198.64], R0 ;  /* 0x00000000c6005986 */ /* 0x0045e2000c10193c */
[----:B------:R-:W-:-:S03]  /*f4f90*/  ISETP.LT.AND P5, PT, R17, R247, !P4 ;  /* 0x000000f71100720c */ /* 0x000fc600067a1270 */
[----:B-1----:R-:W4:Y:S01]  /*f4fa0*/  LDL.LU R252, [R1+0x1dc] ;  /* 0x0001dc0001fc7983 */ /* 0x002f220000300800 */
[C---:B--2---:R-:W-:Y:S02]  /*f4fb0*/  IMAD.IADD R0, R16.reuse, 0x1, R14 ;  /* 0x0000000110007824 */ /* 0x044fe400078e020e */
[----:B------:R-:W-:Y:S02]  /*f4fc0*/  IMAD.WIDE R196, R16, 0x4, R8 ;  /* 0x0000000410c47825 */ /* 0x000fe400078e0208 */
[----:B------:R-:W2:Y:S04]  /*f4fd0*/  LDL.LU R16, [R1+0x5dc] ;  /* 0x0005dc0001107983 */ /* 0x000ea80000300800 */
[----:B------:R-:W3:Y:S04]  /*f4fe0*/  LDL.LU R247, [R1+0x9dc] ;  /* 0x0009dc0001f77983 */ /* 0x000ee80000300800 */
[----:B------:R1:W-:Y:S04]  /*f4ff0*/  @P6 STG.E desc[UR60][R196.64], R236 ;  /* 0x000000ecc4006986 */ /* 0x0003e8000c10193c */
[----:B-1----:R-:W4:Y:S01]  /*f5000*/  LDL.LU R236, [R1+0x19d0] ;  /* 0x0019d00001ec7983 */ /* 0x002f220000300800 */
[----:B------:R-:W-:-:S02]  /*f5010*/  ISETP.LT.AND P3, PT, R11, R237, !P4 ;  /* 0x000000ed0b00720c */ /* 0x000fc40006761270 */
[----:B------:R-:W-:Y:S01]  /*f5020*/  ISETP.LT.AND P0, PT, R13, R233, !P4 ;  /* 0x000000e90d00720c */ /* 0x000fe20006701270 */
[----:B------:R-:W-:Y:S01]  /*f5030*/  IMAD.WIDE R198, R0, 0x4, R2 ;  /* 0x0000000400c67825 */ /* 0x000fe200078e0202 */
[----:B------:R-:W-:-:S03]  /*f5040*/  IADD3 R232, R10, 0xf0, RZ ;  /* 0x000000f00ae87810 */ /* 0x000fc60007ffe0ff */
[----:B------:R-:W-:Y:S01]  /*f5050*/  IMAD.WIDE R196, R0, 0x4, R4 ;  /* 0x0000000400c47825 */ /* 0x000fe200078e0204 */
[----:B------:R-:W-:Y:S01]  /*f5060*/  ISETP.LT.AND P4, PT, R15, R245, !P4 ;  /* 0x000000f50f00720c */ /* 0x000fe20006781270 */
[----:B------:R-:W1:Y:S01]  /*f5070*/  LDC R237, c[0x0][0x22c] ;  /* 0x00008b00ffed7b82 */ /* 0x000e620000000800 */
[----:B------:R-:W-:-:S07]  /*f5080*/  ISETP.GE.AND P6, PT, R232, R246, PT ;  /* 0x000000f6e800720c */ /* 0x000fce0003fc6270 */
[----:B------:R-:W1:Y:S08]  /*f5090*/  LDC R233, c[0x0][0x228] ;  /* 0x00008a00ffe97b82 */ /* 0x000e700000000800 */
[----:B------:R-:W1:Y:S08]  /*f50a0*/  LDC R246, c[0x0][0x228] ;  /* 0x00008a00fff67b82 */ /* 0x000e700000000800 */
[----:B------:R-:W1:Y:S01]  /*f50b0*/  LDC R245, c[0x0][0x228] ;  /* 0x00008a00fff57b82 */ /* 0x000e620000000800 */
[----:B------:R1:W-:Y:S02]  /*f50c0*/  @P3 STG.E desc[UR60][R198.64], R235 ;  /* 0x000000ebc6003986 */ /* 0x0003e4000c10193c */
[----:B-1----:R-:W-:-:S05]  /*f50d0*/  IMAD.WIDE R198, R0, 0x4, R6 ;  /* 0x0000000400c67825 */ /* 0x002fca00078e0206 */
[----:B------:R-:W1:Y:S01]  /*f50e0*/  LDC R235, c[0x0][0x228] ;  /* 0x00008a00ffeb7b82 */ /* 0x000e620000000800 */
[----:B---3--:R3:W-:Y:S04]  /*f50f0*/  @P0 STG.E desc[UR60][R196.64], R247 ;  /* 0x000000f7c4000986 */ /* 0x0087e8000c10193c */
[----:B--2---:R2:W-:Y:S01]  /*f5100*/  @P5 STG.E desc[UR60][R198.64], R16 ;  /* 0x00000010c6005986 */ /* 0x0045e2000c10193c */
[----:B------:R-:W-:Y:S01]  /*f5110*/  ISETP.LT.AND P5, PT, R11, R238, !P6 ;  /* 0x000000ee0b00720c */ /* 0x000fe200077a1270 */
[C---:B---3--:R-:W-:Y:S01]  /*f5120*/  IMAD.WIDE R196, R0.reuse, 0x4, R8 ;  /* 0x0000000400c47825 */ /* 0x048fe200078e0208 */
[----:B------:R-:W-:Y:S01]  /*f5130*/  IADD3 R0, R0, R14, RZ ;  /* 0x0000000e00007210 */ /* 0x000fe20007ffe0ff */
[----:B------:R-:W3:Y:S04]  /*f5140*/  LDL.LU R247, [R1+0xdd0] ;  /* 0x000dd00001f77983 */ /* 0x000ee80000300800 */
[----:B----4-:R4:W-:Y:S01]  /*f5150*/  @P4 STG.E desc[UR60][R196.64], R252 ;  /* 0x000000fcc4004986 */ /* 0x0109e2000c10193c */
[----:B--2---:R-:W-:-:S03]  /*f5160*/  VIADD R16, R10, 0xf1 ;  /* 0x000000f10a107836 */ /* 0x004fc60000000000 */
[----:B------:R-:W2:Y:S01]  /*f5170*/  LDL.LU R238, [R1+0x15d0] ;  /* 0x0015d00001ee7983 */ /* 0x000ea20000300800 */
[----:B----4-:R-:W-:-:S03]  /*f5180*/  IMAD.WIDE R196, R0, 0x4, R2 ;  /* 0x0000000400c47825 */ /* 0x010fc600078e0202 */
[----:B------:R-:W4:Y:S04]  /*f5190*/  LDL.LU R252, [R1+0x5e0] ;  /* 0x0005e00001fc7983 */ /* 0x000f280000300800 */
[----:B------:R1:W-:Y:S01]  /*f51a0*/  @P5 STG.E desc[UR60][R196.64], R236 ;  /* 0x000000ecc4005986 */ /* 0x0003e2000c10193c */
[----:B------:R-:W-:-:S03]  /*f51b0*/  ISETP.GE.AND P4, PT, R16, R237, PT ;  /* 0x000000ed1000720c */ /* 0x000fc60003f86270 */
[----:B------:R-:W3:Y:S04]  /*f51c0*/  LDL.LU R16, [R1+0x1dc0] ;  /* 0x001dc00001107983 */ /* 0x000ee80000300800 */
[----:B------:R-:W4:Y:S01]  /*f51d0*/  LDL.LU R237, [R1+0x11e0] ;  /* 0x0011e00001ed7983 */ /* 0x000f220000300800 */
[----:B-1----:R-:W1:Y:S02]  /*f51e0*/  LDC R236, c[0x0][0x228] ;  /* 0x00008a00ffec7b82 */ /* 0x002e640000000800 */
[----:B-1----:R-:W-:Y:S02]  /*f51f0*/  ISETP.LT.AND P5, PT, R17, R236, !P4 ;  /* 0x000000ec1100720c */ /* 0x002fe400067a1270 */
[----:B------:R-:W4:Y:S01]  /*f5200*/  LDL.LU R236, [R1+0x9e0] ;  /* 0x0009e00001ec7983 */ /* 0x000f220000300800 */
[----:B------:R-:W-:-:S02]  /*f5210*/  ISETP.LT.AND P0, PT, R13, R239, !P6 ;  /* 0x000000ef0d00720c */ /* 0x000fc40007701270 */
[----:B------:R-:W-:Y:S01]  /*f5220*/  ISETP.LT.AND P3, PT, R17, R244, !P6 ;  /* 0x000000f41100720c */ /* 0x000fe20007761270 */
[C---:B------:R-:W-:Y:S01]  /*f5230*/  IMAD.WIDE R198, R0.reuse, 0x4, R4 ;  /* 0x0000000400c67825 */ /* 0x040fe200078e0204 */
[----:B------:R-:W1:Y:S01]  /*f5240*/  LDC R244, c[0x0][0x22c] ;  /* 0x00008b00fff47b82 */ /* 0x000e620000000800 */
[----:B------:R-:W-:Y:S02]  /*f5250*/  ISETP.LT.AND P6, PT, R15, R233, !P6 ;  /* 0x000000e90f00720c */ /* 0x000fe400077c1270 */
[----:B------:R-:W-:-:S04]  /*f5260*/  IMAD.WIDE R232, R0, 0x4, R6 ;  /* 0x0000000400e87825 */ /* 0x000fc800078e0206 */
[C---:B------:R-:W-:Y:S01]  /*f5270*/  IMAD.WIDE R196, R0.reuse, 0x4, R8 ;  /* 0x0000000400c47825 */ /* 0x040fe200078e0208 */
[----:B------:R-:W4:Y:S01]  /*f5280*/  LDC R239, c[0x0][0x228] ;  /* 0x00008a00ffef7b82 */ /* 0x000f220000000800 */
[----:B---3--:R-:W-:Y:S04]  /*f5290*/  @P0 STG.E desc[UR60][R198.64], R16 ;  /* 0x00000010c6000986 */ /* 0x008fe8000c10193c */
[----:B--2---:R2:W-:Y:S01]  /*f52a0*/  @P3 STG.E desc[UR60][R232.64], R238 ;  /* 0x000000eee8003986 */ /* 0x0045e2000c10193c */
[----:B------:R-:W-:Y:S02]  /*f52b0*/  ISETP.LT.AND P3, PT, R11, R234, !P4 ;  /* 0x000000ea0b00720c */ /* 0x000fe40006761270 */
[----:B------:R-:W-:Y:S01]  /*f52c0*/  ISETP.LT.AND P0, PT, R13, R235, !P4 ;  /* 0x000000eb0d00720c */ /* 0x000fe20006701270 */
[----:B------:R3:W-:Y:S01]  /*f52d0*/  @P6 STG.E desc[UR60][R196.64], R247 ;  /* 0x000000f7c4006986 */ /* 0x0007e2000c10193c */
[----:B------:R-:W4:Y:S08]  /*f52e0*/  LDC R235, c[0x0][0x22c] ;  /* 0x00008b00ffeb7b82 */ /* 0x000f300000000800 */
[----:B------:R-:W4:Y:S08]  /*f52f0*/  LDC R234, c[0x0][0x228] ;  /* 0x00008a00ffea7b82 */ /* 0x000f300000000800 */
[----:B--2---:R-:W2:Y:S08]  /*f5300*/  LDC R238, c[0x0][0x228] ;  /* 0x00008a00ffee7b82 */ /* 0x004eb00000000800 */
[----:B------:R-:W2:Y:S01]  /*f5310*/  LDC R233, c[0x0][0x228] ;  /* 0x00008a00ffe97b82 */ /* 0x000ea20000000800 */
[----:B------:R-:W-:Y:S01]  /*f5320*/  IMAD.IADD R16, R0, 0x1, R14 ;  /* 0x0000000100107824 */ /* 0x000fe200078e020e */
[----:B------:R-:W-:-:S03]  /*f5330*/  IADD3 R0, R10, 0xf2, RZ ;  /* 0x000000f20a007810 */ /* 0x000fc60007ffe0ff */
[----:B------:R-:W-:-:S04]  /*f5340*/  IMAD.WIDE R198, R16, 0x4, R2 ;  /* 0x0000000410c67825 */ /* 0x000fc800078e0202 */
[----:B---3--:R-:W-:Y:S01]  /*f5350*/  IMAD.WIDE R196, R16, 0x4, R4 ;  /* 0x0000000410c47825 */ /* 0x008fe200078e0204 */
[----:B-1----:R-:W-:Y:S01]  /*f5360*/  ISETP.GE.AND P6, PT, R0, R244, PT ;  /* 0x000000f40000720c */ /* 0x002fe20003fc6270 */
[----:B------:R-:W3:Y:S04]  /*f5370*/  LDL.LU R247, [R1+0x15d4] ;  /* 0x0015d40001f77983 */ /* 0x000ee80000300800 */
[----:B----4-:R1:W-:Y:S01]  /*f5380*/  @P3 STG.E desc[UR60][R198.64], R237 ;  /* 0x000000edc6003986 */ /* 0x0103e2000c10193c */
[----:B------:R-:W-:Y:S01]  /*f5390*/  IMAD.IADD R0, R16, 0x1, R14 ;  /* 0x0000000110007824 */ /* 0x000fe200078e020e */
[----:B------:R-:W-:Y:S02]  /*f53a0*/  ISETP.LT.AND P3, PT, R13, R246, !P6 ;  /* 0x000000f60d00720c */ /* 0x000fe40007761270 */
[----:B------:R-:W-:Y:S01]  /*f53b0*/  ISETP.LT.AND P4, PT, R15, R239, !P4 ;  /* 0x000000ef0f00720c */ /* 0x000fe20006781270 */
[----:B------:R-:W4:Y:S01]  /*f53c0*/  LDL.LU R246, [R1+0x1dc4] ;  /* 0x001dc40001f67983 */ /* 0x000f220000300800 */
[----:B------:R-:W-:Y:S01]  /*f53d0*/  IADD3 R232, R10, 0xf3, RZ ;  /* 0x000000f30ae87810 */ /* 0x000fe20007ffe0ff */
[----:B------:R-:W3:Y:S08]  /*f53e0*/  LDC R244, c[0x0][0x228] ;  /* 0x00008a00fff47b82 */ /* 0x000ef00000000800 */
[----:B-1----:R-:W1:Y:S08]  /*f53f0*/  LDC R237, c[0x0][0x228] ;  /* 0x00008a00ffed7b82 */ /* 0x002e700000000800 */
[----:B------:R-:W3:Y:S01]  /*f5400*/  LDC R239, c[0x0][0x228] ;  /* 0x00008a00ffef7b82 */ /* 0x000ee20000000800 */
[----:B------:R-:W-:Y:S01]  /*f5410*/  IMAD.WIDE R198, R16, 0x4, R6 ;  /* 0x0000000410c67825 */ /* 0x000fe200078e0206 */
[----:B------:R2:W-:Y:S01]  /*f5420*/  @P0 STG.E desc[UR60][R196.64], R236 ;  /* 0x000000ecc4000986 */ /* 0x0005e2000c10193c */
[----:B------:R-:W-:-:S03]  /*f5430*/  ISETP.LT.AND P0, PT, R11, R245, !P6 ;  /* 0x000000f50b00720c */ /* 0x000fc60007701270 */
[----:B------:R-:W3:Y:S04]  /*f5440*/  LDL.LU R245, [R1+0x19d4] ;  /* 0x0019d40001f57983 */ /* 0x000ee80000300800 */
[----:B------:R2:W-:Y:S02]  /*f5450*/  @P5 STG.E desc[UR60][R198.64], R252 ;  /* 0x000000fcc6005986 */ /* 0x0005e4000c10193c */
[----:B--2---:R-:W-:Y:S01]  /*f5460*/  IMAD.WIDE R196, R16, 0x4, R8 ;  /* 0x0000000410c47825 */ /* 0x004fe200078e0208 */
[----:B------:R-:W2:Y:S01]  /*f5470*/  LDC R236, c[0x0][0x22c] ;  /* 0x00008b00ffec7b82 */ /* 0x000ea20000000800 */
[----:B------:R-:W2:Y:S04]  /*f5480*/  LDL.LU R252, [R1+0xdd4] ;  /* 0x000dd40001fc7983 */ /* 0x000ea80000300800 */
[----:B------:R-:W4:Y:S01]  /*f5490*/  LDL.LU R16, [R1+0x1e0] ;  /* 0x0001e00001107983 */ /* 0x000f220000300800 */
[----:B------:R-:W-:Y:S01]  /*f54a0*/  IMAD.WIDE R198, R0, 0x4, R2 ;  /* 0x0000000400c67825 */ /* 0x000fe200078e0202 */
[----:B------:R-:W-:-:S02]  /*f54b0*/  ISETP.LT.AND P5, PT, R17, R238, !P6 ;  /* 0x000000ee1100720c */ /* 0x000fc400077a1270 */
[----:B------:R-:W2:Y:S01]  /*f54c0*/  LDL.LU R238, [R1+0x5e4] ;  /* 0x0005e40001ee7983 */ /* 0x000ea20000300800 */
[----:B------:R-:W-:Y:S02]  /*f54d0*/  ISETP.LT.AND P6, PT, R15, R233, !P6 ;  /* 0x000000e90f00720c */ /* 0x000fe400077c1270 */
[----:B------:R-:W2:Y:S01]  /*f54e0*/  LDC R233, c[0x0][0x228] ;  /* 0x00008a00ffe97b82 */ /* 0x000ea20000000800 */
[----:B----4-:R4:W-:Y:S01]  /*f54f0*/  @P4 STG.E desc[UR60][R196.64], R16 ;  /* 0x00000010c4004986 */ /* 0x0109e2000c10193c */
[----:B------:R-:W-:-:S03]  /*f5500*/  ISETP.GE.AND P4, PT, R232, R235, PT ;  /* 0x000000ebe800720c */ /* 0x000fc60003f86270 */
[----:B---3--:R3:W-:Y:S03]  /*f5510*/  @P0 STG.E desc[UR60][R198.64], R245 ;  /* 0x000000f5c6000986 */ /* 0x0087e6000c10193c */
[----:B------:R-:W2:Y:S08]  /*f5520*/  LDC R232, c[0x0][0x228] ;  /* 0x00008a00ffe87b82 */ /* 0x000eb00000000800 */
[----:B------:R-:W2:Y:S01]  /*f5530*/  LDC R235, c[0x0][0x228] ;  /* 0x00008a00ffeb7b82 */ /* 0x000ea20000000800 */
[----:B----4-:R-:W-:-:S04]  /*f5540*/  IMAD.WIDE R196, R0, 0x4, R4 ;  /* 0x0000000400c47825 */ /* 0x010fc800078e0204 */
[C---:B---3--:R-:W-:Y:S01]  /*f5550*/  IMAD.WIDE R198, R0.reuse, 0x4, R6 ;  /* 0x0000000400c67825 */ /* 0x048fe200078e0206 */
[----:B------:R-:W-:Y:S02]  /*f5560*/  IADD3 R16, R0, R14, RZ ;  /* 0x0000000e00107210 */ /* 0x000fe40007ffe0ff */
[----:B------:R-:W3:Y:S01]  /*f5570*/  LDC R245, c[0x0][0x228] ;  /* 0x00008a00fff57b82 */ /* 0x000ee20000000800 */
[----:B------:R4:W-:Y:S01]  /*f5580*/  @P3 STG.E desc[UR60][R196.64], R246 ;  /* 0x000000f6c4003986 */ /* 0x0009e2000c10193c */
[----:B-1----:R-:W-:-:S03]  /*f5590*/  ISETP.LT.AND P3, PT, R11, R237, !P4 ;  /* 0x000000ed0b00720c */ /* 0x002fc60006761270 */
[----:B------:R-:W3:Y:S04]  /*f55a0*/  LDL.LU R237, [R1+0x9e4] ;  /* 0x0009e40001ed7983 */ /* 0x000ee80000300800 */
[----:B----4-:R-:W4:Y:S01]  /*f55b0*/  LDL.LU R246, [R1+0x19d8] ;  /* 0x0019d80001f67983 */ /* 0x010f220000300800 */
[----:B------:R-:W-:-:S03]  /*f55c0*/  IMAD.WIDE R196, R0, 0x4, R8 ;  /* 0x0000000400c47825 */ /* 0x000fc600078e0208 */
[----:B------:R-:W3:Y:S04]  /*f55d0*/  LDL.LU R0, [R1+0x11e4] ;  /* 0x0011e40001007983 */ /* 0x000ee80000300800 */
[----:B------:R1:W-:Y:S04]  /*f55e0*/  @P5 STG.E desc[UR60][R198.64], R247 ;  /* 0x000000f7c6005986 */ /* 0x0003e8000c10193c */
[----:B--2---:R2:W-:Y:S01]  /*f55f0*/  @P6 STG.E desc[UR60][R196.64], R252 ;  /* 0x000000fcc4006986 */ /* 0x0045e2000c10193c */
[----:B-1----:R-:W-:-:S03]  /*f5600*/  VIADD R198, R10, 0xf4 ;  /* 0x000000f40ac67836 */ /* 0x002fc60000000000 */
[----:B------:R-:W4:Y:S04]  /*f5610*/  LDL.LU R247, [R1+0x1dc8] ;  /* 0x001dc80001f77983 */ /* 0x000f280000300800 */
[----:B--2---:R-:W2:Y:S01]  /*f5620*/  LDL.LU R252, [R1+0x15d8] ;  /* 0x0015d80001fc7983 */ /* 0x004ea20000300800 */
[----:B------:R-:W-:Y:S01]  /*f5630*/  ISETP.GE.AND P6, PT, R198, R236, PT ;  /* 0x000000ecc600720c */ /* 0x000fe20003fc6270 */
[C---:B------:R-:W-:Y:S01]  /*f5640*/  IMAD.WIDE R198, R16.reuse, 0x4, R2 ;  /* 0x0000000410c67825 */ /* 0x040fe200078e0202 */
[----:B------:R-:W-:Y:S02]  /*f5650*/  ISETP.LT.AND P0, PT, R13, R244, !P4 ;  /* 0x000000f40d00720c */ /* 0x000fe40006701270 */
[----:B------:R-:W-:Y:S01]  /*f5660*/  ISETP.LT.AND P5, PT, R17, R234, !P4 ;  /* 0x000000ea1100720c */ /* 0x000fe200067a1270 */
[----:B------:R-:W-:Y:S01]  /*f5670*/  IMAD.WIDE R196, R16, 0x4, R4 ;  /* 0x0000000410c47825 */ /* 0x000fe200078e0204 */
[----:B------:R-:W1:Y:S01]  /*f5680*/  LDC R236, c[0x0][0x228] ;  /* 0x00008a00ffec7b82 */ /* 0x000e620000000800 */
[----:B---3--:R3:W-:Y:S01]  /*f5690*/  @P3 STG.E desc[UR60][R198.64], R0 ;  /* 0x00000000c6003986 */ /* 0x0087e2000c10193c */
[----:B------:R-:W-:-:S03]  /*f56a0*/  ISETP.LT.AND P3, PT, R11, R232, !P6 ;  /* 0x000000e80b00720c */ /* 0x000fc60007761270 */
[----:B------:R-:W4:Y:S01]  /*f56b0*/  LDL.LU R232, [R1+0x1e4] ;  /* 0x0001e40001e87983 */ /* 0x000f220000300800 */
[----:B------:R-:W-:Y:S02]  /*f56c0*/  ISETP.LT.AND P4, PT, R15, R239, !P4 ;  /* 0x000000ef0f00720c */ /* 0x000fe40006781270 */
[----:B------:R-:W1:Y:S08]  /*f56d0*/  LDC R244, c[0x0][0x228] ;  /* 0x00008a00fff47b82 */ /* 0x000e700000000800 */
[----:B------:R-:W2:Y:S01]  /*f56e0*/  LDC R239, c[0x0][0x228] ;  /* 0x00008a00ffef7b82 */ /* 0x000ea20000000800 */
[----:B------:R3:W-:Y:S07]  /*f56f0*/  @P0 STG.E desc[UR60][R196.64], R237 ;  /* 0x000000edc4000986 */ /* 0x0007ee000c10193c */
[----:B------:R-:W1:Y:S01]  /*f5700*/  LDC R234, c[0x0][0x228] ;  /* 0x00008a00ffea7b82 */ /* 0x000e620000000800 */
[----:B---3--:R-:W-:-:S05]  /*f5710*/  IMAD.WIDE R198, R16, 0x4, R6 ;  /* 0x0000000410c67825 */ /* 0x008fca00078e0206 */
[----:B------:R3:W-:Y:S01]  /*f5720*/  @P5 STG.E desc[UR60][R198.64], R238 ;  /* 0x000000eec6005986 */ /* 0x0007e2000c10193c */
[C---:B------:R-:W-:Y:S01]  /*f5730*/  IMAD.IADD R0, R16.reuse, 0x1, R14 ;  /* 0x0000000110007824 */ /* 0x040fe200078e020e */
[----:B------:R-:W-:Y:S02]  /*f5740*/  ISETP.LT.AND P5, PT, R13, R235, !P6 ;  /* 0x000000eb0d00720c */ /* 0x000fe400077a1270 */
[----:B------:R-:W-:Y:S01]  /*f5750*/  ISETP.LT.AND P0, PT, R17, R233, !P6 ;  /* 0x000000e91100720c */ /* 0x000fe20007701270 */
[----:B------:R-:W1:Y:S08]  /*f5760*/  LDC R237, c[0x0][0x22c] ;  /* 0x00008b00ffed7b82 */ /* 0x000e700000000800 */
[----:B---3--:R-:W3:Y:S01]  /*f5770*/  LDC R238, c[0x0][0x22c] ;  /* 0x00008b00ffee7b82 */ /* 0x008ee20000000800 */
[----:B------:R-:W-:-:S04]  /*f5780*/  IMAD.WIDE R196, R16, 0x4, R8 ;  /* 0x0000000410c47825 */ /* 0x000fc800078e0208 */
[----:B------:R-:W-:-:S04]  /*f5790*/  IMAD.WIDE R198, R0, 0x4, R2 ;  /* 0x0000000400c67825 */ /* 0x000fc800078e0202 */
[----:B------:R-:W-:Y:S01]  /*f57a0*/  VIADD R233, R10, 0xf9 ;  /* 0x000000f90ae97836 */ /* 0x000fe20000000000 */
[----:B--2---:R-:W-:Y:S01]  /*f57b0*/  ISETP.LT.AND P6, PT, R15, R239, !P6 ;  /* 0x000000ef0f00720c */ /* 0x004fe200077c1270 */
[----:B------:R-:W2:Y:S01]  /*f57c0*/  LDC R235, c[0x0][0x228] ;  /* 0x00008a00ffeb7b82 */ /* 0x000ea20000000800 */
[----:B------:R-:W2:Y:S01]  /*f57d0*/  LDL.LU R239, [R1+0x5e8] ;  /* 0x0005e80001ef7983 */ /* 0x000ea20000300800 */
[----:B------:R-:W-:-:S03]  /*f57e0*/  IADD3 R16, R0, R14, RZ ;  /* 0x0000000e00107210 */ /* 0x000fc60007ffe0ff */
[----:B----4-:R4:W-:Y:S04]  /*f57f0*/  @P4 STG.E desc[UR60][R196.64], R232 ;  /* 0x000000e8c4004986 */ /* 0x0109e8000c10193c */
[----:B------:R1:W-:Y:S01]  /*f5800*/  @P3 STG.E desc[UR60][R198.64], R246 ;  /* 0x000000f6c6003986 */ /* 0x0003e2000c10193c */
[----:B----4-:R-:W-:-:S04]  /*f5810*/  IMAD.WIDE R196, R0, 0x4, R4 ;  /* 0x0000000400c47825 */ /* 0x010fc800078e0204 */
[----:B-1----:R-:W-:Y:S01]  /*f5820*/  IMAD.WIDE R198, R0, 0x4, R6 ;  /* 0x0000000400c67825 */ /* 0x002fe200078e0206 */
[----:B------:R-:W-:Y:S02]  /*f5830*/  ISETP.LT.AND P4, PT, R17, R245, !P2 ;  /* 0x000000f51100720c */ /* 0x000fe40005781270 */
[----:B------:R-:W-:Y:S01]  /*f5840*/  ISETP.LT.AND P3, PT, R13, R234, !P2 ;  /* 0x000000ea0d00720c */ /* 0x000fe20005761270 */
[----:B------:R-:W1:Y:S01]  /*f5850*/  LDC R246, c[0x0][0x22c] ;  /* 0x00008b00fff67b82 */ /* 0x000e620000000800 */
[----:B------:R4:W-:Y:S01]  /*f5860*/  @P5 STG.E desc[UR60][R196.64], R247 ;  /* 0x000000f7c4005986 */ /* 0x0009e2000c10193c */
[----:B------:R-:W-:-:S03]  /*f5870*/  ISETP.LT.AND P5, PT, R11, R244, !P2 ;  /* 0x000000f40b00720c */ /* 0x000fc600057a1270 */
[----:B------:R-:W2:Y:S04]  /*f5880*/  LDL.LU R244, [R1+0x11e8] ;  /* 0x0011e80001f47983 */ /* 0x000ea80000300800 */
[----:B------:R4:W-:Y:S01]  /*f5890*/  @P0 STG.E desc[UR60][R198.64], R252 ;  /* 0x000000fcc6000986 */ /* 0x0009e2000c10193c */
[----:B---3--:R-:W-:Y:S02]  /*f58a0*/  ISETP.GE.AND P0, PT, R233, R238, PT ;  /* 0x000000eee900720c */ /* 0x008fe40003f06270 */
[----:B------:R-:W-:Y:S01]  /*f58b0*/  IADD3 R232, R10, 0xf6, RZ ;  /* 0x000000f60ae87810 */ /* 0x000fe20007ffe0ff */
[----:B------:R-:W3:Y:S08]  /*f58c0*/  LDC R234, c[0x0][0x228] ;  /* 0x00008a00ffea7b82 */ /* 0x000ef00000000800 */
[----:B----4-:R-:W4:Y:S08]  /*f58d0*/  LDC R247, c[0x0][0x228] ;  /* 0x00008a00fff77b82 */ /* 0x010f300000000800 */
[----:B------:R-:W1:Y:S01]  /*f58e0*/  LDC R245, c[0x0][0x228] ;  /* 0x00008a00fff57b82 */ /* 0x000e620000000800 */
[----:B------:R-:W-:Y:S01]  /*f58f0*/  IMAD.WIDE R196, R0, 0x4, R8 ;  /* 0x0000000400c47825 */ /* 0x000fe200078e0208 */
[----:B------:R-:W3:Y:S04]  /*f5900*/  LDL.LU R252, [R1+0x19dc] ;  /* 0x0019dc0001fc7983 */ /* 0x000ee80000300800 */
[----:B------:R-:W4:Y:S04]  /*f5910*/  LDL.LU R0, [R1+0x9e8] ;  /* 0x0009e80001007983 */ /* 0x000f280000300800 */
[----:B------:R-:W2:Y:S01]  /*f5920*/  LDL.LU R238, [R1+0xdd8] ;  /* 0x000dd80001ee7983 */ /* 0x000ea20000300800 */
[----:B------:R-:W-:Y:S01]  /*f5930*/  ISETP.LT.AND P2, PT, R15, R236, !P2 ;  /* 0x000000ec0f00720c */ /* 0x000fe20005741270 */
[----:B------:R-:W-:-:S02]  /*f5940*/  IMAD.WIDE R198, R16, 0x4, R2 ;  /* 0x0000000410c67825 */ /* 0x000fc400078e0202 */
[----:B------:R-:W3:Y:S01]  /*f5950*/  LDL.LU R236, [R1+0x1e8] ;  /* 0x0001e80001ec7983 */ /* 0x000ee20000300800 */
[----:B------:R-:W1:Y:S03]  /*f5960*/  LDC R233, c[0x0][0x228] ;  /* 0x00008a00ffe97b82 */ /* 0x000e660000000800 */
[----:B--2---:R2:W-:Y:S04]  /*f5970*/  @P6 STG.E desc[UR60][R196.64], R238 ;  /* 0x000000eec4006986 */ /* 0x0045e8000c10193c */
[----:B------:R1:W-:Y:S01]  /*f5980*/  @P5 STG.E desc[UR60][R198.64], R244 ;  /* 0x000000f4c6005986 */ /* 0x0003e2000c10193c */
[----:B------:R-:W-:Y:S01]  /*f5990*/  ISETP.GE.AND P6, PT, R232, R237, PT ;  /* 0x000000ede800720c */ /* 0x000fe20003fc6270 */
[----:B------:R-:W-:Y:S01]  /*f59a0*/  VIADD R232, R10, 0xf7 ;  /* 0x000000f70ae87836 */ /* 0x000fe20000000000 */
[----:B------:R-:W3:Y:S01]  /*f59b0*/  LDC R237, c[0x0][0x22c] ;  /* 0x00008b00ffed7b82 */ /* 0x000ee20000000800 */
[----:B--2---:R-:W-:-:S04]  /*f59c0*/  IMAD.WIDE R196, R16, 0x4, R4 ;  /* 0x0000000410c47825 */ /* 0x004fc800078e0204 */
[----:B-1----:R-:W-:-:S03]  /*f59d0*/  IMAD.WIDE R198, R16, 0x4, R6 ;  /* 0x0000000410c67825 */ /* 0x002fc600078e0206 */
[----:B------:R-:W1:Y:S08]  /*f59e0*/  LDC R244, c[0x0][0x228] ;  /* 0x00008a00fff47b82 */ /* 0x000e700000000800 */
[----:B------:R-:W2:Y:S01]  /*f59f0*/  LDC R238, c[0x0][0x228] ;  /* 0x00008a00ffee7b82 */ /* 0x000ea20000000800 */
[----:B----4-:R4:W-:Y:S04]  /*f5a00*/  @P3 STG.E desc[UR60][R196.64], R0 ;  /* 0x00000000c4003986 */ /* 0x0109e8000c10193c */
[----:B------:R3:W-:Y:S01]  /*f5a10*/  @P4 STG.E desc[UR60][R198.64], R239 ;  /* 0x000000efc6004986 */ /* 0x0007e2000c10193c */
[----:B------:R-:W-:Y:S01]  /*f5a20*/  ISETP.LT.AND P4, PT, R17, R247, !P6 ;  /* 0x000000f71100720c */ /* 0x000fe20007781270 */
[C---:B----4-:R-:W-:Y:S01]  /*f5a30*/  IMAD.WIDE R196, R16.reuse, 0x4, R8 ;  /* 0x0000000410c47825 */ /* 0x050fe200078e0208 */
[----:B------:R-:W-:-:S02]  /*f5a40*/  IADD3 R0, R16, R14, RZ ;  /* 0x0000000e10007210 */ /* 0x000fc40007ffe0ff */
[----:B---3--:R-:W-:Y:S01]  /*f5a50*/  ISETP.LT.AND P3, PT, R11, R234, !P6 ;  /* 0x000000ea0b00720c */ /* 0x008fe20007761270 */
[----:B------:R-:W3:Y:S04]  /*f5a60*/  LDL.LU R16, [R1+0x15dc] ;  /* 0x0015dc0001107983 */ /* 0x000ee80000300800 */
[----:B------:R4:W-:Y:S04]  /*f5a70*/  @P2 STG.E desc[UR60][R196.64], R236 ;  /* 0x000000ecc4002986 */ /* 0x0009e8000c10193c */
[----:B------:R-:W2:Y:S01]  /*f5a80*/  LDL.LU R247, [R1+0xddc] ;  /* 0x000ddc0001f77983 */ /* 0x000ea20000300800 */
[----:B------:R-:W-:-:S02]  /*f5a90*/  ISETP.GE.AND P2, PT, R232, R246, PT ;  /* 0x000000f6e800720c */ /* 0x000fc40003f46270 */
[----:B------:R-:W-:Y:S01]  /*f5aa0*/  ISETP.LT.AND P5, PT, R13, R235, !P6 ;  /* 0x000000eb0d00720c */ /* 0x000fe200077a1270 */
[----:B------:R-:W3:Y:S01]  /*f5ab0*/  LDL.LU R232, [R1+0x1dcc] ;  /* 0x001dcc0001e87983 */ /* 0x000ee20000300800 */
[C---:B------:R-:W-:Y:S01]  /*f5ac0*/  IMAD.WIDE R198, R0.reuse, 0x4, R2 ;  /* 0x0000000400c67825 */ /* 0x040fe200078e0202 */
[----:B------:R-:W-:Y:S02]  /*f5ad0*/  ISETP.LT.AND P6, PT, R15, R245, !P6 ;  /* 0x000000f50f00720c */ /* 0x000fe400077c1270 */
[----:B------:R-:W2:Y:S01]  /*f5ae0*/  LDL.LU R246, [R1+0x5ec] ;  /* 0x0005ec0001f67983 */ /* 0x000ea20000300800 */
[----:B------:R-:W2:Y:S08]  /*f5af0*/  LDC R239, c[0x0][0x228] ;  /* 0x00008a00ffef7b82 */ /* 0x000eb00000000800 */
[----:B------:R-:W2:Y:S08]  /*f5b00*/  LDC R234, c[0x0][0x228] ;  /* 0x00008a00ffea7b82 */ /* 0x000eb00000000800 */
[----:B------:R-:W2:Y:S01]  /*f5b10*/  LDC R235, c[0x0][0x228] ;  /* 0x00008a00ffeb7b82 */ /* 0x000ea20000000800 */
[----:B------:R1:W-:Y:S01]  /*f5b20*/  @P3 STG.E desc[UR60][R198.64], R252 ;  /* 0x000000fcc6003986 */ /* 0x0003e2000c10193c */
[----:B----4-:R-:W-:Y:S01]  /*f5b30*/  IMAD.WIDE R196, R0, 0x4, R4 ;  /* 0x0000000400c47825 */ /* 0x010fe200078e0204 */
[----:B-1----:R-:W-:-:S05]  /*f5b40*/  ISETP.LT.AND P3, PT, R13, R244, !P2 ;  /* 0x000000f40d00720c */ /* 0x002fca0005761270 */
[----:B------:R-:W1:Y:S08]  /*f5b50*/  LDC R236, c[0x0][0x228] ;  /* 0x00008a00ffec7b82 */ /* 0x000e700000000800 */
[----:B------:R-:W4:Y:S01]  /*f5b60*/  LDC R245, c[0x0][0x228] ;  /* 0x00008a00fff57b82 */ /* 0x000f220000000800 */
[C---:B------:R-:W-:Y:S01]  /*f5b70*/  IMAD.WIDE R198, R0.reuse, 0x4, R6 ;  /* 0x0000000400c67825 */ /* 0x040fe200078e0206 */
[----:B------:R-:W4:Y:S04]  /*f5b80*/  LDL.LU R252, [R1+0x1ec] ;  /* 0x0001ec0001fc7983 */ /* 0x000f280000300800 */
[----:B------:R-:W4:Y:S04]  /*f5b90*/  LDL.LU R244, [R1+0x1dd0] ;  /* 0x001dd00001f47983 */ /* 0x000f280000300800 */
[----:B---3--:R3:W-:Y:S04]  /*f5ba0*/  @P5 STG.E desc[UR60][R196.64], R232 ;  /* 0x000000e8c4005986 */ /* 0x0087e8000c10193c */
[----:B------:R1:W-:Y:S01]  /*f5bb0*/  @P4 STG.E desc[UR60][R198.64], R16 ;  /* 0x00000010c6004986 */ /* 0x0003e2000c10193c */
[----:B---3--:R-:W-:-:S04]  /*f5bc0*/  IMAD.WIDE R196, R0, 0x4, R8 ;  /* 0x0000000400c47825 */ /* 0x008fc800078e0208 */
[----:B-1----:R-:W-:Y:S01]  /*f5bd0*/  VIADD R16, R10, 0xf8 ;  /* 0x000000f80a107836 */ /* 0x002fe20000000000 */
[----:B--2---:R1:W-:Y:S04]  /*f5be0*/  @P6 STG.E desc[UR60][R196.64], R247 ;  /* 0x000000f7c4006986 */ /* 0x0043e8000c10193c */
[----:B------:R-:W-:Y:S01]  /*f5bf0*/  ISETP.GE.AND P6, PT, R16, R237, PT ;  /* 0x000000ed1000720c */ /* 0x000fe20003fc6270 */
[----:B-1----:R-:W2:Y:S04]  /*f5c00*/  LDL.LU R247, [R1+0x19e0] ;  /* 0x0019e00001f77983 */ /* 0x002ea80000300800 */
[----:B------:R-:W3:Y:S04]  /*f5c10*/  LDL.LU R16, [R1+0x11ec] ;  /* 0x0011ec0001107983 */ /* 0x000ee80000300800 */
[----:B------:R-:W4:Y:S01]  /*f5c20*/  LDL.LU R237, [R1+0x9ec] ;  /* 0x0009ec0001ed7983 */ /* 0x000f220000300800 */
[----:B------:R-:W-:-:S02]  /*f5c30*/  ISETP.LT.AND P5, PT, R11, R238, !P2 ;  /* 0x000000ee0b00720c */ /* 0x000fc400057a1270 */
[----:B------:R-:W-:Y:S02]  /*f5c40*/  IADD3 R0, R0, R14, RZ ;  /* 0x0000000e00007210 */ /* 0x000fe40007ffe0ff */
[----:B------:R-:W-:Y:S01]  /*f5c50*/  ISETP.LT.AND P4, PT, R17, R239, !P2 ;  /* 0x000000ef1100720c */ /* 0x000fe20005781270 */
[----:B------:R-:W1:Y:S02]  /*f5c60*/  LDC R238, c[0x0][0x228] ;  /* 0x00008a00ffee7b82 */ /* 0x000e640000000800 */
[----:B------:R-:W-:-:S04]  /*f5c70*/  IMAD.WIDE R196, R0, 0x4, R2 ;  /* 0x0000000400c47825 */ /* 0x000fc800078e0202 */
[----:B------:R-:W-:Y:S01]  /*f5c80*/  IMAD.WIDE R198, R0, 0x4, R4 ;  /* 0x0000000400c67825 */ /* 0x000fe200078e0204 */
[----:B------:R-:W-:-:S03]  /*f5c90*/  ISETP.LT.AND P2, PT, R15, R233, !P2 ;  /* 0x000000e90f00720c */ /* 0x000fc60005741270 */
[C---:B------:R-:W-:Y:S01]  /*f5ca0*/  IMAD.WIDE R232, R0.reuse, 0x4, R6 ;  /* 0x0000000400e87825 */ /* 0x040fe200078e0206 */
[----:B------:R-:W1:Y:S01]  /*f5cb0*/  LDC R239, c[0x0][0x228] ;  /* 0x00008a00ffef7b82 */ /* 0x000e620000000800 */
[----:B---3--:R3:W-:Y:S04]  /*f5cc0*/  @P5 STG.E desc[UR60][R196.64], R16 ;  /* 0x00000010c4005986 */ /* 0x0087e8000c10193c */
[----:B----4-:R4:W-:Y:S01]  /*f5cd0*/  @P3 STG.E desc[UR60][R198.64], R237 ;  /* 0x000000edc6003986 */ /* 0x0109e2000c10193c */
[C---:B---3--:R-:W-:Y:S02]  /*f5ce0*/  IMAD.IADD R16, R0.reuse, 0x1, R14 ;  /* 0x0000000100107824 */ /* 0x048fe400078e020e */
[----:B----4-:R-:W-:Y:S01]  /*f5cf0*/  IMAD.WIDE R198, R0, 0x4, R8 ;  /* 0x0000000400c67825 */ /* 0x010fe200078e0208 */
[----:B------:R-:W3:Y:S01]  /*f5d00*/  LDC R237, c[0x0][0x22c] ;  /* 0x00008b00ffed7b82 */ /* 0x000ee20000000800 */
[----:B------:R-:W4:Y:S04]  /*f5d10*/  LDL.LU R0, [R1+0x15e0] ;  /* 0x0015e00001007983 */ /* 0x000f280000300800 */
[----:B------:R1:W-:Y:S01]  /*f5d20*/  @P4 STG.E desc[UR60][R232.64], R246 ;  /* 0x000000f6e8004986 */ /* 0x0003e2000c10193c */
[----:B------:R-:W-:-:S02]  /*f5d30*/  ISETP.LT.AND P4, PT, R11, R234, !P6 ;  /* 0x000000ea0b00720c */ /* 0x000fc40007781270 */
[----:B------:R-:W-:Y:S02]  /*f5d40*/  ISETP.LT.AND P3, PT, R13, R235, !P6 ;  /* 0x000000eb0d00720c */ /* 0x000fe40007761270 */
[----:B------:R-:W-:Y:S01]  /*f5d50*/  ISETP.LT.AND P5, PT, R17, R236, !P6 ;  /* 0x000000ec1100720c */ /* 0x000fe200077a1270 */
[----:B------:R2:W-:Y:S01]  /*f5d60*/  @P2 STG.E desc[UR60][R198.64], R252 ;  /* 0x000000fcc6002986 */ /* 0x0005e2000c10193c */
[C---:B------:R-:W-:Y:S01]  /*f5d70*/  IMAD.WIDE R234, R16.reuse, 0x4, R6 ;  /* 0x0000000410ea7825 */ /* 0x040fe200078e0206 */
[----:B------:R-:W3:Y:S08]  /*f5d80*/  LDC.64 R196, c[0x0][0x228] ;  /* 0x00008a00ffc47b82 */ /* 0x000ef00000000a00 */
[----:B------:R-:W3:Y:S08]  /*f5d90*/  LDC R236, c[0x0][0x228] ;  /* 0x00008a00ffec7b82 */ /* 0x000ef00000000800 */
[----:B-1----:R-:W1:Y:S01]  /*f5da0*/  LDC R246, c[0x0][0x228] ;  /* 0x00008a00fff67b82 */ /* 0x002e620000000800 */
[----:B------:R-:W-:-:S04]  /*f5db0*/  IMAD.WIDE R232, R16, 0x4, R4 ;  /* 0x0000000410e87825 */ /* 0x000fc800078e0204 */
[----:B--2---:R-:W-:Y:S01]  /*f5dc0*/  IMAD.WIDE R198, R16, 0x4, R2 ;  /* 0x0000000410c67825 */ /* 0x004fe200078e0202 */
[----:B------:R-:W2:Y:S04]  /*f5dd0*/  LDL.LU R252, [R1+0x5f0] ;  /* 0x0005f00001fc7983 */ /* 0x000ea80000300800 */
[----:B------:R3:W-:Y:S04]  /*f5de0*/  @P4 STG.E desc[UR60][R198.64], R244 ;  /* 0x000000f4c6004986 */ /* 0x0007e8000c10193c */
[----:B------:R3:W-:Y:S01]  /*f5df0*/  @P3 STG.E desc[UR60][R232.64], R247 ;  /* 0x000000f7e8003986 */ /* 0x0007e2000c10193c */
[----:B------:R-:W-:-:S02]  /*f5e00*/  ISETP.LT.AND P6, PT, R15, R238, !P6 ;  /* 0x000000ee0f00720c */ /* 0x000fc400077c1270 */
[----:B------:R-:W-:Y:S01]  /*f5e10*/  ISETP.LT.AND P3, PT, R11, R239, !P0 ;  /* 0x000000ef0b00720c */ /* 0x000fe20004761270 */
[----:B------:R-:W2:Y:S01]  /*f5e20*/  LDL.LU R238, [R1+0x11f0] ;  /* 0x0011f00001ee7983 */ /* 0x000ea20000300800 */
[----:B---3--:R-:W3:Y:S03]  /*f5e30*/  LDC R244, c[0x0][0x228] ;  /* 0x00008a00fff47b82 */ /* 0x008ee60000000800 */
[----:B------:R-:W2:Y:S04]  /*f5e40*/  LDL.LU R247, [R1+0x9f0] ;  /* 0x0009f00001f77983 */ /* 0x000ea80000300800 */
[----:B------:R-:W2:Y:S04]  /*f5e50*/  LDL.LU R239, [R1+0x1dd4] ;  /* 0x001dd40001ef7983 */ /* 0x000ea80000300800 */
[----:B----4-:R4:W-:Y:S02]  /*f5e60*/  @P5 STG.E desc[UR60][R234.64], R0 ;  /* 0x00000000ea005986 */ /* 0x0109e4000c10193c */
[----:B----4-:R-:W-:Y:S01]  /*f5e70*/  VIADD R234, R10, 0xfd ;  /* 0x000000fd0aea7836 */ /* 0x010fe20000000000 */
[----:B------:R-:W-:Y:S01]  /*f5e80*/  ISETP.LT.AND P2, PT, R17, R245, !P0 ;  /* 0x000000f51100720c */ /* 0x000fe20004741270 */
[----:B------:R-:W4:Y:S08]  /*f5e90*/  LDC R235, c[0x0][0x228] ;  /* 0x00008a00ffeb7b82 */ /* 0x000f300000000800 */
[----:B------:R-:W1:Y:S01]  /*f5ea0*/  LDC R245, c[0x0][0x228] ;  /* 0x00008a00fff57b82 */ /* 0x000e620000000800 */
[----:B------:R-:W-:-:S02]  /*f5eb0*/  ISETP.GE.AND P5, PT, R234, R237, PT ;  /* 0x000000edea00720c */ /* 0x000fc40003fa6270 */
[----:B------:R-:W2:Y:S04]  /*f5ec0*/  LDL.LU R234, [R1+0xde0] ;  /* 0x000de00001ea7983 */ /* 0x000ea80000300800 */
[----:B------:R-:W4:Y:S01]  /*f5ed0*/  LDL.LU R237, [R1+0x1f0] ;  /* 0x0001f00001ed7983 */ /* 0x000f220000300800 */
[C---:B------:R-:W-:Y:S02]  /*f5ee0*/  IADD3 R0, R16.reuse, R14, RZ ;  /* 0x0000000e10007210 */ /* 0x040fe40007ffe0ff */
[----:B---3--:R-:W-:Y:S01]  /*f5ef0*/  ISETP.LT.AND P4, PT, R13, R244, !P0 ;  /* 0x000000f40d00720c */ /* 0x008fe20004781270 */
[----:B------:R-:W-:Y:S01]  /*f5f00*/  IMAD.WIDE R198, R16, 0x4, R8 ;  /* 0x0000000410c67825 */ /* 0x000fe200078e0208 */
[----:B------:R-:W3:Y:S03]  /*f5f10*/  LDC R244, c[0x0][0x22c] ;  /* 0x00008b00fff47b82 */ /* 0x000ee60000000800 */
[----:B------:R-:W-:Y:S01]  /*f5f20*/  IMAD.WIDE R232, R0, 0x4, R2 ;  /* 0x0000000400e87825 */ /* 0x000fe200078e0202 */
[----:B------:R-:W-:-:S02]  /*f5f30*/  IADD3 R16, R10, 0xfa, RZ ;  /* 0x000000fa0a107810 */ /* 0x000fc40007ffe0ff */
[----:B------:R-:W-:Y:S02]  /*f5f40*/  ISETP.LT.AND P0, PT, R15, R236, !P0 ;  /* 0x000000ec0f00720c */ /* 0x000fe40004701270 */
[----:B------:R-:W3:Y:S01]  /*f5f50*/  LDC R236, c[0x0][0x228] ;  /* 0x00008a00ffec7b82 */ /* 0x000ee20000000800 */
[----:B--2---:R2:W-:Y:S04]  /*f5f60*/  @P6 STG.E desc[UR60][R198.64], R234 ;  /* 0x000000eac6006986 */ /* 0x0045e8000c10193c */
[----:B------:R1:W-:Y:S01]  /*f5f70*/  @P3 STG.E desc[UR60][R232.64], R238 ;  /* 0x000000eee8003986 */ /* 0x0003e2000c10193c */
[----:B------:R-:W-:Y:S01]  /*f5f80*/  ISETP.GE.AND P6, PT, R16, R197, PT ;  /* 0x000000c51000720c */ /* 0x000fe20003fc6270 */
[----:B--2---:R-:W-:-:S04]  /*f5f90*/  IMAD.WIDE R198, R0, 0x4, R4 ;  /* 0x0000000400c67825 */ /* 0x004fc800078e0204 */
[----:B-1----:R-:W-:Y:S01]  /*f5fa0*/  IMAD.WIDE R232, R0, 0x4, R6 ;  /* 0x0000000400e87825 */ /* 0x002fe200078e0206 */
[----:B------:R-:W1:Y:S01]  /*f5fb0*/  LDC R238, c[0x0][0x228] ;  /* 0x00008a00ffee7b82 */ /* 0x000e620000000800 */
[----:B------:R2:W-:Y:S01]  /*f5fc0*/  @P4 STG.E desc[UR60][R198.64], R252 ;  /* 0x000000fcc6004986 */ /* 0x0005e2000c10193c */
[----:B------:R-:W-:-:S03]  /*f5fd0*/  ISETP.LT.AND P4, PT, R11, R245, !P6 ;  /* 0x000000f50b00720c */ /* 0x000fc60007781270 */
[----:B----4-:R4:W-:Y:S01]  /*f5fe0*/  @P2 STG.E desc[UR60][R232.64], R237 ;  /* 0x000000ede8002986 */ /* 0x0109e2000c10193c */
[----:B------:R-:W-:Y:S02]  /*f5ff0*/  ISETP.LT.AND P3, PT, R17, R246, !P6 ;  /* 0x000000f61100720c */ /* 0x000fe40007761270 */
[----:B------:R-:W-:Y:S01]  /*f6000*/  ISETP.LT.AND P2, PT, R13, R235, !P6 ;  /* 0x000000eb0d00720c */ /* 0x000fe20007741270 */
[----:B------:R-:W-:Y:S01]  /*f6010*/  VIADD R16, R10, 0xfb ;  /* 0x000000fb0a107836 */ /* 0x000fe20000000000 */
[----:B------:R-:W-:Y:S01]  /*f6020*/  ISETP.LT.AND P6, PT, R15, R196, !P6 ;  /* 0x000000c40f00720c */ /* 0x000fe200077c1270 */
[----:B------:R-:W1:Y:S08]  /*f6030*/  LDC R245, c[0x0][0x228] ;  /* 0x00008a00fff57b82 */ /* 0x000e700000000800 */
[----:B--2---:R-:W2:Y:S08]  /*f6040*/  LDC.64 R198, c[0x0][0x228] ;  /* 0x00008a00ffc67b82 */ /* 0x004eb00000000a00 */
[----:B----4-:R-:W4:Y:S08]  /*f6050*/  LDC R237, c[0x0][0x228] ;  /* 0x00008a00ffed7b82 */ /* 0x010f300000000800 */
[----:B------:R-:W4:Y:S01]  /*f6060*/  LDC R246, c[0x0][0x228] ;  /* 0x00008a00fff67b82 */ /* 0x000f220000000800 */
[----:B------:R-:W2:Y:S01]  /*f6070*/  LDL.LU R252, [R1+0xde4] ;  /* 0x000de40001fc7983 */ /* 0x000ea20000300800 */
[C---:B------:R-:W-:Y:S01]  /*f6080*/  IMAD.WIDE R232, R0.reuse, 0x4, R8 ;  /* 0x0000000400e87825 */ /* 0x040fe200078e0208 */
[----:B------:R-:W-:-:S05]  /*f6090*/  IADD3 R0, R0, R14, RZ ;  /* 0x0000000e00007210 */ /* 0x000fca0007ffe0ff */
[----:B------:R-:W-:Y:S01]  /*f60a0*/  IMAD.WIDE R196, R0, 0x4, R2 ;  /* 0x0000000400c47825 */ /* 0x000fe200078e0202 */
[----:B------:R1:W-:Y:S01]  /*f60b0*/  @P0 STG.E desc[UR60][R232.64], R247 ;  /* 0x000000f7e8000986 */ /* 0x0003e2000c10193c */
[----:B---3--:R-:W-:Y:S02]  /*f60c0*/  ISETP.GE.AND P0, PT, R16, R244, PT ;  /* 0x000000f41000720c */ /* 0x008fe40003f06270 */
[C---:B------:R-:W-:Y:S01]  /*f60d0*/  IMAD.WIDE R234, R0.reuse, 0x4, R6 ;  /* 0x0000000400ea7825 */ /* 0x040fe200078e0206 */
[----:B------:R-:W3:Y:S01]  /*f60e0*/  LDC R244, c[0x0][0x228] ;  /* 0x00008a00fff47b82 */ /* 0x000ee20000000800 */
[----:B------:R1:W-:Y:S04]  /*f60f0*/  @P4 STG.E desc[UR60][R196.64], R239 ;  /* 0x000000efc4004986 */ /* 0x0003e8000c10193c */
[----:B-1----:R-:W3:Y:S04]  /*f6100*/  LDL.LU R247, [R1+0x1f4] ;  /* 0x0001f40001f77983 */ /* 0x002ee80000300800 */
[----:B------:R-:W4:Y:S04]  /*f6110*/  LDL.LU R16, [R1+0x15e4] ;  /* 0x0015e40001107983 */ /* 0x000f280000300800 */
[----:B------:R-:W2:Y:S01]  /*f6120*/  LDL.LU R197, [R1+0x19e4] ;  /* 0x0019e40001c57983 */ /* 0x000ea20000300800 */
[----:B------:R-:W-:Y:S01]  /*f6130*/  IMAD.WIDE R232, R0, 0x4, R4 ;  /* 0x0000000400e87825 */ /* 0x000fe200078e0204 */
[----:B------:R-:W1:Y:S04]  /*f6140*/  LDC R239, c[0x0][0x228] ;  /* 0x00008a00ffef7b82 */ /* 0x000e680000000800 */
[----:B--2---:R2:W-:Y:S04]  /*f6150*/  @P2 STG.E desc[UR60][R232.64], R197 ;  /* 0x000000c5e8002986 */ /* 0x0045e8000c10193c */
[----:B----4-:R4:W-:Y:S01]  /*f6160*/  @P3 STG.E desc[UR60][R234.64], R16 ;  /* 0x00000010ea003986 */ /* 0x0109e2000c10193c */
[----:B------:R-:W-:-:S03]  /*f6170*/  ISETP.LT.AND P3, PT, R17, R236, !P0 ;  /* 0x000000ec1100720c */ /* 0x000fc60004761270 */
[----:B------:R-:W3:Y:S01]  /*f6180*/  LDL.LU R236, [R1+0x5f4] ;  /* 0x0005f40001ec7983 */ /* 0x000ee20000300800 */
[----:B--2---:R-:W-:-:S04]  /*f6190*/  IMAD.WIDE R196, R0, 0x4, R8 ;  /* 0x0000000400c47825 */ /* 0x004fc800078e0208 */
[----:B----4-:R-:W-:Y:S01]  /*f61a0*/  VIADD R16, R10, 0xfc ;  /* 0x000000fc0a107836 */ /* 0x010fe20000000000 */
[----:B------:R2:W-:Y:S04]  /*f61b0*/  @P6 STG.E desc[UR60][R196.64], R252 ;  /* 0x000000fcc4006986 */ /* 0x0005e8000c10193c */
[----:B------:R-:W-:Y:S01]  /*f61c0*/  ISETP.GE.AND P6, PT, R16, R199, PT ;  /* 0x000000c71000720c */ /* 0x000fe20003fc6270 */
[----:B--2---:R-:W2:Y:S04]  /*f61d0*/  LDL.LU R252, [R1+0x19e8] ;  /* 0x0019e80001fc7983 */ /* 0x004ea80000300800 */
[----:B------:R-:W4:Y:S01]  /*f61e0*/  LDL.LU R16, [R1+0x11f4] ;  /* 0x0011f40001107983 */ /* 0x000f220000300800 */
[----:B------:R-:W-:-:S02]  /*f61f0*/  ISETP.LT.AND P2, PT, R11, R238, !P0 ;  /* 0x000000ee0b00720c */ /* 0x000fc40004741270 */
[----:B-1----:R-:W-:Y:S02]  /*f6200*/  ISETP.LT.AND P4, PT, R13, R239, !P0 ;  /* 0x000000ef0d00720c */ /* 0x002fe40004781270 */
[----:B------:R-:W-:Y:S01]  /*f6210*/  IADD3 R0, R0, R14, RZ ;  /* 0x0000000e00007210 */ /* 0x000fe20007ffe0ff */
[----:B------:R-:W2:Y:S01]  /*f6220*/  LDL.LU R199, [R1+0x9f4] ;  /* 0x0009f40001c77983 */ /* 0x000ea20000300800 */
[----:B------:R-:W1:Y:S08]  /*f6230*/  LDC R238, c[0x0][0x228] ;  /* 0x00008a00ffee7b82 */ /* 0x000e700000000800 */
[----:B------:R-:W1:Y:S01]  /*f6240*/  LDC R239, c[0x0][0x228] ;  /* 0x00008a00ffef7b82 */ /* 0x000e620000000800 */
[----:B------:R-:W-:-:S04]  /*f6250*/  IMAD.WIDE R196, R0, 0x4, R2 ;  /* 0x0000000400c47825 */ /* 0x000fc800078e0202 */
[----:B------:R-:W-:-:S04]  /*f6260*/  IMAD.WIDE R232, R0, 0x4, R4 ;  /* 0x0000000400e87825 */ /* 0x000fc800078e0204 */
[----:B------:R-:W-:Y:S01]  /*f6270*/  IMAD.WIDE R234, R0, 0x4, R6 ;  /* 0x0000000400ea7825 */ /* 0x000fe200078e0206 */
[----:B------:R-:W-:Y:S02]  /*f6280*/  ISETP.LT.AND P0, PT, R15, R237, !P0 ;  /* 0x000000ed0f00720c */ /* 0x000fe40004701270 */
[----:B------:R-:W1:Y:S01]  /*f6290*/  LDC R237, c[0x0][0x228] ;  /* 0x00008a00ffed7b82 */ /* 0x000e620000000800 */
[----:B----4-:R4:W-:Y:S04]  /*f62a0*/  @P2 STG.E desc[UR60][R196.64], R16 ;  /* 0x00000010c4002986 */ /* 0x0109e8000c10193c */
[----:B---3--:R3:W-:Y:S04]  /*f62b0*/  @P4 STG.E desc[UR60][R232.64], R236 ;  /* 0x000000ece8004986 */ /* 0x0087e8000c10193c */
[----:B------:R1:W-:Y:S01]  /*f62c0*/  @P3 STG.E desc[UR60][R234.64], R247 ;  /* 0x000000f7ea003986 */ /* 0x0003e2000c10193c */
[----:B------:R-:W-:-:S03]  /*f62d0*/  ISETP.LT.AND P3, PT, R11, R244, !P6 ;  /* 0x000000f40b00720c */ /* 0x000fc60007761270 */
[----:B------:R-:W2:Y:S01]  /*f62e0*/  LDL.LU R244, [R1+0x15e8] ;  /* 0x0015e80001f47983 */ /* 0x000ea20000300800 */
[C---:B----4-:R-:W-:Y:S02]  /*f62f0*/  IMAD.IADD R16, R0.reuse, 0x1, R14 ;  /* 0x0000000100107824 */ /* 0x050fe400078e020e */
[----:B---3--:R-:W-:Y:S01]  /*f6300*/  IMAD.WIDE R232, R0, 0x4, R8 ;  /* 0x0000000400e87825 */ /* 0x008fe200078e0208 */
[----:B-1----:R-:W1:Y:S01]  /*f6310*/  LDC R247, c[0x0][0x22c] ;  /* 0x00008b00fff77b82 */ /* 0x002e620000000800 */
[----:B------:R-:W3:Y:S01]  /*f6320*/  LDL.LU R0, [R1+0x1dd8] ;  /* 0x001dd80001007983 */ /* 0x000ee20000300800 */
[----:B------:R-:W-:Y:S02]  /*f6330*/  ISETP.LT.AND P4, PT, R13, R245, !P6 ;  /* 0x000000f50d00720c */ /* 0x000fe40007781270 */
[----:B------:R-:W-:Y:S01]  /*f6340*/  ISETP.LT.AND P2, PT, R17, R246, !P6 ;  /* 0x000000f61100720c */ /* 0x000fe20007741270 */
[----:B--2---:R2:W-:Y:S01]  /*f6350*/  @P0 STG.E desc[UR60][R232.64], R199 ;  /* 0x000000c7e8000986 */ /* 0x0045e2000c10193c */
[----:B------:R-:W-:Y:S01]  /*f6360*/  ISETP.LT.AND P6, PT, R15, R198, !P6 ;  /* 0x000000c60f00720c */ /* 0x000fe200077c1270 */
[C---:B------:R-:W-:Y:S01]  /*f6370*/  IMAD.WIDE R234, R16.reuse, 0x4, R6 ;  /* 0x0000000410ea7825 */ /* 0x040fe200078e0206 */
[----:B------:R-:W4:Y:S08]  /*f6380*/  LDC R236, c[0x0][0x228] ;  /* 0x00008a00ffec7b82 */ /* 0x000f300000000800 */
[----:B------:R-:W4:Y:S08]  /*f6390*/  LDC.64 R196, c[0x0][0x228] ;  /* 0x00008a00ffc47b82 */ /* 0x000f300000000a00 */
[----:B------:R-:W4:Y:S01]  /*f63a0*/  LDC R245, c[0x0][0x228] ;  /* 0x00008a00fff57b82 */ /* 0x000f220000000800 */
[----:B--2---:R-:W-:-:S07]  /*f63b0*/  IMAD.WIDE R198, R16, 0x4, R2 ;  /* 0x0000000410c67825 */ /* 0x004fce00078e0202 */
[----:B------:R-:W2:Y:S01]  /*f63c0*/  LDC R246, c[0x0][0x228] ;  /* 0x00008a00fff67b82 */ /* 0x000ea20000000800 */
[----:B------:R-:W-:Y:S01]  /*f63d0*/  IMAD.WIDE R232, R16, 0x4, R4 ;  /* 0x0000000410e87825 */ /* 0x000fe200078e0204 */
[----:B------:R-:W-:Y:S01]  /*f63e0*/  ISETP.LT.AND P0, PT, R17, R239, !P5 ;  /* 0x000000ef1100720c */ /* 0x000fe20006f01270 */
[----:B---3--:R-:W-:Y:S04]  /*f63f0*/  @P3 STG.E desc[UR60][R198.64], R0 ;  /* 0x00000000c6003986 */ /* 0x008fe8000c10193c */
[----:B------:R3:W-:Y:S04]  /*f6400*/  @P4 STG.E desc[UR60][R232.64], R252 ;  /* 0x000000fce8004986 */ /* 0x0007e8000c10193c */
[----:B------:R1:W-:Y:S01]  /*f6410*/  @P2 STG.E desc[UR60][R234.64], R244 ;  /* 0x000000f4ea002986 */ /* 0x0003e2000c10193c */
[----:B------:R-:W-:-:S02]  /*f6420*/  ISETP.LT.AND P3, PT, R13, R238, !P5 ;  /* 0x000000ee0d00720c */ /* 0x000fc40006f61270 */
[----:B------:R-:W-:Y:S01]  /*f6430*/  ISETP.LT.AND P4, PT, R11, R237, !P5 ;  /* 0x000000ed0b00720c */ /* 0x000fe20006f81270 */
[----:B------:R-:W2:Y:S04]  /*f6440*/  LDL.LU R238, [R1+0x11f8] ;  /* 0x0011f80001ee7983 */ /* 0x000ea80000300800 */
[----:B---3--:R-:W3:Y:S01]  /*f6450*/  LDL.LU R252, [R1+0x9f8] ;  /* 0x0009f80001fc7983 */ /* 0x008ee20000300800 */
[----:B-1----:R-:W-:-:S03]  /*f6460*/  VIADD R234, R10, 0x101 ;  /* 0x000001010aea7836 */ /* 0x002fc60000000000 */
[----:B------:R-:W3:Y:S04]  /*f6470*/  LDL.LU R237, [R1+0x1f8] ;  /* 0x0001f80001ed7983 */ /* 0x000ee80000300800 */
[----:B------:R-:W3:Y:S01]  /*f6480*/  LDL.LU R239, [R1+0x1ddc] ;  /* 0x001ddc0001ef7983 */ /* 0x000ee20000300800 */
[----:B------:R-:W1:Y:S01]  /*f6490*/  LDC R244, c[0x0][0x22c] ;  /* 0x00008b00fff47b82 */ /* 0x000e620000000800 */
[----:B------:R-:W-:Y:S02]  /*f64a0*/  IADD3 R0, R16, R14, RZ ;  /* 0x0000000e10007210 */ /* 0x000fe40007ffe0ff */
[----:B------:R-:W-:Y:S01]  /*f64b0*/  ISETP.GE.AND P2, PT, R234, R247, PT ;  /* 0x000000f7ea00720c */ /* 0x000fe20003f46270 */
[----:B------:R-:W-:Y:S01]  /*f64c0*/  IMAD.WIDE R198, R16, 0x4, R8 ;  /* 0x0000000410c67825 */ /* 0x000fe200078e0208 */
[----:B------:R-:W2:Y:S04]  /*f64d0*/  LDL.LU R234, [R1+0xde8] ;  /* 0x000de80001ea7983 */ /* 0x000ea80000300800 */
[----:B------:R-:W3:Y:S01]  /*f64e0*/  LDL.LU R247, [R1+0x5f8] ;  /* 0x0005f80001f77983 */ /* 0x000ee20000300800 */
[----:B----4-:R-:W-:Y:S01]  /*f64f0*/  ISETP.LT.AND P5, PT, R15, R236, !P5 ;  /* 0x000000ec0f00720c */ /* 0x010fe20006fa1270 */
[----:B------:R-:W-:Y:S01]  /*f6500*/  IMAD.WIDE R232, R0, 0x4, R2 ;  /* 0x0000000400e87825 */ /* 0x000fe200078e0202 */
[----:B------:R-:W-:Y:S01]  /*f6510*/  IADD3 R16, R10, 0xfe, RZ ;  /* 0x000000fe0a107810 */ /* 0x000fe20007ffe0ff */
[----:B------:R-:W4:Y:S08]  /*f6520*/  LDC R235, c[0x0][0x228] ;  /* 0x00008a00ffeb7b82 */ /* 0x000f300000000800 */
[----:B------:R-:W1:Y:S01]  /*f6530*/  LDC R236, c[0x0][0x228] ;  /* 0x00008a00ffec7b82 */ /* 0x000e620000000800 */
[----:B--2---:R2:W-:Y:S04]  /*f6540*/  @P6 STG.E desc[UR60][R198.64], R234 ;  /* 0x000000eac6006986 */ /* 0x0045e8000c10193c */
[----:B------:R4:W-:Y:S01]  /*f6550*/  @P4 STG.E desc[UR60][R232.64], R238 ;  /* 0x000000eee8004986 */ /* 0x0009e2000c10193c */
[----:B------:R-:W-:Y:S01]  /*f6560*/  ISETP.GE.AND P6, PT, R16, R197, PT ;  /* 0x000000c51000720c */ /* 0x000fe20003fc6270 */
[----:B------:R-:W-:-:S02]  /*f6570*/  VIADD R16, R10, 0xff ;  /* 0x000000ff0a107836 */ /* 0x000fc40000000000 */
[----:B--2---:R-:W-:-:S04]  /*f6580*/  IMAD.WIDE R198, R0, 0x4, R4 ;  /* 0x0000000400c67825 */ /* 0x004fc800078e0204 */
[----:B----4-:R-:W-:Y:S01]  /*f6590*/  IMAD.WIDE R232, R0, 0x4, R6 ;  /* 0x0000000400e87825 */ /* 0x010fe200078e0206 */
[----:B------:R-:W2:Y:S01]  /*f65a0*/  LDC R238, c[0x0][0x228] ;  /* 0x00008a00ffee7b82 */ /* 0x000ea20000000800 */
[----:B---3--:R3:W-:Y:S04]  /*f65b0*/  @P3 STG.E desc[UR60][R198.64], R247 ;  /* 0x000000f7c6003986 */ /* 0x0087e8000c10193c */
[----:B------:R4:W-:Y:S01]  /*f65c0*/  @P0 STG.E desc[UR60][R232.64], R237 ;  /* 0x000000ede8000986 */ /* 0x0009e2000c10193c */
[----:B------:R-:W-:-:S03]  /*f65d0*/  ISETP.LT.AND P3, PT, R11, R245, !P6 ;  /* 0x000000f50b00720c */ /* 0x000fc60007761270 */
[----:B------:R-:W2:Y:S01]  /*f65e0*/  LDL.LU R245, [R1+0x15ec] ;  /* 0x0015ec0001f57983 */ /* 0x000ea20000300800 */
[----:B---3--:R-:W-:Y:S01]  /*f65f0*/  IMAD.WIDE R198, R0, 0x4, R8 ;  /* 0x0000000400c67825 */ /* 0x008fe200078e0208 */
[----:B----4-:R-:W3:Y:S01]  /*f6600*/  LDC.64 R232, c[0x0][0x228] ;  /* 0x00008a00ffe87b82 */ /* 0x010ee20000000a00 */
[----:B------:R-:W-:Y:S02]  /*f6610*/  ISETP.LT.AND P4, PT, R17, R246, !P6 ;  /* 0x000000f61100720c */ /* 0x000fe40007781270 */
[----:B------:R-:W-:-:S05]  /*f6620*/  ISETP.LT.AND P0, PT, R13, R235, !P6 ;  /* 0x000000eb0d00720c */ /* 0x000fca0007701270 */
[----:B------:R-:W4:Y:S01]  /*f6630*/  LDC R237, c[0x0][0x228] ;  /* 0x00008a00ffed7b82 */ /* 0x000f220000000800 */
[----:B------:R1:W-:Y:S02]  /*f6640*/  @P5 STG.E desc[UR60][R198.64], R252 ;  /* 0x000000fcc6005986 */ /* 0x0003e4000c10193c */
[----:B-1----:R-:W-:Y:S02]  /*f6650*/  ISETP.GE.AND P5, PT, R16, R244, PT ;  /* 0x000000f41000720c */ /* 0x002fe40003fa6270 */
[----:B------:R-:W3:Y:S04]  /*f6660*/  LDL.LU R16, [R1+0x19ec] ;  /* 0x0019ec0001107983 */ /* 0x000ee80000300800 */
[----:B------:R-:W4:Y:S01]  /*f6670*/  LDL.LU R244, [R1+0xdec] ;  /* 0x000dec0001f47983 */ /* 0x000f220000300800 */
[----:B------:R-:W-:-:S02]  /*f6680*/  IADD3 R0, R0, R14, RZ ;  /* 0x0000000e00007210 */ /* 0x000fc40007ffe0ff */
[----:B------:R-:W-:Y:S01]  /*f6690*/  ISETP.LT.AND P6, PT, R15, R196, !P6 ;  /* 0x000000c40f00720c */ /* 0x000fe200077c1270 */
[----:B------:R-:W1:Y:S02]  /*f66a0*/  LDC R246, c[0x0][0x228] ;  /* 0x00008a00fff67b82 */ /* 0x000e640000000800 */
[----:B------:R-:W-:-:S04]  /*f66b0*/  IMAD.WIDE R196, R0, 0x4, R2 ;  /* 0x0000000400c47825 */ /* 0x000fc800078e0202 */
[C---:B------:R-:W-:Y:S02]  /*f66c0*/  IMAD.WIDE R234, R0.reuse, 0x4, R6 ;  /* 0x0000000400ea7825 */ /* 0x040fe400078e0206 */
[----:B------:R-:W1:Y:S08]  /*f66d0*/  LDC R247, c[0x0][0x228] ;  /* 0x00008a00fff77b82 */ /* 0x000e700000000800 */
[----:B------:R-:W1:Y:S01]  /*f66e0*/  LDC R252, c[0x0][0x228] ;  /* 0x00008a00fffc7b82 */ /* 0x000e620000000800 */
[C---:B------:R-:W-:Y:S01]  /*f66f0*/  IMAD.WIDE R198, R0.reuse, 0x4, R4 ;  /* 0x0000000400c67825 */ /* 0x040fe200078e0204 */
[----:B------:R1:W-:Y:S03]  /*f6700*/  @P3 STG.E desc[UR60][R196.64], R239 ;  /* 0x000000efc4003986 */ /* 0x0003e6000c10193c */
[----:B-1----:R-:W-:-:S03]  /*f6710*/  IMAD.WIDE R196, R0, 0x4, R8 ;  /* 0x0000000400c47825 */ /* 0x002fc600078e0208 */
[----:B------:R-:W1:Y:S01]  /*f6720*/  LDC R239, c[0x0][0x228] ;  /* 0x00008a00ffef7b82 */ /* 0x000e620000000800 */
[----:B---3--:R3:W-:Y:S01]  /*f6730*/  @P0 STG.E desc[UR60][R198.64], R16 ;  /* 0x00000010c6000986 */ /* 0x0087e2000c10193c */
[----:B--2---:R-:W-:-:S03]  /*f6740*/  ISETP.LT.AND P0, PT, R11, R238, !P5 ;  /* 0x000000ee0b00720c */ /* 0x004fc60006f01270 */
[----:B------:R2:W-:Y:S04]  /*f6750*/  @P4 STG.E desc[UR60][R234.64], R245 ;  /* 0x000000f5ea004986 */ /* 0x0005e8000c10193c */
[----:B------:R-:W2:Y:S01]  /*f6760*/  LDL.LU R238, [R1+0x1fc] ;  /* 0x0001fc0001ee7983 */ /* 0x000ea20000300800 */
[----:B------:R-:W-:-:S03]  /*f6770*/  ISETP.LT.AND P4, PT, R17, R236, !P5 ;  /* 0x000000ec1100720c */ /* 0x000fc60006f81270 */
[----:B----4-:R4:W-:Y:S04]  /*f6780*/  @P6 STG.E desc[UR60][R196.64], R244 ;  /* 0x000000f4c4006986 */ /* 0x0109e8000c10193c */
[----:B------:R-:W4:Y:S01]  /*f6790*/  LDL.LU R236, [R1+0x9fc] ;  /* 0x0009fc0001ec7983 */ /* 0x000f220000300800 */
[----:B---3--:R-:W-:Y:S01]  /*f67a0*/  VIADD R16, R10, 0x100 ;  /* 0x000001000a107836 */ /* 0x008fe20000000000 */
[----:B--2---:R-:W2:Y:S01]  /*f67b0*/  LDC R245, c[0x0][0x228] ;  /* 0x00008a00fff57b82 */ /* 0x004ea20000000800 */
[----:B-1----:R-:W-:Y:S02]  /*f67c0*/  ISETP.LT.AND P3, PT, R13, R239, !P5 ;  /* 0x000000ef0d00720c */ /* 0x002fe40006f61270 */
[----:B------:R-:W-:Y:S02]  /*f67d0*/  IADD3 R0, R0, R14, RZ ;  /* 0x0000000e00007210 */ /* 0x000fe40007ffe0ff */
[----:B------:R-:W-:-:S03]  /*f67e0*/  ISETP.GE.AND P6, PT, R16, R233, PT ;  /* 0x000000e91000720c */ /* 0x000fc60003fc6270 */
[----:B------:R-:W1:Y:S01]  /*f67f0*/  LDC R239, c[0x0][0x228] ;  /* 0x00008a00ffef7b82 */ /* 0x000e620000000800 */
[----:B------:R-:W3:Y:S04]  /*f6800*/  LDL.LU R16, [R1+0x11fc] ;  /* 0x0011fc0001107983 */ /* 0x000ee80000300800 */
[----:B------:R-:W2:Y:S01]  /*f6810*/  LDL.LU R233, [R1+0x5fc] ;  /* 0x0005fc0001e97983 */ /* 0x000ea20000300800 */
[----:B------:R-:W-:Y:S01]  /*f6820*/  ISETP.LT.AND P5, PT, R15, R237, !P5 ;  /* 0x000000ed0f00720c */ /* 0x000fe20006fa1270 */
[----:B----4-:R-:W-:-:S04]  /*f6830*/  IMAD.WIDE R196, R0, 0x4, R2 ;  /* 0x0000000400c47825 */ /* 0x010fc800078e0202 */
[----:B------:R-:W-:-:S04]  /*f6840*/  IMAD.WIDE R198, R0, 0x4, R4 ;  /* 0x0000000400c67825 */ /* 0x000fc800078e0204 */
[----:B------:R-:W-:Y:S01]  /*f6850*/  IMAD.WIDE R234, R0, 0x4, R6 ;  /* 0x0000000400ea7825 */ /* 0x000fe200078e0206 */
[----:B------:R-:W4:Y:S01]  /*f6860*/  LDC R244, c[0x0][0x228] ;  /* 0x00008a00fff47b82 */ /* 0x000f220000000800 */
[----:B---3--:R3:W-:Y:S04]  /*f6870*/  @P0 STG.E desc[UR60][R196.64], R16 ;  /* 0x00000010c4000986 */ /* 0x0087e8000c10193c */
[----:B--2---:R-:W-:Y:S04]  /*f6880*/  @P3 STG.E desc[UR60][R198.64], R233 ;  /* 0x000000e9c6003986 */ /* 0x004fe8000c10193c */
[----:B------:R2:W-:Y:S01]  /*f6890*/  @P4 STG.E desc[UR60][R234.64], R238 ;  /* 0x000000eeea004986 */ /* 0x0005e2000c10193c */
[----:B------:R-:W-:-:S03]  /*f68a0*/  ISETP.LT.AND P0, PT, R17, R252, !P6 ;  /* 0x000000fc1100720c */ /* 0x000fc60007701270 */
[----:B------:R-:W4:Y:S01]  /*f68b0*/  LDL.LU R252, [R1+0x1de0] ;  /* 0x001de00001fc7983 */ /* 0x000f220000300800 */
[C---:B---3--:R-:W-:Y:S01]  /*f68c0*/  IMAD.IADD R16, R0.reuse, 0x1, R14 ;  /* 0x0000000100107824 */ /* 0x048fe200078e020e */
[----:B------:R-:W3:Y:S01]  /*f68d0*/  LDC.64 R196, c[0x0][0x228] ;  /* 0x00008a00ffc47b82 */ /* 0x000ee20000000a00 */
[----:B--2---:R-:W-:Y:S01]  /*f68e0*/  IMAD.WIDE R234, R0, 0x4, R8 ;  /* 0x0000000400ea7825 */ /* 0x004fe200078e0208 */
[----:B------:R-:W2:Y:S04]  /*f68f0*/  LDL.LU R238, [R1+0xdf0] ;  /* 0x000df00001ee7983 */ /* 0x000ea80000300800 */
[----:B------:R-:W3:Y:S02]  /*f6900*/  LDL.LU R0, [R1+0x15f0] ;  /* 0x0015f00001007983 */ /* 0x000ee40000300800 */
[----:B------:R-:W2:Y:S02]  /*f6910*/  LDC.64 R198, c[0x0][0x228] ;  /* 0x00008a00ffc67b82 */ /* 0x000ea40000000a00 */
[----:B------:R1:W-:Y:S01]  /*f6920*/  @P5 STG.E desc[UR60][R234.64], R236 ;  /* 0x000000ecea005986 */ /* 0x0003e2000c10193c */
[----:B------:R-:W-:-:S03]  /*f6930*/  ISETP.LT.AND P5, PT, R17, R245, !P2 ;  /* 0x000000f51100720c */ /* 0x000fc600057a1270 */
[----:B------:R-:W2:Y:S01]  /*f6940*/  LDL.LU R245, [R1+0x19f0] ;  /* 0x0019f00001f57983 */ /* 0x000ea20000300800 */
[----:B------:R-:W-:Y:S02]  /*f6950*/  ISETP.LT.AND P4, PT, R11, R246, !P6 ;  /* 0x000000f60b00720c */ /* 0x000fe40007781270 */
[----:B------:R-:W-:Y:S02]  /*f6960*/  ISETP.LT.AND P3, PT, R13, R247, !P6 ;  /* 0x000000f70d00720c */ /* 0x000fe40007761270 */
[----:B------:R-:W-:Y:S01]  /*f6970*/  ISETP.LT.AND P6, PT, R15, R232, !P6 ;  /* 0x000000e80f00720c */ /* 0x000fe200077c1270 */
[C---:B------:R-:W-:Y:S01]  /*f6980*/  IMAD.WIDE R232, R16.reuse, 0x4, R2 ;  /* 0x0000000410e87825 */ /* 0x040fe200078e0202 */
[----:B------:R-:W3:Y:S08]  /*f6990*/  LDC R246, c[0x0][0x228] ;  /* 0x00008a00fff67b82 */ /* 0x000ef00000000800 */
[----:B------:R-:W3:Y:S01]  /*f69a0*/  LDC R247, c[0x0][0x228] ;  /* 0x00008a00fff77b82 */ /* 0x000ee20000000800 */
[----:B-1----:R-:W-:-:S04]  /*f69b0*/  IMAD.WIDE R234, R16, 0x4, R4 ;  /* 0x0000000410ea7825 */ /* 0x002fc800078e0204 */
[----:B------:R-:W-:Y:S01]  /*f69c0*/  IMAD.WIDE R236, R16, 0x4, R6 ;  /* 0x0000000410ec7825 */ /* 0x000fe200078e0206 */
[----:B----4-:R1:W-:Y:S01]  /*f69d0*/  @P4 STG.E desc[UR60][R232.64], R252 ;  /* 0x000000fce8004986 */ /* 0x0103e2000c10193c */
[----:B------:R-:W-:-:S03]  /*f69e0*/  ISETP.LT.AND P4, PT, R13, R244, !P2 ;  /* 0x000000f40d00720c */ /* 0x000fc60005781270 */
[----:B-1----:R-:W4:Y:S04]  /*f69f0*/  LDL.LU R252, [R1+0x200] ;  /* 0x0002000001fc7983 */ /* 0x002f280000300800 */
[----:B--2---:R1:W-:Y:S04]  /*f6a00*/  @P3 STG.E desc[UR60][R234.64], R245 ;  /* 0x000000f5ea003986 */ /* 0x0043e8000c10193c */
[----:B---3--:R2:W-:Y:S01]  /*f6a10*/  @P0 STG.E desc[UR60][R236.64], R0 ;  /* 0x00000000ec000986 */ /* 0x0085e2000c10193c */
[----:B------:R-:W-:-:S03]  /*f6a20*/  ISETP.LT.AND P3, PT, R11, R239, !P2 ;  /* 0x000000ef0b00720c */ /* 0x000fc60005761270 */
[----:B------:R-:W3:Y:S04]  /*f6a30*/  LDL.LU R239, [R1+0xe00] ;  /* 0x000e000001ef7983 */ /* 0x000ee80000300800 */
[----:B------:R-:W4:Y:S01]  /*f6a40*/  LDL.LU R244, [R1+0x1de4] ;  /* 0x001de40001f47983 */ /* 0x000f220000300800 */
[----:B------:R-:W-:Y:S01]  /*f6a50*/  IMAD.WIDE R232, R16, 0x4, R8 ;  /* 0x0000000410e87825 */ /* 0x000fe200078e0208 */
[----:B-1----:R-:W1:Y:S03]  /*f6a60*/  LDC R245, c[0x0][0x22c] ;  /* 0x00008b00fff57b82 */ /* 0x002e660000000800 */
[----:B--2---:R-:W-:-:S05]  /*f6a70*/  VIADD R236, R10, 0x181 ;  /* 0x000001810aec7836 */ /* 0x004fca0000000000 */
[----:B------:R-:W2:Y:S01]  /*f6a80*/  LDC R237, c[0x0][0x228] ;  /* 0x00008a00ffed7b82 */ /* 0x000ea20000000800 */
[----:B------:R-:W-:Y:S02]  /*f6a90*/  ISETP.GE.AND P0, PT, R236, R197, PT ;  /* 0x000000c5ec00720c */ /* 0x000fe40003f06270 */
[----:B------:R-:W2:Y:S04]  /*f6aa0*/  LDL.LU R236, [R1+0x600] ;  /* 0x0006000001ec7983 */ /* 0x000ea80000300800 */
[----:B------:R-:W4:Y:S04]  /*f6ab0*/  LDL.LU R197, [R1+0xa00] ;  /* 0x000a000001c57983 */ /* 0x000f280000300800 */
[----:B------:R1:W-:Y:S02]  /*f6ac0*/  @P6 STG.E desc[UR60][R232.64], R238 ;  /* 0x000000eee8006986 */ /* 0x0003e4000c10193c */
[----:B-1----:R-:W1:Y:S01]  /*f6ad0*/  LDC R238, c[0x0][0x228] ;  /* 0x00008a00ffee7b82 */ /* 0x002e620000000800 */
[----:B------:R-:W-:-:S02]  /*f6ae0*/  IADD3 R0, R16, R14, RZ ;  /* 0x0000000e10007210 */ /* 0x000fc40007ffe0ff */
[----:B------:R-:W-:-:S03]  /*f6af0*/  IADD3 R16, R10, 0x102, RZ ;  /* 0x000001020a107810 */ /* 0x000fc60007ffe0ff */
[----:B------:R-:W-:-:S04]  /*f6b00*/  IMAD.WIDE R234, R0, 0x4, R2 ;  /* 0x0000000400ea7825 */ /* 0x000fc800078e0202 */
[----:B------:R-:W-:Y:S01]  /*f6b10*/  IMAD.WIDE R232, R0, 0x4, R4 ;  /* 0x0000000400e87825 */ /* 0x000fe200078e0204 */
[----:B------:R-:W-:-:S03]  /*f6b20*/  ISETP.GE.AND P6, PT, R16, R199, PT ;  /* 0x000000c71000720c */ /* 0x000fc60003fc6270 */
[----:B------:R-:W-:Y:S01]  /*f6b30*/  VIADD R16, R10, 0x103 ;  /* 0x000001030a107836 */ /* 0x000fe20000000000 */
[----:B-1----:R-:W-:Y:S02]  /*f6b40*/  ISETP.LT.AND P2, PT, R15, R238, !P2 ;  /* 0x000000ee0f00720c */ /* 0x002fe40005741270 */
[----:B------:R-:W1:Y:S01]  /*f6b50*/  LDC R238, c[0x0][0x228] ;  /* 0x00008a00ffee7b82 */ /* 0x000e620000000800 */
[----:B---3--:R3:W-:Y:S01]  /*f6b60*/  @P3 STG.E desc[UR60][R234.64], R239 ;  /* 0x000000efea003986 */ /* 0x0087e2000c10193c */
[----:B------:R-:W-:-:S06]  /*f6b70*/  ISETP.LT.AND P3, PT, R17, R247, !P6 ;  /* 0x000000f71100720c */ /* 0x000fcc0007761270 */
[----:B------:R-:W1:Y:S01]  /*f6b80*/  LDC R247, c[0x0][0x228] ;  /* 0x00008a00fff77b82 */ /* 0x000e620000000800 */
[----:B---3--:R-:W-:-:S07]  /*f6b90*/  IMAD.WIDE R234, R0, 0x4, R6 ;  /* 0x0000000400ea7825 */ /* 0x008fce00078e0206 */
[----:B------:R-:W3:Y:S01]  /*f6ba0*/  LDC R239, c[0x0][0x228] ;  /* 0x00008a00ffef7b82 */ /* 0x000ee20000000800 */
[----:B--2---:R2:W-:Y:S01]  /*f6bb0*/  @P4 STG.E desc[UR60][R232.64], R236 ;  /* 0x000000ece8004986 */ /* 0x0045e2000c10193c */
[----:B------:R-:W-:-:S03]  /*f6bc0*/  ISETP.LT.AND P4, PT, R11, R246, !P6 ;  /* 0x000000f60b00720c */ /* 0x000fc60007781270 */
[----:B----4-:R4:W-:Y:S01]  /*f6bd0*/  @P5 STG.E desc[UR60][R234.64], R197 ;  /* 0x000000c5ea005986 */ /* 0x0109e2000c10193c */
[----:B------:R-:W-:Y:S02]  /*f6be0*/  ISETP.LT.AND P5, PT, R13, R237, !P6 ;  /* 0x000000ed0d00720c */ /* 0x000fe400077a1270 */
[----:B------:R-:W-:Y:S01]  /*f6bf0*/  ISETP.LT.AND P6, PT, R15, R198, !P6 ;  /* 0x000000c60f00720c */ /* 0x000fe200077c1270 */
[----:B------:R-:W1:Y:S08]  /*f6c00*/  LDC R246, c[0x0][0x228] ;  /* 0x00008a00fff67b82 */ /* 0x000e700000000800 */
[----:B--2---:R-:W2:Y:S01]  /*f6c10*/  LDC.64 R232, c[0x0][0x228] ;  /* 0x00008a00ffe87b82 */ /* 0x004ea20000000a00 */
[C---:B----4-:R-:W-:Y:S01]  /*f6c20*/  IMAD.WIDE R234, R0.reuse, 0x4, R8 ;  /* 0x0000000400ea7825 */ /* 0x050fe200078e0208 */
[----:B------:R-:W-:-:S06]  /*f6c30*/  IADD3 R0, R0, R14, RZ ;  /* 0x0000000e00007210 */ /* 0x000fcc0007ffe0ff */
[----:B------:R-:W4:Y:S01]  /*f6c40*/  LDC R197, c[0x0][0x228] ;  /* 0x00008a00ffc57b82 */ /* 0x000f220000000800 */
[----:B------:R-:W-:Y:S01]  /*f6c50*/  IMAD.WIDE R198, R0, 0x4, R2 ;  /* 0x0000000400c67825 */ /* 0x000fe200078e0202 */
[----:B------:R3:W-:Y:S01]  /*f6c60*/  @P2 STG.E desc[UR60][R234.64], R252 ;  /* 0x000000fcea002986 */ /* 0x0007e2000c10193c */
[----:B------:R-:W-:-:S03]  /*f6c70*/  ISETP.GE.AND P2, PT, R16, R245, PT ;  /* 0x000000f51000720c */ /* 0x000fc60003f46270 */
[----:B------:R-:W2:Y:S04]  /*f6c80*/  LDL.LU R16, [R1+0x15f4] ;  /* 0x0015f40001107983 */ /* 0x000ea80000300800 */
[----:B------:R-:W4:Y:S04]  /*f6c90*/  LDL.LU R245, [R1+0xdf4] ;  /* 0x000df40001f57983 */ /* 0x000f280000300800 */
[----:B------:R1:W-:Y:S01]  /*f6ca0*/  @P4 STG.E desc[UR60][R198.64], R244 ;  /* 0x000000f4c6004986 */ /* 0x0003e2000c10193c */
[C---:B------:R-:W-:Y:S01]  /*f6cb0*/  IMAD.WIDE R236, R0.reuse, 0x4, R6 ;  /* 0x0000000400ec7825 */ /* 0x040fe200078e0206 */
[----:B---3--:R-:W3:Y:S08]  /*f6cc0*/  LDC R252, c[0x0][0x228] ;  /* 0x00008a00fffc7b82 */ /* 0x008ef00000000800 */
[----:B-1----:R-:W1:Y:S01]  /*f6cd0*/  LDC R244, c[0x0][0x228] ;  /* 0x00008a00fff47b82 */ /* 0x002e620000000800 */
[----:B------:R-:W3:Y:S01]  /*f6ce0*/  LDL.LU R199, [R1+0x19f4] ;  /* 0x0019f40001c77983 */ /* 0x000ee20000300800 */
[----:B------:R-:W-:Y:S01]  /*f6cf0*/  IMAD.WIDE R234, R0, 0x4, R4 ;  /* 0x0000000400ea7825 */ /* 0x000fe200078e0204 */
[----:B-1----:R-:W-:-:S02]  /*f6d00*/  ISETP.LT.AND P4, PT, R13, R244, !P2 ;  /* 0x000000f40d00720c */ /* 0x002fc40005781270 */
[----:B------:R-:W4:Y:S04]  /*f6d10*/  LDL.LU R244, [R1+0xa04] ;  /* 0x000a040001f47983 */ /* 0x000f280000300800 */
[----:B---3--:R1:W-:Y:S04]  /*f6d20*/  @P5 STG.E desc[UR60][R234.64], R199 ;  /* 0x000000c7ea005986 */ /* 0x0083e8000c10193c */
[----:B--2---:R2:W-:Y:S01]  /*f6d30*/  @P3 STG.E desc[UR60][R236.64], R16 ;  /* 0x00000010ec003986 */ /* 0x0045e2000c10193c */
[----:B----4-:R-:W-:-:S03]  /*f6d40*/  ISETP.LT.AND P3, PT, R17, R197, !P2 ;  /* 0x000000c51100720c */ /* 0x010fc60005761270 */
[----:B------:R-:W3:Y:S01]  /*f6d50*/  LDL.LU R197, [R1+0x604] ;  /* 0x0006040001c57983 */ /* 0x000ee20000300800 */
[----:B-1----:R-:W-:-:S04]  /*f6d60*/  IMAD.WIDE R198, R0, 0x4, R8 ;  /* 0x0000000400c67825 */ /* 0x002fc800078e0208 */
[----:B--2---:R-:W-:Y:S01]  /*f6d70*/  VIADD R16, R10, 0x104 ;  /* 0x000001040a107836 */ /* 0x004fe20000000000 */
[----:B------:R1:W-:Y:S04]  /*f6d80*/  @P6 STG.E desc[UR60][R198.64], R245 ;  /* 0x000000f5c6006986 */ /* 0x0003e8000c10193c */
[----:B------:R-:W-:Y:S02]  /*f6d90*/  ISETP.GE.AND P6, PT, R16, R233, PT ;  /* 0x000000e91000720c */ /* 0x000fe40003fc6270 */
[----:B------:R-:W2:Y:S01]  /*f6da0*/  LDL.LU R16, [R1+0xe04] ;  /* 0x000e040001107983 */ /* 0x000ea20000300800 */
[----:B------:R-:W-:Y:S02]  /*f6db0*/  ISETP.LT.AND P5, PT, R11, R239, !P2 ;  /* 0x000000ef0b00720c */ /* 0x000fe400057a1270 */
[----:B------:R-:W-:Y:S01]  /*f6dc0*/  IADD3 R0, R0, R14, RZ ;  /* 0x0000000e00007210 */ /* 0x000fe20007ffe0ff */
[----:B------:R-:W4:Y:S01]  /*f6dd0*/  LDL.LU R233, [R1+0x204] ;  /* 0x0002040001e97983 */ /* 0x000f220000300800 */
[----:B------:R-:W4:Y:S08]  /*f6de0*/  LDC R239, c[0x0][0x22c] ;  /* 0x00008b00ffef7b82 */ /* 0x000f300000000800 */
[----:B-1----:R-:W1:Y:S01]  /*f6df0*/  LDC R245, c[0x0][0x228] ;  /* 0x00008a00fff57b82 */ /* 0x002e620000000800 */
[----:B------:R-:W-:-:S04]  /*f6e00*/  IMAD.WIDE R234, R0, 0x4, R4 ;  /* 0x0000000400ea7825 */ /* 0x000fc800078e0204 */
[----:B------:R-:W-:-:S04]  /*f6e10*/  IMAD.WIDE R198, R0, 0x4, R2 ;  /* 0x0000000400c67825 */ /* 0x000fc800078e0202 */
[C---:B------:R-:W-:Y:S01]  /*f6e20*/  IMAD.WIDE R236, R0.reuse, 0x4, R6 ;  /* 0x0000000400ec7825 */ /* 0x040fe200078e0206 */
[----:B------:R-:W-:Y:S02]  /*f6e30*/  ISETP.LT.AND P2, PT, R15, R238, !P2 ;  /* 0x000000ee0f00720c */ /* 0x000fe40005741270 */
[----:B------:R-:W1:Y:S01]  /*f6e40*/  LDC R238, c[0x0][0x228] ;  /* 0x00008a00ffee7b82 */ /* 0x000e620000000800 */
[----:B--2---:R-:W-:Y:S04]  /*f6e50*/  @P5 STG.E desc[UR60][R198.64], R16 ;  /* 0x00000010c6005986 */ /* 0x004fe8000c10193c */
[----:B---3--:R2:W-:Y:S04]  /*f6e60*/  @P4 STG.E desc[UR60][R234.64], R197 ;  /* 0x000000c5ea004986 */ /* 0x0085e8000c10193c */
[----:B------:R3:W-:Y:S04]  /*f6e70*/  @P3 STG.E desc[UR60][R236.64], R244 ;  /* 0x000000f4ec003986 */ /* 0x0007e8000c10193c */
[----:B--2---:R-:W2:Y:S04]  /*f6e80*/  LDL.LU R234, [R1+0x19f8] ;  /* 0x0019f80001ea7983 */ /* 0x004ea80000300800 */
[----:B------:R-:W2:Y:S04]  /*f6e90*/  LDL.LU R235, [R1+0x15f8] ;  /* 0x0015f80001eb7983 */ /* 0x000ea80000300800 */
[----:B---3--:R-:W3:Y:S01]  /*f6ea0*/  LDL.LU R236, [R1+0x1de8] ;  /* 0x001de80001ec7983 */ /* 0x008ee20000300800 */
[----:B------:R-:W-:Y:S01]  /*f6eb0*/  ISETP.LT.AND P3, PT, R11, R246, !P6 ;  /* 0x000000f60b00720c */ /* 0x000fe20007761270 */
[----:B------:R-:W-:-:S04]  /*f6ec0*/  IMAD.WIDE R198, R0, 0x4, R8 ;  /* 0x0000000400c67825 */ /* 0x000fc800078e0208 */
[----:B------:R-:W-:Y:S01]  /*f6ed0*/  IMAD.IADD R0, R0, 0x1, R14 ;  /* 0x0000000100007824 */ /* 0x000fe200078e020e */
[----:B------:R-:W-:Y:S02]  /*f6ee0*/  IADD3 R16, R10, 0x105, RZ ;  /* 0x000001050a107810 */ /* 0x000fe40007ffe0ff */
[----:B------:R-:W-:Y:S02]  /*f6ef0*/  ISETP.LT.AND P4, PT, R13, R247, !P6 ;  /* 0x000000f70d00720c */ /* 0x000fe40007781270 */
[----:B------:R-:W-:Y:S01]  /*f6f00*/  ISETP.LT.AND P5, PT, R17, R252, !P6 ;  /* 0x000000fc1100720c */ /* 0x000fe200077a1270 */
[----:B----4-:R4:W-:Y:S01]  /*f6f10*/  @P2 STG.E desc[UR60][R198.64], R233 ;  /* 0x000000e9c6002986 */ /* 0x0109e2000c10193c */
[----:B------:R-:W-:-:S03]  /*f6f20*/  ISETP.GE.AND P2, PT, R16, R239, PT ;  /* 0x000000ef1000720c */ /* 0x000fc60003f46270 */
[----:B------:R-:W2:Y:S04]  /*f6f30*/  LDL.LU R247, [R1+0xe08] ;  /* 0x000e080001f77983 */ /* 0x000ea80000300800 */
[----:B------:R-:W2:Y:S01]  /*f6f40*/  LDL.LU R252, [R1+0x608] ;  /* 0x0006080001fc7983 */ /* 0x000ea20000300800 */
[----:B------:R-:W2:Y:S08]  /*f6f50*/  LDC R197, c[0x0][0x228] ;  /* 0x00008a00ffc57b82 */ /* 0x000eb00000000800 */
[----:B------:R-:W2:Y:S01]  /*f6f60*/  LDC R244, c[0x0][0x228] ;  /* 0x00008a00fff47b82 */ /* 0x000ea20000000800 */
[----:B------:R-:W-:-:S07]  /*f6f70*/  ISETP.LT.AND P6, PT, R15, R232, !P6 ;  /* 0x000000e80f00720c */ /* 0x000fce00077c1270 */
[----:B------:R-:W2:Y:S08]  /*f6f80*/  LDC R237, c[0x0][0x22c] ;  /* 0x00008b00ffed7b82 */ /* 0x000eb00000000800 */
[----:B------:R-:W2:Y:S08]  /*f6f90*/  LDC R246, c[0x0][0x22c] ;  /* 0x00008b00fff67b82 */ /* 0x000eb00000000800 */
[----:B------:R-:W2:Y:S01]  /*f6fa0*/  LDC R239, c[0x0][0x228] ;  /* 0x00008a00ffef7b82 */ /* 0x000ea20000000800 */
[----:B----4-:R-:W-:-:S05]  /*f6fb0*/  IMAD.WIDE R198, R0, 0x4, R2 ;  /* 0x0000000400c67825 */ /* 0x010fca00078e0202 */
[----:B---3--:R3:W-:Y:S01]  /*f6fc0*/  @P3 STG.E desc[UR60][R198.64], R236 ;  /* 0x000000ecc6003986 */ /* 0x0087e2000c10193c */
[----:B-1----:R-:W-:-:S03]  /*f6fd0*/  ISETP.LT.AND P3, PT, R13, R238, !P2 ;  /* 0x000000ee0d00720c */ /* 0x002fc60005761270 */
[----:B------:R-:W4:Y:S01]  /*f6fe0*/  LDL.LU R238, [R1+0xdf8] ;  /* 0x000df80001ee7983 */ /* 0x000f220000300800 */
[----:B------:R-:W-:-:S05]  /*f6ff0*/  IMAD.WIDE R232, R0, 0x4, R4 ;  /* 0x0000000400e87825 */ /* 0x000fca00078e0204 */
[----:B--2---:R1:W-:Y:S01]  /*f7000*/  @P4 STG.E desc[UR60][R232.64], R234 ;  /* 0x000000eae8004986 */ /* 0x0043e2000c10193c */
[----:B---3--:R-:W-:Y:S01]  /*f7010*/  IMAD.WIDE R198, R0, 0x4, R6 ;  /* 0x0000000400c67825 */ /* 0x008fe200078e0206 */
[----:B------:R-:W2:Y:S08]  /*f7020*/  LDC R236, c[0x0][0x228] ;  /* 0x00008a00ffec7b82 */ /* 0x000eb00000000800 */
[----:B-1----:R-:W1:Y:S01]  /*f7030*/  LDC R234, c[0x0][0x228] ;  /* 0x00008a00ffea7b82 */ /* 0x002e620000000800 */
[----:B------:R3:W-:Y:S01]  /*f7040*/  @P5 STG.E desc[UR60][R198.64], R235 ;  /* 0x000000ebc6005986 */ /* 0x0007e2000c10193c */
[----:B------:R-:W-:Y:S01]  /*f7050*/  ISETP.LT.AND P4, PT, R11, R245, !P2 ;  /* 0x000000f50b00720c */ /* 0x000fe20005781270 */
[----:B------:R-:W-:-:S05]  /*f7060*/  VIADD R16, R10, 0x107 ;  /* 0x000001070a107836 */ /* 0x000fca0000000000 */
[----:B------:R-:W2:Y:S01]  /*f7070*/  LDC R245, c[0x0][0x22c] ;  /* 0x00008b00fff57b82 */ /* 0x000ea20000000800 */
[----:B---3--:R-:W-:-:S07]  /*f7080*/  IMAD.WIDE R198, R0, 0x4, R8 ;  /* 0x0000000400c67825 */ /* 0x008fce00078e0208 */
[----:B------:R-:W3:Y:S01]  /*f7090*/  LDC R235, c[0x0][0x228] ;  /* 0x00008a00ffeb7b82 */ /* 0x000ee20000000800 */
[----:B----4-:R4:W-:Y:S01]  /*f70a0*/  @P6 STG.E desc[UR60][R198.64], R238 ;  /* 0x000000eec6006986 */ /* 0x0109e2000c10193c */
[----:B------:R-:W-:-:S03]  /*f70b0*/  ISETP.LT.AND P6, PT, R17, R197, !P2 ;  /* 0x000000c51100720c */ /* 0x000fc600057c1270 */
[----:B------:R-:W2:Y:S01]  /*f70c0*/  LDL.LU R197, [R1+0xa08] ;  /* 0x000a080001c57983 */ /* 0x000ea20000300800 */
[----:B------:R-:W-:-:S03]  /*f70d0*/  ISETP.LT.AND P2, PT, R15, R244, !P2 ;  /* 0x000000f40f00720c */ /* 0x000fc60005741270 */
[----:B------:R-:W3:Y:S01]  /*f70e0*/  LDL.LU R244, [R1+0x208] ;  /* 0x0002080001f47983 */ /* 0x000ee20000300800 */
[----:B------:R-:W-:Y:S02]  /*f70f0*/  IADD3 R0, R0, R14, RZ ;  /* 0x0000000e00007210 */ /* 0x000fe40007ffe0ff */
[----:B------:R-:W-:Y:S01]  /*f7100*/  ISETP.GE.AND P5, PT, R16, R237, PT ;  /* 0x000000ed1000720c */ /* 0x000fe20003fa6270 */
[----:B------:R-:W-:Y:S01]  /*f7110*/  VIADD R16, R10, 0x106 ;  /* 0x000001060a107836 */ /* 0x000fe20000000000 */
[----:B------:R-:W3:Y:S08]  /*f7120*/  LDC R237, c[0x0][0x228] ;  /* 0x00008a00ffed7b82 */ /* 0x000ef00000000800 */
[----:B----4-:R-:W4:Y:S01]  /*f7130*/  LDC R238, c[0x0][0x228] ;  /* 0x00008a00ffee7b82 */ /* 0x010f220000000800 */
[----:B------:R-:W-:-:S04]  /*f7140*/  IMAD.WIDE R232, R0, 0x4, R2 ;  /* 0x0000000400e87825 */ /* 0x000fc800078e0202 */
[----:B------:R-:W-:Y:S01]  /*f7150*/  IMAD.WIDE R198, R0, 0x4, R4 ;  /* 0x0000000400c67825 */ /* 0x000fe200078e0204 */
[----:B------:R1:W-:Y:S04]  /*f7160*/  @P4 STG.E desc[UR60][R232.64], R247 ;  /* 0x000000f7e8004986 */ /* 0x0003e8000c10193c */
[----:B------:R1:W-:Y:S01]  /*f7170*/  @P3 STG.E desc[UR60][R198.64], R252 ;  /* 0x000000fcc6003986 */ /* 0x0003e2000c10193c */
[----:B------:R-:W-:Y:S01]  /*f7180*/  ISETP.GE.AND P4, PT, R16, R246, PT ;  /* 0x000000f61000720c */ /* 0x000fe20003f86270 */
[----:B-1----:R-:W-:-:S04]  /*f7190*/  IMAD.WIDE R232, R0, 0x4, R6 ;  /* 0x0000000400e87825 */ /* 0x002fc800078e0206 */
[----:B------:R-:W-:Y:S01]  /*f71a0*/  IMAD.WIDE R198, R0, 0x4, R8 ;  /* 0x0000000400c67825 */ /* 0x000fe200078e0208 */
[----:B------:R-:W4:Y:S04]  /*f71b0*/  LDL.LU R247, [R1+0x15fc] ;  /* 0x0015fc0001f77983 */ /* 0x000f280000300800 */
[----:B------:R-:W4:Y:S01]  /*f71c0*/  LDL.LU R252, [R1+0xdfc] ;  /* 0x000dfc0001fc7983 */ /* 0x000f220000300800 */
[----:B------:R-:W-:-:S03]  /*f71d0*/  ISETP.LT.AND P3, PT, R11, R239, !P4 ;  /* 0x000000ef0b00720c */ /* 0x000fc60006761270 */
[----:B--2---:R1:W-:Y:S01]  /*f71e0*/  @P6 STG.E desc[UR60][R232.64], R197 ;  /* 0x000000c5e8006986 */ /* 0x0043e2000c10193c */
[----:B------:R-:W-:-:S03]  /*f71f0*/  ISETP.LT.AND P6, PT, R13, R234, !P4 ;  /* 0x000000ea0d00720c */ /* 0x000fc600067c1270 */
[----:B---3--:R2:W-:Y:S04]  /*f7200*/  @P2 STG.E desc[UR60][R198.64], R244 ;  /* 0x000000f4c6002986 */ /* 0x0085e8000c10193c */
[----:B------:R-:W3:Y:S01]  /*f7210*/  LDL.LU R234, [R1+0x19fc] ;  /* 0x0019fc0001ea7983 */ /* 0x000ee20000300800 */
[----:B------:R-:W-:-:S03]  /*f7220*/  ISETP.LT.AND P2, PT, R15, R235, !P4 ;  /* 0x000000eb0f00720c */ /* 0x000fc60006741270 */
[----:B------:R-:W4:Y:S01]  /*f7230*/  LDL.LU R246, [R1+0x60c] ;  /* 0x00060c0001f67983 */ /* 0x000f220000300800 */
[----:B------:R-:W-:-:S03]  /*f7240*/  ISETP.LT.AND P4, PT, R17, R236, !P4 ;  /* 0x000000ec1100720c */ /* 0x000fc60006781270 */
[----:B------:R-:W3:Y:S01]  /*f7250*/  LDL.LU R236, [R1+0x1dec] ;  /* 0x001dec0001ec7983 */ /* 0x000ee20000300800 */
[----:B------:R-:W-:Y:S01]  /*f7260*/  IADD3 R0, R0, R14, RZ ;  /* 0x0000000e00007210 */ /* 0x000fe20007ffe0ff */
[----:B------:R-:W-:Y:S01]  /*f7270*/  VIADD R16, R10, 0x108 ;  /* 0x000001080a107836 */ /* 0x000fe20000000000 */
[----:B------:R-:W4:Y:S08]  /*f7280*/  LDC R239, c[0x0][0x228] ;  /* 0x00008a00ffef7b82 */ /* 0x000f300000000800 */
[----:B-1----:R-:W1:Y:S08]  /*f7290*/  LDC R197, c[0x0][0x228] ;  /* 0x00008a00ffc57b82 */ /* 0x002e700000000800 */
[----:B------:R-:W1:Y:S01]  /*f72a0*/  LDC R235, c[0x0][0x228] ;  /* 0x00008a00ffeb7b82 */ /* 0x000e620000000800 */
[----:B------:R-:W-:-:S04]  /*f72b0*/  IMAD.WIDE R232, R0, 0x4, R2 ;  /* 0x0000000400e87825 */ /* 0x000fc800078e0202 */
[----:B--2---:R-:W-:-:S03]  /*f72c0*/  IMAD.WIDE R198, R0, 0x4, R4 ;  /* 0x0000000400c67825 */ /* 0x004fc600078e0204 */
[----:B------:R-:W2:Y:S01]  /*f72d0*/  LDC R244, c[0x0][0x228] ;  /* 0x00008a00fff47b82 */ /* 0x000ea20000000800 */
[----:B---3--:R3:W-:Y:S01]  /*f72e0*/  @P3 STG.E desc[UR60][R232.64], R236 ;  /* 0x000000ece8003986 */ /* 0x0087e2000c10193c */
[----:B------:R-:W-:-:S03]  /*f72f0*/  ISETP.GE.AND P3, PT, R16, R245, PT ;  /* 0x000000f51000720c */ /* 0x000fc60003f66270 */
[----:B------:R-:W2:Y:S04]  /*f7300*/  LDL.LU R245, [R1+0xe0c] ;  /* 0x000e0c0001f57983 */ /* 0x000ea80000300800 */
[----:B------:R1:W-:Y:S01]  /*f7310*/  @P6 STG.E desc[UR60][R198.64], R234 ;  /* 0x000000eac6006986 */ /* 0x0003e2000c10193c */
[----:B----4-:R-:W-:Y:S02]  /*f7320*/  ISETP.LT.AND P6, PT, R11, R238, !P5 ;  /* 0x000000ee0b00720c */ /* 0x010fe40006fc1270 */
[----:B------:R-:W4:Y:S08]  /*f7330*/  LDC R238, c[0x0][0x228] ;  /* 0x00008a00ffee7b82 */ /* 0x000f300000000800 */
[----:B---3--:R-:W3:Y:S01]  /*f7340*/  LDC R236, c[0x0][0x22c] ;  /* 0x00008b00ffec7b82 */ /* 0x008ee20000000800 */
[----:B------:R-:W-:-:S04]  /*f7350*/  IMAD.WIDE R232, R0, 0x4, R6 ;  /* 0x0000000400e87825 */ /* 0x000fc800078e0206 */
[C---:B-1----:R-:W-:Y:S01]  /*f7360*/  IMAD.WIDE R198, R0.reuse, 0x4, R8 ;  /* 0x0000000400c67825 */ /* 0x042fe200078e0208 */
[----:B------:R-:W-:-:S03]  /*f7370*/  IADD3 R0, R0, R14, RZ ;  /* 0x0000000e00007210 */ /* 0x000fc60007ffe0ff */
[----:B------:R-:W-:Y:S01]  /*f7380*/  VIADD R16, R10, 0x109 ;  /* 0x000001090a107836 */ /* 0x000fe20000000000 */
[----:B------:R-:W1:Y:S01]  /*f7390*/  LDC R234, c[0x0][0x228] ;  /* 0x00008a00ffea7b82 */ /* 0x000e620000000800 */
[----:B------:R4:W-:Y:S04]  /*f73a0*/  @P4 STG.E desc[UR60][R232.64], R247 ;  /* 0x000000f7e8004986 */ /* 0x0009e8000c10193c */
[----:B------:R4:W-:Y:S01]  /*f73b0*/  @P2 STG.E desc[UR60][R198.64], R252 ;  /* 0x000000fcc6002986 */ /* 0x0009e2000c10193c */
[----:B------:R-:W-:-:S03]  /*f73c0*/  ISETP.LT.AND P2, PT, R17, R197, !P5 ;  /* 0x000000c51100720c */ /* 0x000fc60006f41270 */
[----:B----4-:R-:W4:Y:S01]  /*f73d0*/  LDL.LU R247, [R1+0x1a00] ;  /* 0x001a000001f77983 */ /* 0x010f220000300800 */
[----:B------:R-:W-:-:S03]  /*f73e0*/  IMAD.WIDE R198, R0, 0x4, R2 ;  /* 0x0000000400c67825 */ /* 0x000fc600078e0202 */
[----:B------:R-:W4:Y:S04]  /*f73f0*/  LDL.LU R252, [R1+0x1600] ;  /* 0x0016000001fc7983 */ /* 0x000f280000300800 */
[----:B------:R-:W3:Y:S04]  /*f7400*/  LDL.LU R197, [R1+0x20c] ;  /* 0x00020c0001c57983 */ /* 0x000ee80000300800 */
[----:B--2---:R2:W-:Y:S01]  /*f7410*/  @P6 STG.E desc[UR60][R198.64], R245 ;  /* 0x000000f5c6006986 */ /* 0x0045e2000c10193c */
[----:B------:R-:W-:-:S03]  /*f7420*/  ISETP.LT.AND P6, PT, R13, R239, !P3 ;  /* 0x000000ef0d00720c */ /* 0x000fc60005fc1270 */
[----:B------:R-:W4:Y:S01]  /*f7430*/  LDL.LU R239, [R1+0xa0c] ;  /* 0x000a0c0001ef7983 */ /* 0x000f220000300800 */
[----:B------:R-:W-:Y:S02]  /*f7440*/  ISETP.LT.AND P4, PT, R13, R237, !P5 ;  /* 0x000000ed0d00720c */ /* 0x000fe40006f81270 */
[----:B------:R-:W-:Y:S01]  /*f7450*/  ISETP.LT.AND P5, PT, R15, R235, !P5 ;  /* 0x000000eb0f00720c */ /* 0x000fe20006fa1270 */
[C---:B------:R-:W-:Y:S01]  /*f7460*/  IMAD.WIDE R232, R0.reuse, 0x4, R4 ;  /* 0x0000000400e87825 */ /* 0x040fe200078e0204 */
[----:B------:R-:W1:Y:S08]  /*f7470*/  LDC R235, c[0x0][0x228] ;  /* 0x00008a00ffeb7b82 */ /* 0x000e700000000800 */
[----:B------:R-:W1:Y:S08]  /*f7480*/  LDC R237, c[0x0][0x228] ;  /* 0x00008a00ffed7b82 */ /* 0x000e700000000800 */
[----:B--2---:R-:W2:Y:S01]  /*f7490*/  LDC R245, c[0x0][0x22c] ;  /* 0x00008b00fff57b82 */ /* 0x004ea20000000800 */
[----:B------:R-:W-:Y:S01]  /*f74a0*/  IMAD.WIDE R198, R0, 0x4, R6 ;  /* 0x0000000400c67825 */ /* 0x000fe200078e0206 */
[----:B------:R3:W-:Y:S01]  /*f74b0*/  @P4 STG.E desc[UR60][R232.64], R246 ;  /* 0x000000f6e8004986 */ /* 0x0007e2000c10193c */
[----:B------:R-:W-:-:S05]  /*f74c0*/  ISETP.LT.AND P4, PT, R11, R244, !P3 ;  /* 0x000000f40b00720c */ /* 0x000fca0005f81270 */
[----:B------:R-:W2:Y:S01]  /*f74d0*/  LDC R244, c[0x0][0x22c] ;  /* 0x00008b00fff47b82 */ /* 0x000ea20000000800 */
[C---:B---3--:R-:W-:Y:S01]  /*f74e0*/  IMAD.WIDE R232, R0.reuse, 0x4, R8 ;  /* 0x0000000400e87825 */ /* 0x048fe200078e0208 */
[----:B------:R-:W-:Y:S01]  /*f74f0*/  IADD3 R0, R0, R14, RZ ;  /* 0x0000000e00007210 */ /* 0x000fe20007ffe0ff */
[----:B------:R-:W3:Y:S04]  /*f7500*/  LDL.LU R246, [R1+0x1200] ;  /* 0x0012000001f67983 */ /* 0x000ee80000300800 */
[----:B----4-:R4:W-:Y:S04]  /*f7510*/  @P2 STG.E desc[UR60][R198.64], R239 ;  /* 0x000000efc6002986 */ /* 0x0109e8000c10193c */
[----:B------:R1:W-:Y:S01]  /*f7520*/  @P5 STG.E desc[UR60][R232.64], R197 ;  /* 0x000000c5e8005986 */ /* 0x0003e2000c10193c */
[----:B------:R-:W-:Y:S01]  /*f7530*/  ISETP.GE.AND P2, PT, R16, R236, PT ;  /* 0x000000ec1000720c */ /* 0x000fe20003f46270 */
[----:B----4-:R-:W-:-:S04]  /*f7540*/  IMAD.WIDE R198, R0, 0x4, R2 ;  /* 0x0000000400c67825 */ /* 0x010fc800078e0202 */
[----:B-1----:R-:W-:Y:S01]  /*f7550*/  IMAD.WIDE R232, R0, 0x4, R4 ;  /* 0x0000000400e87825 */ /* 0x002fe200078e0204 */
[----:B------:R-:W-:-:S03]  /*f7560*/  ISETP.LT.AND P5, PT, R17, R237, !P3 ;  /* 0x000000ed1100720c */ /* 0x000fc60005fa1270 */
[----:B------:R-:W-:Y:S01]  /*f7570*/  VIADD R16, R10, 0x10a ;  /* 0x0000010a0a107836 */ /* 0x000fe20000000000 */
[----:B------:R-:W1:Y:S01]  /*f7580*/  LDC R236, c[0x0][0x228] ;  /* 0x00008a00ffec7b82 */ /* 0x000e620000000800 */
[----:B------:R4:W-:Y:S01]  /*f7590*/  @P4 STG.E desc[UR60][R198.64], R247 ;  /* 0x000000f7c6004986 */ /* 0x0009e2000c10193c */
[----:B------:R-:W-:-:S03]  /*f75a0*/  ISETP.LT.AND P4, PT, R13, R238, !P2 ;  /* 0x000000ee0d00720c */ /* 0x000fc60005781270 */
[----:B------:R2:W-:Y:S01]  /*f75b0*/  @P6 STG.E desc[UR60][R232.64], R252 ;  /* 0x000000fce8006986 */ /* 0x0005e2000c10193c */
[----:B------:R-:W-:Y:S02]  /*f75c0*/  ISETP.LT.AND P6, PT, R11, R235, !P2 ;  /* 0x000000eb0b00720c */ /* 0x000fe400057c1270 */
[----:B------:R-:W1:Y:S08]  /*f75d0*/  LDC R197, c[0x0][0x228] ;  /* 0x00008a00ffc57b82 */ /* 0x000e700000000800 */
[----:B------:R-:W1:Y:S08]  /*f75e0*/  LDC R237, c[0x0][0x228] ;  /* 0x00008a00ffed7b82 */ /* 0x000e700000000800 */
[----:B------:R-:W1:Y:S01]  /*f75f0*/  LDC R239, c[0x0][0x228] ;  /* 0x00008a00ffef7b82 */ /* 0x000e620000000800 */
[----:B----4-:R-:W4:Y:S04]  /*f7600*/  LDL.LU R247, [R1+0xa10] ;  /* 0x000a100001f77983 */ /* 0x010f280000300800 */
[----:B------:R-:W4:Y:S04]  /*f7610*/  LDL.LU R238, [R1+0x610] ;  /* 0x0006100001ee7983 */ /* 0x000f280000300800 */
[----:B--2---:R-:W2:Y:S04]  /*f7620*/  LDL.LU R252, [R1+0x210] ;  /* 0x0002100001fc7983 */ /* 0x004ea80000300800 */
[----:B------:R-:W3:Y:S01]  /*f7630*/  LDL.LU R235, [R1+0x1df0] ;  /* 0x001df00001eb7983 */ /* 0x000ee20000300800 */
[----:B------:R-:W-:Y:S01]  /*f7640*/  IMAD.WIDE R232, R0, 0x4, R6 ;  /* 0x0000000400e87825 */ /* 0x000fe200078e0206 */
[----:B------:R-:W-:-:S03]  /*f7650*/  ISETP.LT.AND P3, PT, R15, R234, !P3 ;  /* 0x000000ea0f00720c */ /* 0x000fc60005f61270 */
[C---:B------:R-:W-:Y:S01]  /*f7660*/  IMAD.WIDE R198, R0.reuse, 0x4, R8 ;  /* 0x0000000400c67825 */ /* 0x040fe200078e0208 */
[----:B------:R-:W-:Y:S01]  /*f7670*/  IADD3 R0, R0, R14, RZ ;  /* 0x0000000e00007210 */ /* 0x000fe20007ffe0ff */
[----:B------:R-:W2:Y:S01]  /*f7680*/  LDC R234, c[0x0][0x228] ;  /* 0x00008a00ffea7b82 */ /* 0x000ea20000000800 */
[----:B---3--:R3:W-:Y:S01]  /*f7690*/  @P5 STG.E desc[UR60][R232.64], R235 ;  /* 0x000000ebe8005986 */ /* 0x0087e2000c10193c */
[----:B------:R-:W-:-:S03]  /*f76a0*/  ISETP.GE.AND P5, PT, R16, R245, PT ;  /* 0x000000f51000720c */ /* 0x000fc60003fa6270 */
[----:B------:R-:W4:Y:S04]  /*f76b0*/  LDL.LU R245, [R1+0xe10] ;  /* 0x000e100001f57983 */ /* 0x000f280000300800 */
[----:B------:R2:W-:Y:S01]  /*f76c0*/  @P3 STG.E desc[UR60][R198.64], R246 ;  /* 0x000000f6c6003986 */ /* 0x0005e2000c10193c */
[----:B-1----:R-:W-:Y:S01]  /*f76d0*/  ISETP.LT.AND P3, PT, R17, R236, !P2 ;  /* 0x000000ec1100720c */ /* 0x002fe20005761270 */
[----:B---3--:R-:W1:Y:S01]  /*f76e0*/  LDC R235, c[0x0][0x228] ;  /* 0x00008a00ffeb7b82 */ /* 0x008e620000000800 */
[----:B--2---:R-:W-:-:S04]  /*f76f0*/  IMAD.WIDE R198, R0, 0x4, R2 ;  /* 0x0000000400c67825 */ /* 0x004fc800078e0202 */
[----:B------:R-:W-:Y:S01]  /*f7700*/  IMAD.WIDE R232, R0, 0x4, R4 ;  /* 0x0000000400e87825 */ /* 0x000fe200078e0204 */
[----:B------:R-:W-:-:S03]  /*f7710*/  ISETP.LT.AND P2, PT, R15, R197, !P2 ;  /* 0x000000c50f00720c */ /* 0x000fc60005741270 */
[----:B------:R-:W-:Y:S01]  /*f7720*/  VIADD R16, R10, 0x10b ;  /* 0x0000010b0a107836 */ /* 0x000fe20000000000 */
[----:B------:R-:W2:Y:S01]  /*f7730*/  LDL.LU R246, [R1+0x1604] ;  /* 0x0016040001f67983 */ /* 0x000ea20000300800 */
[----:B------:R-:W3:Y:S08]  /*f7740*/  LDC R197, c[0x0][0x228] ;  /* 0x00008a00ffc57b82 */ /* 0x000ef00000000800 */
[----:B------:R-:W3:Y:S01]  /*f7750*/  LDC R236, c[0x0][0x228] ;  /* 0x00008a00ffec7b82 */ /* 0x000ee20000000800 */
[----:B----4-:R4:W-:Y:S04]  /*f7760*/  @P6 STG.E desc[UR60][R198.64], R245 ;  /* 0x000000f5c6006986 */ /* 0x0109e8000c10193c */
[----:B------:R1:W-:Y:S01]  /*f7770*/  @P4 STG.E desc[UR60][R232.64], R238 ;  /* 0x000000eee8004986 */ /* 0x0003e2000c10193c */
[----:B----4-:R-:W-:-:S03]  /*f7780*/  IMAD.WIDE R198, R0, 0x4, R6 ;  /* 0x0000000400c67825 */ /* 0x010fc600078e0206 */
[----:B------:R-:W4:Y:S01]  /*f7790*/  LDL.LU R245, [R1+0x1df4] ;  /* 0x001df40001f57983 */ /* 0x000f220000300800 */
[----:B------:R-:W-:Y:S01]  /*f77a0*/  ISETP.LT.AND P6, PT, R13, R237, !P5 ;  /* 0x000000ed0d00720c */ /* 0x000fe20006fc1270 */
[----:B-1----:R-:W-:Y:S01]  /*f77b0*/  IMAD.WIDE R232, R0, 0x4, R8 ;  /* 0x0000000400e87825 */ /* 0x002fe200078e0208 */
[----:B------:R-:W1:Y:S01]  /*f77c0*/  LDC R238, c[0x0][0x22c] ;  /* 0x00008b00ffee7b82 */ /* 0x000e620000000800 */
[----:B------:R3:W-:Y:S01]  /*f77d0*/  @P3 STG.E desc[UR60][R198.64], R247 ;  /* 0x000000f7c6003986 */ /* 0x0007e2000c10193c */
[----:B------:R-:W-:-:S03]  /*f77e0*/  ISETP.GE.AND P3, PT, R16, R244, PT ;  /* 0x000000f41000720c */ /* 0x000fc60003f66270 */
[----:B------:R-:W2:Y:S04]  /*f77f0*/  LDL.LU R16, [R1+0x1a04] ;  /* 0x001a040001107983 */ /* 0x000ea80000300800 */
[----:B------:R3:W-:Y:S01]  /*f7800*/  @P2 STG.E desc[UR60][R232.64], R252 ;  /* 0x000000fce8002986 */ /* 0x0007e2000c10193c */
[----:B------:R-:W-:Y:S02]  /*f7810*/  ISETP.LT.AND P4, PT, R11, R234, !P5 ;  /* 0x000000ea0b00720c */ /* 0x000fe40006f81270 */
[----:B------:R-:W-:Y:S02]  /*f7820*/  ISETP.LT.AND P2, PT, R17, R239, !P5 ;  /* 0x000000ef1100720c */ /* 0x000fe40006f41270 */
[----:B------:R-:W-:Y:S01]  /*f7830*/  ISETP.LT.AND P5, PT, R15, R235, !P5 ;  /* 0x000000eb0f00720c */ /* 0x000fe20006fa1270 */
[----:B------:R-:W1:Y:S01]  /*f7840*/  LDC R234, c[0x0][0x228] ;  /* 0x00008a00ffea7b82 */ /* 0x000e620000000800 */
[----:B------:R-:W-:-:S07]  /*f7850*/  IADD3 R0, R0, R14, RZ ;  /* 0x0000000e00007210 */ /* 0x000fce0007ffe0ff */
[----:B------:R-:W1:Y:S08]  /*f7860*/  LDC R237, c[0x0][0x228] ;  /* 0x00008a00ffed7b82 */ /* 0x000e700000000800 */
[----:B------:R-:W1:Y:S08]  /*f7870*/  LDC R239, c[0x0][0x228] ;  /* 0x00008a00ffef7b82 */ /* 0x000e700000000800 */
[----:B------:R-:W1:Y:S01]  /*f7880*/  LDC R244, c[0x0][0x228] ;  /* 0x00008a00fff47b82 */ /* 0x000e620000000800 */
[----:B---3--:R-:W3:Y:S04]  /*f7890*/  LDL.LU R247, [R1+0xe14] ;  /* 0x000e140001f77983 */ /* 0x008ee80000300800 */
[----:B------:R-:W3:Y:S04]  /*f78a0*/  LDL.LU R252, [R1+0x614] ;  /* 0x0006140001fc7983 */ /* 0x000ee80000300800 */
[----:B------:R-:W3:Y:S01]  /*f78b0*/  LDL.LU R235, [R1+0x1204] ;  /* 0x0012040001eb7983 */ /* 0x000ee20000300800 */
[----:B------:R-:W-:-:S04]  /*f78c0*/  IMAD.WIDE R198, R0, 0x4, R2 ;  /* 0x0000000400c67825 */ /* 0x000fc800078e0202 */
[----:B------:R-:W-:Y:S01]  /*f78d0*/  IMAD.WIDE R232, R0, 0x4, R4 ;  /* 0x0000000400e87825 */ /* 0x000fe200078e0204 */
[----:B--2---:R2:W-:Y:S04]  /*f78e0*/  @P4 STG.E desc[UR60][R198.64], R16 ;  /* 0x00000010c6004986 */ /* 0x0045e8000c10193c */
[----:B------:R1:W-:Y:S01]  /*f78f0*/  @P6 STG.E desc[UR60][R232.64], R246 ;  /* 0x000000f6e8006986 */ /* 0x0003e2000c10193c */
[----:B------:R-:W-:Y:S02]  /*f7900*/  ISETP.LT.AND P6, PT, R11, R197, !P3 ;  /* 0x000000c50b00720c */ /* 0x000fe40005fc1270 */
[----:B------:R-:W-:Y:S01]  /*f7910*/  ISETP.LT.AND P4, PT, R13, R236, !P3 ;  /* 0x000000ec0d00720c */ /* 0x000fe20005f81270 */
[----:B------:R-:W-:Y:S01]  /*f7920*/  VIADD R197, R10, 0x10c ;  /* 0x0000010c0ac57836 */ /* 0x000fe20000000000 */
[----:B------:R-:W3:Y:S01]  /*f7930*/  LDC R236, c[0x0][0x228] ;  /* 0x00008a00ffec7b82 */ /* 0x000ee20000000800 */
[----:B--2---:R-:W-:-:S04]  /*f7940*/  IMAD.WIDE R198, R0, 0x4, R6 ;  /* 0x0000000400c67825 */ /* 0x004fc800078e0206 */
[C---:B-1----:R-:W-:Y:S01]  /*f7950*/  IMAD.WIDE R232, R0.reuse, 0x4, R8 ;  /* 0x0000000400e87825 */ /* 0x042fe200078e0208 */
[----:B------:R-:W-:Y:S02]  /*f7960*/  IADD3 R16, R0, R14, RZ ;  /* 0x0000000e00107210 */ /* 0x000fe40007ffe0ff */
[----:B------:R-:W1:Y:S01]  /*f7970*/  LDC R246, c[0x0][0x22c] ;  /* 0x00008b00fff67b82 */ /* 0x000e620000000800 */
[----:B----4-:R2:W-:Y:S04]  /*f7980*/  @P2 STG.E desc[UR60][R198.64], R245 ;  /* 0x000000f5c6002986 */ /* 0x0105e8000c10193c */
[----:B---3--:R3:W-:Y:S01]  /*f7990*/  @P5 STG.E desc[UR60][R232.64], R235 ;  /* 0x000000ebe8005986 */ /* 0x0087e2000c10193c */
[----:B------:R-:W-:Y:S02]  /*f79a0*/  ISETP.GE.AND P2, PT, R197, R238, PT ;  /* 0x000000eec500720c */ /* 0x000fe40003f46270 */
[----:B------:R-:W-:-:S02]  /*f79b0*/  ISETP.LT.AND P5, PT, R17, R234, !P3 ;  /* 0x000000ea1100720c */ /* 0x000fc40005fa1270 */
[----:B------:R-:W-:Y:S01]  /*f79c0*/  ISETP.LT.AND P3, PT, R15, R237, !P3 ;  /* 0x000000ed0f00720c */ /* 0x000fe20005f61270 */
[----:B------:R-:W4:Y:S04]  /*f79d0*/  LDL.LU R234, [R1+0x1a08] ;  /* 0x001a080001ea7983 */ /* 0x000f280000300800 */
[----:B------:R-:W4:Y:S01]  /*f79e0*/  LDL.LU R237, [R1+0xa14] ;  /* 0x000a140001ed7983 */ /* 0x000f220000300800 */
[----:B--2---:R-:W-:-:S04]  /*f79f0*/  IMAD.WIDE R198, R16, 0x4, R2 ;  /* 0x0000000410c67825 */ /* 0x004fc800078e0202 */
[C---:B---3--:R-:W-:Y:S01]  /*f7a00*/  IMAD.WIDE R232, R16.reuse, 0x4, R4 ;  /* 0x0000000410e87825 */ /* 0x048fe200078e0204 */
[----:B------:R-:W-:Y:S01]  /*f7a10*/  IADD3 R0, R16, R14, RZ ;  /* 0x0000000e10007210 */ /* 0x000fe20007ffe0ff */
[----:B------:R-:W2:Y:S08]  /*f7a20*/  LDC R245, c[0x0][0x228] ;  /* 0x00008a00fff57b82 */ /* 0x000eb00000000800 */
[----:B------:R-:W3:Y:S01]  /*f7a30*/  LDC R235, c[0x0][0x228] ;  /* 0x00008a00ffeb7b82 */ /* 0x000ee20000000800 */
[----:B------:R1:W-:Y:S04]  /*f7a40*/  @P6 STG.E desc[UR60][R198.64], R247 ;  /* 0x000000f7c6006986 */ /* 0x0003e8000c10193c */
[----:B------:R1:W-:Y:S01]  /*f7a50*/  @P4 STG.E desc[UR60][R232.64], R252 ;  /* 0x000000fce8004986 */ /* 0x0003e2000c10193c */
[----:B------:R-:W-:Y:S01]  /*f7a60*/  ISETP.LT.AND P4, PT, R11, R239, !P2 ;  /* 0x000000ef0b00720c */ /* 0x000fe20005781270 */
[----:B------:R-:W-:Y:S01]  /*f7a70*/  VIADD R197, R10, 0x10d ;  /* 0x0000010d0ac57836 */ /* 0x000fe20000000000 */
[----:B------:R-:W3:Y:S01]  /*f7a80*/  LDC R238, c[0x0][0x228] ;  /* 0x00008a00ffee7b82 */ /* 0x000ee20000000800 */
[----:B-1----:R-:W3:Y:S04]  /*f7a90*/  LDL.LU R247, [R1+0x1df8] ;  /* 0x001df80001f77983 */ /* 0x002ee80000300800 */
[----:B------:R-:W3:Y:S04]  /*f7aa0*/  LDL.LU R252, [R1+0x1208] ;  /* 0x0012080001fc7983 */ /* 0x000ee80000300800 */
[----:B------:R-:W3:Y:S01]  /*f7ab0*/  LDL.LU R239, [R1+0x1608] ;  /* 0x0016080001ef7983 */ /* 0x000ee20000300800 */
[----:B------:R-:W-:-:S04]  /*f7ac0*/  IMAD.WIDE R232, R16, 0x4, R6 ;  /* 0x0000000410e87825 */ /* 0x000fc800078e0206 */
[----:B------:R-:W-:Y:S02]  /*f7ad0*/  IMAD.WIDE R198, R16, 0x4, R8 ;  /* 0x0000000410c67825 */ /* 0x000fe400078e0208 */
[----:B------:R-:W2:Y:S01]  /*f7ae0*/  LDL.LU R16, [R1+0x214] ;  /* 0x0002140001107983 */ /* 0x000ea20000300800 */
[----:B------:R-:W-:Y:S02]  /*f7af0*/  ISETP.LT.AND P6, PT, R13, R244, !P2 ;  /* 0x000000f40d00720c */ /* 0x000fe400057c1270 */
[----:B------:R-:W1:Y:S01]  /*f7b00*/  LDC R244, c[0x0][0x22c] ;  /* 0x00008b00fff47b82 */ /* 0x000e620000000800 */
[----:B----4-:R4:W-:Y:S02]  /*f7b10*/  @P5 STG.E desc[UR60][R232.64], R237 ;  /* 0x000000ede8005986 */ /* 0x0109e4000c10193c */
[----:B----4-:R-:W-:-:S05]  /*f7b20*/  IMAD.WIDE R232, R0, 0x4, R2 ;  /* 0x0000000400e87825 */ /* 0x010fca00078e0202 */
[----:B------:R-:W4:Y:S01]  /*f7b30*/  LDC R237, c[0x0][0x228] ;  /* 0x00008a00ffed7b82 */ /* 0x000f220000000800 */
[----:B--2---:R2:W-:Y:S01]  /*f7b40*/  @P3 STG.E desc[UR60][R198.64], R16 ;  /* 0x00000010c6003986 */ /* 0x0045e2000c10193c */
[----:B------:R-:W-:-:S03]  /*f7b50*/  ISETP.LT.AND P3, PT, R17, R245, !P2 ;  /* 0x000000f51100720c */ /* 0x000fc60005761270 */
[----:B------:R1:W-:Y:S04]  /*f7b60*/  @P4 STG.E desc[UR60][R232.64], R234 ;  /* 0x000000eae8004986 */ /* 0x0003e8000c10193c */
[----:B------:R-:W4:Y:S01]  /*f7b70*/  LDL.LU R245, [R1+0xa18] ;  /* 0x000a180001f57983 */ /* 0x000f220000300800 */
[----:B--2---:R-:W-:-:S04]  /*f7b80*/  IMAD.WIDE R198, R0, 0x4, R4 ;  /* 0x0000000400c67825 */ /* 0x004fc800078e0204 */
[----:B------:R-:W-:Y:S01]  /*f7b90*/  VIADD R16, R10, 0x10e ;  /* 0x0000010e0a107836 */ /* 0x000fe20000000000 */
[----:B---3--:R-:W-:Y:S01]  /*f7ba0*/  ISETP.LT.AND P2, PT, R15, R235, !P2 ;  /* 0x000000eb0f00720c */ /* 0x008fe20005741270 */
[C---:B-1----:R-:W-:Y:S01]  /*f7bb0*/  IMAD.WIDE R232, R0.reuse, 0x4, R8 ;  /* 0x0000000400e87825 */ /* 0x042fe200078e0208 */
[----:B------:R-:W-:Y:S01]  /*f7bc0*/  ISETP.GE.AND P5, PT, R197, R246, PT ;  /* 0x000000f6c500720c */ /* 0x000fe20003fa6270 */
[----:B------:R1:W-:Y:S01]  /*f7bd0*/  @P6 STG.E desc[UR60][R198.64], R239 ;  /* 0x000000efc6006986 */ /* 0x0003e2000c10193c */
[----:B------:R-:W2:Y:S08]  /*f7be0*/  LDC R197, c[0x0][0x228] ;  /* 0x00008a00ffc57b82 */ /* 0x000eb00000000800 */
[----:B------:R-:W3:Y:S08]  /*f7bf0*/  LDC R234, c[0x0][0x228] ;  /* 0x00008a00ffea7b82 */ /* 0x000ef00000000800 */
[----:B------:R-:W3:Y:S08]  /*f7c00*/  LDC R235, c[0x0][0x228] ;  /* 0x00008a00ffeb7b82 */ /* 0x000ef00000000800 */
[----:B------:R-:W3:Y:S01]  /*f7c10*/  LDC R246, c[0x0][0x228] ;  /* 0x00008a00fff67b82 */ /* 0x000ee20000000800 */
[C---:B-1----:R-:W-:Y:S01]  /*f7c20*/  IMAD.WIDE R198, R0.reuse, 0x4, R6 ;  /* 0x0000000400c67825 */ /* 0x042fe200078e0206 */
[----:B------:R-:W-:-:S02]  /*f7c30*/  IADD3 R0, R0, R14, RZ ;  /* 0x0000000e00007210 */ /* 0x000fc40007ffe0ff */
[----:B------:R-:W-:Y:S01]  /*f7c40*/  ISETP.LT.AND P4, PT, R13, R236, !P5 ;  /* 0x000000ec0d00720c */ /* 0x000fe20006f81270 */
[----:B------:R-:W3:Y:S04]  /*f7c50*/  LDL.LU R14, [R1+0x618] ;  /* 0x00061800010e7983 */ /* 0x000ee80000300800 */
[----:B------:R1:W-:Y:S01]  /*f7c60*/  @P3 STG.E desc[UR60][R198.64], R247 ;  /* 0x000000f7c6003986 */ /* 0x0003e2000c10193c */
[----:B------:R-:W-:Y:S02]  /*f7c70*/  ISETP.GE.AND P3, PT, R16, R244, PT ;  /* 0x000000f41000720c */ /* 0x000fe40003f66270 */
[----:B------:R-:W-:Y:S01]  /*f7c80*/  ISETP.LT.AND P6, PT, R11, R238, !P5 ;  /* 0x000000ee0b00720c */ /* 0x000fe20006fc1270 */
[----:B------:R-:W3:Y:S08]  /*f7c90*/  LDC R236, c[0x0][0x248] ;  /* 0x00009200ffec7b82 */ /* 0x000ef00000000800 */
[----:B------:R-:W3:Y:S01]  /*f7ca0*/  LDC R239, c[0x0][0x22c] ;  /* 0x00008b00ffef7b82 */ /* 0x000ee20000000800 */
[----:B-1----:R-:W3:Y:S04]  /*f7cb0*/  LDL.LU R247, [R1+0x1a0c] ;  /* 0x001a0c0001f77983 */ /* 0x002ee80000300800 */
[----:B------:R-:W3:Y:S04]  /*f7cc0*/  LDL.LU R16, [R1+0xe18] ;  /* 0x000e180001107983 */ /* 0x000ee80000300800 */
[----:B------:R1:W-:Y:S01]  /*f7cd0*/  @P2 STG.E desc[UR60][R232.64], R252 ;  /* 0x000000fce8002986 */ /* 0x0003e2000c10193c */
[----:B----4-:R-:W-:Y:S01]  /*f7ce0*/  ISETP.LT.AND P2, PT, R17, R237, !P5 ;  /* 0x000000ed1100720c */ /* 0x010fe20006f41270 */
[----:B------:R-:W-:Y:S01]  /*f7cf0*/  IMAD.WIDE R198, R0, 0x4, R2 ;  /* 0x0000000400c67825 */ /* 0x000fe200078e0202 */
[----:B------:R-:W4:Y:S08]  /*f7d00*/  LDC R238, c[0x0][0x228] ;  /* 0x00008a00ffee7b82 */ /* 0x000f300000000800 */
[----:B------:R-:W4:Y:S01]  /*f7d10*/  LDC R244, c[0x0][0x228] ;  /* 0x00008a00fff47b82 */ /* 0x000f220000000800 */
[----:B-1----:R-:W4:Y:S04]  /*f7d20*/  LDL.LU R252, [R1+0x160c] ;  /* 0x00160c0001fc7983 */ /* 0x002f280000300800 */
[----:B------:R-:W4:Y:S01]  /*f7d30*/  LDL.LU R237, [R1+0x218] ;  /* 0x0002180001ed7983 */ /* 0x000f220000300800 */
[----:B--2---:R-:W-:-:S02]  /*f7d40*/  ISETP.LT.AND P5, PT, R15, R197, !P5 ;  /* 0x000000c50f00720c */ /* 0x004fc40006fa1270 */
[----:B------:R-:W1:Y:S01]  /*f7d50*/  LDC R197, c[0x0][0x228] ;  /* 0x00008a00ffc57b82 */ /* 0x000e620000000800 */
[----:B------:R-:W-:Y:S01]  /*f7d60*/  IMAD.WIDE R232, R0, 0x4, R4 ;  /* 0x0000000400e87825 */ /* 0x000fe200078e0204 */
[----:B---3--:R2:W-:Y:S01]  /*f7d70*/  @P6 STG.E desc[UR60][R198.64], R16 ;  /* 0x00000010c6006986 */ /* 0x0085e2000c10193c */
[----:B------:R-:W-:-:S05]  /*f7d80*/  ISETP.LT.AND P6, PT, R13, R234, !P3 ;  /* 0x000000ea0d00720c */ /* 0x000fca0005fc1270 */
[----:B------:R-:W3:Y:S01]  /*f7d90*/  LDC R234, c[0x0][0x248] ;  /* 0x00009200ffea7b82 */ /* 0x000ee20000000800 */
[----:B------:R1:W-:Y:S01]  /*f7da0*/  @P4 STG.E desc[UR60][R232.64], R14 ;  /* 0x0000000ee8004986 */ /* 0x0003e2000c10193c */
[----:B------:R-:W-:-:S06]  /*f7db0*/  ISETP.LT.AND P4, PT, R11, R235, !P3 ;  /* 0x000000eb0b00720c */ /* 0x000fcc0005f81270 */
[----:B------:R-:W3:Y:S01]  /*f7dc0*/  LDC R235, c[0x0][0x228] ;  /* 0x00008a00ffeb7b82 */ /* 0x000ee20000000800 */
[----:B--2---:R-:W-:-:S04]  /*f7dd0*/  IMAD.WIDE R198, R0, 0x4, R6 ;  /* 0x0000000400c67825 */ /* 0x004fc800078e0206 */
[----:B------:R-:W-:Y:S01]  /*f7de0*/  VIADD R16, R10, 0x10f ;  /* 0x0000010f0a107836 */ /* 0x000fe20000000000 */
[C---:B-1----:R-:W-:Y:S01]  /*f7df0*/  IADD3 R14, R0.reuse, R236, RZ ;  /* 0x000000ec000e7210 */ /* 0x042fe20007ffe0ff */
[----:B------:R-:W-:Y:S01]  /*f7e00*/  IMAD.WIDE R232, R0, 0x4, R8 ;  /* 0x0000000400e87825 */ /* 0x000fe200078e0208 */
[----:B------:R1:W-:Y:S02]  /*f7e10*/  @P2 STG.E desc[UR60][R198.64], R245 ;  /* 0x000000f5c6002986 */ /* 0x0003e4000c10193c */
[----:B------:R-:W-:Y:S01]  /*f7e20*/  ISETP.GE.AND P2, PT, R16, R239, PT ;  /* 0x000000ef1000720c */ /* 0x000fe20003f46270 */
[----:B------:R-:W2:Y:S01]  /*f7e30*/  LDC R236, c[0x0][0x228] ;  /* 0x00008a00ffec7b82 */ /* 0x000ea20000000800 */
[----:B----4-:R4:W-:Y:S01]  /*f7e40*/  @P5 STG.E desc[UR60][R232.64], R237 ;  /* 0x000000ede8005986 */ /* 0x0109e2000c10193c */
[----:B------:R-:W-:Y:S02]  /*f7e50*/  ISETP.LT.AND P5, PT, R17, R238, !P3 ;  /* 0x000000ee1100720c */ /* 0x000fe40005fa1270 */
[----:B------:R-:W-:-:S04]  /*f7e60*/  ISETP.LT.AND P3, PT, R15, R244, !P3 ;  /* 0x000000f40f00720c */ /* 0x000fc80005f61270 */
[----:B------:R-:W2:Y:S01]  /*f7e70*/  LDC R238, c[0x0][0x248] ;  /* 0x00009200ffee7b82 */ /* 0x000ea20000000800 */
[C---:B-1----:R-:W-:Y:S01]  /*f7e80*/  IMAD.WIDE R198, R14.reuse, 0x4, R2 ;  /* 0x000000040ec67825 */ /* 0x042fe200078e0202 */
[----:B------:R-:W2:Y:S03]  /*f7e90*/  LDL.LU R244, [R1+0x1dfc] ;  /* 0x001dfc0001f47983 */ /* 0x000ea60000300800 */
[----:B---3--:R-:W-:-:S03]  /*f7ea0*/  IMAD.IADD R0, R14, 0x1, R234 ;  /* 0x000000010e007824 */ /* 0x008fc600078e02ea */
[----:B------:R-:W1:Y:S01]  /*f7eb0*/  LDC R245, c[0x0][0x22c] ;  /* 0x00008b00fff57b82 */ /* 0x000e620000000800 */
[----:B------:R3:W-:Y:S01]  /*f7ec0*/  @P4 STG.E desc[UR60][R198.64], R247 ;  /* 0x000000f7c6004986 */ /* 0x0007e2000c10193c */
[----:B------:R-:W-:-:S06]  /*f7ed0*/  IADD3 R16, R10, 0x110, RZ ;  /* 0x000001100a107810 */ /* 0x000fcc0007ffe0ff */
[----:B----4-:R-:W4:Y:S01]  /*f7ee0*/  LDC R237, c[0x0][0x228] ;  /* 0x00008a00ffed7b82 */ /* 0x010f220000000800 */
[----:B------:R-:W-:Y:S01]  /*f7ef0*/  IMAD.WIDE R232, R14, 0x4, R4 ;  /* 0x000000040ee87825 */ /* 0x000fe200078e0204 */
[----:B------:R-:W-:-:S06]  /*f7f00*/  ISETP.LT.AND P4, PT, R13, R246, !P2 ;  /* 0x000000f60d00720c */ /* 0x000fcc0005781270 */
[----:B------:R-:W4:Y:S01]  /*f7f10*/  LDC R239, c[0x0][0x228] ;  /* 0x00008a00ffef7b82 */ /* 0x000f220000000800 */
[----:B------:R-:W4:Y:S04]  /*f7f20*/  LDL.LU R246, [R1+0xa1c] ;  /* 0x000a1c0001f67983 */ /* 0x000f280000300800 */
[----:B------:R3:W-:Y:S01]  /*f7f30*/  @P6 STG.E desc[UR60][R232.64], R252 ;  /* 0x000000fce8006986 */ /* 0x0007e2000c10193c */
[----:B------:R-:W-:Y:S02]  /*f7f40*/  ISETP.LT.AND P6, PT, R11, R197, !P2 ;  /* 0x000000c50b00720c */ /* 0x000fe400057c1270 */
[----:B---3--:R-:W3:Y:S01]  /*f7f50*/  LDC R247, c[0x0][0x22c] ;  /* 0x00008b00fff77b82 */ /* 0x008ee20000000800 */
[C---:B------:R-:W-:Y:S01]  /*f7f60*/  IMAD.WIDE R198, R14.reuse, 0x4, R8 ;  /* 0x000000040ec67825 */ /* 0x040fe200078e0208 */
[----:B------:R-:W3:Y:S04]  /*f7f70*/  LDL.LU R252, [R1+0x21c] ;  /* 0x00021c0001fc7983 */ /* 0x000ee80000300800 */
[----:B------:R-:W4:Y:S04]  /*f7f80*/  LDL.LU R197, [R1+0xe1c] ;  /* 0x000e1c0001c57983 */ /* 0x000f280000300800 */
[----:B------:R-:W3:Y:S01]  /*f7f90*/  LDL.LU R234, [R1+0x120c] ;  /* 0x00120c0001ea7983 */ /* 0x000ee20000300800 */
[----:B------:R-:W-:-:S03]  /*f7fa0*/  IMAD.WIDE R232, R14, 0x4, R6 ;  /* 0x000000040ee87825 */ /* 0x000fc600078e0206 */
[----:B------:R-:W4:Y:S04]  /*f7fb0*/  LDL.LU R14, [R1+0x61c] ;  /* 0x00061c00010e7983 */ /* 0x000f280000300800 */
[----:B--2---:R2:W-:Y:S01]  /*f7fc0*/  @P5 STG.E desc[UR60][R232.64], R244 ;  /* 0x000000f4e8005986 */ /* 0x0045e2000c10193c */
[----:B-1----:R-:W-:Y:S01]  /*f7fd0*/  ISETP.GE.AND P5, PT, R16, R245, PT ;  /* 0x000000f51000720c */ /* 0x002fe20003fa6270 */
[----:B--2---:R-:W-:Y:S01]  /*f7fe0*/  IMAD.WIDE R232, R0, 0x4, R2 ;  /* 0x0000000400e87825 */ /* 0x004fe200078e0202 */
[----:B------:R-:W1:Y:S01]  /*f7ff0*/  LDC R244, c[0x0][0x228] ;  /* 0x00008a00fff47b82 */ /* 0x000e620000000800 */
[----:B---3--:R2:W-:Y:S04]  /*f8000*/  @P3 STG.E desc[UR60][R198.64], R234 ;  /* 0x000000eac6003986 */ /* 0x0085e8000c10193c */
[----:B----4-:R3:W-:Y:S01]  /*f8010*/  @P6 STG.E desc[UR60][R232.64], R197 ;  /* 0x000000c5e8006986 */ /* 0x0107e2000c10193c */
[----:B------:R-:W-:-:S02]  /*f8020*/  VIADD R16, R10, 0x111 ;  /* 0x000001110a107836 */ /* 0x000fc40000000000 */
[----:B------:R-:W4:Y:S01]  /*f8030*/  LDC R245, c[0x0][0x228] ;  /* 0x00008a00fff57b82 */ /* 0x000f220000000800 */
[----:B--2---:R-:W-:-:S04]  /*f8040*/  IMAD.WIDE R198, R0, 0x4, R4 ;  /* 0x0000000400c67825 */ /* 0x004fc800078e0204 */
[----:B---3--:R-:W-:Y:S01]  /*f8050*/  IMAD.WIDE R232, R0, 0x4, R8 ;  /* 0x0000000400e87825 */ /* 0x008fe200078e0208 */
[----:B------:R-:W-:Y:S02]  /*f8060*/  ISETP.LT.AND P3, PT, R17, R235, !P2 ;  /* 0x000000eb1100720c */ /* 0x000fe40005761270 */
[----:B------:R-:W2:Y:S08]  /*f8070*/  LDC R234, c[0x0][0x228] ;  /* 0x00008a00ffea7b82 */ /* 0x000eb00000000800 */
[----:B------:R-:W3:Y:S01]  /*f8080*/  LDC R197, c[0x0][0x228] ;  /* 0x00008a00ffc57b82 */ /* 0x000ee20000000800 */
[----:B------:R1:W-:Y:S01]  /*f8090*/  @P4 STG.E desc[UR60][R198.64], R14 ;  /* 0x0000000ec6004986 */ /* 0x0003e2000c10193c */
[----:B------:R-:W-:-:S03]  /*f80a0*/  ISETP.LT.AND P4, PT, R11, R236, !P5 ;  /* 0x000000ec0b00720c */ /* 0x000fc60006f81270 */
[----:B------:R-:W4:Y:S01]  /*f80b0*/  LDL.LU R236, [R1+0x1610] ;  /* 0x0016100001ec7983 */ /* 0x000f220000300800 */
[----:B------:R-:W-:Y:S02]  /*f80c0*/  ISETP.LT.AND P6, PT, R13, R239, !P5 ;  /* 0x000000ef0d00720c */ /* 0x000fe40006fc1270 */
[----:B------:R-:W-:Y:S02]  /*f80d0*/  ISETP.LT.AND P2, PT, R15, R237, !P2 ;  /* 0x000000ed0f00720c */ /* 0x000fe40005741270 */
[----:B------:R-:W3:Y:S01]  /*f80e0*/  LDC R237, c[0x0][0x228] ;  /* 0x00008a00ffed7b82 */ /* 0x000ee20000000800 */
[----:B-1----:R-:W-:-:S07]  /*f80f0*/  IMAD.WIDE R198, R0, 0x4, R6 ;  /* 0x0000000400c67825 */ /* 0x002fce00078e0206 */
[----:B------:R-:W1:Y:S08]  /*f8100*/  LDC R235, c[0x0][0x248] ;  /* 0x00009200ffeb7b82 */ /* 0x000e700000000800 */
[----:B------:R-:W1:Y:S01]  /*f8110*/  LDC R239, c[0x0][0x228] ;  /* 0x00008a00ffef7b82 */ /* 0x000e620000000800 */
[----:B------:R-:W-:Y:S02]  /*f8120*/  IADD3 R14, R0, R238, RZ ;  /* 0x000000ee000e7210 */ /* 0x000fe40007ffe0ff */
[----:B------:R-:W3:Y:S04]  /*f8130*/  LDL.LU R238, [R1+0x1e50] ;  /* 0x001e500001ee7983 */ /* 0x000ee80000300800 */
[----:B------:R-:W4:Y:S04]  /*f8140*/  LDL.LU R0, [R1+0x1a10] ;  /* 0x001a100001007983 */ /* 0x000f280000300800 */
[----:B------:R2:W-:Y:S04]  /*f8150*/  @P3 STG.E desc[UR60][R198.64], R246 ;  /* 0x000000f6c6003986 */ /* 0x0005e8000c10193c */
[----:B------:R2:W-:Y:S01]  /*f8160*/  @P2 STG.E desc[UR60][R232.64], R252 ;  /* 0x000000fce8002986 */ /* 0x0005e2000c10193c */
[----:B------:R-:W-:-:S02]  /*f8170*/  ISETP.GE.AND P3, PT, R16, R247, PT ;  /* 0x000000f71000720c */ /* 0x000fc40003f66270 */
[----:B------:R-:W-:Y:S01]  /*f8180*/  ISETP.LT.AND P2, PT, R17, R244, !P5 ;  /* 0x000000f41100720c */ /* 0x000fe20006f41270 */
[----:B--2---:R-:W-:-:S04]  /*f8190*/  IMAD.WIDE R198, R14, 0x4, R2 ;  /* 0x000000040ec67825 */ /* 0x004fc800078e0202 */
[----:B------:R-:W-:Y:S01]  /*f81a0*/  IMAD.WIDE R232, R14, 0x4, R4 ;  /* 0x000000040ee87825 */ /* 0x000fe200078e0204 */
[----:B------:R-:W2:Y:S01]  /*f81b0*/  LDL.LU R252, [R1+0x620] ;  /* 0x0006200001fc7983 */ /* 0x000ea20000300800 */
[----:B------:R-:W-:-:S03]  /*f81c0*/  ISETP.LT.AND P5, PT, R15, R234, !P5 ;  /* 0x000000ea0f00720c */ /* 0x000fc60006fa1270 */
[----:B------:R-:W2:Y:S01]  /*f81d0*/  LDL.LU R234, [R1+0xe20] ;  /* 0x000e200001ea7983 */ /* 0x000ea20000300800 */
[----:B------:R-:W1:Y:S01]  /*f81e0*/  LDC R246, c[0x0][0x22c] ;  /* 0x00008b00fff67b82 */ /* 0x000e620000000800 */
[----:B------:R-:W-:-:S07]  /*f81f0*/  IADD3 R16, R10, 0x112, RZ ;  /* 0x000001120a107810 */ /* 0x000fce0007ffe0ff */
[----:B------:R-:W2:Y:S08]  /*f8200*/  LDC R244, c[0x0][0x228] ;  /* 0x00008a00fff47b82 */ /* 0x000eb00000000800 */
[----:B------:R-:W2:Y:S01]  /*f8210*/  LDC R247, c[0x0][0x22c] ;  /* 0x00008b00fff77b82 */ /* 0x000ea20000000800 */
[----:B----4-:R-:W-:Y:S04]  /*f8220*/  @P4 STG.E desc[UR60][R198.64], R0 ;  /* 0x00000000c6004986 */ /* 0x010fe8000c10193c */
[----:B------:R4:W-:Y:S01]  /*f8230*/  @P6 STG.E desc[UR60][R232.64], R236 ;  /* 0x000000ece8006986 */ /* 0x0009e2000c10193c */
[----:B---3--:R-:W-:-:S03]  /*f8240*/  ISETP.LT.AND P6, PT, R13, R237, !P3 ;  /* 0x000000ed0d00720c */ /* 0x008fc60005fc1270 */
[----:B------:R-:W3:Y:S01]  /*f8250*/  LDL.LU R237, [R1+0x1210] ;  /* 0x0012100001ed7983 */ /* 0x000ee20000300800 */
[----:B------:R-:W-:Y:S02]  /*f8260*/  ISETP.LT.AND P4, PT, R11, R197, !P3 ;  /* 0x000000c50b00720c */ /* 0x000fe40005f81270 */
[----:B------:R-:W2:Y:S08]  /*f8270*/  LDC R197, c[0x0][0x228] ;  /* 0x00008a00ffc57b82 */ /* 0x000eb00000000800 */
[----:B----4-:R-:W4:Y:S01]  /*f8280*/  LDC R236, c[0x0][0x248] ;  /* 0x00009200ffec7b82 */ /* 0x010f220000000800 */
[----:B------:R-:W-:-:S04]  /*f8290*/  IMAD.WIDE R198, R14, 0x4, R6 ;  /* 0x000000040ec67825 */ /* 0x000fc800078e0206 */
[C---:B-1----:R-:W-:Y:S02]  /*f82a0*/  IMAD.IADD R0, R14.reuse, 0x1, R235 ;  /* 0x000000010e007824 */ /* 0x042fe400078e02eb */
[----:B------:R-:W-:Y:S01]  /*f82b0*/  IMAD.WIDE R232, R14, 0x4, R8 ;  /* 0x000000040ee87825 */ /* 0x000fe200078e0208 */
[----:B------:R-:W1:Y:S01]  /*f82c0*/  LDC R235, c[0x0][0x228] ;  /* 0x00008a00ffeb7b82 */ /* 0x000e620000000800 */
[----:B------:R2:W-:Y:S01]  /*f82d0*/  @P2 STG.E desc[UR60][R198.64], R238 ;  /* 0x000000eec6002986 */ /* 0x0005e2000c10193c */
[----:B------:R-:W-:-:S03]  /*f82e0*/  ISETP.GE.AND P2, PT, R16, R246, PT ;  /* 0x000000f61000720c */ /* 0x000fc60003f46270 */
[----:B------:R-:W3:Y:S01]  /*f82f0*/  LDL.LU R246, [R1+0xa20] ;  /* 0x000a200001f67983 */ /* 0x000ee20000300800 */
[----:B--2---:R-:W-:-:S04]  /*f8300*/  IMAD.WIDE R198, R0, 0x4, R2 ;  /* 0x0000000400c67825 */ /* 0x004fc800078e0202 */
[----:B----4-:R-:W-:Y:S01]  /*f8310*/  IMAD.IADD R14, R0, 0x1, R236 ;  /* 0x00000001000e7824 */ /* 0x010fe200078e02ec */
[----:B------:R-:W2:Y:S01]  /*f8320*/  LDC R238, c[0x0][0x228] ;  /* 0x00008a00ffee7b82 */ /* 0x000ea20000000800 */
[----:B---3--:R3:W-:Y:S04]  /*f8330*/  @P5 STG.E desc[UR60][R232.64], R237 ;  /* 0x000000ede8005986 */ /* 0x0087e8000c10193c */
[----:B------:R4:W-:Y:S01]  /*f8340*/  @P4 STG.E desc[UR60][R198.64], R234 ;  /* 0x000000eac6004986 */ /* 0x0009e2000c10193c */
[----:B------:R-:W-:-:S03]  /*f8350*/  ISETP.LT.AND P4, PT, R13, R245, !P2 ;  /* 0x000000f50d00720c */ /* 0x000fc60005781270 */
[----:B------:R-:W2:Y:S01]  /*f8360*/  LDL.LU R245, [R1+0x1e54] ;  /* 0x001e540001f57983 */ /* 0x000ea20000300800 */
[----:B------:R-:W-:Y:S01]  /*f8370*/  IADD3 R16, R10, 0x113, RZ ;  /* 0x000001130a107810 */ /* 0x000fe20007ffe0ff */
[----:B---3--:R-:W3:Y:S01]  /*f8380*/  LDC R237, c[0x0][0x248] ;  /* 0x00009200ffed7b82 */ /* 0x008ee20000000800 */
[----:B----4-:R-:W-:-:S04]  /*f8390*/  IMAD.WIDE R198, R0, 0x4, R4 ;  /* 0x0000000400c67825 */ /* 0x010fc800078e0204 */
[----:B------:R-:W-:Y:S01]  /*f83a0*/  IMAD.WIDE R232, R0, 0x4, R8 ;  /* 0x0000000400e87825 */ /* 0x000fe200078e0208 */
[----:B------:R-:W-:Y:S02]  /*f83b0*/  ISETP.LT.AND P5, PT, R17, R239, !P3 ;  /* 0x000000ef1100720c */ /* 0x000fe40005fa1270 */
[----:B------:R-:W4:Y:S01]  /*f83c0*/  LDC R234, c[0x0][0x228] ;  /* 0x00008a00ffea7b82 */ /* 0x000f220000000800 */
[----:B------:R1:W-:Y:S01]  /*f83d0*/  @P6 STG.E desc[UR60][R198.64], R252 ;  /* 0x000000fcc6006986 */ /* 0x0003e2000c10193c */
[----:B------:R-:W-:-:S06]  /*f83e0*/  ISETP.LT.AND P6, PT, R11, R197, !P2 ;  /* 0x000000c50b00720c */ /* 0x000fcc00057c1270 */
[----:B------:R-:W3:Y:S01]  /*f83f0*/  LDC R239, c[0x0][0x228] ;  /* 0x00008a00ffef7b82 */ /* 0x000ee20000000800 */
[----:B-1----:R-:W3:Y:S04]  /*f8400*/  LDL.LU R252, [R1+0x1214] ;  /* 0x0012140001fc7983 */ /* 0x002ee80000300800 */
[----:B------:R-:W4:Y:S01]  /*f8410*/  LDL.LU R197, [R1+0x1a14] ;  /* 0x001a140001c57983 */ /* 0x000f220000300800 */
[----:B------:R-:W-:-:S03]  /*f8420*/  IMAD.WIDE R198, R0, 0x4, R6 ;  /* 0x0000000400c67825 */ /* 0x000fc600078e0206 */
[----:B------:R-:W3:Y:S04]  /*f8430*/  LDL.LU R236, [R1+0x1614] ;  /* 0x0016140001ec7983 */ /* 0x000ee80000300800 */
[----:B------:R-:W2:Y:S01]  /*f8440*/  LDL.LU R0, [R1+0x220] ;  /* 0x0002200001007983 */ /* 0x000ea20000300800 */
[----:B------:R-:W-:-:S03]  /*f8450*/  ISETP.LT.AND P3, PT, R15, R244, !P3 ;  /* 0x000000f40f00720c */ /* 0x000fc60005f61270 */
[----:B------:R1:W-:Y:S01]  /*f8460*/  @P5 STG.E desc[UR60][R198.64], R246 ;  /* 0x000000f6c6005986 */ /* 0x0003e2000c10193c */
[----:B------:R-:W-:-:S03]  /*f8470*/  ISETP.GE.AND P5, PT, R16, R247, PT ;  /* 0x000000f71000720c */ /* 0x000fc60003fa6270 */
[----:B------:R-:W3:Y:S01]  /*f8480*/  LDL.LU R247, [R1+0x624] ;  /* 0x0006240001f77983 */ /* 0x000ee20000300800 */
[----:B------:R-:W3:Y:S01]  /*f8490*/  LDC R244, c[0x0][0x22c] ;  /* 0x00008b00fff47b82 */ /* 0x000ee20000000800 */
[----:B-1----:R-:W-:-:S07]  /*f84a0*/  IMAD.WIDE R198, R14, 0x4, R2 ;  /* 0x000000040ec67825 */ /* 0x002fce00078e0202 */
[----:B------:R-:W1:Y:S01]  /*f84b0*/  LDC R246, c[0x0][0x228] ;  /* 0x00008a00fff67b82 */ /* 0x000e620000000800 */
[----:B--2---:R-:W-:Y:S01]  /*f84c0*/  @P3 STG.E desc[UR60][R232.64], R0 ;  /* 0x00000000e8003986 */ /* 0x004fe2000c10193c */
[----:B------:R-:W-:Y:S02]  /*f84d0*/  ISETP.LT.AND P3, PT, R17, R238, !P2 ;  /* 0x000000ee1100720c */ /* 0x000fe40005761270 */
[----:B------:R-:W-:Y:S01]  /*f84e0*/  ISETP.LT.AND P2, PT, R15, R235, !P2 ;  /* 0x000000eb0f00720c */ /* 0x000fe20005741270 */
[----:B----4-:R2:W-:Y:S04]  /*f84f0*/  @P6 STG.E desc[UR60][R198.64], R197 ;  /* 0x000000c5c6006986 */ /* 0x0105e8000c10193c */
[----:B------:R-:W4:Y:S01]  /*f8500*/  LDL.LU R235, [R1+0xe24] ;  /* 0x000e240001eb7983 */ /* 0x000f220000300800 */
[----:B------:R-:W1:Y:S01]  /*f8510*/  LDC R238, c[0x0][0x228] ;  /* 0x00008a00ffee7b82 */ /* 0x000e620000000800 */
[----:B------:R-:W-:-:S07]  /*f8520*/  ISETP.LT.AND P6, PT, R13, R234, !P5 ;  /* 0x000000ea0d00720c */ /* 0x000fce0006fc1270 */
[----:B------:R-:W4:Y:S01]  /*f8530*/  LDC R234, c[0x0][0x228] ;  /* 0x00008a00ffea7b82 */ /* 0x000f220000000800 */
[C---:B--2---:R-:W-:Y:S01]  /*f8540*/  IMAD.WIDE R198, R14.reuse, 0x4, R4 ;  /* 0x000000040ec67825 */ /* 0x044fe200078e0204 */
[----:B---3--:R-:W-:-:S03]  /*f8550*/  IADD3 R0, R14, R237, RZ ;  /* 0x000000ed0e007210 */ /* 0x008fc60007ffe0ff */
[----:B------:R-:W-:-:S03]  /*f8560*/  VIADD R16, R10, 0x114 ;  /* 0x000001140a107836 */ /* 0x000fc60000000000 */
[----:B------:R-:W2:Y:S08]  /*f8570*/  LDC R197, c[0x0][0x228] ;  /* 0x00008a00ffc57b82 */ /* 0x000eb00000000800 */
[----:B------:R-:W3:Y:S01]  /*f8580*/  LDC R237, c[0x0][0x22c] ;  /* 0x00008b00ffed7b82 */ /* 0x000ee20000000800 */
[----:B------:R1:W-:Y:S01]  /*f8590*/  @P4 STG.E desc[UR60][R198.64], R236 ;  /* 0x000000ecc6004986 */ /* 0x0003e2000c10193c */
[----:B------:R-:W-:Y:S01]  /*f85a0*/  ISETP.LT.AND P4, PT, R11, R239, !P5 ;  /* 0x000000ef0b00720c */ /* 0x000fe20006f81270 */
[----:B------:R-:W-:-:S05]  /*f85b0*/  IMAD.WIDE R232, R0, 0x4, R2 ;  /* 0x0000000400e87825 */ /* 0x000fca00078e0202 */
[----:B------:R-:W3:Y:S01]  /*f85c0*/  LDC R239, c[0x0][0x248] ;  /* 0x00009200ffef7b82 */ /* 0x000ee20000000800 */
[----:B-1----:R-:W-:-:S07]  /*f85d0*/  IMAD.WIDE R198, R14, 0x4, R6 ;  /* 0x000000040ec67825 */ /* 0x002fce00078e0206 */
[----:B------:R-:W1:Y:S01]  /*f85e0*/  LDC R236, c[0x0][0x248] ;  /* 0x00009200ffec7b82 */ /* 0x000e620000000800 */
[----:B------:R2:W-:Y:S01]  /*f85f0*/  @P3 STG.E desc[UR60][R198.64], R245 ;  /* 0x000000f5c6003986 */ /* 0x0005e2000c10193c */
[----:B------:R-:W-:-:S06]  /*f8600*/  ISETP.GE.AND P3, PT, R16, R244, PT ;  /* 0x000000f41000720c */ /* 0x000fcc0003f66270 */
[----:B------:R-:W3:Y:S01]  /*f8610*/  LDC R244, c[0x0][0x228] ;  /* 0x00008a00fff47b82 */ /* 0x000ee20000000800 */
[----:B--2---:R-:W-:-:S07]  /*f8620*/  IMAD.WIDE R198, R14, 0x4, R8 ;  /* 0x000000040ec67825 */ /* 0x004fce00078e0208 */
[----:B------:R-:W2:Y:S01]  /*f8630*/  LDC R245, c[0x0][0x228] ;  /* 0x00008a00fff57b82 */ /* 0x000ea20000000800 */
[----:B------:R1:W-:Y:S01]  /*f8640*/  @P2 STG.E desc[UR60][R198.64], R252 ;  /* 0x000000fcc6002986 */ /* 0x0003e2000c10193c */
[----:B------:R-:W-:Y:S02]  /*f8650*/  ISETP.LT.AND P2, PT, R17, R246, !P5 ;  /* 0x000000f61100720c */ /* 0x000fe40006f41270 */
[----:B------:R-:W-:Y:S01]  /*f8660*/  ISETP.LT.AND P5, PT, R15, R238, !P5 ;  /* 0x000000ee0f00720c */ /* 0x000fe20006fa1270 */
[----:B-1----:R-:W-:Y:S01]  /*f8670*/  IMAD.WIDE R198, R0, 0x4, R4 ;  /* 0x0000000400c67825 */ /* 0x002fe200078e0204 */
[----:B------:R-:W2:Y:S04]  /*f8680*/  LDL.LU R252, [R1+0x1618] ;  /* 0x0016180001fc7983 */ /* 0x000ea80000300800 */
[----:B------:R-:W2:Y:S04]  /*f8690*/  LDL.LU R246, [R1+0x1a18] ;  /* 0x001a180001f67983 */ /* 0x000ea80000300800 */
[----:B------:R-:W2:Y:S04]  /*f86a0*/  LDL.LU R238, [R1+0xa24] ;  /* 0x000a240001ee7983 */ /* 0x000ea80000300800 */
[----:B----4-:R1:W-:Y:S04]  /*f86b0*/  @P4 STG.E desc[UR60][R232.64], R235 ;  /* 0x000000ebe8004986 */ /* 0x0103e8000c10193c */
[----:B------:R4:W-:Y:S01]  /*f86c0*/  @P6 STG.E desc[UR60][R198.64], R247 ;  /* 0x000000f7c6006986 */ /* 0x0009e2000c10193c */
[----:B------:R-:W-:-:S03]  /*f86d0*/  ISETP.LT.AND P6, PT, R11, R234, !P3 ;  /* 0x000000ea0b00720c */ /* 0x000fc60005fc1270 */
[----:B------:R-:W2:Y:S01]  /*f86e0*/  LDL.LU R234, [R1+0x224] ;  /* 0x0002240001ea7983 */ /* 0x000ea20000300800 */
[----:B------:R-:W-:Y:S02]  /*f86f0*/  ISETP.LT.AND P4, PT, R13, R197, !P3 ;  /* 0x000000c50d00720c */ /* 0x000fe40005f81270 */
[----:B------:R-:W2:Y:S01]  /*f8700*/  LDC R197, c[0x0][0x228] ;  /* 0x00008a00ffc57b82 */ /* 0x000ea20000000800 */
[----:B------:R-:W-:Y:S01]  /*f8710*/  IADD3 R14, R0, R236, RZ ;  /* 0x000000ec000e7210 */ /* 0x000fe20007ffe0ff */
[----:B------:R-:W-:-:S06]  /*f8720*/  VIADD R16, R10, 0x115 ;  /* 0x000001150a107836 */ /* 0x000fcc0000000000 */
[----:B-1----:R-:W1:Y:S08]  /*f8730*/  LDC R235, c[0x0][0x228] ;  /* 0x00008a00ffeb7b82 */ /* 0x002e700000000800 */
[----:B------:R-:W1:Y:S01]  /*f8740*/  LDC R236, c[0x0][0x228] ;  /* 0x00008a00ffec7b82 */ /* 0x000e620000000800 */
[----:B----4-:R-:W-:-:S04]  /*f8750*/  IMAD.WIDE R198, R0, 0x4, R6 ;  /* 0x0000000400c67825 */ /* 0x010fc800078e0206 */
[----:B------:R-:W-:Y:S01]  /*f8760*/  IMAD.WIDE R232, R0, 0x4, R8 ;  /* 0x0000000400e87825 */ /* 0x000fe200078e0208 */
[----:B---3--:R-:W-:Y:S02]  /*f8770*/  IADD3 R0, R14, R239, RZ ;  /* 0x000000ef0e007210 */ /* 0x008fe40007ffe0ff */
[----:B------:R-:W3:Y:S08]  /*f8780*/  LDC R247, c[0x0][0x22c] ;  /* 0x00008b00fff77b82 */ /* 0x000ef00000000800 */
[----:B------:R-:W4:Y:S01]  /*f8790*/  LDC R239, c[0x0][0x228] ;  /* 0x00008a00ffef7b82 */ /* 0x000f220000000800 */
[----:B--2---:R2:W-:Y:S01]  /*f87a0*/  @P2 STG.E desc[UR60][R198.64], R238 ;  /* 0x000000eec6002986 */ /* 0x0045e2000c10193c */
[----:B------:R-:W-:-:S03]  /*f87b0*/  ISETP.GE.AND P2, PT, R16, R237, PT ;  /* 0x000000ed1000720c */ /* 0x000fc60003f46270 */
[----:B------:R-:W3:Y:S01]  /*f87c0*/  LDL.LU R237, [R1+0x1e58] ;  /* 0x001e580001ed7983 */ /* 0x000ee20000300800 */
[----:B--2---:R-:W-:Y:S02]  /*f87d0*/  IMAD.WIDE R198, R14, 0x4, R2 ;  /* 0x000000040ec67825 */ /* 0x004fe400078e0202 */
[----:B------:R-:W2:Y:S01]  /*f87e0*/  LDC R238, c[0x0][0x228] ;  /* 0x00008a00ffee7b82 */ /* 0x000ea20000000800 */
[----:B------:R1:W-:Y:S01]  /*f87f0*/  @P5 STG.E desc[UR60][R232.64], R234 ;  /* 0x000000eae8005986 */ /* 0x0003e2000c10193c */
[----:B------:R-:W-:Y:S02]  /*f8800*/  ISETP.LT.AND P5, PT, R15, R245, !P3 ;  /* 0x000000f50f00720c */ /* 0x000fe40005fa1270 */
[----:B------:R-:W-:Y:S01]  /*f8810*/  ISETP.LT.AND P3, PT, R17, R244, !P3 ;  /* 0x000000f41100720c */ /* 0x000fe20005f61270 */
[----:B------:R4:W-:Y:S04]  /*f8820*/  @P6 STG.E desc[UR60][R198.64], R246 ;  /* 0x000000f6c6006986 */ /* 0x0009e8000c10193c */
[----:B------:R-:W2:Y:S01]  /*f8830*/  LDL.LU R244, [R1+0x1218] ;  /* 0x0012180001f47983 */ /* 0x000ea20000300800 */
[----:B------:R-:W-:Y:S01]  /*f8840*/  VIADD R16, R10, 0x116 ;  /* 0x000001160a107836 */ /* 0x000fe20000000000 */
[----:B------:R-:W2:Y:S08]  /*f8850*/  LDC R245, c[0x0][0x228] ;  /* 0x00008a00fff57b82 */ /* 0x000eb00000000800 */
[----:B-1----:R-:W1:Y:S01]  /*f8860*/  LDC R234, c[0x0][0x228] ;  /* 0x00008a00ffea7b82 */ /* 0x002e620000000800 */
[----:B------:R-:W-:-:S04]  /*f8870*/  IMAD.WIDE R232, R14, 0x4, R4 ;  /* 0x000000040ee87825 */ /* 0x000fc800078e0204 */
[----:B----4-:R-:W-:-:S03]  /*f8880*/  IMAD.WIDE R198, R14, 0x4, R6 ;  /* 0x000000040ec67825 */ /* 0x010fc600078e0206 */
[----:B------:R-:W4:Y:S01]  /*f8890*/  LDC R246, c[0x0][0x22c] ;  /* 0x00008b00fff67b82 */ /* 0x000f220000000800 */
[----:B------:R1:W-:Y:S01]  /*f88a0*/  @P4 STG.E desc[UR60][R232.64], R252 ;  /* 0x000000fce8004986 */ /* 0x0003e2000c10193c */
[----:B------:R-:W-:-:S03]  /*f88b0*/  ISETP.LT.AND P4, PT, R11, R197, !P2 ;  /* 0x000000c50b00720c */ /* 0x000fc60005781270 */
[----:B-1----:R-:W4:Y:S04]  /*f88c0*/  LDL.LU R252, [R1+0x228] ;  /* 0x0002280001fc7983 */ /* 0x002f280000300800 */
[----:B------:R-:W4:Y:S01]  /*f88d0*/  LDL.LU R197, [R1+0xe28] ;  /* 0x000e280001c57983 */ /* 0x000f220000300800 */
[----:B------:R-:W-:-:S03]  /*f88e0*/  IMAD.WIDE R232, R14, 0x4, R8 ;  /* 0x000000040ee87825 */ /* 0x000fc600078e0208 */
[----:B------:R-:W4:Y:S01]  /*f88f0*/  LDL.LU R14, [R1+0x628] ;  /* 0x00062800010e7983 */ /* 0x000f220000300800 */
[----:B------:R-:W-:Y:S02]  /*f8900*/  ISETP.LT.AND P6, PT, R13, R235, !P2 ;  /* 0x000000eb0d00720c */ /* 0x000fe400057c1270 */
[----:B------:R-:W1:Y:S01]  /*f8910*/  LDC R235, c[0x0][0x248] ;  /* 0x00009200ffeb7b82 */ /* 0x000e620000000800 */
[----:B---3--:R3:W-:Y:S01]  /*f8920*/  @P3 STG.E desc[UR60][R198.64], R237 ;  /* 0x000000edc6003986 */ /* 0x0087e2000c10193c */
[----:B------:R-:W-:Y:S01]  /*f8930*/  ISETP.GE.AND P3, PT, R16, R247, PT ;  /* 0x000000f71000720c */ /* 0x000fe20003f66270 */
[----:B---3--:R-:W-:-:S05]  /*f8940*/  IMAD.WIDE R198, R0, 0x4, R2 ;  /* 0x0000000400c67825 */ /* 0x008fca00078e0202 */
[----:B------:R-:W3:Y:S01]  /*f8950*/  LDC R237, c[0x0][0x228] ;  /* 0x00008a00ffed7b82 */ /* 0x000ee20000000800 */
[----:B--2---:R2:W-:Y:S01]  /*f8960*/  @P5 STG.E desc[UR60][R232.64], R244 ;  /* 0x000000f4e8005986 */ /* 0x0045e2000c10193c */
[----:B------:R-:W-:-:S03]  /*f8970*/  ISETP.LT.AND P5, PT, R15, R236, !P2 ;  /* 0x000000ec0f00720c */ /* 0x000fc600057a1270 */
[----:B------:R-:W3:Y:S04]  /*f8980*/  LDL.LU R236, [R1+0xa28] ;  /* 0x000a280001ec7983 */ /* 0x000ee80000300800 */
[----:B------:R-:W3:Y:S01]  /*f8990*/  LDL.LU R247, [R1+0x121c] ;  /* 0x00121c0001f77983 */ /* 0x000ee20000300800 */
[----:B--2---:R-:W-:-:S04]  /*f89a0*/  IMAD.WIDE R232, R0, 0x4, R4 ;  /* 0x0000000400e87825 */ /* 0x004fc800078e0204 */
[----:B------:R-:W-:Y:S01]  /*f89b0*/  VIADD R16, R10, 0x117 ;  /* 0x000001170a107836 */ /* 0x000fe20000000000 */
[----:B------:R-:W2:Y:S01]  /*f89c0*/  LDC R244, c[0x0][0x228] ;  /* 0x00008a00fff47b82 */ /* 0x000ea20000000800 */
[----:B----4-:R4:W-:Y:S04]  /*f89d0*/  @P4 STG.E desc[UR60][R198.64], R197 ;  /* 0x000000c5c6004986 */ /* 0x0109e8000c10193c */
[----:B------:R1:W-:Y:S01]  /*f89e0*/  @P6 STG.E desc[UR60][R232.64], R14 ;  /* 0x0000000ee8006986 */ /* 0x0003e2000c10193c */
[C---:B----4-:R-:W-:Y:S01]  /*f89f0*/  IMAD.WIDE R198, R0.reuse, 0x4, R6 ;  /* 0x0000000400c67825 */ /* 0x050fe200078e0206 */
[----:B-1----:R-:W-:-:S03]  /*f8a00*/  IADD3 R14, R0, R235, RZ ;  /* 0x000000eb000e7210 */ /* 0x002fc60007ffe0ff */
[----:B------:R-:W-:Y:S01]  /*f8a10*/  IMAD.WIDE R232, R0, 0x4, R8 ;  /* 0x0000000400e87825 */ /* 0x000fe200078e0208 */
[----:B------:R-:W4:Y:S04]  /*f8a20*/  LDL.LU R235, [R1+0x1a1c] ;  /* 0x001a1c0001eb7983 */ /* 0x000f280000300800 */
[----:B------:R-:W2:Y:S01]  /*f8a30*/  LDL.LU R0, [R1+0x161c] ;  /* 0x00161c0001007983 */ /* 0x000ea20000300800 */
[----:B------:R-:W1:Y:S01]  /*f8a40*/  LDC R197, c[0x0][0x228] ;  /* 0x00008a00ffc57b82 */ /* 0x000e620000000800 */
[----:B------:R-:W-:Y:S02]  /*f8a50*/  ISETP.LT.AND P2, PT, R17, R238, !P2 ;  /* 0x000000ee1100720c */ /* 0x000fe40005741270 */
[----:B------:R-:W-:-:S05]  /*f8a60*/  ISETP.LT.AND P6, PT, R11, R234, !P3 ;  /* 0x000000ea0b00720c */ /* 0x000fca0005fc1270 */
[----:B------:R-:W1:Y:S01]  /*f8a70*/  LDC R234, c[0x0][0x248] ;  /* 0x00009200ffea7b82 */ /* 0x000e620000000800 */
[----:B------:R-:W-:-:S07]  /*f8a80*/  ISETP.LT.AND P4, PT, R13, R245, !P3 ;  /* 0x000000f50d00720c */ /* 0x000fce0005f81270 */
[----:B------:R-:W1:Y:S08]  /*f8a90*/  LDC R245, c[0x0][0x22c] ;  /* 0x00008b00fff57b82 */ /* 0x000e700000000800 */
[----:B------:R-:W1:Y:S01]  /*f8aa0*/  LDC R238, c[0x0][0x228] ;  /* 0x00008a00ffee7b82 */ /* 0x000e620000000800 */
[----:B---3--:R3:W-:Y:S04]  /*f8ab0*/  @P2 STG.E desc[UR60][R198.64], R236 ;  /* 0x000000ecc6002986 */ /* 0x0087e8000c10193c */
[----:B------:R1:W-:Y:S01]  /*f8ac0*/  @P5 STG.E desc[UR60][R232.64], R252 ;  /* 0x000000fce8005986 */ /* 0x0003e2000c10193c */
[----:B------:R-:W-:Y:S01]  /*f8ad0*/  ISETP.GE.AND P2, PT, R16, R246, PT ;  /* 0x000000f61000720c */ /* 0x000fe20003f46270 */
[----:B---3--:R-:W-:-:S04]  /*f8ae0*/  IMAD.WIDE R198, R14, 0x4, R2 ;  /* 0x000000040ec67825 */ /* 0x008fc800078e0202 */
[----:B-1----:R-:W-:Y:S01]  /*f8af0*/  IMAD.WIDE R232, R14, 0x4, R4 ;  /* 0x000000040ee87825 */ /* 0x002fe200078e0204 */
[----:B------:R-:W3:Y:S04]  /*f8b00*/  LDL.LU R252, [R1+0x62c] ;  /* 0x00062c0001fc7983 */ /* 0x000ee80000300800 */
[----:B------:R-:W3:Y:S01]  /*f8b10*/  LDL.LU R246, [R1+0x22c] ;  /* 0x00022c0001f67983 */ /* 0x000ee20000300800 */
[----:B------:R-:W1:Y:S03]  /*f8b20*/  LDC R236, c[0x0][0x228] ;  /* 0x00008a00ffec7b82 */ /* 0x000e660000000800 */
[----:B----4-:R4:W-:Y:S04]  /*f8b30*/  @P6 STG.E desc[UR60][R198.64], R235 ;  /* 0x000000ebc6006986 */ /* 0x0109e8000c10193c */
[----:B--2---:R2:W-:Y:S01]  /*f8b40*/  @P4 STG.E desc[UR60][R232.64], R0 ;  /* 0x00000000e8004986 */ /* 0x0045e2000c10193c */
[----:B------:R-:W-:-:S03]  /*f8b50*/  ISETP.LT.AND P4, PT, R11, R197, !P2 ;  /* 0x000000c50b00720c */ /* 0x000fc60005781270 */
[----:B------:R-:W3:Y:S01]  /*f8b60*/  LDL.LU R197, [R1+0x1e5c] ;  /* 0x001e5c0001c57983 */ /* 0x000ee20000300800 */
[----:B------:R-:W-:Y:S01]  /*f8b70*/  ISETP.LT.AND P5, PT, R17, R237, !P3 ;  /* 0x000000ed1100720c */ /* 0x000fe20005fa1270 */
[----:B------:R-:W-:Y:S01]  /*f8b80*/  VIADD R16, R10, 0x118 ;  /* 0x000001180a107836 */ /* 0x000fe20000000000 */
[----:B----4-:R-:W4:Y:S01]  /*f8b90*/  LDC R235, c[0x0][0x228] ;  /* 0x00008a00ffeb7b82 */ /* 0x010f220000000800 */
[C---:B--2---:R-:W-:Y:S02]  /*f8ba0*/  IADD3 R0, R14.reuse, R234, RZ ;  /* 0x000000ea0e007210 */ /* 0x044fe40007ffe0ff */
[----:B------:R-:W-:Y:S01]  /*f8bb0*/  ISETP.LT.AND P6, PT, R13, R239, !P2 ;  /* 0x000000ef0d00720c */ /* 0x000fe200057c1270 */
[----:B------:R-:W2:Y:S04]  /*f8bc0*/  LDL.LU R234, [R1+0xe2c] ;  /* 0x000e2c0001ea7983 */ /* 0x000ea80000300800 */
[----:B------:R-:W4:Y:S01]  /*f8bd0*/  LDC R239, c[0x0][0x248] ;  /* 0x00009200ffef7b82 */ /* 0x000f220000000800 */
[----:B------:R-:W-:Y:S01]  /*f8be0*/  ISETP.LT.AND P3, PT, R15, R244, !P3 ;  /* 0x000000f40f00720c */ /* 0x000fe20005f61270 */
[----:B------:R-:W-:-:S04]  /*f8bf0*/  IMAD.WIDE R232, R14, 0x4, R6 ;  /* 0x000000040ee87825 */ /* 0x000fc800078e0206 */
[----:B------:R-:W-:Y:S02]  /*f8c00*/  IMAD.WIDE R198, R14, 0x4, R8 ;  /* 0x000000040ec67825 */ /* 0x000fe400078e0208 */
[----:B------:R-:W4:Y:S08]  /*f8c10*/  LDC R237, c[0x0][0x228] ;  /* 0x00008a00ffed7b82 */ /* 0x000f300000000800 */
[----:B------:R-:W4:Y:S01]  /*f8c20*/  LDC R244, c[0x0][0x22c] ;  /* 0x00008b00fff47b82 */ /* 0x000f220000000800 */
[----:B---3--:R3:W-:Y:S01]  /*f8c30*/  @P5 STG.E desc[UR60][R232.64], R197 ;  /* 0x000000c5e8005986 */ /* 0x0087e2000c10193c */
[----:B------:R-:W-:-:S03]  /*f8c40*/  ISETP.GE.AND P5, PT, R16, R245, PT ;  /* 0x000000f51000720c */ /* 0x000fc60003fa6270 */
[----:B------:R1:W-:Y:S01]  /*f8c50*/  @P3 STG.E desc[UR60][R198.64], R247 ;  /* 0x000000f7c6003986 */ /* 0x0003e2000c10193c */
[----:B------:R-:W-:Y:S02]  /*f8c60*/  VIADD R14, R10, 0x119 ;  /* 0x000001190a0e7836 */ /* 0x000fe40000000000 */
[----:B------:R-:W4:Y:S01]  /*f8c70*/  LDC R16, c[0x0][0x228] ;  /* 0x00008a00ff107b82 */ /* 0x000f220000000800 */
[----:B---3--:R-:W-:-:S04]  /*f8c80*/  IMAD.WIDE R232, R0, 0x4, R2 ;  /* 0x0000000400e87825 */ /* 0x008fc800078e0202 */
[----:B-1----:R-:W-:Y:S01]  /*f8c90*/  IMAD.WIDE R198, R0, 0x4, R4 ;  /* 0x0000000400c67825 */ /* 0x002fe200078e0204 */
[----:B------:R-:W3:Y:S04]  /*f8ca0*/  LDL.LU R247, [R1+0x1620] ;  /* 0x0016200001f77983 */ /* 0x000ee80000300800 */
[----:B--2---:R1:W-:Y:S01]  /*f8cb0*/  @P4 STG.E desc[UR60][R232.64], R234 ;  /* 0x000000eae8004986 */ /* 0x0043e2000c10193c */
[----:B------:R-:W-:-:S03]  /*f8cc0*/  ISETP.LT.AND P4, PT, R13, R238, !P5 ;  /* 0x000000ee0d00720c */ /* 0x000fc60006f81270 */
[----:B------:R-:W2:Y:S04]  /*f8cd0*/  LDL.LU R238, [R1+0xa2c] ;  /* 0x000a2c0001ee7983 */ /* 0x000ea80000300800 */
[----:B------:R1:W-:Y:S04]  /*f8ce0*/  @P6 STG.E desc[UR60][R198.64], R252 ;  /* 0x000000fcc6006986 */ /* 0x0003e8000c10193c */
[----:B------:R-:W3:Y:S01]  /*f8cf0*/  LDL.LU R245, [R1+0x1e60] ;  /* 0x001e600001f57983 */ /* 0x000ee20000300800 */
[----:B------:R-:W2:Y:S01]  /*f8d00*/  LDC R197, c[0x0][0x228] ;  /* 0x00008a00ffc57b82 */ /* 0x000ea20000000800 */
[----:B------:R-:W-:-:S07]  /*f8d10*/  ISETP.LT.AND P3, PT, R17, R236, !P2 ;  /* 0x000000ec1100720c */ /* 0x000fce0005761270 */
[----:B------:R-:W2:Y:S01]  /*f8d20*/  LDC R236, c[0x0][0x228] ;  /* 0x00008a00ffec7b82 */ /* 0x000ea20000000800 */
[----:B-1----:R-:W-:-:S07]  /*f8d30*/  IMAD.WIDE R232, R0, 0x4, R8 ;  /* 0x0000000400e87825 */ /* 0x002fce00078e0208 */
[----:B------:R-:W1:Y:S01]  /*f8d40*/  LDC R234, c[0x0][0x228] ;  /* 0x00008a00ffea7b82 */ /* 0x000e620000000800 */
[C---:B------:R-:W-:Y:S01]  /*f8d50*/  IMAD.WIDE R198, R0.reuse, 0x4, R6 ;  /* 0x0000000400c67825 */ /* 0x040fe200078e0206 */
[----:B------:R-:W3:Y:S01]  /*f8d60*/  LDL.LU R252, [R1+0xe30] ;  /* 0x000e300001fc7983 */ /* 0x000ee20000300800 */
[----:B----4-:R-:W-:-:S03]  /*f8d70*/  IADD3 R0, R0, R239, RZ ;  /* 0x000000ef00007210 */ /* 0x010fc60007ffe0ff */
[----:B------:R-:W4:Y:S01]  /*f8d80*/  LDL.LU R239, [R1+0x1a20] ;  /* 0x001a200001ef7983 */ /* 0x000f220000300800 */
[----:B------:R-:W-:Y:S02]  /*f8d90*/  ISETP.LT.AND P6, PT, R11, R235, !P5 ;  /* 0x000000eb0b00720c */ /* 0x000fe40006fc1270 */
[----:B------:R-:W1:Y:S01]  /*f8da0*/  LDC R235, c[0x0][0x248] ;  /* 0x00009200ffeb7b82 */ /* 0x000e620000000800 */
[----:B------:R-:W-:-:S07]  /*f8db0*/  ISETP.LT.AND P2, PT, R15, R237, !P2 ;  /* 0x000000ed0f00720c */ /* 0x000fce0005741270 */
[----:B------:R-:W3:Y:S01]  /*f8dc0*/  LDC R237, c[0x0][0x22c] ;  /* 0x00008b00ffed7b82 */ /* 0x000ee20000000800 */
[----:B--2---:R2:W-:Y:S05]  /*f8dd0*/  @P3 STG.E desc[UR60][R198.64], R238 ;  /* 0x000000eec6003986 */ /* 0x0045ea000c10193c */
[----:B------:R1:W-:Y:S01]  /*f8de0*/  @P2 STG.E desc[UR60][R232.64], R246 ;  /* 0x000000f6e8002986 */ /* 0x0003e2000c10193c */
[----:B------:R-:W-:Y:S02]  /*f8df0*/  ISETP.LT.AND P2, PT, R17, R197, !P5 ;  /* 0x000000c51100720c */ /* 0x000fe40006f41270 */
[----:B------:R-:W-:Y:S02]  /*f8e00*/  ISETP.LT.AND P5, PT, R15, R236, !P5 ;  /* 0x000000ec0f00720c */ /* 0x000fe40006fa1270 */
[----:B------:R-:W-:Y:S01]  /*f8e10*/  ISETP.GE.AND P3, PT, R14, R244, PT ;  /* 0x000000f40e00720c */ /* 0x000fe20003f66270 */
[----:B------:R-:W3:Y:S01]  /*f8e20*/  LDL.LU R236, [R1+0x230] ;  /* 0x0002300001ec7983 */ /* 0x000ee20000300800 */
[----:B--2---:R-:W-:-:S04]  /*f8e30*/  IMAD.WIDE R198, R0, 0x4, R2 ;  /* 0x0000000400c67825 */ /* 0x004fc800078e0202 */
[C---:B-1----:R-:W-:Y:S01]  /*f8e40*/  IMAD.WIDE R232, R0.reuse, 0x4, R4 ;  /* 0x0000000400e87825 */ /* 0x042fe200078e0204 */
[----:B------:R-:W-:Y:S01]  /*f8e50*/  IADD3 R14, R0, R235, RZ ;  /* 0x000000eb000e7210 */ /* 0x000fe20007ffe0ff */
[----:B------:R-:W1:Y:S08]  /*f8e60*/  LDC R197, c[0x0][0x228] ;  /* 0x00008a00ffc57b82 */ /* 0x000e700000000800 */
[----:B------:R-:W2:Y:S01]  /*f8e70*/  LDC R238, c[0x0][0x228] ;  /* 0x00008a00ffee7b82 */ /* 0x000ea20000000800 */
[----:B----4-:R4:W-:Y:S04]  /*f8e80*/  @P6 STG.E desc[UR60][R198.64], R239 ;  /* 0x000000efc6006986 */ /* 0x0109e8000c10193c */
[----:B---3--:R3:W-:Y:S03]  /*f8e90*/  @P4 STG.E desc[UR60][R232.64], R247 ;  /* 0x000000f7e8004986 */ /* 0x0087e6000c10193c */
[----:B------:R-:W1:Y:S08]  /*f8ea0*/  LDC R244, c[0x0][0x228] ;  /* 0x00008a00fff47b82 */ /* 0x000e700000000800 */
[----:B------:R-:W1:Y:S08]  /*f8eb0*/  LDC R246, c[0x0][0x228] ;  /* 0x00008a00fff67b82 */ /* 0x000e700000000800 */
[----:B----4-:R-:W4:Y:S01]  /*f8ec0*/  LDC R239, c[0x0][0x228] ;  /* 0x00008a00ffef7b82 */ /* 0x010f220000000800 */
[----:B---3--:R-:W3:Y:S04]  /*f8ed0*/  LDL.LU R247, [R1+0x120] ;  /* 0x0001200001f77983 */ /* 0x008ee80000300800 */
[----:B------:R-:W4:Y:S01]  /*f8ee0*/  LDL.LU R235, [R1+0x1220] ;  /* 0x0012200001eb7983 */ /* 0x000f220000300800 */
[----:B------:R-:W-:-:S02]  /*f8ef0*/  ISETP.LT.AND P4, PT, R11, R16, !P3 ;  /* 0x000000100b00720c */ /* 0x000fc40005f81270 */
[----:B------:R-:W-:Y:S01]  /*f8f00*/  ISETP.LT.AND P6, PT, R13, R234, !P3 ;  /* 0x000000ea0d00720c */ /* 0x000fe20005fc1270 */
[----:B------:R-:W-:-:S04]  /*f8f10*/  IMAD.WIDE R198, R0, 0x4, R6 ;  /* 0x0000000400c67825 */ /* 0x000fc800078e0206 */
[----:B------:R-:W-:-:S04]  /*f8f20*/  IMAD.WIDE R232, R0, 0x4, R8 ;  /* 0x0000000400e87825 */ /* 0x000fc800078e0208 */
[----:B------:R-:W-:Y:S01]  /*f8f30*/  VIADD R16, R10, 0x11a ;  /* 0x0000011a0a107836 */ /* 0x000fe20000000000 */
[----:B------:R-:W1:Y:S01]  /*f8f40*/  LDC R234, c[0x0][0x248] ;  /* 0x00009200ffea7b82 */ /* 0x000e620000000800 */
[----:B------:R2:W-:Y:S04]  /*f8f50*/  @P2 STG.E desc[UR60][R198.64], R245 ;  /* 0x000000f5c6002986 */ /* 0x0005e8000c10193c */
[----:B------:R2:W-:Y:S01]  /*f8f60*/  @P5 STG.E desc[UR60][R232.64], R252 ;  /* 0x000000fce8005986 */ /* 0x0005e2000c10193c */
[----:B------:R-:W-:Y:S01]  /*f8f70*/  ISETP.GE.AND P2, PT, R16, R237, PT ;  /* 0x000000ed1000720c */ /* 0x000fe20003f46270 */
[----:B--2---:R-:W-:-:S04]  /*f8f80*/  IMAD.WIDE R198, R14, 0x4, R2 ;  /* 0x000000040ec67825 */ /* 0x004fc800078e0202 */
[C---:B------:R-:W-:Y:S01]  /*f8f90*/  IMAD.WIDE R232, R14.reuse, 0x4, R4 ;  /* 0x000000040ee87825 */ /* 0x040fe200078e0204 */
[----:B------:R-:W2:Y:S01]  /*f8fa0*/  LDL.LU R252, [R1+0x1624] ;  /* 0x0016240001fc7983 */ /* 0x000ea20000300800 */
[----:B------:R-:W3:Y:S01]  /*f8fb0*/  LDC R245, c[0x0][0x22c] ;  /* 0x00008b00fff57b82 */ /* 0x000ee20000000800 */
[----:B------:R-:W-:Y:S01]  /*f8fc0*/  ISETP.LT.AND P5, PT, R17, R238, !P3 ;  /* 0x000000ee1100720c */ /* 0x000fe20005fa1270 */
[----:B-1----:R-:W-:Y:S01]  /*f8fd0*/  IMAD.IADD R0, R14, 0x1, R234 ;  /* 0x000000010e007824 */ /* 0x002fe200078e02ea */
[----:B------:R-:W-:-:S05]  /*f8fe0*/  IADD3 R16, R10, 0x11b, RZ ;  /* 0x0000011b0a107810 */ /* 0x000fca0007ffe0ff */
[----:B------:R-:W1:Y:S01]  /*f8ff0*/  LDC R237, c[0x0][0x228] ;  /* 0x00008a00ffed7b82 */ /* 0x000e620000000800 */
[----:B----4-:R4:W-:Y:S04]  /*f9000*/  @P4 STG.E desc[UR60][R198.64], R235 ;  /* 0x000000ebc6004986 */ /* 0x0109e8000c10193c */
[----:B------:R1:W-:Y:S01]  /*f9010*/  @P6 STG.E desc[UR60][R232.64], R236 ;  /* 0x000000ece8006986 */ /* 0x0003e2000c10193c */
[----:B------:R-:W-:Y:S02]  /*f9020*/  ISETP.LT.AND P6, PT, R11, R197, !P2 ;  /* 0x000000c50b00720c */ /* 0x000fe400057c1270 */
[----:B------:R-:W-:Y:S01]  /*f9030*/  ISETP.LT.AND P3, PT, R15, R244, !P3 ;  /* 0x000000f40f00720c */ /* 0x000fe20005f61270 */
[----:B------:R-:W2:Y:S01]  /*f9040*/  LDL.LU R197, [R1+0x1a24] ;  /* 0x001a240001c57983 */ /* 0x000ea20000300800 */
[----:B------:R-:W2:Y:S08]  /*f9050*/  LDC R238, c[0x0][0x228] ;  /* 0x00008a00ffee7b82 */ /* 0x000eb00000000800 */
[----:B----4-:R-:W4:Y:S01]  /*f9060*/  LDC R235, c[0x0][0x228] ;  /* 0x00008a00ffeb7b82 */ /* 0x010f220000000800 */
[----:B------:R-:W-:-:S07]  /*f9070*/  ISETP.LT.AND P4, PT, R13, R246, !P2 ;  /* 0x000000f60d00720c */ /* 0x000fce0005781270 */
[----:B-1----:R-:W1:Y:S08]  /*f9080*/  LDC R236, c[0x0][0x248] ;  /* 0x00009200ffec7b82 */ /* 0x002e700000000800 */
[----:B------:R-:W1:Y:S01]  /*f9090*/  LDC R246, c[0x0][0x22c] ;  /* 0x00008b00fff67b82 */ /* 0x000e620000000800 */
[----:B------:R-:W-:-:S04]  /*f90a0*/  IMAD.WIDE R198, R14, 0x4, R6 ;  /* 0x000000040ec67825 */ /* 0x000fc800078e0206 */
[----:B------:R-:W-:-:S03]  /*f90b0*/  IMAD.WIDE R232, R14, 0x4, R8 ;  /* 0x000000040ee87825 */ /* 0x000fc600078e0208 */
[----:B------:R-:W1:Y:S08]  /*f90c0*/  LDC R244, c[0x0][0x228] ;  /* 0x00008a00fff47b82 */ /* 0x000e700000000800 */
[----:B------:R-:W1:Y:S01]  /*f90d0*/  LDC R234, c[0x0][0x228] ;  /* 0x00008a00ffea7b82 */ /* 0x000e620000000800 */
[----:B---3--:R3:W-:Y:S04]  /*f90e0*/  @P5 STG.E desc[UR60][R198.64], R247 ;  /* 0x000000f7c6005986 */ /* 0x0087e8000c10193c */
[----:B------:R4:W-:Y:S01]  /*f90f0*/  @P3 STG.E desc[UR60][R232.64], R240 ;  /* 0x000000f0e8003986 */ /* 0x0009e2000c10193c */
[----:B------:R-:W-:Y:S01]  /*f9100*/  ISETP.GE.AND P5, PT, R16, R245, PT ;  /* 0x000000f51000720c */ /* 0x000fe20003fa6270 */
[----:B---3--:R-:W-:-:S02]  /*f9110*/  IMAD.WIDE R198, R0, 0x4, R2 ;  /* 0x0000000400c67825 */ /* 0x008fc400078e0202 */
[----:B------:R-:W3:Y:S04]  /*f9120*/  LDL.LU R247, [R1+0x234] ;  /* 0x0002340001f77983 */ /* 0x000ee80000300800 */
[----:B------:R-:W3:Y:S04]  /*f9130*/  LDL.LU R245, [R1+0x1e64] ;  /* 0x001e640001f57983 */ /* 0x000ee80000300800 */
[----:B----4-:R-:W4:Y:S04]  /*f9140*/  LDL.LU R240, [R1+0xe34] ;  /* 0x000e340001f07983 */ /* 0x010f280000300800 */
[----:B--2---:R2:W-:Y:S02]  /*f9150*/  @P6 STG.E desc[UR60][R198.64], R197 ;  /* 0x000000c5c6006986 */ /* 0x0045e4000c10193c */
[----:B--2---:R-:W-:Y:S01]  /*f9160*/  IMAD.WIDE R198, R0, 0x4, R4 ;  /* 0x0000000400c67825 */ /* 0x004fe200078e0204 */
[----:B------:R-:W2:Y:S04]  /*f9170*/  LDC R197, c[0x0][0x228] ;  /* 0x00008a00ffc57b82 */ /* 0x000ea80000000800 */
[----:B------:R1:W-:Y:S01]  /*f9180*/  @P4 STG.E desc[UR60][R198.64], R252 ;  /* 0x000000fcc6004986 */ /* 0x0003e2000c10193c */
[----:B------:R-:W-:-:S03]  /*f9190*/  ISETP.LT.AND P4, PT, R11, R235, !P5 ;  /* 0x000000eb0b00720c */ /* 0x000fc60006f81270 */
[----:B-1----:R-:W2:Y:S04]  /*f91a0*/  LDL.LU R252, [R1+0x124] ;  /* 0x0001240001fc7983 */ /* 0x002ea80000300800 */
[----:B------:R-:W2:Y:S01]  /*f91b0*/  LDL.LU R235, [R1+0x1224] ;  /* 0x0012240001eb7983 */ /* 0x000ea20000300800 */
[----:B------:R-:W-:Y:S02]  /*f91c0*/  ISETP.LT.AND P3, PT, R17, R237, !P2 ;  /* 0x000000ed1100720c */ /* 0x000fe40005761270 */
[----:B------:R-:W-:Y:S01]  /*f91d0*/  ISETP.LT.AND P2, PT, R15, R238, !P2 ;  /* 0x000000ee0f00720c */ /* 0x000fe20005741270 */
[C---:B------:R-:W-:Y:S01]  /*f91e0*/  IMAD.WIDE R198, R0.reuse, 0x4, R6 ;  /* 0x0000000400c67825 */ /* 0x040fe200078e0206 */
[----:B------:R-:W-:-:S03]  /*f91f0*/  IADD3 R14, R0, R236, RZ ;  /* 0x000000ec000e7210 */ /* 0x000fc60007ffe0ff */
[----:B------:R-:W-:Y:S02]  /*f9200*/  VIADD R16, R10, 0x11c ;  /* 0x0000011c0a107836 */ /* 0x000fe40000000000 */
[----:B------:R-:W-:Y:S01]  /*f9210*/  IMAD.WIDE R232, R0, 0x4, R8 ;  /* 0x0000000400e87825 */ /* 0x000fe200078e0208 */
[----:B------:R-:W1:Y:S08]  /*f9220*/  LDC R238, c[0x0][0x228] ;  /* 0x00008a00ffee7b82 */ /* 0x000e700000000800 */
[----:B------:R-:W1:Y:S01]  /*f9230*/  LDC R237, c[0x0][0x248] ;  /* 0x00009200ffed7b82 */ /* 0x000e620000000800 */
[----:B---3--:R3:W-:Y:S01]  /*f9240*/  @P3 STG.E desc[UR60][R198.64], R245 ;  /* 0x000000f5c6003986 */ /* 0x0087e2000c10193c */
[----:B------:R-:W-:-:S03]  /*f9250*/  ISETP.GE.AND P3, PT, R16, R246, PT ;  /* 0x000000f61000720c */ /* 0x000fc60003f66270 */
[----:B----4-:R4:W-:Y:S01]  /*f9260*/  @P2 STG.E desc[UR60][R232.64], R240 ;  /* 0x000000f0e8002986 */ /* 0x0109e2000c10193c */
[----:B------:R-:W-:Y:S02]  /*f9270*/  ISETP.LT.AND P6, PT, R13, R239, !P5 ;  /* 0x000000ef0d00720c */ /* 0x000fe40006fc1270 */
[----:B------:R-:W2:Y:S01]  /*f9280*/  LDC R236, c[0x0][0x248] ;  /* 0x00009200ffec7b82 */ /* 0x000ea20000000800 */
[----:B---3--:R-:W-:-:S07]  /*f9290*/  IMAD.WIDE R198, R14, 0x4, R2 ;  /* 0x000000040ec67825 */ /* 0x008fce00078e0202 */
[----:B------:R-:W3:Y:S01]  /*f92a0*/  LDC R245, c[0x0][0x22c] ;  /* 0x00008b00fff57b82 */ /* 0x000ee20000000800 */
[----:B------:R-:W-:-:S07]  /*f92b0*/  ISETP.LT.AND P2, PT, R17, R244, !P5 ;  /* 0x000000f41100720c */ /* 0x000fce0006f41270 */
[----:B------:R-:W3:Y:S08]  /*f92c0*/  LDC R239, c[0x0][0x228] ;  /* 0x00008a00ffef7b82 */ /* 0x000ef00000000800 */
[----:B------:R-:W3:Y:S08]  /*f92d0*/  LDC R244, c[0x0][0x228] ;  /* 0x00008a00fff47b82 */ /* 0x000ef00000000800 */
[----:B----4-:R-:W4:Y:S01]  /*f92e0*/  LDC R240, c[0x0][0x228] ;  /* 0x00008a00fff07b82 */ /* 0x010f220000000800 */
[----:B-1----:R-:W-:Y:S01]  /*f92f0*/  IMAD.IADD R16, R14, 0x1, R237 ;  /* 0x000000010e107824 */ /* 0x002fe200078e02ed */
[----:B------:R-:W-:-:S06]  /*f9300*/  IADD3 R0, R10, 0x11d, RZ ;  /* 0x0000011d0a007810 */ /* 0x000fcc0007ffe0ff */
[----:B------:R-:W1:Y:S01]  /*f9310*/  LDC R246, c[0x0][0x22c] ;  /* 0x00008b00fff67b82 */ /* 0x000e620000000800 */
[----:B--2---:R2:W-:Y:S01]  /*f9320*/  @P4 STG.E desc[UR60][R198.64], R235 ;  /* 0x000000ebc6004986 */ /* 0x0045e2000c10193c */
[----:B------:R-:W-:-:S03]  /*f9330*/  ISETP.LT.AND P4, PT, R11, R197, !P3 ;  /* 0x000000c50b00720c */ /* 0x000fc60005f81270 */
[----:B------:R-:W4:Y:S01]  /*f9340*/  LDL.LU R197, [R1+0x1a28] ;  /* 0x001a280001c57983 */ /* 0x000f220000300800 */
[C---:B------:R-:W-:Y:S01]  /*f9350*/  IMAD.WIDE R232, R14.reuse, 0x4, R4 ;  /* 0x000000040ee87825 */ /* 0x040fe200078e0204 */
[----:B------:R-:W-:Y:S01]  /*f9360*/  ISETP.LT.AND P5, PT, R15, R234, !P5 ;  /* 0x000000ea0f00720c */ /* 0x000fe20006fa1270 */
[----:B------:R-:W1:Y:S08]  /*f9370*/  LDC R237, c[0x0][0x228] ;  /* 0x00008a00ffed7b82 */ /* 0x000e700000000800 */
[----:B--2---:R-:W2:Y:S08]  /*f9380*/  LDC R235, c[0x0][0x228] ;  /* 0x00008a00ffeb7b82 */ /* 0x004eb00000000800 */
[----:B------:R-:W1:Y:S01]  /*f9390*/  LDC R234, c[0x0][0x228] ;  /* 0x00008a00ffea7b82 */ /* 0x000e620000000800 */
[----:B------:R3:W-:Y:S01]  /*f93a0*/  @P6 STG.E desc[UR60][R232.64], R247 ;  /* 0x000000f7e8006986 */ /* 0x0007e2000c10193c */
[----:B------:R-:W-:Y:S01]  /*f93b0*/  ISETP.LT.AND P6, PT, R13, R238, !P3 ;  /* 0x000000ee0d00720c */ /* 0x000fe20005fc1270 */
[----:B------:R-:W-:-:S02]  /*f93c0*/  IMAD.WIDE R198, R14, 0x4, R6 ;  /* 0x000000040ec67825 */ /* 0x000fc400078e0206 */
[----:B---3--:R-:W3:Y:S04]  /*f93d0*/  LDL.LU R247, [R1+0x1e68] ;  /* 0x001e680001f77983 */ /* 0x008ee80000300800 */
[----:B------:R-:W2:Y:S01]  /*f93e0*/  LDL.LU R238, [R1+0x1628] ;  /* 0x0016280001ee7983 */ /* 0x000ea20000300800 */
[----:B------:R-:W-:-:S03]  /*f93f0*/  IMAD.WIDE R232, R14, 0x4, R8 ;  /* 0x000000040ee87825 */ /* 0x000fc600078e0208 */
[----:B------:R4:W-:Y:S01]  /*f9400*/  @P2 STG.E desc[UR60][R198.64], R252 ;  /* 0x000000fcc6002986 */ /* 0x0009e2000c10193c */
[----:B------:R-:W-:-:S03]  /*f9410*/  ISETP.GE.AND P2, PT, R0, R245, PT ;  /* 0x000000f50000720c */ /* 0x000fc60003f46270 */
[----:B------:R4:W-:Y:S01]  /*f9420*/  @P5 STG.E desc[UR60][R232.64], R241 ;  /* 0x000000f1e8005986 */ /* 0x0009e2000c10193c */
[----:B------:R-:W-:Y:S01]  /*f9430*/  ISETP.LT.AND P5, PT, R17, R239, !P3 ;  /* 0x000000ef1100720c */ /* 0x000fe20005fa1270 */
[C---:B----4-:R-:W-:Y:S02]  /*f9440*/  IMAD.WIDE R198, R16.reuse, 0x4, R2 ;  /* 0x0000000410c67825 */ /* 0x050fe400078e0202 */
[----:B------:R-:W4:Y:S04]  /*f9450*/  LDL.LU R252, [R1+0x238] ;  /* 0x0002380001fc7983 */ /* 0x000f280000300800 */
[----:B------:R-:W4:Y:S01]  /*f9460*/  LDL.LU R241, [R1+0x128] ;  /* 0x0001280001f17983 */ /* 0x000f220000300800 */
[----:B------:R-:W-:Y:S01]  /*f9470*/  ISETP.LT.AND P3, PT, R15, R240, !P3 ;  /* 0x000000f00f00720c */ /* 0x000fe20005f61270 */
[C---:B------:R-:W-:Y:S01]  /*f9480*/  IMAD.WIDE R232, R16.reuse, 0x4, R6 ;  /* 0x0000000410e87825 */ /* 0x040fe200078e0206 */
[----:B------:R-:W4:Y:S03]  /*f9490*/  LDC R239, c[0x0][0x228] ;  /* 0x00008a00ffef7b82 */ /* 0x000f260000000800 */
[----:B------:R-:W-:Y:S01]  /*f94a0*/  IMAD.IADD R0, R16, 0x1, R236 ;  /* 0x0000000110007824 */ /* 0x000fe200078e02ec */
[----:B------:R-:W-:-:S04]  /*f94b0*/  IADD3 R14, R10, 0x11e, RZ ;  /* 0x0000011e0a0e7810 */ /* 0x000fc80007ffe0ff */
[----:B------:R-:W4:Y:S08]  /*f94c0*/  LDC R245, c[0x0][0x22c] ;  /* 0x00008b00fff57b82 */ /* 0x000f300000000800 */
[----:B------:R-:W4:Y:S01]  /*f94d0*/  LDC R236, c[0x0][0x228] ;  /* 0x00008a00ffec7b82 */ /* 0x000f220000000800 */
[----:B------:R1:W-:Y:S01]  /*f94e0*/  @P4 STG.E desc[UR60][R198.64], R197 ;  /* 0x000000c5c6004986 */ /* 0x0003e2000c10193c */
[----:B------:R-:W-:-:S03]  /*f94f0*/  ISETP.LT.AND P4, PT, R13, R244, !P2 ;  /* 0x000000f40d00720c */ /* 0x000fc60005781270 */
[----:B------:R-:W4:Y:S04]  /*f9500*/  LDL.LU R244, [R1+0x1228] ;  /* 0x0012280001f47983 */ /* 0x000f280000300800 */
[----:B------:R-:W4:Y:S01]  /*f9510*/  LDL.LU R240, [R1+0xe38] ;  /* 0x000e380001f07983 */ /* 0x000f220000300800 */
[----:B-1----:R-:W1:Y:S01]  /*f9520*/  LDC R197, c[0x0][0x228] ;  /* 0x00008a00ffc57b82 */ /* 0x002e620000000800 */
[----:B------:R-:W-:-:S05]  /*f9530*/  IMAD.WIDE R198, R16, 0x4, R4 ;  /* 0x0000000410c67825 */ /* 0x000fca00078e0204 */
[----:B--2---:R2:W-:Y:S01]  /*f9540*/  @P6 STG.E desc[UR60][R198.64], R238 ;  /* 0x000000eec6006986 */ /* 0x0045e2000c10193c */
[----:B------:R-:W-:-:S03]  /*f9550*/  ISETP.LT.AND P6, PT, R11, R235, !P2 ;  /* 0x000000eb0b00720c */ /* 0x000fc600057c1270 */
[----:B---3--:R3:W-:Y:S01]  /*f9560*/  @P5 STG.E desc[UR60][R232.64], R247 ;  /* 0x000000f7e8005986 */ /* 0x0087e2000c10193c */
[----:B------:R-:W-:Y:S01]  /*f9570*/  ISETP.GE.AND P5, PT, R14, R246, PT ;  /* 0x000000f60e00720c */ /* 0x000fe20003fa6270 */
[----:B------:R-:W1:Y:S08]  /*f9580*/  LDC R235, c[0x0][0x228] ;  /* 0x00008a00ffeb7b82 */ /* 0x000e700000000800 */
[----:B------:R-:W1:Y:S08]  /*f9590*/  LDC R246, c[0x0][0x228] ;  /* 0x00008a00fff67b82 */ /* 0x000e700000000800 */
[----:B--2---:R-:W2:Y:S01]  /*f95a0*/  LDC R238, c[0x0][0x248] ;  /* 0x00009200ffee7b82 */ /* 0x004ea20000000800 */
[----:B------:R-:W-:-:S04]  /*f95b0*/  IMAD.WIDE R198, R16, 0x4, R8 ;  /* 0x0000000410c67825 */ /* 0x000fc800078e0208 */
[----:B---3--:R-:W-:-:S03]  /*f95c0*/  IMAD.WIDE R232, R0, 0x4, R2 ;  /* 0x0000000400e87825 */ /* 0x008fc600078e0202 */
[----:B------:R-:W3:Y:S01]  /*f95d0*/  LDC R247, c[0x0][0x228] ;  /* 0x00008a00fff77b82 */ /* 0x000ee20000000800 */
[----:B----4-:R-:W-:Y:S04]  /*f95e0*/  @P3 STG.E desc[UR60][R198.64], R240 ;  /* 0x000000f0c6003986 */ /* 0x010fe8000c10193c */
[----:B------:R4:W-:Y:S01]  /*f95f0*/  @P6 STG.E desc[UR60][R232.64], R244 ;  /* 0x000000f4e8006986 */ /* 0x0009e2000c10193c */
[----:B-1----:R-:W-:Y:S02]  /*f9600*/  ISETP.LT.AND P6, PT, R13, R197, !P5 ;  /* 0x000000c50d00720c */ /* 0x002fe40006fc1270 */
[----:B------:R-:W-:Y:S01]  /*f9610*/  ISETP.LT.AND P3, PT, R17, R237, !P2 ;  /* 0x000000ed1100720c */ /* 0x000fe20005761270 */
[----:B------:R-:W3:Y:S01]  /*f9620*/  LDL.LU R197, [R1+0x1a2c] ;  /* 0x001a2c0001c57983 */ /* 0x000ee20000300800 */
[----:B------:R-:W-:Y:S01]  /*f9630*/  ISETP.LT.AND P2, PT, R15, R234, !P2 ;  /* 0x000000ea0f00720c */ /* 0x000fe20005741270 */
[----:B------:R-:W1:Y:S01]  /*f9640*/  LDC R237, c[0x0][0x228] ;  /* 0x00008a00ffed7b82 */ /* 0x000e620000000800 */
[----:B--2---:R-:W-:Y:S01]  /*f9650*/  IADD3 R14, R0, R238, RZ ;  /* 0x000000ee000e7210 */ /* 0x004fe20007ffe0ff */
[----:B------:R-:W-:-:S06]  /*f9660*/  VIADD R16, R10, 0x11f ;  /* 0x0000011f0a107836 */ /* 0x000fcc0000000000 */
[----:B----4-:R-:W2:Y:S08]  /*f9670*/  LDC R244, c[0x0][0x248] ;  /* 0x00009200fff47b82 */ /* 0x010eb00000000800 */
[----:B------:R-:W4:Y:S01]  /*f9680*/  LDC R234, c[0x0][0x228] ;  /* 0x00008a00ffea7b82 */ /* 0x000f220000000800 */
[----:B------:R-:W-:-:S05]  /*f9690*/  IMAD.WIDE R198, R0, 0x4, R4 ;  /* 0x0000000400c67825 */ /* 0x000fca00078e0204 */
[----:B------:R1:W-:Y:S01]  /*f96a0*/  @P4 STG.E desc[UR60][R198.64], R252 ;  /* 0x000000fcc6004986 */ /* 0x0003e2000c10193c */
[----:B------:R-:W-:Y:S01]  /*f96b0*/  ISETP.LT.AND P4, PT, R11, R239, !P5 ;  /* 0x000000ef0b00720c */ /* 0x000fe20006f81270 */
[C---:B-1----:R-:W-:Y:S02]  /*f96c0*/  IMAD.WIDE R198, R0.reuse, 0x4, R6 ;  /* 0x0000000400c67825 */ /* 0x042fe400078e0206 */
[----:B------:R-:W4:Y:S04]  /*f96d0*/  LDL.LU R252, [R1+0xe3c] ;  /* 0x000e3c0001fc7983 */ /* 0x000f280000300800 */
[----:B------:R-:W4:Y:S04]  /*f96e0*/  LDL.LU R239, [R1+0x162c] ;  /* 0x00162c0001ef7983 */ /* 0x000f280000300800 */
[----:B------:R1:W-:Y:S02]  /*f96f0*/  @P3 STG.E desc[UR60][R198.64], R241 ;  /* 0x000000f1c6003986 */ /* 0x0003e4000c10193c */
[----:B-1----:R-:W-:-:S04]  /*f9700*/  IMAD.WIDE R198, R0, 0x4, R8 ;  /* 0x0000000400c67825 */ /* 0x002fc800078e0208 */
[----:B------:R-:W-:Y:S01]  /*f9710*/  IMAD.WIDE R232, R14, 0x4, R2 ;  /* 0x000000040ee87825 */ /* 0x000fe200078e0202 */
[----:B------:R-:W1:Y:S01]  /*f9720*/  LDC.64 R240, c[0x0][0x228] ;  /* 0x00008a00fff07b82 */ /* 0x000e620000000a00 */
[----:B------:R2:W-:Y:S04]  /*f9730*/  @P2 STG.E desc[UR60][R198.64], R242 ;  /* 0x000000f2c6002986 */ /* 0x0005e8000c10193c */
[----:B--2---:R-:W2:Y:S01]  /*f9740*/  LDL.LU R242, [R1+0x1e6c] ;  /* 0x001e6c0001f27983 */ /* 0x004ea20000300800 */
[----:B------:R-:W-:Y:S02]  /*f9750*/  ISETP.GE.AND P3, PT, R16, R245, PT ;  /* 0x000000f51000720c */ /* 0x000fe40003f66270 */
[----:B---3--:R-:W-:Y:S02]  /*f9760*/  ISETP.LT.AND P2, PT, R17, R247, !P5 ;  /* 0x000000f71100720c */ /* 0x008fe40006f41270 */
[----:B------:R-:W-:Y:S01]  /*f9770*/  ISETP.LT.AND P5, PT, R15, R237, !P5 ;  /* 0x000000ed0f00720c */ /* 0x000fe20006fa1270 */
[----:B------:R-:W-:-:S04]  /*f9780*/  IMAD.WIDE R198, R14, 0x4, R4 ;  /* 0x000000040ec67825 */ /* 0x000fc800078e0204 */
[----:B------:R-:W-:Y:S01]  /*f9790*/  VIADD R16, R10, 0x120 ;  /* 0x000001200a107836 */ /* 0x000fe20000000000 */
[----:B------:R-:W3:Y:S01]  /*f97a0*/  LDC R245, c[0x0][0x228] ;  /* 0x00008a00fff57b82 */ /* 0x000ee20000000800 */
[----:B------:R-:W-:-:S07]  /*f97b0*/  IADD3 R0, R14, R244, RZ ;  /* 0x000000f40e007210 */ /* 0x000fce0007ffe0ff */
[----:B------:R-:W3:Y:S08]  /*f97c0*/  LDC R247, c[0x0][0x248] ;  /* 0x00009200fff77b82 */ /* 0x000ef00000000800 */
[----:B------:R-:W3:Y:S01]  /*f97d0*/  LDC R244, c[0x0][0x228] ;  /* 0x00008a00fff47b82 */ /* 0x000ee20000000800 */
[----:B------:R1:W-:Y:S01]  /*f97e0*/  @P4 STG.E desc[UR60][R232.64], R197 ;  /* 0x000000c5e8004986 */ /* 0x0003e2000c10193c */
[----:B------:R-:W-:-:S03]  /*f97f0*/  ISETP.LT.AND P4, PT, R13, R236, !P3 ;  /* 0x000000ec0d00720c */ /* 0x000fc60005f81270 */
[----:B------:R-:W3:Y:S04]  /*f9800*/  LDL.LU R236, [R1+0x23c] ;  /* 0x00023c0001ec7983 */ /* 0x000ee80000300800 */
[----:B------:R-:W3:Y:S01]  /*f9810*/  LDL.LU R237, [R1+0x122c] ;  /* 0x00122c0001ed7983 */ /* 0x000ee20000300800 */
[C---:B-1----:R-:W-:Y:S01]  /*f9820*/  IMAD.WIDE R232, R14.reuse, 0x4, R8 ;  /* 0x000000040ee87825 */ /* 0x042fe200078e0208 */
[----:B------:R-:W1:Y:S02]  /*f9830*/  LDC R197, c[0x0][0x228] ;  /* 0x00008a00ffc57b82 */ /* 0x000e640000000800 */
[----:B----4-:R4:W-:Y:S02]  /*f9840*/  @P6 STG.E desc[UR60][R198.64], R239 ;  /* 0x000000efc6006986 */ /* 0x0109e4000c10193c */
[----:B----4-:R-:W-:-:S04]  /*f9850*/  IMAD.WIDE R198, R14, 0x4, R6 ;  /* 0x000000040ec67825 */ /* 0x010fc800078e0206 */
[----:B------:R-:W4:Y:S01]  /*f9860*/  LDC.64 R238, c[0x0][0x228] ;  /* 0x00008a00ffee7b82 */ /* 0x000f220000000a00 */
[----:B--2---:R2:W-:Y:S01]  /*f9870*/  @P2 STG.E desc[UR60][R198.64], R242 ;  /* 0x000000f2c6002986 */ /* 0x0045e2000c10193c */
[----:B------:R-:W-:-:S03]  /*f9880*/  ISETP.GE.AND P2, PT, R16, R241, PT ;  /* 0x000000f11000720c */ /* 0x000fc60003f46270 */
[----:B------:R-:W4:Y:S04]  /*f9890*/  LDL.LU R241, [R1+0x12c] ;  /* 0x00012c0001f17983 */ /* 0x000f280000300800 */
[----:B------:R1:W-:Y:S01]  /*f98a0*/  @P5 STG.E desc[UR60][R232.64], R252 ;  /* 0x000000fce8005986 */ /* 0x0003e2000c10193c */
[----:B------:R-:W-:Y:S02]  /*f98b0*/  ISETP.LT.AND P5, PT, R15, R246, !P3 ;  /* 0x000000f60f00720c */ /* 0x000fe40005fa1270 */
[----:B------:R-:W-:Y:S01]  /*f98c0*/  ISETP.LT.AND P6, PT, R11, R235, !P3 ;  /* 0x000000eb0b00720c */ /* 0x000fe20005fc1270 */
[----:B------:R-:W-:Y:S01]  /*f98d0*/  VIADD R14, R10, 0x121 ;  /* 0x000001210a0e7836 */ /* 0x000fe20000000000 */
[----:B------:R-:W4:Y:S08]  /*f98e0*/  LDC R16, c[0x0][0x228] ;  /* 0x00008a00ff107b82 */ /* 0x000f300000000800 */
[----:B--2---:R-:W2:Y:S01]  /*f98f0*/  LDC R242, c[0x0][0x228] ;  /* 0x00008a00fff27b82 */ /* 0x004ea20000000800 */
[----:B-1----:R-:W2:Y:S04]  /*f9900*/  LDL.LU R252, [R1+0x1230] ;  /* 0x0012300001fc7983 */ /* 0x002ea80000300800 */
[----:B------:R-:W2:Y:S01]  /*f9910*/  LDL.LU R246, [R1+0x1630] ;  /* 0x0016300001f67983 */ /* 0x000ea20000300800 */
[----:B------:R-:W-:-:S04]  /*f9920*/  IMAD.WIDE R198, R0, 0x4, R2 ;  /* 0x0000000400c67825 */ /* 0x000fc800078e0202 */
[----:B------:R-:W-:Y:S01]  /*f9930*/  IMAD.WIDE R232, R0, 0x4, R4 ;  /* 0x0000000400e87825 */ /* 0x000fe200078e0204 */
[----:B---3--:R-:W-:Y:S01]  /*f9940*/  ISETP.LT.AND P3, PT, R17, R245, !P3 ;  /* 0x000000f51100720c */ /* 0x008fe20005f61270 */
[----:B------:R-:W1:Y:S01]  /*f9950*/  LDC R235, c[0x0][0x228] ;  /* 0x00008a00ffeb7b82 */ /* 0x000e620000000800 */
[----:B------:R-:W3:Y:S04]  /*f9960*/  LDL.LU R245, [R1+0xe40] ;  /* 0x000e400001f57983 */ /* 0x000ee80000300800 */
[----:B------:R1:W-:Y:S04]  /*f9970*/  @P6 STG.E desc[UR60][R198.64], R237 ;  /* 0x000000edc6006986 */ /* 0x0003e8000c10193c */
[----:B------:R1:W-:Y:S01]  /*f9980*/  @P4 STG.E desc[UR60][R232.64], R236 ;  /* 0x000000ece8004986 */ /* 0x0003e2000c10193c */
[----:B------:R-:W-:-:S02]  /*f9990*/  ISETP.LT.AND P4, PT, R11, R197, !P2 ;  /* 0x000000c50b00720c */ /* 0x000fc40005781270 */
[----:B------:R-:W4:Y:S01]  /*f99a0*/  LDC R197, c[0x0][0x248] ;  /* 0x00009200ffc57b82 */ /* 0x000f220000000800 */
[----:B------:R-:W-:Y:S01]  /*f99b0*/  ISETP.LT.AND P6, PT, R13, R234, !P2 ;  /* 0x000000ea0d00720c */ /* 0x000fe200057c1270 */
[----:B-1----:R-:W-:-:S04]  /*f99c0*/  IMAD.WIDE R198, R0, 0x4, R6 ;  /* 0x0000000400c67825 */ /* 0x002fc800078e0206 */
[C---:B------:R-:W-:Y:S01]  /*f99d0*/  IMAD.WIDE R232, R0.reuse, 0x4, R8 ;  /* 0x0000000400e87825 */ /* 0x040fe200078e0208 */
[----:B------:R-:W-:Y:S01]  /*f99e0*/  IADD3 R0, R0, R247, RZ ;  /* 0x000000f700007210 */ /* 0x000fe20007ffe0ff */
[----:B------:R-:W1:Y:S01]  /*f99f0*/  LDC.64 R236, c[0x0][0x228] ;  /* 0x00008a00ffec7b82 */ /* 0x000e620000000a00 */
[----:B------:R-:W3:Y:S04]  /*f9a00*/  LDL.LU R247, [R1+0x1a30] ;  /* 0x001a300001f77983 */ /* 0x000ee80000300800 */
[----:B----4-:R4:W-:Y:S04]  /*f9a10*/  @P3 STG.E desc[UR60][R198.64], R241 ;  /* 0x000000f1c6003986 */ /* 0x0109e8000c10193c */
[----:B------:R1:W-:Y:S01]  /*f9a20*/  @P5 STG.E desc[UR60][R232.64], R243 ;  /* 0x000000f3e8005986 */ /* 0x0003e2000c10193c */
[----:B------:R-:W-:-:S02]  /*f9a30*/  ISETP.GE.AND P3, PT, R14, R239, PT ;  /* 0x000000ef0e00720c */ /* 0x000fc40003f66270 */
[C---:B------:R-:W-:Y:S01]  /*f9a40*/  IADD3 R14, R0.reuse, R197, RZ ;  /* 0x000000c5000e7210 */ /* 0x040fe20007ffe0ff */
[----:B----4-:R-:W-:-:S04]  /*f9a50*/  IMAD.WIDE R198, R0, 0x4, R2 ;  /* 0x0000000400c67825 */ /* 0x010fc800078e0202 */
[----:B-1----:R-:W-:Y:S01]  /*f9a60*/  IMAD.WIDE R232, R0, 0x4, R4 ;  /* 0x0000000400e87825 */ /* 0x002fe200078e0204 */
[----:B------:R-:W1:Y:S01]  /*f9a70*/  LDC R241, c[0x0][0x228] ;  /* 0x00008a00fff17b82 */ /* 0x000e620000000800 */
[----:B--2---:R-:W-:-:S07]  /*f9a80*/  ISETP.LT.AND P5, PT, R15, R242, !P2 ;  /* 0x000000f20f00720c */ /* 0x004fce00057a1270 */
[----:B------:R-:W2:Y:S01]  /*f9a90*/  LDC R243, c[0x0][0x228] ;  /* 0x00008a00fff37b82 */ /* 0x000ea20000000800 */
[----:B------:R4:W-:Y:S04]  /*f9aa0*/  @P4 STG.E desc[UR60][R198.64], R246 ;  /* 0x000000f6c6004986 */ /* 0x0009e8000c10193c */
[----:B------:R4:W-:Y:S03]  /*f9ab0*/  @P6 STG.E desc[UR60][R232.64], R252 ;  /* 0x000000fce8006986 */ /* 0x0009e6000c10193c */
[----:B------:R-:W2:Y:S08]  /*f9ac0*/  LDC R242, c[0x0][0x228] ;  /* 0x00008a00fff27b82 */ /* 0x000eb00000000800 */
[----:B------:R-:W2:Y:S01]  /*f9ad0*/  LDC R239, c[0x0][0x228] ;  /* 0x00008a00ffef7b82 */ /* 0x000ea20000000800 */
[C---:B----4-:R-:W-:Y:S01]  /*f9ae0*/  IMAD.WIDE R198, R0.reuse, 0x4, R6 ;  /* 0x0000000400c67825 */ /* 0x050fe200078e0206 */
[----:B------:R-:W4:Y:S04]  /*f9af0*/  LDL.LU R252, [R1+0x630] ;  /* 0x0006300001fc7983 */ /* 0x000f280000300800 */
[----:B------:R-:W4:Y:S01]  /*f9b00*/  LDL.LU R197, [R1+0xa30] ;  /* 0x000a300001c57983 */ /* 0x000f220000300800 */
[----:B------:R-:W-:Y:S01]  /*f9b10*/  IMAD.WIDE R232, R0, 0x4, R8 ;  /* 0x0000000400e87825 */ /* 0x000fe200078e0208 */
[----:B------:R-:W4:Y:S02]  /*f9b20*/  LDC R246, c[0x0][0x248] ;  /* 0x00009200fff67b82 */ /* 0x000f240000000800 */
[----:B------:R-:W4:Y:S01]  /*f9b30*/  LDL.LU R0, [R1+0x240] ;  /* 0x0002400001007983 */ /* 0x000f220000300800 */
[----:B------:R-:W-:-:S02]  /*f9b40*/  ISETP.LT.AND P2, PT, R17, R235, !P2 ;  /* 0x000000eb1100720c */ /* 0x000fc40005741270 */
[----:B------:R-:W-:Y:S02]  /*f9b50*/  ISETP.LT.AND P6, PT, R11, R16, !P3 ;  /* 0x000000100b00720c */ /* 0x000fe40005fc1270 */
[----:B------:R-:W-:Y:S01]  /*f9b60*/  ISETP.LT.AND P4, PT, R13, R244, !P3 ;  /* 0x000000f40d00720c */ /* 0x000fe20005f81270 */
[----:B------:R-:W-:Y:S01]  /*f9b70*/  VIADD R16, R10, 0x122 ;  /* 0x000001220a107836 */ /* 0x000fe20000000000 */
[----:B------:R-:W4:Y:S08]  /*f9b80*/  LDC.64 R234, c[0x0][0x228] ;  /* 0x00008a00ffea7b82 */ /* 0x000f300000000a00 */
[----:B------:R-:W4:Y:S01]  /*f9b90*/  LDC R244, c[0x0][0x228] ;  /* 0x00008a00fff47b82 */ /* 0x000f220000000800 */
[----:B---3--:R3:W-:Y:S04]  /*f9ba0*/  @P2 STG.E desc[UR60][R198.64], R247 ;  /* 0x000000f7c6002986 */ /* 0x0087e8000c10193c */
[----:B------:R3:W-:Y:S01]  /*f9bb0*/  @P5 STG.E desc[UR60][R232.64], R245 ;  /* 0x000000f5e8005986 */ /* 0x0007e2000c10193c */
[----:B------:R-:W-:-:S02]  /*f9bc0*/  ISETP.GE.AND P2, PT, R16, R237, PT ;  /* 0x000000ed1000720c */ /* 0x000fc40003f46270 */
[----:B-1----:R-:W-:Y:S02]  /*f9bd0*/  ISETP.LT.AND P5, PT, R17, R241, !P3 ;  /* 0x000000f11100720c */ /* 0x002fe40005fa1270 */
[----:B--2---:R-:W-:Y:S01]  /*f9be0*/  ISETP.LT.AND P3, PT, R15, R242, !P3 ;  /* 0x000000f20f00720c */ /* 0x004fe20005f61270 */
[----:B------:R-:W1:Y:S01]  /*f9bf0*/  LDC R241, c[0x0][0x248] ;  /* 0x00009200fff17b82 */ /* 0x000e620000000800 */
[----:B---3--:R-:W-:-:S04]  /*f9c00*/  IMAD.WIDE R198, R14, 0x4, R2 ;  /* 0x000000040ec67825 */ /* 0x008fc800078e0202 */
[----:B------:R-:W-:Y:S01]  /*f9c10*/  IMAD.WIDE R232, R14, 0x4, R4 ;  /* 0x000000040ee87825 */ /* 0x000fe200078e0204 */
[----:B------:R-:W2:Y:S03]  /*f9c20*/  LDL.LU R247, [R1+0x1234] ;  /* 0x0012340001f77983 */ /* 0x000ea60000300800 */
[----:B------:R-:W-:Y:S01]  /*f9c30*/  VIADD R16, R10, 0x123 ;  /* 0x000001230a107836 */ /* 0x000fe20000000000 */
[----:B------:R-:W3:Y:S08]  /*f9c40*/  LDC R237, c[0x0][0x228] ;  /* 0x00008a00ffed7b82 */ /* 0x000ef00000000800 */
[----:B------:R-:W3:Y:S01]  /*f9c50*/  LDC R245, c[0x0][0x228] ;  /* 0x00008a00fff57b82 */ /* 0x000ee20000000800 */
[----:B----4-:R4:W-:Y:S01]  /*f9c60*/  @P6 STG.E desc[UR60][R198.64], R197 ;  /* 0x000000c5c6006986 */ /* 0x0109e2000c10193c */
[----:B------:R-:W-:-:S03]  /*f9c70*/  ISETP.LT.AND P6, PT, R13, R243, !P2 ;  /* 0x000000f30d00720c */ /* 0x000fc600057c1270 */
[----:B------:R1:W-:Y:S01]  /*f9c80*/  @P4 STG.E desc[UR60][R232.64], R0 ;  /* 0x00000000e8004986 */ /* 0x0003e2000c10193c */
[----:B------:R-:W-:-:S04]  /*f9c90*/  IMAD.WIDE R242, R14, 0x4, R6 ;  /* 0x000000040ef27825 */ /* 0x000fc800078e0206 */
[C---:B----4-:R-:W-:Y:S01]  /*f9ca0*/  IMAD.WIDE R198, R14.reuse, 0x4, R8 ;  /* 0x000000040ec67825 */ /* 0x050fe200078e0208 */
[----:B------:R-:W4:Y:S01]  /*f9cb0*/  LDC R197, c[0x0][0x228] ;  /* 0x00008a00ffc57b82 */ /* 0x000f220000000800 */
[----:B-1----:R-:W-:Y:S02]  /*f9cc0*/  IADD3 R0, R14, R246, RZ ;  /* 0x000000f60e007210 */ /* 0x002fe40007ffe0ff */
[----:B------:R-:W-:Y:S01]  /*f9cd0*/  ISETP.LT.AND P4, PT, R11, R239, !P2 ;  /* 0x000000ef0b00720c */ /* 0x000fe20005781270 */
[----:B------:R-:W3:Y:S04]  /*f9ce0*/  LDL.LU R14, [R1+0x1634] ;  /* 0x00163400010e7983 */ /* 0x000ee80000300800 */
[----:B------:R1:W-:Y:S04]  /*f9cf0*/  @P5 STG.E desc[UR60][R242.64], R252 ;  /* 0x000000fcf2005986 */ /* 0x0003e8000c10193c */
[----:B------:R1:W-:Y:S01]  /*f9d00*/  @P3 STG.E desc[UR60][R198.64], R248 ;  /* 0x000000f8c6003986 */ /* 0x0003e2000c10193c */
[----:B------:R-:W-:Y:S01]  /*f9d10*/  ISETP.GE.AND P5, PT, R16, R235, PT ;  /* 0x000000eb1000720c */ /* 0x000fe20003fa6270 */
[----:B------:R-:W4:Y:S08]  /*f9d20*/  LDC.64 R232, c[0x0][0x228] ;  /* 0x00008a00ffe87b82 */ /* 0x000f300000000a00 */
[----:B------:R-:W4:Y:S08]  /*f9d30*/  LDC R246, c[0x0][0x228] ;  /* 0x00008a00fff67b82 */ /* 0x000f300000000800 */
[----:B------:R-:W4:Y:S01]  /*f9d40*/  LDC R239, c[0x0][0x228] ;  /* 0x00008a00ffef7b82 */ /* 0x000f220000000800 */
[----:B-1----:R-:W-:-:S07]  /*f9d50*/  IMAD.WIDE R242, R0, 0x4, R2 ;  /* 0x0000000400f27825 */ /* 0x002fce00078e0202 */
[----:B------:R-:W1:Y:S01]  /*f9d60*/  LDC R235, c[0x0][0x228] ;  /* 0x00008a00ffeb7b82 */ /* 0x000e620000000800 */
[----:B------:R-:W4:Y:S01]  /*f9d70*/  LDL.LU R252, [R1+0x244] ;  /* 0x0002440001fc7983 */ /* 0x000f220000300800 */
[----:B------:R-:W-:-:S03]  /*f9d80*/  IMAD.WIDE R198, R0, 0x4, R4 ;  /* 0x0000000400c67825 */ /* 0x000fc600078e0204 */
[----:B------:R-:W4:Y:S04]  /*f9d90*/  LDL.LU R248, [R1+0x1a34] ;  /* 0x001a340001f87983 */ /* 0x000f280000300800 */
[----:B---3--:R3:W-:Y:S04]  /*f9da0*/  @P4 STG.E desc[UR60][R242.64], R14 ;  /* 0x0000000ef2004986 */ /* 0x0087e8000c10193c */
[----:B--2---:R2:W-:Y:S01]  /*f9db0*/  @P6 STG.E desc[UR60][R198.64], R247 ;  /* 0x000000f7c6006986 */ /* 0x0045e2000c10193c */
[----:B----4-:R-:W-:Y:S02]  /*f9dc0*/  ISETP.LT.AND P6, PT, R11, R197, !P5 ;  /* 0x000000c50b00720c */ /* 0x010fe40006fc1270 */
[----:B---3--:R-:W-:Y:S01]  /*f9dd0*/  IADD3 R14, R0, R241, RZ ;  /* 0x000000f1000e7210 */ /* 0x008fe20007ffe0ff */
[----:B--2---:R-:W2:Y:S04]  /*f9de0*/  LDL.LU R247, [R1+0x634] ;  /* 0x0006340001f77983 */ /* 0x004ea80000300800 */
[----:B------:R-:W3:Y:S04]  /*f9df0*/  LDL.LU R197, [R1+0xa34] ;  /* 0x000a340001c57983 */ /* 0x000ee80000300800 */
[----:B------:R-:W4:Y:S01]  /*f9e00*/  LDL.LU R241, [R1+0xe44] ;  /* 0x000e440001f17983 */ /* 0x000f220000300800 */
[----:B------:R-:W-:-:S02]  /*f9e10*/  ISETP.LT.AND P3, PT, R17, R237, !P2 ;  /* 0x000000ed1100720c */ /* 0x000fc40005761270 */
[----:B------:R-:W-:Y:S02]  /*f9e20*/  ISETP.LT.AND P2, PT, R15, R244, !P2 ;  /* 0x000000f40f00720c */ /* 0x000fe40005741270 */
[----:B------:R-:W-:Y:S01]  /*f9e30*/  ISETP.LT.AND P4, PT, R13, R245, !P5 ;  /* 0x000000f50d00720c */ /* 0x000fe20006f81270 */
[----:B------:R-:W-:-:S04]  /*f9e40*/  IMAD.WIDE R244, R0, 0x4, R6 ;  /* 0x0000000400f47825 */ /* 0x000fc800078e0206 */
[----:B------:R-:W-:-:S04]  /*f9e50*/  IMAD.WIDE R242, R0, 0x4, R8 ;  /* 0x0000000400f27825 */ /* 0x000fc800078e0208 */
[----:B------:R-:W-:Y:S01]  /*f9e60*/  VIADD R16, R10, 0x124 ;  /* 0x000001240a107836 */ /* 0x000fe20000000000 */
[----:B------:R-:W1:Y:S08]  /*f9e70*/  LDC R237, c[0x0][0x248] ;  /* 0x00009200ffed7b82 */ /* 0x000e700000000800 */
[----:B------:R-:W2:Y:S01]  /*f9e80*/  LDC.64 R198, c[0x0][0x228] ;  /* 0x00008a00ffc67b82 */ /* 0x000ea20000000a00 */
[----:B------:R1:W-:Y:S01]  /*f9e90*/  @P3 STG.E desc[UR60][R244.64], R248 ;  /* 0x000000f8f4003986 */ /* 0x0003e2000c10193c */
[----:B------:R-:W-:Y:S01]  /*f9ea0*/  ISETP.GE.AND P3, PT, R16, R233, PT ;  /* 0x000000e91000720c */ /* 0x000fe20003f66270 */
[----:B-1----:R-:W-:-:S05]  /*f9eb0*/  IMAD.WIDE R244, R14, 0x4, R2 ;  /* 0x000000040ef47825 */ /* 0x002fca00078e0202 */
[----:B------:R-:W1:Y:S01]  /*f9ec0*/  LDC R248, c[0x0][0x228] ;  /* 0x00008a00fff87b82 */ /* 0x000e620000000800 */
[----:B----4-:R-:W-:Y:S01]  /*f9ed0*/  @P2 STG.E desc[UR60][R242.64], R241 ;  /* 0x000000f1f2002986 */ /* 0x010fe2000c10193c */
[----:B------:R-:W-:-:S03]  /*f9ee0*/  ISETP.LT.AND P2, PT, R17, R246, !P5 ;  /* 0x000000f61100720c */ /* 0x000fc60006f41270 */
[----:B---3--:R3:W-:Y:S01]  /*f9ef0*/  @P6 STG.E desc[UR60][R244.64], R197 ;  /* 0x000000c5f4006986 */ /* 0x0087e2000c10193c */
[----:B------:R-:W-:Y:S02]  /*f9f00*/  ISETP.LT.AND P5, PT, R15, R239, !P5 ;  /* 0x000000ef0f00720c */ /* 0x000fe40006fa1270 */
[----:B------:R-:W4:Y:S01]  /*f9f10*/  LDC R246, c[0x0][0x228] ;  /* 0x00008a00fff67b82 */ /* 0x000f220000000800 */
[----:B------:R-:W4:Y:S01]  /*f9f20*/  LDL.LU R239, [R1+0x1238] ;  /* 0x0012380001ef7983 */ /* 0x000f220000300800 */
[----:B------:R-:W-:Y:S01]  /*f9f30*/  IADD3 R0, R14, R237, RZ ;  /* 0x000000ed0e007210 */ /* 0x000fe20007ffe0ff */
[----:B------:R-:W-:-:S05]  /*f9f40*/  VIADD R16, R10, 0x125 ;  /* 0x000001250a107836 */ /* 0x000fca0000000000 */
[----:B------:R-:W4:Y:S08]  /*f9f50*/  LDC R233, c[0x0][0x248] ;  /* 0x00009200ffe97b82 */ /* 0x000f300000000800 */
[----:B---3--:R-:W3:Y:S01]  /*f9f60*/  LDC R197, c[0x0][0x228] ;  /* 0x00008a00ffc57b82 */ /* 0x008ee20000000800 */
[----:B------:R-:W-:Y:S01]  /*f9f70*/  IMAD.WIDE R242, R14, 0x4, R4 ;  /* 0x000000040ef27825 */ /* 0x000fe200078e0204 */
[----:B------:R-:W-:-:S03]  /*f9f80*/  ISETP.LT.AND P6, PT, R11, R240, !P3 ;  /* 0x000000f00b00720c */ /* 0x000fc60005fc1270 */
[----:B------:R-:W-:-:S03]  /*f9f90*/  IMAD.WIDE R244, R14, 0x4, R6 ;  /* 0x000000040ef47825 */ /* 0x000fc600078e0206 */
[----:B------:R-:W3:Y:S08]  /*f9fa0*/  LDC.64 R240, c[0x0][0x228] ;  /* 0x00008a00fff07b82 */ /* 0x000ef00000000a00 */
[----:B------:R-:W3:Y:S01]  /*f9fb0*/  LDC R237, c[0x0][0x228] ;  /* 0x00008a00ffed7b82 */ /* 0x000ee20000000800 */
[----:B------:R1:W-:Y:S01]  /*f9fc0*/  @P4 STG.E desc[UR60][R242.64], R252 ;  /* 0x000000fcf2004986 */ /* 0x0003e2000c10193c */
[----:B------:R-:W-:-:S03]  /*f9fd0*/  ISETP.LT.AND P4, PT, R13, R235, !P3 ;  /* 0x000000eb0d00720c */ /* 0x000fc60005f81270 */
[----:B-1----:R-:W3:Y:S04]  /*f9fe0*/  LDL.LU R252, [R1+0xe48] ;  /* 0x000e480001fc7983 */ /* 0x002ee80000300800 */
[----:B------:R-:W3:Y:S01]  /*f9ff0*/  LDL.LU R235, [R1+0x1638] ;  /* 0x0016380001eb7983 */ /* 0x000ee20000300800 */
[----:B------:R-:W-:-:S03]  /*fa000*/  IMAD.WIDE R242, R14, 0x4, R8 ;  /* 0x000000040ef27825 */ /* 0x000fc600078e0208 */
[----:B--2---:R1:W-:Y:S04]  /*fa010*/  @P2 STG.E desc[UR60][R244.64], R247 ;  /* 0x000000f7f4002986 */ /* 0x0043e8000c10193c */
[----:B------:R2:W-:Y:S01]  /*fa020*/  @P5 STG.E desc[UR60][R242.64], R249 ;  /* 0x000000f9f2005986 */ /* 0x0005e2000c10193c */
[----:B------:R-:W-:Y:S02]  /*fa030*/  ISETP.LT.AND P5, PT, R17, R248, !P3 ;  /* 0x000000f81100720c */ /* 0x000fe40005fa1270 */
[----:B----4-:R-:W-:Y:S02]  /*fa040*/  ISETP.LT.AND P3, PT, R15, R246, !P3 ;  /* 0x000000f60f00720c */ /* 0x010fe40005f61270 */
[----:B------:R-:W-:Y:S02]  /*fa050*/  ISETP.GE.AND P2, PT, R16, R199, PT ;  /* 0x000000c71000720c */ /* 0x000fe40003f46270 */
[----:B------:R-:W4:Y:S01]  /*fa060*/  LDC R199, c[0x0][0x228] ;  /* 0x00008a00ffc77b82 */ /* 0x000f220000000800 */
[----:B------:R-:W-:-:S07]  /*fa070*/  IADD3 R14, R0, R233, RZ ;  /* 0x000000e9000e7210 */ /* 0x000fce0007ffe0ff */
[----:B-1----:R-:W1:Y:S01]  /*fa080*/  LDC R247, c[0x0][0x228] ;  /* 0x00008a00fff77b82 */ /* 0x002e620000000800 */
[C---:B------:R-:W-:Y:S01]  /*fa090*/  IMAD.WIDE R244, R0.reuse, 0x4, R2 ;  /* 0x0000000400f47825 */ /* 0x040fe200078e0202 */
[----:B--2---:R-:W2:Y:S03]  /*fa0a0*/  LDL.LU R249, [R1+0x248] ;  /* 0x0002480001f97983 */ /* 0x004ea60000300800 */
[----:B------:R-:W-:Y:S01]  /*fa0b0*/  IMAD.WIDE R242, R0, 0x4, R4 ;  /* 0x0000000400f27825 */ /* 0x000fe200078e0204 */
[----:B------:R-:W4:Y:S04]  /*fa0c0*/  LDL.LU R246, [R1+0x1a38] ;  /* 0x001a380001f67983 */ /* 0x000f280000300800 */
[----:B------:R-:W2:Y:S01]  /*fa0d0*/  LDL.LU R248, [R1+0x638] ;  /* 0x0006380001f87983 */ /* 0x000ea20000300800 */
[----:B------:R-:W-:Y:S01]  /*fa0e0*/  VIADD R16, R10, 0x126 ;  /* 0x000001260a107836 */ /* 0x000fe20000000000 */
[----:B------:R-:W2:Y:S02]  /*fa0f0*/  LDC R233, c[0x0][0x248] ;  /* 0x00009200ffe97b82 */ /* 0x000ea40000000800 */
[----:B---3--:R3:W-:Y:S04]  /*fa100*/  @P6 STG.E desc[UR60][R244.64], R235 ;  /* 0x000000ebf4006986 */ /* 0x0087e8000c10193c */
[----:B------:R1:W-:Y:S01]  /*fa110*/  @P4 STG.E desc[UR60][R242.64], R239 ;  /* 0x000000eff2004986 */ /* 0x0003e2000c10193c */
[----:B------:R-:W-:-:S03]  /*fa120*/  ISETP.LT.AND P4, PT, R13, R197, !P2 ;  /* 0x000000c50d00720c */ /* 0x000fc60005781270 */
[----:B------:R-:W2:Y:S01]  /*fa130*/  LDL.LU R197, [R1+0xa38] ;  /* 0x000a380001c57983 */ /* 0x000ea20000300800 */
[----:B------:R-:W-:Y:S01]  /*fa140*/  ISETP.LT.AND P6, PT, R11, R238, !P2 ;  /* 0x000000ee0b00720c */ /* 0x000fe200057c1270 */
[----:B---3--:R-:W-:-:S04]  /*fa150*/  IMAD.WIDE R244, R0, 0x4, R6 ;  /* 0x0000000400f47825 */ /* 0x008fc800078e0206 */
[----:B-1----:R-:W-:Y:S01]  /*fa160*/  IMAD.WIDE R242, R0, 0x4, R8 ;  /* 0x0000000400f27825 */ /* 0x002fe200078e0208 */
[----:B------:R-:W1:Y:S08]  /*fa170*/  LDC R235, c[0x0][0x248] ;  /* 0x00009200ffeb7b82 */ /* 0x000e700000000800 */
[----:B------:R-:W3:Y:S01]  /*fa180*/  LDC.64 R238, c[0x0][0x228] ;  /* 0x00008a00ffee7b82 */ /* 0x000ee20000000a00 */
[----:B----4-:R4:W-:Y:S04]  /*fa190*/  @P5 STG.E desc[UR60][R244.64], R246 ;  /* 0x000000f6f4005986 */ /* 0x0109e8000c10193c */
[----:B------:R4:W-:Y:S01]  /*fa1a0*/  @P3 STG.E desc[UR60][R242.64], R252 ;  /* 0x000000fcf2003986 */ /* 0x0009e2000c10193c */
[----:B------:R-:W-:-:S02]  /*fa1b0*/  ISETP.GE.AND P5, PT, R16, R241, PT ;  /* 0x000000f11000720c */ /* 0x000fc40003fa6270 */
[----:B------:R-:W3:Y:S01]  /*fa1c0*/  LDC R241, c[0x0][0x228] ;  /* 0x00008a00fff17b82 */ /* 0x000ee20000000800 */
[----:B----4-:R-:W-:-:S04]  /*fa1d0*/  IMAD.WIDE R244, R14, 0x4, R2 ;  /* 0x000000040ef47825 */ /* 0x010fc800078e0202 */
[C---:B------:R-:W-:Y:S01]  /*fa1e0*/  IMAD.WIDE R242, R14.reuse, 0x4, R4 ;  /* 0x000000040ef27825 */ /* 0x040fe200078e0204 */
[----:B------:R-:W4:Y:S02]  /*fa1f0*/  LDL.LU R252, [R1+0x123c] ;  /* 0x00123c0001fc7983 */ /* 0x000f240000300800 */
[----:B------:R-:W3:Y:S01]  /*fa200*/  LDC R246, c[0x0][0x228] ;  /* 0x00008a00fff67b82 */ /* 0x000ee20000000800 */
[----:B------:R-:W-:Y:S02]  /*fa210*/  ISETP.LT.AND P3, PT, R17, R247, !P2 ;  /* 0x000000f71100720c */ /* 0x000fe40005761270 */
[----:B------:R-:W-:Y:S02]  /*fa220*/  ISETP.LT.AND P2, PT, R15, R237, !P2 ;  /* 0x000000ed0f00720c */ /* 0x000fe40005741270 */
[----:B-1----:R-:W-:Y:S01]  /*fa230*/  IADD3 R0, R14, R235, RZ ;  /* 0x000000eb0e007210 */ /* 0x002fe20007ffe0ff */
[----:B------:R-:W-:Y:S02]  /*fa240*/  VIADD R16, R10, 0x127 ;  /* 0x000001270a107836 */ /* 0x000fe40000000000 */
[----:B------:R-:W1:Y:S01]  /*fa250*/  LDC R247, c[0x0][0x228] ;  /* 0x00008a00fff77b82 */ /* 0x000e620000000800 */
[----:B--2---:R2:W-:Y:S04]  /*fa260*/  @P6 STG.E desc[UR60][R244.64], R197 ;  /* 0x000000c5f4006986 */ /* 0x0045e8000c10193c */
[----:B------:R3:W-:Y:S01]  /*fa270*/  @P4 STG.E desc[UR60][R242.64], R249 ;  /* 0x000000f9f2004986 */ /* 0x0007e2000c10193c */
[----:B------:R-:W-:-:S02]  /*fa280*/  ISETP.LT.AND P4, PT, R13, R199, !P5 ;  /* 0x000000c70d00720c */ /* 0x000fc40006f81270 */
[----:B--2---:R-:W2:Y:S01]  /*fa290*/  LDC R197, c[0x0][0x228] ;  /* 0x00008a00ffc57b82 */ /* 0x004ea20000000800 */
[----:B---3--:R-:W3:Y:S04]  /*fa2a0*/  LDL.LU R249, [R1+0xe4c] ;  /* 0x000e4c0001f97983 */ /* 0x008ee80000300800 */
[----:B------:R-:W4:Y:S01]  /*fa2b0*/  LDL.LU R199, [R1+0x163c] ;  /* 0x00163c0001c77983 */ /* 0x000f220000300800 */
[----:B------:R-:W-:-:S04]  /*fa2c0*/  IMAD.WIDE R244, R14, 0x4, R6 ;  /* 0x000000040ef47825 */ /* 0x000fc800078e0206 */
[----:B------:R-:W-:Y:S01]  /*fa2d0*/  IMAD.WIDE R242, R14, 0x4, R8 ;  /* 0x000000040ef27825 */ /* 0x000fe200078e0208 */
[----:B------:R-:W-:Y:S02]  /*fa2e0*/  ISETP.LT.AND P6, PT, R11, R236, !P5 ;  /* 0x000000ec0b00720c */ /* 0x000fe40006fc1270 */
[----:B------:R-:W1:Y:S01]  /*fa2f0*/  LDC.64 R236, c[0x0][0x228] ;  /* 0x00008a00ffec7b82 */ /* 0x000e620000000a00 */
[----:B------:R2:W-:Y:S04]  /*fa300*/  @P3 STG.E desc[UR60][R244.64], R248 ;  /* 0x000000f8f4003986 */ /* 0x0005e8000c10193c */
[----:B------:R2:W-:Y:S01]  /*fa310*/  @P2 STG.E desc[UR60][R242.64], R250 ;  /* 0x000000faf2002986 */ /* 0x0005e2000c10193c */
[----:B------:R-:W-:Y:S02]  /*fa320*/  ISETP.LT.AND P2, PT, R17, R246, !P5 ;  /* 0x000000f61100720c */ /* 0x000fe40006f41270 */
[----:B------:R-:W-:Y:S01]  /*fa330*/  ISETP.LT.AND P5, PT, R15, R241, !P5 ;  /* 0x000000f10f00720c */ /* 0x000fe20006fa1270 */
[----:B------:R-:W1:Y:S01]  /*fa340*/  LDC R246, c[0x0][0x228] ;  /* 0x00008a00fff67b82 */ /* 0x000e620000000800 */
[----:B--2---:R-:W2:Y:S04]  /*fa350*/  LDL.LU R248, [R1+0x24c] ;  /* 0x00024c0001f87983 */ /* 0x004ea80000300800 */
[----:B------:R-:W2:Y:S04]  /*fa360*/  LDL.LU R250, [R1+0xa3c] ;  /* 0x000a3c0001fa7983 */ /* 0x000ea80000300800 */
[----:B------:R-:W3:Y:S01]  /*fa370*/  LDL.LU R241, [R1+0x1a3c] ;  /* 0x001a3c0001f17983 */ /* 0x000ee20000300800 */
[----:B------:R-:W-:-:S04]  /*fa380*/  IMAD.WIDE R244, R0, 0x4, R2 ;  /* 0x0000000400f47825 */ /* 0x000fc800078e0202 */
[----:B------:R-:W-:Y:S01]  /*fa390*/  IMAD.WIDE R242, R0, 0x4, R4 ;  /* 0x0000000400f27825 */ /* 0x000fe200078e0204 */
[----:B------:R-:W-:Y:S02]  /*fa3a0*/  ISETP.GE.AND P3, PT, R16, R239, PT ;  /* 0x000000ef1000720c */ /* 0x000fe40003f66270 */
[----:B------:R-:W-:Y:S01]  /*fa3b0*/  IADD3 R14, R0, R233, RZ ;  /* 0x000000e9000e7210 */ /* 0x000fe20007ffe0ff */
[----:B----4-:R4:W-:Y:S04]  /*fa3c0*/  @P6 STG.E desc[UR60][R244.64], R199 ;  /* 0x000000c7f4006986 */ /* 0x0109e8000c10193c */
[----:B------:R1:W-:Y:S01]  /*fa3d0*/  @P4 STG.E desc[UR60][R242.64], R252 ;  /* 0x000000fcf2004986 */ /* 0x0003e2000c10193c */
[----:B------:R-:W-:Y:S01]  /*fa3e0*/  VIADD R16, R10, 0x128 ;  /* 0x000001280a107836 */ /* 0x000fe20000000000 */
[----:B------:R-:W2:Y:S08]  /*fa3f0*/  LDC R239, c[0x0][0x248] ;  /* 0x00009200ffef7b82 */ /* 0x000eb00000000800 */
[----:B----4-:R-:W4:Y:S01]  /*fa400*/  LDC R199, c[0x0][0x228] ;  /* 0x00008a00ffc77b82 */ /* 0x010f220000000800 */
[----:B-1----:R-:W4:Y:S01]  /*fa410*/  LDL.LU R252, [R1+0x63c] ;  /* 0x00063c0001fc7983 */ /* 0x002f220000300800 */
[----:B------:R-:W-:-:S02]  /*fa420*/  ISETP.LT.AND P6, PT, R11, R234, !P3 ;  /* 0x000000ea0b00720c */ /* 0x000fc40005fc1270 */
[----:B------:R-:W-:Y:S01]  /*fa430*/  ISETP.LT.AND P4, PT, R13, R197, !P3 ;  /* 0x000000c50d00720c */ /* 0x000fe20005f81270 */
[----:B------:R-:W-:-:S04]  /*fa440*/  IMAD.WIDE R244, R0, 0x4, R6 ;  /* 0x0000000400f47825 */ /* 0x000fc800078e0206 */
[----:B------:R-:W-:Y:S01]  /*fa450*/  IMAD.WIDE R242, R0, 0x4, R8 ;  /* 0x0000000400f27825 */ /* 0x000fe200078e0208 */
[----:B------:R-:W1:Y:S08]  /*fa460*/  LDC.64 R234, c[0x0][0x228] ;  /* 0x00008a00ffea7b82 */ /* 0x000e700000000a00 */
[----:B------:R-:W1:Y:S01]  /*fa470*/  LDC R197, c[0x0][0x228] ;  /* 0x00008a00ffc57b82 */ /* 0x000e620000000800 */
[----:B---3--:R3:W-:Y:S04]  /*fa480*/  @P2 STG.E desc[UR60][R244.64], R241 ;  /* 0x000000f1f4002986 */ /* 0x0087e8000c10193c */
[----:B------:R2:W-:Y:S01]  /*fa490*/  @P5 STG.E desc[UR60][R242.64], R249 ;  /* 0x000000f9f2005986 */ /* 0x0005e2000c10193c */
[----:B------:R-:W-:-:S02]  /*fa4a0*/  ISETP.GE.AND P2, PT, R16, R237, PT ;  /* 0x000000ed1000720c */ /* 0x000fc40003f46270 */
[----:B------:R-:W-:Y:S01]  /*fa4b0*/  ISETP.LT.AND P5, PT, R17, R247, !P3 ;  /* 0x000000f71100720c */ /* 0x000fe20005fa1270 */
[----:B---3--:R-:W-:-:S04]  /*fa4c0*/  IMAD.WIDE R244, R14, 0x4, R2 ;  /* 0x000000040ef47825 */ /* 0x008fc800078e0202 */
[----:B--2---:R-:W-:Y:S01]  /*fa4d0*/  IMAD.WIDE R242, R14, 0x4, R4 ;  /* 0x000000040ef27825 */ /* 0x004fe200078e0204 */
[----:B------:R-:W2:Y:S04]  /*fa4e0*/  LDL.LU R249, [R1+0x1240] ;  /* 0x0012400001f97983 */ /* 0x000ea80000300800 */
[----:B------:R-:W-:Y:S04]  /*fa4f0*/  @P6 STG.E desc[UR60][R244.64], R250 ;  /* 0x000000faf4006986 */ /* 0x000fe8000c10193c */
[----:B------:R3:W-:Y:S01]  /*fa500*/  @P4 STG.E desc[UR60][R242.64], R248 ;  /* 0x000000f8f2004986 */ /* 0x0007e2000c10193c */
[----:B----4-:R-:W-:-:S02]  /*fa510*/  ISETP.LT.AND P4, PT, R13, R199, !P2 ;  /* 0x000000c70d00720c */ /* 0x010fc40005781270 */
[----:B------:R-:W-:Y:S02]  /*fa520*/  ISETP.LT.AND P3, PT, R15, R246, !P3 ;  /* 0x000000f60f00720c */ /* 0x000fe40005f61270 */
[----:B------:R-:W-:Y:S01]  /*fa530*/  ISETP.LT.AND P6, PT, R11, R232, !P2 ;  /* 0x000000e80b00720c */ /* 0x000fe200057c1270 */
[----:B------:R-:W4:Y:S08]  /*fa540*/  LDC R241, c[0x0][0x228] ;  /* 0x00008a00fff17b82 */ /* 0x000f300000000800 */
[----:B------:R-:W4:Y:S08]  /*fa550*/  LDC R247, c[0x0][0x228] ;  /* 0x00008a00fff77b82 */ /* 0x000f300000000800 */
[----:B------:R-:W4:Y:S01]  /*fa560*/  LDC R237, c[0x0][0x248] ;  /* 0x00009200ffed7b82 */ /* 0x000f220000000800 */
[----:B---3--:R-:W3:Y:S04]  /*fa570*/  LDL.LU R248, [R1+0x1a40] ;  /* 0x001a400001f87983 */ /* 0x008ee80000300800 */
[----:B------:R-:W3:Y:S04]  /*fa580*/  LDL.LU R250, [R1+0xe50] ;  /* 0x000e500001fa7983 */ /* 0x000ee80000300800 */
[----:B------:R-:W2:Y:S01]  /*fa590*/  LDL.LU R199, [R1+0x1640] ;  /* 0x0016400001c77983 */ /* 0x000ea20000300800 */
[----:B------:R-:W-:-:S04]  /*fa5a0*/  IMAD.WIDE R232, R14, 0x4, R6 ;  /* 0x000000040ee87825 */ /* 0x000fc800078e0206 */
[----:B------:R-:W-:-:S04]  /*fa5b0*/  IMAD.WIDE R244, R14, 0x4, R8 ;  /* 0x000000040ef47825 */ /* 0x000fc800078e0208 */
[----:B------:R-:W-:Y:S01]  /*fa5c0*/  VIADD R16, R10, 0x129 ;  /* 0x000001290a107836 */ /* 0x000fe20000000000 */
[----:B------:R-:W3:Y:S01]  /*fa5d0*/  LDC.64 R242, c[0x0][0x228] ;  /* 0x00008a00fff27b82 */ /* 0x000ee20000000a00 */
[----:B------:R-:W-:-:S07]  /*fa5e0*/  IADD3 R0, R14, R239, RZ ;  /* 0x000000ef0e007210 */ /* 0x000fce0007ffe0ff */
[----:B------:R-:W3:Y:S08]  /*fa5f0*/  LDC R246, c[0x0][0x228] ;  /* 0x00008a00fff67b82 */ /* 0x000ef00000000800 */
[----:B------:R-:W3:Y:S01]  /*fa600*/  LDC R239, c[0x0][0x248] ;  /* 0x00009200ffef7b82 */ /* 0x000ee20000000800 */
[----:B------:R1:W-:Y:S04]  /*fa610*/  @P5 STG.E desc[UR60][R232.64], R252 ;  /* 0x000000fce8005986 */ /* 0x0003e8000c10193c */
[----:B------:R4:W-:Y:S04]  /*fa620*/  @P3 STG.E desc[UR60][R244.64], R251 ;  /* 0x000000fbf4003986 */ /* 0x0009e8000c10193c */
[----:B-1----:R-:W3:Y:S04]  /*fa630*/  LDL.LU R252, [R1+0x640] ;  /* 0x0006400001fc7983 */ /* 0x002ee80000300800 */
[----:B----4-:R-:W4:Y:S01]  /*fa640*/  LDL.LU R251, [R1+0xa40] ;  /* 0x000a400001fb7983 */ /* 0x010f220000300800 */
[----:B------:R-:W-:-:S02]  /*fa650*/  ISETP.GE.AND P5, PT, R16, R235, PT ;  /* 0x000000eb1000720c */ /* 0x000fc40003fa6270 */
[----:B------:R-:W1:Y:S01]  /*fa660*/  LDC R235, c[0x0][0x228] ;  /* 0x00008a00ffeb7b82 */ /* 0x000e620000000800 */
[----:B------:R-:W-:Y:S01]  /*fa670*/  IMAD.WIDE R232, R0, 0x4, R2 ;  /* 0x0000000400e87825 */ /* 0x000fe200078e0202 */
[----:B------:R-:W-:-:S03]  /*fa680*/  ISETP.LT.AND P3, PT, R17, R241, !P2 ;  /* 0x000000f11100720c */ /* 0x000fc60005761270 */
[C---:B------:R-:W-:Y:S01]  /*fa690*/  IMAD.WIDE R244, R0.reuse, 0x4, R4 ;  /* 0x0000000400f47825 */ /* 0x040fe200078e0204 */
[----:B------:R-:W-:Y:S02]  /*fa6a0*/  ISETP.LT.AND P2, PT, R15, R247, !P2 ;  /* 0x000000f70f00720c */ /* 0x000fe40005741270 */
[----:B------:R-:W-:Y:S01]  /*fa6b0*/  IADD3 R14, R0, R237, RZ ;  /* 0x000000ed000e7210 */ /* 0x000fe20007ffe0ff */
[----:B------:R-:W-:Y:S01]  /*fa6c0*/  VIADD R16, R10, 0x12a ;  /* 0x0000012a0a107836 */ /* 0x000fe20000000000 */
[----:B------:R-:W1:Y:S08]  /*fa6d0*/  LDC R241, c[0x0][0x228] ;  /* 0x00008a00fff17b82 */ /* 0x000e700000000800 */
[----:B------:R-:W1:Y:S08]  /*fa6e0*/  LDC R247, c[0x0][0x228] ;  /* 0x00008a00fff77b82 */ /* 0x000e700000000800 */
[----:B------:R-:W1:Y:S01]  /*fa6f0*/  LDC R237, c[0x0][0x248] ;  /* 0x00009200ffed7b82 */ /* 0x000e620000000800 */
[----:B--2---:R2:W-:Y:S01]  /*fa700*/  @P6 STG.E desc[UR60][R232.64], R199 ;  /* 0x000000c7e8006986 */ /* 0x0045e2000c10193c */
[----:B------:R-:W-:-:S03]  /*fa710*/  ISETP.LT.AND P6, PT, R11, R198, !P5 ;  /* 0x000000c60b00720c */ /* 0x000fc60006fc1270 */
[----:B------:R1:W-:Y:S01]  /*fa720*/  @P4 STG.E desc[UR60][R244.64], R249 ;  /* 0x000000f9f4004986 */ /* 0x0003e2000c10193c */
[----:B------:R-:W-:Y:S02]  /*fa730*/  ISETP.LT.AND P4, PT, R13, R197, !P5 ;  /* 0x000000c50d00720c */ /* 0x000fe40006f81270 */
[----:B------:R-:W4:Y:S08]  /*fa740*/  LDC R197, c[0x0][0x228] ;  /* 0x00008a00ffc57b82 */ /* 0x000f300000000800 */
[----:B--2---:R-:W2:Y:S01]  /*fa750*/  LDC.64 R198, c[0x0][0x228] ;  /* 0x00008a00ffc67b82 */ /* 0x004ea20000000a00 */
[----:B------:R-:W-:-:S04]  /*fa760*/  IMAD.WIDE R232, R0, 0x4, R6 ;  /* 0x0000000400e87825 */ /* 0x000fc800078e0206 */
[----:B-1----:R-:W-:Y:S01]  /*fa770*/  IMAD.WIDE R244, R0, 0x4, R8 ;  /* 0x0000000400f47825 */ /* 0x002fe200078e0208 */
[----:B------:R-:W2:Y:S04]  /*fa780*/  LDL.LU R249, [R1+0x250] ;  /* 0x0002500001f97983 */ /* 0x000ea80000300800 */
[----:B---3--:R1:W-:Y:S04]  /*fa790*/  @P3 STG.E desc[UR60][R232.64], R248 ;  /* 0x000000f8e8003986 */ /* 0x0083e8000c10193c */
[----:B------:R3:W-:Y:S01]  /*fa7a0*/  @P2 STG.E desc[UR60][R244.64], R250 ;  /* 0x000000faf4002986 */ /* 0x0007e2000c10193c */
[----:B------:R-:W-:-:S03]  /*fa7b0*/  ISETP.GE.AND P3, PT, R16, R243, PT ;  /* 0x000000f31000720c */ /* 0x000fc60003f66270 */
[----:B------:R-:W2:Y:S01]  /*fa7c0*/  LDL.LU R243, [R1+0x650] ;  /* 0x0006500001f37983 */ /* 0x000ea20000300800 */
[----:B-1----:R-:W-:-:S04]  /*fa7d0*/  IMAD.WIDE R232, R14, 0x4, R2 ;  /* 0x000000040ee87825 */ /* 0x002fc800078e0202 */
[----:B---3--:R-:W-:Y:S01]  /*fa7e0*/  IMAD.WIDE R244, R14, 0x4, R4 ;  /* 0x000000040ef47825 */ /* 0x008fe200078e0204 */
[----:B------:R-:W3:Y:S01]  /*fa7f0*/  LDL.LU R250, [R1+0x1244] ;  /* 0x0012440001fa7983 */ /* 0x000ee20000300800 */
[----:B------:R-:W1:Y:S03]  /*fa800*/  LDC R248, c[0x0][0x228] ;  /* 0x00008a00fff87b82 */ /* 0x000e660000000800 */
[----:B----4-:R4:W-:Y:S04]  /*fa810*/  @P6 STG.E desc[UR60][R232.64], R251 ;  /* 0x000000fbe8006986 */ /* 0x0109e8000c10193c */
[----:B------:R1:W-:Y:S01]  /*fa820*/  @P4 STG.E desc[UR60][R244.64], R252 ;  /* 0x000000fcf4004986 */ /* 0x0003e2000c10193c */
[----:B------:R-:W-:-:S03]  /*fa830*/  ISETP.LT.AND P4, PT, R13, R235, !P3 ;  /* 0x000000eb0d00720c */ /* 0x000fc60005f81270 */
[----:B----4-:R-:W4:Y:S04]  /*fa840*/  LDL.LU R251, [R1+0x1a44] ;  /* 0x001a440001fb7983 */ /* 0x010f280000300800 */
[----:B-1----:R-:W4:Y:S04]  /*fa850*/  LDL.LU R252, [R1+0xe54] ;  /* 0x000e540001fc7983 */ /* 0x002f280000300800 */
[----:B------:R-:W3:Y:S01]  /*fa860*/  LDL.LU R235, [R1+0x1644] ;  /* 0x0016440001eb7983 */ /* 0x000ee20000300800 */
[----:B------:R-:W-:Y:S02]  /*fa870*/  ISETP.LT.AND P2, PT, R17, R246, !P5 ;  /* 0x000000f61100720c */ /* 0x000fe40006f41270 */
[----:B------:R-:W-:-:S02]  /*fa880*/  ISETP.LT.AND P5, PT, R15, R241, !P5 ;  /* 0x000000f10f00720c */ /* 0x000fc40006fa1270 */
[----:B------:R-:W-:Y:S01]  /*fa890*/  ISETP.LT.AND P6, PT, R11, R240, !P3 ;  /* 0x000000f00b00720c */ /* 0x000fe20005fc1270 */
[C---:B------:R-:W-:Y:S01]  /*fa8a0*/  IMAD.WIDE R244, R14.reuse, 0x4, R6 ;  /* 0x000000040ef47825 */ /* 0x040fe200078e0206 */
[----:B------:R-:W-:-:S03]  /*fa8b0*/  IADD3 R0, R14, R239, RZ ;  /* 0x000000ef0e007210 */ /* 0x000fc60007ffe0ff */
[----:B------:R-:W-:-:S04]  /*fa8c0*/  IMAD.WIDE R240, R14, 0x4, R8 ;  /* 0x000000040ef07825 */ /* 0x000fc800078e0208 */
[----:B------:R-:W-:Y:S01]  /*fa8d0*/  VIADD R16, R10, 0x12b ;  /* 0x0000012b0a107836 */ /* 0x000fe20000000000 */
[----:B------:R-:W1:Y:S08]  /*fa8e0*/  LDC R246, c[0x0][0x228] ;  /* 0x00008a00fff67b82 */ /* 0x000e700000000800 */
[----:B------:R-:W1:Y:S01]  /*fa8f0*/  LDC.64 R232, c[0x0][0x228] ;  /* 0x00008a00ffe87b82 */ /* 0x000e620000000a00 */
[----:B--2---:R2:W-:Y:S04]  /*fa900*/  @P2 STG.E desc[UR60][R244.64], R243 ;  /* 0x000000f3f4002986 */ /* 0x0045e8000c10193c */
[----:B------:R1:W-:Y:S01]  /*fa910*/  @P5 STG.E desc[UR60][R240.64], R249 ;  /* 0x000000f9f0005986 */ /* 0x0003e2000c10193c */
[----:B------:R-:W-:-:S02]  /*fa920*/  ISETP.GE.AND P2, PT, R16, R199, PT ;  /* 0x000000c71000720c */ /* 0x000fc40003f46270 */
[----:B------:R-:W-:Y:S01]  /*fa930*/  ISETP.LT.AND P5, PT, R17, R248, !P3 ;  /* 0x000000f81100720c */ /* 0x000fe20005fa1270 */
[----:B--2---:R-:W-:-:S04]  /*fa940*/  IMAD.WIDE R244, R0, 0x4, R2 ;  /* 0x0000000400f47825 */ /* 0x004fc800078e0202 */
[C---:B-1----:R-:W-:Y:S01]  /*fa950*/  IMAD.WIDE R240, R0.reuse, 0x4, R4 ;  /* 0x0000000400f07825 */ /* 0x042fe200078e0204 */
[----:B------:R-:W2:Y:S04]  /*fa960*/  LDL.LU R249, [R1+0x644] ;  /* 0x0006440001f97983 */ /* 0x000ea80000300800 */
[----:B------:R-:W2:Y:S01]  /*fa970*/  LDL.LU R248, [R1+0x654] ;  /* 0x0006540001f87983 */ /* 0x000ea20000300800 */
[----:B------:R-:W-:Y:S01]  /*fa980*/  ISETP.LT.AND P3, PT, R15, R247, !P3 ;  /* 0x000000f70f00720c */ /* 0x000fe20005f61270 */
[----:B------:R-:W1:Y:S08]  /*fa990*/  LDC R243, c[0x0][0x228] ;  /* 0x00008a00fff37b82 */ /* 0x000e700000000800 */
[----:B------:R-:W2:Y:S01]  /*fa9a0*/  LDC R247, c[0x0][0x228] ;  /* 0x00008a00fff77b82 */ /* 0x000ea20000000800 */
[----:B------:R-:W-:Y:S01]  /*fa9b0*/  IADD3 R14, R0, R237, RZ ;  /* 0x000000ed000e7210 */ /* 0x000fe20007ffe0ff */
[----:B------:R-:W-:-:S06]  /*fa9c0*/  VIADD R16, R10, 0x12c ;  /* 0x0000012c0a107836 */ /* 0x000fcc0000000000 */
[----:B------:R-:W2:Y:S01]  /*fa9d0*/  LDC R199, c[0x0][0x228] ;  /* 0x00008a00ffc77b82 */ /* 0x000ea20000000800 */
[----:B---3--:R3:W-:Y:S04]  /*fa9e0*/  @P6 STG.E desc[UR60][R244.64], R235 ;  /* 0x000000ebf4006986 */ /* 0x0087e8000c10193c */
[----:B------:R1:W-:Y:S01]  /*fa9f0*/  @P4 STG.E desc[UR60][R240.64], R250 ;  /* 0x000000faf0004986 */ /* 0x0003e2000c10193c */
[----:B------:R-:W-:Y:S02]  /*faa00*/  ISETP.LT.AND P4, PT, R13, R197, !P2 ;  /* 0x000000c50d00720c */ /* 0x000fe40005781270 */
[----:B---3--:R-:W3:Y:S01]  /*faa10*/  LDC R235, c[0x0][0x248] ;  /* 0x00009200ffeb7b82 */ /* 0x008ee20000000800 */
[----:B-1----:R-:W2:Y:S04]  /*faa20*/  LDL.LU R250, [R1+0x254] ;  /* 0x0002540001fa7983 */ /* 0x002ea80000300800 */
[----:B------:R-:W2:Y:S01]  /*faa30*/  LDL.LU R197, [R1+0xa44] ;  /* 0x000a440001c57983 */ /* 0x000ea20000300800 */
[----:B------:R-:W-:-:S04]  /*faa40*/  IMAD.WIDE R244, R0, 0x4, R6 ;  /* 0x0000000400f47825 */ /* 0x000fc800078e0206 */
[----:B------:R-:W-:Y:S01]  /*faa50*/  IMAD.WIDE R240, R0, 0x4, R8 ;  /* 0x0000000400f07825 */ /* 0x000fe200078e0208 */
[----:B----4-:R1:W-:Y:S04]  /*faa60*/  @P5 STG.E desc[UR60][R244.64], R251 ;  /* 0x000000fbf4005986 */ /* 0x0103e8000c10193c */
[----:B------:R4:W-:Y:S04]  /*faa70*/  @P3 STG.E desc[UR60][R240.64], R252 ;  /* 0x000000fcf0003986 */ /* 0x0009e8000c10193c */
[----:B-1----:R-:W2:Y:S04]  /*faa80*/  LDL.LU R251, [R1+0x1648] ;  /* 0x0016480001fb7983 */ /* 0x002ea80000300800 */
[----:B----4-:R-:W4:Y:S01]  /*faa90*/  LDL.LU R252, [R1+0x1248] ;  /* 0x0012480001fc7983 */ /* 0x010f220000300800 */
[----:B------:R-:W-:-:S02]  /*faaa0*/  ISETP.LT.AND P6, PT, R11, R238, !P2 ;  /* 0x000000ee0b00720c */ /* 0x000fc400057c1270 */
[----:B------:R-:W-:Y:S02]  /*faab0*/  ISETP.LT.AND P3, PT, R17, R246, !P2 ;  /* 0x000000f61100720c */ /* 0x000fe40005761270 */
[----:B------:R-:W-:Y:S01]  /*faac0*/  ISETP.LT.AND P2, PT, R15, R243, !P2 ;  /* 0x000000f30f00720c */ /* 0x000fe20005741270 */
[----:B------:R-:W-:-:S04]  /*faad0*/  IMAD.WIDE R244, R14, 0x4, R2 ;  /* 0x000000040ef47825 */ /* 0x000fc800078e0202 */
[----:B------:R-:W-:Y:S01]  /*faae0*/  IMAD.WIDE R240, R14, 0x4, R4 ;  /* 0x000000040ef07825 */ /* 0x000fe200078e0204 */
[----:B------:R-:W-:Y:S02]  /*faaf0*/  ISETP.GE.AND P5, PT, R16, R233, PT ;  /* 0x000000e91000720c */ /* 0x000fe40003fa6270 */
[C---:B---3--:R-:W-:Y:S01]  /*fab00*/  IADD3 R0, R14.reuse, R235, RZ ;  /* 0x000000eb0e007210 */ /* 0x048fe20007ffe0ff */
[----:B------:R-:W1:Y:S08]  /*fab10*/  LDC R233, c[0x0][0x228] ;  /* 0x00008a00ffe97b82 */ /* 0x000e700000000800 */
[----:B------:R-:W3:Y:S08]  /*fab20*/  LDC.64 R238, c[0x0][0x228] ;  /* 0x00008a00ffee7b82 */ /* 0x000ef00000000a00 */
[----:B------:R-:W3:Y:S08]  /*fab30*/  LDC R243, c[0x0][0x248] ;  /* 0x00009200fff37b82 */ /* 0x000ef00000000800 */
[----:B------:R-:W3:Y:S01]  /*fab40*/  LDC R246, c[0x0][0x228] ;  /* 0x00008a00fff67b82 */ /* 0x000ee20000000800 */
[----:B--2---:R2:W-:Y:S04]  /*fab50*/  @P6 STG.E desc[UR60][R244.64], R197 ;  /* 0x000000c5f4006986 */ /* 0x0045e8000c10193c */
[----:B------:R1:W-:Y:S01]  /*fab60*/  @P4 STG.E desc[UR60][R240.64], R249 ;  /* 0x000000f9f0004986 */ /* 0x0003e2000c10193c */
[----:B--2---:R-:W-:-:S04]  /*fab70*/  IMAD.WIDE R244, R14, 0x4, R6 ;  /* 0x000000040ef47825 */ /* 0x004fc800078e0206 */
[----:B-1----:R-:W-:Y:S01]  /*fab80*/  IMAD.WIDE R240, R14, 0x4, R8 ;  /* 0x000000040ef07825 */ /* 0x002fe200078e0208 */
[----:B------:R-:W2:Y:S04]  /*fab90*/  LDL.LU R249, [R1+0xe58] ;  /* 0x000e580001f97983 */ /* 0x000ea80000300800 */
[----:B------:R1:W-:Y:S04]  /*faba0*/  @P3 STG.E desc[UR60][R244.64], R248 ;  /* 0x000000f8f4003986 */ /* 0x0003e8000c10193c */
[----:B------:R3:W-:Y:S01]  /*fabb0*/  @P2 STG.E desc[UR60][R240.64], R250 ;  /* 0x000000faf0002986 */ /* 0x0007e2000c10193c */
[----:B------:R-:W-:Y:S01]  /*fabc0*/  ISETP.LT.AND P2, PT, R17, R247, !P5 ;  /* 0x000000f71100720c */ /* 0x000fe20006f41270 */
[----:B------:R-:W4:Y:S02]  /*fabd0*/  LDC R197, c[0x0][0x228] ;  /* 0x00008a00ffc57b82 */ /* 0x000f240000000800 */
[----:B-1----:R-:W2:Y:S04]  /*fabe0*/  LDL.LU R248, [R1+0xa48] ;  /* 0x000a480001f87983 */ /* 0x002ea80000300800 */
[----:B---3--:R-:W3:Y:S04]  /*fabf0*/  LDL.LU R250, [R1+0x648] ;  /* 0x0006480001fa7983 */ /* 0x008ee80000300800 */
[----:B------:R-:W2:Y:S01]  /*fac00*/  LDL.LU R247, [R1+0x1a48] ;  /* 0x001a480001f77983 */ /* 0x000ea20000300800 */
[----:B------:R-:W-:-:S02]  /*fac10*/  ISETP.LT.AND P6, PT, R11, R236, !P5 ;  /* 0x000000ec0b00720c */ /* 0x000fc40006fc1270 */
[----:B------:R-:W-:Y:S01]  /*fac20*/  ISETP.LT.AND P4, PT, R13, R199, !P5 ;  /* 0x000000c70d00720c */ /* 0x000fe20006f81270 */
[----:B------:R-:W-:-:S04]  /*fac30*/  IMAD.WIDE R244, R0, 0x4, R2 ;  /* 0x0000000400f47825 */ /* 0x000fc800078e0202 */
[----:B------:R-:W-:Y:S01]  /*fac40*/  IMAD.WIDE R240, R0, 0x4, R4 ;  /* 0x0000000400f07825 */ /* 0x000fe200078e0204 */
[----:B------:R-:W1:Y:S03]  /*fac50*/  LDC.64 R236, c[0x0][0x228] ;  /* 0x00008a00ffec7b82 */ /* 0x000e660000000a00 */
[----:B------:R-:W-:-:S05]  /*fac60*/  VIADD R16, R10, 0x12d ;  /* 0x0000012d0a107836 */ /* 0x000fca0000000000 */
[----:B------:R-:W3:Y:S01]  /*fac70*/  LDC R199, c[0x0][0x228] ;  /* 0x00008a00ffc77b82 */ /* 0x000ee20000000800 */
[----:B------:R4:W-:Y:S04]  /*fac80*/  @P6 STG.E desc[UR60][R244.64], R251 ;  /* 0x000000fbf4006986 */ /* 0x0009e8000c10193c */
[----:B----4-:R4:W-:Y:S04]  /*fac90*/  @P4 STG.E desc[UR60][R240.64], R252 ;  /* 0x000000fcf0004986 */ /* 0x0109e8000c10193c */
[----:B------:R-:W3:Y:S04]  /*faca0*/  LDL.LU R251, [R1+0x658] ;  /* 0x0006580001fb7983 */ /* 0x000ee80000300800 */
[----:B----4-:R-:W4:Y:S01]  /*facb0*/  LDL.LU R252, [R1+0x258] ;  /* 0x0002580001fc7983 */ /* 0x010f220000300800 */
[----:B------:R-:W-:-:S02]  /*facc0*/  ISETP.LT.AND P5, PT, R15, R233, !P5 ;  /* 0x000000e90f00720c */ /* 0x000fc40006fa1270 */
[----:B------:R-:W-:Y:S01]  /*facd0*/  ISETP.GE.AND P3, PT, R16, R239, PT ;  /* 0x000000ef1000720c */ /* 0x000fe20003f66270 */
[C---:B------:R-:W-:Y:S01]  /*face0*/  IMAD.WIDE R244, R0.reuse, 0x4, R6 ;  /* 0x0000000400f47825 */ /* 0x040fe200078e0206 */
[----:B------:R-:W-:-:S03]  /*facf0*/  IADD3 R14, R0, R243, RZ ;  /* 0x000000f3000e7210 */ /* 0x000fc60007ffe0ff */
[----:B------:R-:W-:Y:S01]  /*fad00*/  IMAD.WIDE R240, R0, 0x4, R8 ;  /* 0x0000000400f07825 */ /* 0x000fe200078e0208 */
[----:B------:R-:W-:Y:S02]  /*fad10*/  ISETP.LT.AND P6, PT, R11, R234, !P3 ;  /* 0x000000ea0b00720c */ /* 0x000fe40005fc1270 */
[----:B------:R-:W-:Y:S01]  /*fad20*/  ISETP.LT.AND P4, PT, R13, R197, !P3 ;  /* 0x000000c50d00720c */ /* 0x000fe20005f81270 */
[----:B------:R-:W-:Y:S01]  /*fad30*/  VIADD R16, R10, 0x12e ;  /* 0x0000012e0a107836 */ /* 0x000fe20000000000 */
[----:B------:R-:W3:Y:S08]  /*fad40*/  LDC R239, c[0x0][0x228] ;  /* 0x00008a00ffef7b82 */ /* 0x000ef00000000800 */
[----:B------:R-:W3:Y:S08]  /*fad50*/  LDC R233, c[0x0][0x248] ;  /* 0x00009200ffe97b82 */ /* 0x000ef00000000800 */
[----:B------:R-:W4:Y:S08]  /*fad60*/  LDC.64 R234, c[0x0][0x228] ;  /* 0x00008a00ffea7b82 */ /* 0x000f300000000a00 */
[----:B------:R-:W4:Y:S01]  /*fad70*/  LDC R197, c[0x0][0x228] ;  /* 0x00008a00ffc57b82 */ /* 0x000f220000000800 */
[----:B--2---:R2:W-:Y:S04]  /*fad80*/  @P2 STG.E desc[UR60][R244.64], R247 ;  /* 0x000000f7f4002986 */ /* 0x0045e8000c10193c */
[----:B------:R2:W-:Y:S01]  /*fad90*/  @P5 STG.E desc[UR60][R240.64], R249 ;  /* 0x000000f9f0005986 */ /* 0x0005e2000c10193c */
[----:B-1----:R-:W-:Y:S01]  /*fada0*/  ISETP.GE.AND P2, PT, R16, R237, PT ;  /* 0x000000ed1000720c */ /* 0x002fe20003f46270 */
[----:B--2---:R-:W-:-:S04]  /*fadb0*/  IMAD.WIDE R244, R14, 0x4, R2 ;  /* 0x000000040ef47825 */ /* 0x004fc800078e0202 */
[----:B------:R-:W-:Y:S01]  /*fadc0*/  IMAD.WIDE R240, R14, 0x4, R4 ;  /* 0x000000040ef07825 */ /* 0x000fe200078e0204 */
[----:B------:R-:W2:Y:S04]  /*fadd0*/  LDL.LU R249, [R1+0x124c] ;  /* 0x00124c0001f97983 */ /* 0x000ea80000300800 */
[----:B------:R1:W-:Y:S04]  /*fade0*/  @P6 STG.E desc[UR60][R244.64], R248 ;  /* 0x000000f8f4006986 */ /* 0x0003e8000c10193c */
[----:B---3--:R3:W-:Y:S01]  /*fadf0*/  @P4 STG.E desc[UR60][R240.64], R250 ;  /* 0x000000faf0004986 */ /* 0x0087e2000c10193c */
[----:B------:R-:W-:-:S02]  /*fae00*/  ISETP.LT.AND P4, PT, R13, R199, !P2 ;  /* 0x000000c70d00720c */ /* 0x000fc40005781270 */
[----:B------:R-:W-:Y:S01]  /*fae10*/  ISETP.LT.AND P5, PT, R17, R246, !P3 ;  /* 0x000000f61100720c */ /* 0x000fe20005fa1270 */
[----:B------:R-:W4:Y:S01]  /*fae20*/  LDC R247, c[0x0][0x228] ;  /* 0x00008a00fff77b82 */ /* 0x000f220000000800 */
[----:B------:R-:W-:Y:S01]  /*fae30*/  IADD3 R0, R14, R233, RZ ;  /* 0x000000e90e007210 */ /* 0x000fe20007ffe0ff */
[----:B------:R-:W-:-:S06]  /*fae40*/  VIADD R16, R10, 0x12f ;  /* 0x0000012f0a107836 */ /* 0x000fcc0000000000 */
[----:B------:R-:W4:Y:S01]  /*fae50*/  LDC R237, c[0x0][0x248] ;  /* 0x00009200ffed7b82 */ /* 0x000f220000000800 */
[----:B-1----:R-:W2:Y:S04]  /*fae60*/  LDL.LU R248, [R1+0x1a4c] ;  /* 0x001a4c0001f87983 */ /* 0x002ea80000300800 */
[----:B---3--:R-:W3:Y:S04]  /*fae70*/  LDL.LU R250, [R1+0xe5c] ;  /* 0x000e5c0001fa7983 */ /* 0x008ee80000300800 */
[----:B------:R-:W2:Y:S01]  /*fae80*/  LDL.LU R199, [R1+0x164c] ;  /* 0x00164c0001c77983 */ /* 0x000ea20000300800 */
[----:B------:R-:W-:-:S02]  /*fae90*/  ISETP.LT.AND P3, PT, R15, R239, !P3 ;  /* 0x000000ef0f00720c */ /* 0x000fc40005f61270 */
[----:B------:R-:W-:Y:S01]  /*faea0*/  ISETP.LT.AND P6, PT, R11, R242, !P2 ;  /* 0x000000f20b00720c */ /* 0x000fe200057c1270 */
[----:B------:R-:W-:-:S04]  /*faeb0*/  IMAD.WIDE R244, R14, 0x4, R6 ;  /* 0x000000040ef47825 */ /* 0x000fc800078e0206 */
[----:B------:R-:W-:Y:S01]  /*faec0*/  IMAD.WIDE R242, R14, 0x4, R8 ;  /* 0x000000040ef27825 */ /* 0x000fe200078e0208 */
[----:B------:R-:W1:Y:S08]  /*faed0*/  LDC R246, c[0x0][0x228] ;  /* 0x00008a00fff67b82 */ /* 0x000e700000000800 */
[----:B------:R-:W2:Y:S08]  /*faee0*/  LDC.64 R240, c[0x0][0x228] ;  /* 0x00008a00fff07b82 */ /* 0x000eb00000000a00 */
[----:B------:R-:W3:Y:S01]  /*faef0*/  LDC R239, c[0x0][0x228] ;  /* 0x00008a00ffef7b82 */ /* 0x000ee20000000800 */
[----:B------:R4:W-:Y:S07]  /*faf00*/  @P5 STG.E desc[UR60][R244.64], R251 ;  /* 0x000000fbf4005986 */ /* 0x0009ee000c10193c */
[----:B------:R-:W3:Y:S01]  /*faf10*/  LDC R233, c[0x0][0x228] ;  /* 0x00008a00ffe97b82 */ /* 0x000ee20000000800 */
[----:B----4-:R4:W-:Y:S04]  /*faf20*/  @P3 STG.E desc[UR60][R242.64], R252 ;  /* 0x000000fcf2003986 */ /* 0x0109e8000c10193c */
[----:B------:R-:W3:Y:S04]  /*faf30*/  LDL.LU R251, [R1+0xa4c] ;  /* 0x000a4c0001fb7983 */ /* 0x000ee80000300800 */
[----:B----4-:R-:W4:Y:S01]  /*faf40*/  LDL.LU R252, [R1+0x64c] ;  /* 0x00064c0001fc7983 */ /* 0x010f220000300800 */
[----:B------:R-:W-:Y:S01]  /*faf50*/  ISETP.LT.AND P3, PT, R17, R247, !P2 ;  /* 0x000000f71100720c */ /* 0x000fe20005761270 */
[----:B------:R-:W-:-:S04]  /*faf60*/  IMAD.WIDE R244, R0, 0x4, R2 ;  /* 0x0000000400f47825 */ /* 0x000fc800078e0202 */
[----:B------:R-:W-:Y:S01]  /*faf70*/  IMAD.WIDE R242, R0, 0x4, R4 ;  /* 0x0000000400f27825 */ /* 0x000fe200078e0204 */
[----:B------:R-:W-:Y:S02]  /*faf80*/  ISETP.GE.AND P5, PT, R16, R235, PT ;  /* 0x000000eb1000720c */ /* 0x000fe40003fa6270 */
[----:B-1----:R-:W-:Y:S01]  /*faf90*/  ISETP.LT.AND P2, PT, R15, R246, !P2 ;  /* 0x000000f60f00720c */ /* 0x002fe20005741270 */
[----:B------:R-:W-:Y:S01]  /*fafa0*/  VIADD R16, R10, 0x130 ;  /* 0x000001300a107836 */ /* 0x000fe20000000000 */
[C---:B------:R-:W-:Y:S01]  /*fafb0*/  IADD3 R14, R0.reuse, R237, RZ ;  /* 0x000000ed000e7210 */ /* 0x040fe20007ffe0ff */
[----:B------:R-:W1:Y:S08]  /*fafc0*/  LDC R247, c[0x0][0x228] ;  /* 0x00008a00fff77b82 */ /* 0x000e700000000800 */
[----:B------:R-:W1:Y:S08]  /*fafd0*/  LDC R235, c[0x0][0x248] ;  /* 0x00009200ffeb7b82 */ /* 0x000e700000000800 */
[----:B------:R-:W1:Y:S08]  /*fafe0*/  LDC R246, c[0x0][0x228] ;  /* 0x00008a00fff67b82 */ /* 0x000e700000000800 */
[----:B------:R-:W1:Y:S01]  /*faff0*/  LDC R237, c[0x0][0x248] ;  /* 0x00009200ffed7b82 */ /* 0x000e620000000800 */
[----:B--2---:R2:W-:Y:S04]  /*fb000*/  @P6 STG.E desc[UR60][R244.64], R199 ;  /* 0x000000c7f4006986 */ /* 0x0045e8000c10193c */
[----:B------:R1:W-:Y:S01]  /*fb010*/  @P4 STG.E desc[UR60][R242.64], R249 ;  /* 0x000000f9f2004986 */ /* 0x0003e2000c10193c */
[----:B--2---:R-:W-:-:S03]  /*fb020*/  IMAD.WIDE R244, R0, 0x4, R6 ;  /* 0x0000000400f47825 */ /* 0x004fc600078e0206 */
[----:B-1----:R-:W2:Y:S01]  /*fb030*/  LDL.LU R249, [R1+0x25c] ;  /* 0x00025c0001f97983 */ /* 0x002ea20000300800 */
[----:B------:R-:W-:-:S03]  /*fb040*/  IMAD.WIDE R242, R0, 0x4, R8 ;  /* 0x0000000400f27825 */ /* 0x000fc600078e0208 */
[----:B------:R1:W-:Y:S01]  /*fb050*/  @P3 STG.E desc[UR60][R244.64], R248 ;  /* 0x000000f8f4003986 */ /* 0x0003e2000c10193c */
[----:B------:R-:W-:-:S03]  /*fb060*/  ISETP.GE.AND P3, PT, R16, R241, PT ;  /* 0x000000f11000720c */ /* 0x000fc60003f66270 */
[----:B---3--:R3:W-:Y:S04]  /*fb070*/  @P2 STG.E desc[UR60][R242.64], R250 ;  /* 0x000000faf2002986 */ /* 0x0087e8000c10193c */
[----:B-1----:R-:W2:Y:S04]  /*fb080*/  LDL.LU R248, [R1+0x1a50] ;  /* 0x001a500001f87983 */ /* 0x002ea80000300800 */
[----:B------:R-:W2:Y:S04]  /*fb090*/  LDL.LU R241, [R1+0x65c] ;  /* 0x00065c0001f17983 */ /* 0x000ea80000300800 */
[----:B---3--:R-:W3:Y:S01]  /*fb0a0*/  LDL.LU R250, [R1+0x1650] ;  /* 0x0016500001fa7983 */ /* 0x008ee20000300800 */
[----:B------:R-:W-:-:S02]  /*fb0b0*/  ISETP.LT.AND P6, PT, R11, R198, !P5 ;  /* 0x000000c60b00720c */ /* 0x000fc40006fc1270 */
[----:B------:R-:W-:Y:S01]  /*fb0c0*/  ISETP.LT.AND P4, PT, R13, R197, !P5 ;  /* 0x000000c50d00720c */ /* 0x000fe20006f81270 */
[----:B------:R-:W-:-:S04]  /*fb0d0*/  IMAD.WIDE R244, R14, 0x4, R2 ;  /* 0x000000040ef47825 */ /* 0x000fc800078e0202 */
[----:B------:R-:W-:Y:S01]  /*fb0e0*/  IMAD.WIDE R242, R14, 0x4, R4 ;  /* 0x000000040ef27825 */ /* 0x000fe200078e0204 */
[----:B------:R-:W1:Y:S08]  /*fb0f0*/  LDC.64 R198, c[0x0][0x228] ;  /* 0x00008a00ffc67b82 */ /* 0x000e700000000a00 */
[----:B------:R-:W3:Y:S01]  /*fb100*/  LDC R197, c[0x0][0x228] ;  /* 0x00008a00ffc57b82 */ /* 0x000ee20000000800 */
[----:B------:R4:W-:Y:S04]  /*fb110*/  @P6 STG.E desc[UR60][R244.64], R251 ;  /* 0x000000fbf4006986 */ /* 0x0009e8000c10193c */
[----:B----4-:R4:W-:Y:S04]  /*fb120*/  @P4 STG.E desc[UR60][R242.64], R252 ;  /* 0x000000fcf2004986 */ /* 0x0109e8000c10193c */
[----:B------:R-:W3:Y:S04]  /*fb130*/  LDL.LU R251, [R1+0x1e70] ;  /* 0x001e700001fb7983 */ /* 0x000ee80000300800 */
[----:B----4-:R-:W4:Y:S01]  /*fb140*/  LDL.LU R252, [R1+0x1250] ;  /* 0x0012500001fc7983 */ /* 0x010f220000300800 */
[----:B------:R-:W-:-:S02]  /*fb150*/  ISETP.LT.AND P2, PT, R17, R239, !P5 ;  /* 0x000000ef1100720c */ /* 0x000fc40006f41270 */
[----:B------:R-:W-:Y:S02]  /*fb160*/  ISETP.LT.AND P5, PT, R15, R247, !P5 ;  /* 0x000000f70f00720c */ /* 0x000fe40006fa1270 */
[----:B------:R-:W-:Y:S02]  /*fb170*/  ISETP.LT.AND P6, PT, R11, R232, !P3 ;  /* 0x000000e80b00720c */ /* 0x000fe40005fc1270 */
[----:B------:R-:W-:Y:S01]  /*fb180*/  ISETP.LT.AND P4, PT, R13, R233, !P3 ;  /* 0x000000e90d00720c */ /* 0x000fe20005f81270 */
[C---:B------:R-:W-:Y:S01]  /*fb190*/  IMAD.WIDE R232, R14.reuse, 0x4, R6 ;  /* 0x000000040ee87825 */ /* 0x040fe200078e0206 */
[----:B------:R-:W-:-:S03]  /*fb1a0*/  IADD3 R0, R14, R235, RZ ;  /* 0x000000eb0e007210 */ /* 0x000fc60007ffe0ff */
[----:B------:R-:W-:-:S04]  /*fb1b0*/  IMAD.WIDE R244, R14, 0x4, R8 ;  /* 0x000000040ef47825 */ /* 0x000fc800078e0208 */
[----:B------:R-:W-:Y:S01]  /*fb1c0*/  VIADD R16, R10, 0x131 ;  /* 0x000001310a107836 */ /* 0x000fe20000000000 */
[----:B------:R-:W3:Y:S08]  /*fb1d0*/  LDC R239, c[0x0][0x228] ;  /* 0x00008a00ffef7b82 */ /* 0x000ef00000000800 */
[----:B------:R-:W4:Y:S08]  /*fb1e0*/  LDC.64 R242, c[0x0][0x228] ;  /* 0x00008a00fff27b82 */ /* 0x000f300000000a00 */
[----:B------:R-:W4:Y:S01]  /*fb1f0*/  LDC R247, c[0x0][0x228] ;  /* 0x00008a00fff77b82 */ /* 0x000f220000000800 */
[----:B--2---:R2:W-:Y:S04]  /*fb200*/  @P2 STG.E desc[UR60][R232.64], R241 ;  /* 0x000000f1e8002986 */ /* 0x0045e8000c10193c */
[----:B------:R2:W-:Y:S01]  /*fb210*/  @P5 STG.E desc[UR60][R244.64], R249 ;  /* 0x000000f9f4005986 */ /* 0x0005e2000c10193c */
[----:B-1----:R-:W-:-:S02]  /*fb220*/  ISETP.GE.AND P2, PT, R16, R199, PT ;  /* 0x000000c71000720c */ /* 0x002fc40003f46270 */
[----:B------:R-:W1:Y:S01]  /*fb230*/  LDC R235, c[0x0][0x248] ;  /* 0x00009200ffeb7b82 */ /* 0x000e620000000800 */
[----:B--2---:R-:W-:-:S04]  /*fb240*/  IMAD.WIDE R232, R0, 0x4, R2 ;  /* 0x0000000400e87825 */ /* 0x004fc800078e0202 */
[----:B------:R-:W-:Y:S01]  /*fb250*/  IMAD.WIDE R244, R0, 0x4, R4 ;  /* 0x0000000400f47825 */ /* 0x000fe200078e0204 */
[----:B------:R-:W2:Y:S04]  /*fb260*/  LDL.LU R249, [R1+0x660] ;  /* 0x0006600001f97983 */ /* 0x000ea80000300800 */
[----:B------:R4:W-:Y:S04]  /*fb270*/  @P6 STG.E desc[UR60][R232.64], R248 ;  /* 0x000000f8e8006986 */ /* 0x0009e8000c10193c */
[----:B---3--:R3:W-:Y:S01]  /*fb280*/  @P4 STG.E desc[UR60][R244.64], R250 ;  /* 0x000000faf4004986 */ /* 0x0087e2000c10193c */
[----:B------:R-:W-:-:S02]  /*fb290*/  ISETP.LT.AND P4, PT, R13, R197, !P2 ;  /* 0x000000c50d00720c */ /* 0x000fc40005781270 */
[----:B------:R-:W-:Y:S01]  /*fb2a0*/  ISETP.LT.AND P5, PT, R17, R246, !P3 ;  /* 0x000000f61100720c */ /* 0x000fe20005fa1270 */
[----:B------:R-:W1:Y:S01]  /*fb2b0*/  LDC R241, c[0x0][0x228] ;  /* 0x00008a00fff17b82 */ /* 0x000e620000000800 */
[----:B------:R-:W-:-:S07]  /*fb2c0*/  VIADD R16, R10, 0x132 ;  /* 0x000001320a107836 */ /* 0x000fce0000000000 */
[----:B------:R-:W2:Y:S01]  /*fb2d0*/  LDC R199, c[0x0][0x228] ;  /* 0x00008a00ffc77b82 */ /* 0x000ea20000000800 */
[----:B----4-:R-:W4:Y:S04]  /*fb2e0*/  LDL.LU R248, [R1+0xa50] ;  /* 0x000a500001f87983 */ /* 0x010f280000300800 */
[----:B---3--:R-:W3:Y:S04]  /*fb2f0*/  LDL.LU R250, [R1+0x260] ;  /* 0x0002600001fa7983 */ /* 0x008ee80000300800 */
[----:B------:R-:W2:Y:S01]  /*fb300*/  LDL.LU R197, [R1+0xe60] ;  /* 0x000e600001c57983 */ /* 0x000ea20000300800 */
[----:B------:R-:W-:-:S02]  /*fb310*/  ISETP.LT.AND P3, PT, R15, R239, !P3 ;  /* 0x000000ef0f00720c */ /* 0x000fc40005f61270 */
[----:B------:R-:W-:Y:S01]  /*fb320*/  ISETP.LT.AND P6, PT, R11, R238, !P2 ;  /* 0x000000ee0b00720c */ /* 0x000fe200057c1270 */
[----:B------:R-:W-:-:S04]  /*fb330*/  IMAD.WIDE R238, R0, 0x4, R6 ;  /* 0x0000000400ee7825 */ /* 0x000fc800078e0206 */
[C---:B------:R-:W-:Y:S01]  /*fb340*/  IMAD.WIDE R244, R0.reuse, 0x4, R8 ;  /* 0x0000000400f47825 */ /* 0x040fe200078e0208 */
[----:B------:R-:W3:Y:S01]  /*fb350*/  LDC R246, c[0x0][0x228] ;  /* 0x00008a00fff67b82 */ /* 0x000ee20000000800 */
[----:B------:R-:W-:-:S07]  /*fb360*/  IADD3 R14, R0, R237, RZ ;  /* 0x000000ed000e7210 */ /* 0x000fce0007ffe0ff */
[----:B------:R-:W3:Y:S01]  /*fb370*/  LDC.64 R232, c[0x0][0x228] ;  /* 0x00008a00ffe87b82 */ /* 0x000ee20000000a00 */
[----:B------:R1:W-:Y:S04]  /*fb380*/  @P5 STG.E desc[UR60][R238.64], R251 ;  /* 0x000000fbee005986 */ /* 0x0003e8000c10193c */
[----:B------:R1:W-:Y:S04]  /*fb390*/  @P3 STG.E desc[UR60][R244.64], R252 ;  /* 0x000000fcf4003986 */ /* 0x0003e8000c10193c */
[----:B-1----:R-:W3:Y:S04]  /*fb3a0*/  LDL.LU R251, [R1+0x1a54] ;  /* 0x001a540001fb7983 */ /* 0x002ee80000300800 */
[----:B------:R-:W3:Y:S01]  /*fb3b0*/  LDL.LU R252, [R1+0x1654] ;  /* 0x0016540001fc7983 */ /* 0x000ee20000300800 */
[----:B------:R-:W-:-:S02]  /*fb3c0*/  ISETP.GE.AND P5, PT, R16, R243, PT ;  /* 0x000000f31000720c */ /* 0x000fc40003fa6270 */
[----:B------:R-:W1:Y:S01]  /*fb3d0*/  LDC R243, c[0x0][0x228] ;  /* 0x00008a00fff37b82 */ /* 0x000e620000000800 */
[----:B------:R-:W-:Y:S01]  /*fb3e0*/  ISETP.LT.AND P3, PT, R17, R247, !P2 ;  /* 0x000000f71100720c */ /* 0x000fe20005761270 */
[----:B------:R-:W-:Y:S01]  /*fb3f0*/  IMAD.WIDE R238, R14, 0x4, R2 ;  /* 0x000000040eee7825 */ /* 0x000fe200078e0202 */
[----:B------:R-:W-:-:S03]  /*fb400*/  ISETP.LT.AND P2, PT, R15, R241, !P2 ;  /* 0x000000f10f00720c */ /* 0x000fc60005741270 */
[C---:B------:R-:W-:Y:S01]  /*fb410*/  IMAD.WIDE R244, R14.reuse, 0x4, R4 ;  /* 0x000000040ef47825 */ /* 0x040fe200078e0204 */
[----:B------:R-:W-:Y:S01]  /*fb420*/  IADD3 R0, R14, R235, RZ ;  /* 0x000000eb0e007210 */ /* 0x000fe20007ffe0ff */
[----:B------:R-:W1:Y:S02]  /*fb430*/  LDC R241, c[0x0][0x248] ;  /* 0x00009200fff17b82 */ /* 0x000e640000000800 */
[----:B------:R-:W-:-:S06]  /*fb440*/  VIADD R16, R10, 0x133 ;  /* 0x000001330a107836 */ /* 0x000fcc0000000000 */
[----:B------:R-:W1:Y:S01]  /*fb450*/  LDC R247, c[0x0][0x228] ;  /* 0x00008a00fff77b82 */ /* 0x000e620000000800 */
[----:B--2---:R2:W-:Y:S04]  /*fb460*/  @P6 STG.E desc[UR60][R238.64], R197 ;  /* 0x000000c5ee006986 */ /* 0x0045e8000c10193c */
[----:B------:R1:W-:Y:S01]  /*fb470*/  @P4 STG.E desc[UR60][R244.64], R249 ;  /* 0x000000f9f4004986 */ /* 0x0003e2000c10193c */
[----:B------:R-:W-:Y:S02]  /*fb480*/  ISETP.LT.AND P6, PT, R11, R236, !P5 ;  /* 0x000000ec0b00720c */ /* 0x000fe40006fc1270 */
[----:B------:R-:W-:Y:S01]  /*fb490*/  ISETP.LT.AND P4, PT, R13, R199, !P5 ;  /* 0x000000c70d00720c */ /* 0x000fe20006f81270 */
[----:B------:R-:W3:Y:S08]  /*fb4a0*/  LDC.64 R236, c[0x0][0x228] ;  /* 0x00008a00ffec7b82 */ /* 0x000ef00000000a00 */
[----:B------:R-:W3:Y:S08]  /*fb4b0*/  LDC R199, c[0x0][0x228] ;  /* 0x00008a00ffc77b82 */ /* 0x000ef00000000800 */
[----:B--2---:R-:W2:Y:S01]  /*fb4c0*/  LDC R197, c[0x0][0x228] ;  /* 0x00008a00ffc57b82 */ /* 0x004ea20000000800 */
[----:B------:R-:W-:-:S04]  /*fb4d0*/  IMAD.WIDE R238, R14, 0x4, R8 ;  /* 0x000000040eee7825 */ /* 0x000fc800078e0208 */
[----:B-1----:R-:W-:Y:S01]  /*fb4e0*/  IMAD.WIDE R244, R14, 0x4, R6 ;  /* 0x000000040ef47825 */ /* 0x002fe200078e0206 */
[----:B------:R-:W2:Y:S04]  /*fb4f0*/  LDL.LU R249, [R1+0x1254] ;  /* 0x0012540001f97983 */ /* 0x000ea80000300800 */
[----:B----4-:R1:W-:Y:S04]  /*fb500*/  @P3 STG.E desc[UR60][R244.64], R248 ;  /* 0x000000f8f4003986 */ /* 0x0103e8000c10193c */
[----:B---3--:R3:W-:Y:S01]  /*fb510*/  @P2 STG.E desc[UR60][R238.64], R250 ;  /* 0x000000faee002986 */ /* 0x0087e2000c10193c */
[----:B------:R-:W-:-:S02]  /*fb520*/  ISETP.LT.AND P2, PT, R17, R246, !P5 ;  /* 0x000000f61100720c */ /* 0x000fc40006f41270 */
[----:B------:R-:W-:Y:S01]  /*fb530*/  ISETP.LT.AND P5, PT, R15, R243, !P5 ;  /* 0x000000f30f00720c */ /* 0x000fe20006fa1270 */
[----:B------:R-:W4:Y:S01]  /*fb540*/  LDC R246, c[0x0][0x228] ;  /* 0x00008a00fff67b82 */ /* 0x000f220000000800 */
[----:B-1----:R-:W4:Y:S04]  /*fb550*/  LDL.LU R248, [R1+0xe64] ;  /* 0x000e640001f87983 */ /* 0x002f280000300800 */
[----:B---3--:R-:W3:Y:S04]  /*fb560*/  LDL.LU R250, [R1+0x664] ;  /* 0x0006640001fa7983 */ /* 0x008ee80000300800 */
[----:B------:R-:W4:Y:S01]  /*fb570*/  LDL.LU R243, [R1+0x1e74] ;  /* 0x001e740001f37983 */ /* 0x000f220000300800 */
[----:B------:R-:W-:-:S04]  /*fb580*/  IMAD.WIDE R244, R0, 0x4, R2 ;  /* 0x0000000400f47825 */ /* 0x000fc800078e0202 */
[----:B------:R-:W-:Y:S01]  /*fb590*/  IMAD.WIDE R238, R0, 0x4, R4 ;  /* 0x0000000400ee7825 */ /* 0x000fe200078e0204 */
[----:B------:R1:W-:Y:S04]  /*fb5a0*/  @P6 STG.E desc[UR60][R244.64], R251 ;  /* 0x000000fbf4006986 */ /* 0x0003e8000c10193c */
[----:B------:R1:W-:Y:S04]  /*fb5b0*/  @P4 STG.E desc[UR60][R238.64], R252 ;  /* 0x000000fcee004986 */ /* 0x0003e8000c10193c */
[----:B-1----:R-:W3:Y:S04]  /*fb5c0*/  LDL.LU R251, [R1+0xa54] ;  /* 0x000a540001fb7983 */ /* 0x002ee80000300800 */
[----:B------:R-:W3:Y:S01]  /*fb5d0*/  LDL.LU R252, [R1+0x264] ;  /* 0x0002640001fc7983 */ /* 0x000ee20000300800 */
[----:B------:R-:W-:Y:S01]  /*fb5e0*/  ISETP.GE.AND P3, PT, R16, R233, PT ;  /* 0x000000e91000720c */ /* 0x000fe20003f66270 */
[C---:B------:R-:W-:Y:S01]  /*fb5f0*/  IMAD.WIDE R244, R0.reuse, 0x4, R6 ;  /* 0x0000000400f47825 */ /* 0x040fe200078e0206 */
[----:B------:R-:W-:-:S03]  /*fb600*/  IADD3 R14, R0, R241, RZ ;  /* 0x000000f1000e7210 */ /* 0x000fc60007ffe0ff */
[----:B------:R-:W-:Y:S01]  /*fb610*/  IMAD.WIDE R238, R0, 0x4, R8 ;  /* 0x0000000400ee7825 */ /* 0x000fe200078e0208 */
[----:B------:R-:W-:Y:S02]  /*fb620*/  ISETP.LT.AND P6, PT, R11, R234, !P3 ;  /* 0x000000ea0b00720c */ /* 0x000fe40005fc1270 */
[----:B--2---:R-:W-:Y:S01]  /*fb630*/  ISETP.LT.AND P4, PT, R13, R197, !P3 ;  /* 0x000000c50d00720c */ /* 0x004fe20005f81270 */
[----:B------:R-:W-:Y:S01]  /*fb640*/  VIADD R16, R10, 0x134 ;  /* 0x000001340a107836 */ /* 0x000fe20000000000 */
[----:B------:R-:W1:Y:S08]  /*fb650*/  LDC R233, c[0x0][0x248] ;  /* 0x00009200ffe97b82 */ /* 0x000e700000000800 */
[----:B------:R-:W2:Y:S08]  /*fb660*/  LDC.64 R234, c[0x0][0x228] ;  /* 0x00008a00ffea7b82 */ /* 0x000eb00000000a00 */
[----:B------:R-:W2:Y:S01]  /*fb670*/  LDC R197, c[0x0][0x228] ;  /* 0x00008a00ffc57b82 */ /* 0x000ea20000000800 */
[----:B----4-:R4:W-:Y:S04]  /*fb680*/  @P2 STG.E desc[UR60][R244.64], R243 ;  /* 0x000000f3f4002986 */ /* 0x0109e8000c10193c */
[----:B------:R1:W-:Y:S01]  /*fb690*/  @P5 STG.E desc[UR60][R238.64], R249 ;  /* 0x000000f9ee005986 */ /* 0x0003e2000c10193c */
[----:B------:R-:W-:-:S02]  /*fb6a0*/  ISETP.GE.AND P2, PT, R16, R237, PT ;  /* 0x000000ed1000720c */ /* 0x000fc40003f46270 */
[----:B------:R-:W-:Y:S01]  /*fb6b0*/  ISETP.LT.AND P5, PT, R17, R247, !P3 ;  /* 0x000000f71100720c */ /* 0x000fe20005fa1270 */
[----:B----4-:R-:W-:-:S04]  /*fb6c0*/  IMAD.WIDE R244, R14, 0x4, R2 ;  /* 0x000000040ef47825 */ /* 0x010fc800078e0202 */
[----:B-1----:R-:W-:Y:S01]  /*fb6d0*/  IMAD.WIDE R238, R14, 0x4, R4 ;  /* 0x000000040eee7825 */ /* 0x002fe200078e0204 */
[----:B------:R-:W4:Y:S04]  /*fb6e0*/  LDL.LU R249, [R1+0x1658] ;  /* 0x0016580001f97983 */ /* 0x000f280000300800 */
[----:B------:R1:W-:Y:S04]  /*fb6f0*/  @P6 STG.E desc[UR60][R244.64], R248 ;  /* 0x000000f8f4006986 */ /* 0x0003e8000c10193c */
[----:B---3--:R3:W-:Y:S01]  /*fb700*/  @P4 STG.E desc[UR60][R238.64], R250 ;  /* 0x000000faee004986 */ /* 0x0087e2000c10193c */
[----:B------:R-:W-:-:S02]  /*fb710*/  ISETP.LT.AND P4, PT, R13, R199, !P2 ;  /* 0x000000c70d00720c */ /* 0x000fc40005781270 */
[----:B------:R-:W-:Y:S01]  /*fb720*/  ISETP.LT.AND P3, PT, R15, R246, !P3 ;  /* 0x000000f60f00720c */ /* 0x000fe20005f61270 */
[----:B------:R-:W2:Y:S08]  /*fb730*/  LDC R243, c[0x0][0x228] ;  /* 0x00008a00fff37b82 */ /* 0x000eb00000000800 */
[----:B------:R-:W2:Y:S08]  /*fb740*/  LDC R247, c[0x0][0x228] ;  /* 0x00008a00fff77b82 */ /* 0x000eb00000000800 */
[----:B------:R-:W2:Y:S01]  /*fb750*/  LDC R237, c[0x0][0x248] ;  /* 0x00009200ffed7b82 */ /* 0x000ea20000000800 */
[----:B-1----:R-:W4:Y:S04]  /*fb760*/  LDL.LU R248, [R1+0x1e78] ;  /* 0x001e780001f87983 */ /* 0x002f280000300800 */
[----:B---3--:R-:W3:Y:S04]  /*fb770*/  LDL.LU R250, [R1+0x1258] ;  /* 0x0012580001fa7983 */ /* 0x008ee80000300800 */
[----:B------:R-:W4:Y:S01]  /*fb780*/  LDL.LU R199, [R1+0x1a58] ;  /* 0x001a580001c77983 */ /* 0x000f220000300800 */
[----:B------:R-:W-:Y:S01]  /*fb790*/  ISETP.LT.AND P6, PT, R11, R240, !P2 ;  /* 0x000000f00b00720c */ /* 0x000fe200057c1270 */
[----:B------:R-:W-:-:S04]  /*fb7a0*/  IMAD.WIDE R244, R14, 0x4, R6 ;  /* 0x000000040ef47825 */ /* 0x000fc800078e0206 */
[C---:B------:R-:W-:Y:S01]  /*fb7b0*/  IMAD.WIDE R240, R14.reuse, 0x4, R8 ;  /* 0x000000040ef07825 */ /* 0x040fe200078e0208 */
[----:B------:R-:W1:Y:S01]  /*fb7c0*/  LDC.64 R238, c[0x0][0x228] ;  /* 0x00008a00ffee7b82 */ /* 0x000e620000000a00 */
[----:B------:R-:W-:Y:S02]  /*fb7d0*/  IADD3 R0, R14, R233, RZ ;  /* 0x000000e90e007210 */ /* 0x000fe40007ffe0ff */
[----:B------:R-:W-:Y:S01]  /*fb7e0*/  VIADD R16, R10, 0x135 ;  /* 0x000001350a107836 */ /* 0x000fe20000000000 */
[----:B------:R2:W-:Y:S04]  /*fb7f0*/  @P5 STG.E desc[UR60][R244.64], R251 ;  /* 0x000000fbf4005986 */ /* 0x0005e8000c10193c */
[----:B------:R2:W-:Y:S01]  /*fb800*/  @P3 STG.E desc[UR60][R240.64], R252 ;  /* 0x000000fcf0003986 */ /* 0x0005e2000c10193c */
[----:B------:R-:W1:Y:S08]  /*fb810*/  LDC R233, c[0x0][0x228] ;  /* 0x00008a00ffe97b82 */ /* 0x000e700000000800 */
[----:B------:R-:W1:Y:S01]  /*fb820*/  LDC R246, c[0x0][0x228] ;  /* 0x00008a00fff67b82 */ /* 0x000e620000000800 */
[----:B--2---:R-:W2:Y:S04]  /*fb830*/  LDL.LU R251, [R1+0xe68] ;  /* 0x000e680001fb7983 */ /* 0x004ea80000300800 */
[----:B------:R-:W2:Y:S01]  /*fb840*/  LDL.LU R252, [R1+0x668] ;  /* 0x0006680001fc7983 */ /* 0x000ea20000300800 */
[----:B------:R-:W-:Y:S01]  /*fb850*/  IMAD.WIDE R244, R0, 0x4, R2 ;  /* 0x0000000400f47825 */ /* 0x000fe200078e0202 */
[----:B------:R-:W-:-:S03]  /*fb860*/  ISETP.LT.AND P3, PT, R17, R243, !P2 ;  /* 0x000000f31100720c */ /* 0x000fc60005761270 */
[----:B------:R-:W-:Y:S01]  /*fb870*/  IMAD.WIDE R240, R0, 0x4, R4 ;  /* 0x0000000400f07825 */ /* 0x000fe200078e0204 */
[----:B------:R-:W-:Y:S02]  /*fb880*/  ISETP.LT.AND P2, PT, R15, R247, !P2 ;  /* 0x000000f70f00720c */ /* 0x000fe40005741270 */
[----:B------:R-:W-:Y:S02]  /*fb890*/  ISETP.GE.AND P5, PT, R16, R235, PT ;  /* 0x000000eb1000720c */ /* 0x000fe40003fa6270 */
[----:B------:R-:W-:Y:S01]  /*fb8a0*/  IADD3 R14, R0, R237, RZ ;  /* 0x000000ed000e7210 */ /* 0x000fe20007ffe0ff */
[----:B------:R-:W-:Y:S01]  /*fb8b0*/  VIADD R16, R10, 0x136 ;  /* 0x000001360a107836 */ /* 0x000fe20000000000 */
[----:B------:R-:W2:Y:S08]  /*fb8c0*/  LDC R243, c[0x0][0x228] ;  /* 0x00008a00fff37b82 */ /* 0x000eb00000000800 */
[----:B------:R-:W2:Y:S08]  /*fb8d0*/  LDC R235, c[0x0][0x248] ;  /* 0x00009200ffeb7b82 */ /* 0x000eb00000000800 */
[----:B------:R-:W2:Y:S08]  /*fb8e0*/  LDC R247, c[0x0][0x228] ;  /* 0x00008a00fff77b82 */ /* 0x000eb00000000800 */
[----:B------:R-:W2:Y:S01]  /*fb8f0*/  LDC R237, c[0x0][0x248] ;  /* 0x00009200ffed7b82 */ /* 0x000ea20000000800 */
[----:B----4-:R4:W-:Y:S01]  /*fb900*/  @P6 STG.E desc[UR60][R244.64], R199 ;  /* 0x000000c7f4006986 */ /* 0x0109e2000c10193c */
[----:B------:R-:W-:-:S03]  /*fb910*/  ISETP.LT.AND P6, PT, R11, R198, !P5 ;  /* 0x000000c60b00720c */ /* 0x000fc60006fc1270 */
[----:B------:R1:W-:Y:S01]  /*fb920*/  @P4 STG.E desc[UR60][R240.64], R249 ;  /* 0x000000f9f0004986 */ /* 0x0003e2000c10193c */
[----:B------:R-:W-:Y:S02]  /*fb930*/  ISETP.LT.AND P4, PT, R13, R197, !P5 ;  /* 0x000000c50d00720c */ /* 0x000fe40006f81270 */
[----:B------:R-:W2:Y:S08]  /*fb940*/  LDC R197, c[0x0][0x228] ;  /* 0x00008a00ffc57b82 */ /* 0x000eb00000000800 */
[----:B----4-:R-:W4:Y:S01]  /*fb950*/  LDC.64 R198, c[0x0][0x228] ;  /* 0x00008a00ffc67b82 */ /* 0x010f220000000a00 */
[----:B------:R-:W-:-:S04]  /*fb960*/  IMAD.WIDE R244, R0, 0x4, R6 ;  /* 0x0000000400f47825 */ /* 0x000fc800078e0206 */
[----:B-1----:R-:W-:Y:S01]  /*fb970*/  IMAD.WIDE R240, R0, 0x4, R8 ;  /* 0x0000000400f07825 */ /* 0x002fe200078e0208 */
[----:B------:R-:W4:Y:S04]  /*fb980*/  LDL.LU R249, [R1+0x268] ;  /* 0x0002680001f97983 */ /* 0x000f280000300800 */
[----:B------:R1:W-:Y:S04]  /*fb990*/  @P3 STG.E desc[UR60][R244.64], R248 ;  /* 0x000000f8f4003986 */ /* 0x0003e8000c10193c */
[----:B---3--:R3:W-:Y:S01]  /*fb9a0*/  @P2 STG.E desc[UR60][R240.64], R250 ;  /* 0x000000faf0002986 */ /* 0x0087e2000c10193c */
[----:B------:R-:W-:-:S03]  /*fb9b0*/  ISETP.GE.AND P3, PT, R16, R239, PT ;  /* 0x000000ef1000720c */ /* 0x000fc60003f66270 */
[----:B------:R-:W4:Y:S01]  /*fb9c0*/  LDL.LU R239, [R1+0xa58] ;  /* 0x000a580001ef7983 */ /* 0x000f220000300800 */
[----:B-1----:R-:W-:-:S04]  /*fb9d0*/  IMAD.WIDE R244, R14, 0x4, R2 ;  /* 0x000000040ef47825 */ /* 0x002fc800078e0202 */
[----:B---3--:R-:W-:Y:S01]  /*fb9e0*/  IMAD.WIDE R240, R14, 0x4, R4 ;  /* 0x000000040ef07825 */ /* 0x008fe200078e0204 */
[----:B------:R-:W3:Y:S04]  /*fb9f0*/  LDL.LU R250, [R1+0x165c] ;  /* 0x00165c0001fa7983 */ /* 0x000ee80000300800 */
[----:B--2---:R1:W-:Y:S04]  /*fba00*/  @P6 STG.E desc[UR60][R244.64], R251 ;  /* 0x000000fbf4006986 */ /* 0x0043e8000c10193c */
[----:B------:R2:W-:Y:S01]  /*fba10*/  @P4 STG.E desc[UR60][R240.64], R252 ;  /* 0x000000fcf0004986 */ /* 0x0005e2000c10193c */
[----:B------:R-:W-:Y:S01]  /*fba20*/  ISETP.LT.AND P4, PT, R13, R233, !P3 ;  /* 0x000000e90d00720c */ /* 0x000fe20005f81270 */
[----:B------:R-:W4:Y:S02]  /*fba30*/  LDC R248, c[0x0][0x228] ;  /* 0x00008a00fff87b82 */ /* 0x000f240000000800 */
[----:B-1----:R-:W3:Y:S04]  /*fba40*/  LDL.LU R251, [R1+0x1e7c] ;  /* 0x001e7c0001fb7983 */ /* 0x002ee80000300800 */
[----:B--2---:R-:W2:Y:S04]  /*fba50*/  LDL.LU R252, [R1+0x125c] ;  /* 0x00125c0001fc7983 */ /* 0x004ea80000300800 */
[----:B------:R-:W3:Y:S01]  /*fba60*/  LDL.LU R233, [R1+0x1a5c] ;  /* 0x001a5c0001e97983 */ /* 0x000ee20000300800 */
[----:B------:R-:W-:-:S02]  /*fba70*/  ISETP.LT.AND P2, PT, R17, R246, !P5 ;  /* 0x000000f61100720c */ /* 0x000fc40006f41270 */
[----:B------:R-:W-:Y:S02]  /*fba80*/  ISETP.LT.AND P5, PT, R15, R243, !P5 ;  /* 0x000000f30f00720c */ /* 0x000fe40006fa1270 */
[----:B------:R-:W-:Y:S01]  /*fba90*/  ISETP.LT.AND P6, PT, R11, R242, !P3 ;  /* 0x000000f20b00720c */ /* 0x000fe20005fc1270 */
[C---:B------:R-:W-:Y:S01]  /*fbaa0*/  IMAD.WIDE R244, R14.reuse, 0x4, R6 ;  /* 0x000000040ef47825 */ /* 0x040fe200078e0206 */
[----:B------:R-:W-:-:S03]  /*fbab0*/  IADD3 R0, R14, R235, RZ ;  /* 0x000000eb0e007210 */ /* 0x000fc60007ffe0ff */
[----:B------:R-:W-:-:S04]  /*fbac0*/  IMAD.WIDE R242, R14, 0x4, R8 ;  /* 0x000000040ef27825 */ /* 0x000fc800078e0208 */
[----:B------:R-:W-:Y:S01]  /*fbad0*/  VIADD R16, R10, 0x137 ;  /* 0x000001370a107836 */ /* 0x000fe20000000000 */
[----:B------:R-:W1:Y:S08]  /*fbae0*/  LDC R246, c[0x0][0x228] ;  /* 0x00008a00fff67b82 */ /* 0x000e700000000800 */
[----:B------:R-:W1:Y:S01]  /*fbaf0*/  LDC.64 R240, c[0x0][0x228] ;  /* 0x00008a00fff07b82 */ /* 0x000e620000000a00 */
[----:B----4-:R4:W-:Y:S04]  /*fbb00*/  @P2 STG.E desc[UR60][R244.64], R239 ;  /* 0x000000eff4002986 */ /* 0x0109e8000c10193c */
[----:B------:R1:W-:Y:S01]  /*fbb10*/  @P5 STG.E desc[UR60][R242.64], R249 ;  /* 0x000000f9f2005986 */ /* 0x0003e2000c10193c */
[----:B------:R-:W-:-:S02]  /*fbb20*/  ISETP.GE.AND P2, PT, R16, R199, PT ;  /* 0x000000c71000720c */ /* 0x000fc40003f46270 */
[----:B------:R-:W-:Y:S02]  /*fbb30*/  ISETP.LT.AND P5, PT, R17, R248, !P3 ;  /* 0x000000f81100720c */ /* 0x000fe40005fa1270 */
[----:B------:R-:W-:Y:S01]  /*fbb40*/  ISETP.LT.AND P3, PT, R15, R247, !P3 ;  /* 0x000000f70f00720c */ /* 0x000fe20005f61270 */
[----:B------:R-:W2:Y:S08]  /*fbb50*/  LDC R199, c[0x0][0x228] ;  /* 0x00008a00ffc77b82 */ /* 0x000eb00000000800 */
[----:B----4-:R-:W4:Y:S08]  /*fbb60*/  LDC R239, c[0x0][0x228] ;  /* 0x00008a00ffef7b82 */ /* 0x010f300000000800 */
[----:B------:R-:W4:Y:S08]  /*fbb70*/  LDC R248, c[0x0][0x228] ;  /* 0x00008a00fff87b82 */ /* 0x000f300000000800 */
[----:B------:R-:W4:Y:S01]  /*fbb80*/  LDC R235, c[0x0][0x248] ;  /* 0x00009200ffeb7b82 */ /* 0x000f220000000800 */
[----:B------:R-:W-:-:S04]  /*fbb90*/  IMAD.WIDE R244, R0, 0x4, R2 ;  /* 0x0000000400f47825 */ /* 0x000fc800078e0202 */
[----:B-1----:R-:W-:Y:S01]  /*fbba0*/  IMAD.WIDE R242, R0, 0x4, R4 ;  /* 0x0000000400f27825 */ /* 0x002fe200078e0204 */
[----:B------:R-:W4:Y:S04]  /*fbbb0*/  LDL.LU R249, [R1+0x66c] ;  /* 0x00066c0001f97983 */ /* 0x000f280000300800 */
[----:B------:R-:W4:Y:S04]  /*fbbc0*/  LDL.LU R247, [R1+0xa5c] ;  /* 0x000a5c0001f77983 */ /* 0x000f280000300800 */
[----:B---3--:R-:W-:Y:S04]  /*fbbd0*/  @P6 STG.E desc[UR60][R244.64], R233 ;  /* 0x000000e9f4006986 */ /* 0x008fe8000c10193c */
[----:B------:R1:W-:Y:S01]  /*fbbe0*/  @P4 STG.E desc[UR60][R242.64], R250 ;  /* 0x000000faf2004986 */ /* 0x0003e2000c10193c */
[----:B------:R-:W-:-:S03]  /*fbbf0*/  ISETP.LT.AND P4, PT, R13, R197, !P2 ;  /* 0x000000c50d00720c */ /* 0x000fc60005781270 */
[----:B-1----:R-:W3:Y:S04]  /*fbc00*/  LDL.LU R250, [R1+0x26c] ;  /* 0x00026c0001fa7983 */ /* 0x002ee80000300800 */
[----:B------:R-:W3:Y:S01]  /*fbc10*/  LDL.LU R197, [R1+0xe6c] ;  /* 0x000e6c0001c57983 */ /* 0x000ee20000300800 */
[----:B------:R-:W-:-:S05]  /*fbc20*/  IMAD.WIDE R244, R0, 0x4, R6 ;  /* 0x0000000400f47825 */ /* 0x000fca00078e0206 */
[----:B------:R1:W-:Y:S04]  /*fbc30*/  @P5 STG.E desc[UR60][R244.64], R251 ;  /* 0x000000fbf4005986 */ /* 0x0003e8000c10193c */
[----:B-1----:R-:W3:Y:S01]  /*fbc40*/  LDL.LU R251, [R1+0x1a60] ;  /* 0x001a600001fb7983 */ /* 0x002ee20000300800 */
[----:B------:R-:W-:-:S05]  /*fbc50*/  IMAD.WIDE R242, R0, 0x4, R8 ;  /* 0x0000000400f27825 */ /* 0x000fca00078e0208 */
[----:B--2---:R1:W-:Y:S04]  /*fbc60*/  @P3 STG.E desc[UR60][R242.64], R252 ;  /* 0x000000fcf2003986 */ /* 0x0043e8000c10193c */
[----:B-1----:R-:W2:Y:S01]  /*fbc70*/  LDL.LU R252, [R1+0x1660] ;  /* 0x0016600001fc7983 */ /* 0x002ea20000300800 */
[----:B------:R-:W-:Y:S02]  /*fbc80*/  ISETP.LT.AND P3, PT, R17, R246, !P2 ;  /* 0x000000f61100720c */ /* 0x000fe40005761270 */
[----:B------:R-:W-:Y:S01]  /*fbc90*/  ISETP.LT.AND P6, PT, R11, R232, !P2 ;  /* 0x000000e80b00720c */ /* 0x000fe200057c1270 */
[----:B------:R-:W1:Y:S01]  /*fbca0*/  LDC R246, c[0x0][0x228] ;  /* 0x00008a00fff67b82 */ /* 0x000e620000000800 */
[----:B------:R-:W-:Y:S01]  /*fbcb0*/  IADD3 R14, R0, R237, RZ ;  /* 0x000000ed000e7210 */ /* 0x000fe20007ffe0ff */
[----:B------:R-:W-:Y:S01]  /*fbcc0*/  VIADD R16, R10, 0x138 ;  /* 0x000001380a107836 */ /* 0x000fe20000000000 */
[----:B----4-:R-:W-:-:S05]  /*fbcd0*/  ISETP.LT.AND P2, PT, R15, R239, !P2 ;  /* 0x000000ef0f00720c */ /* 0x010fca0005741270 */
[----:B------:R-:W4:Y:S01]  /*fbce0*/  LDC.64 R232, c[0x0][0x228] ;  /* 0x00008a00ffe87b82 */ /* 0x000f220000000a00 */
[C---:B------:R-:W-:Y:S01]  /*fbcf0*/  IADD3 R0, R14.reuse, R235, RZ ;  /* 0x000000eb0e007210 */ /* 0x040fe20007ffe0ff */
[----:B------:R-:W-:Y:S01]  /*fbd00*/  IMAD.WIDE R244, R14, 0x4, R2 ;  /* 0x000000040ef47825 */ /* 0x000fe200078e0202 */
[----:B------:R-:W-:-:S03]  /*fbd10*/  ISETP.GE.AND P5, PT, R16, R241, PT ;  /* 0x000000f11000720c */ /* 0x000fc60003fa6270 */
[C---:B------:R-:W-:Y:S02]  /*fbd20*/  IMAD.WIDE R242, R14.reuse, 0x4, R4 ;  /* 0x000000040ef27825 */ /* 0x040fe400078e0204 */
[----:B------:R-:W4:Y:S01]  /*fbd30*/  LDC R239, c[0x0][0x248] ;  /* 0x00009200ffef7b82 */ /* 0x000f220000000800 */
[----:B---3--:R3:W-:Y:S01]  /*fbd40*/  @P6 STG.E desc[UR60][R244.64], R197 ;  /* 0x000000c5f4006986 */ /* 0x0087e2000c10193c */
[----:B------:R-:W-:Y:S01]  /*fbd50*/  ISETP.LT.AND P6, PT, R11, R236, !P5 ;  /* 0x000000ec0b00720c */ /* 0x000fe20006fc1270 */
[----:B------:R-:W-:Y:S02]  /*fbd60*/  IMAD.WIDE R236, R14, 0x4, R6 ;  /* 0x000000040eec7825 */ /* 0x000fe400078e0206 */
[----:B------:R1:W-:Y:S01]  /*fbd70*/  @P4 STG.E desc[UR60][R242.64], R249 ;  /* 0x000000f9f2004986 */ /* 0x0003e2000c10193c */
[----:B------:R-:W-:Y:S01]  /*fbd80*/  ISETP.LT.AND P4, PT, R13, R199, !P5 ;  /* 0x000000c70d00720c */ /* 0x000fe20006f81270 */
[----:B------:R-:W-:Y:S01]  /*fbd90*/  VIADD R16, R10, 0x139 ;  /* 0x000001390a107836 */ /* 0x000fe20000000000 */
[----:B------:R-:W4:Y:S01]  /*fbda0*/  LDC R199, c[0x0][0x228] ;  /* 0x00008a00ffc77b82 */ /* 0x000f220000000800 */
[----:B------:R2:W-:Y:S07]  /*fbdb0*/  @P3 STG.E desc[UR60][R236.64], R247 ;  /* 0x000000f7ec003986 */ /* 0x0005ee000c10193c */
[----:B---3--:R-:W3:Y:S08]  /*fbdc0*/  LDC R197, c[0x0][0x228] ;  /* 0x00008a00ffc57b82 */ /* 0x008ef00000000800 */
[----:B-1----:R-:W1:Y:S08]  /*fbdd0*/  LDC.64 R242, c[0x0][0x228] ;  /* 0x00008a00fff27b82 */ /* 0x002e700000000a00 */
[----:B------:R-:W1:Y:S01]  /*fbde0*/  LDC R241, c[0x0][0x228] ;  /* 0x00008a00fff17b82 */ /* 0x000e620000000800 */
[----:B------:R-:W-:Y:S01]  /*fbdf0*/  IMAD.WIDE R244, R14, 0x4, R8 ;  /* 0x000000040ef47825 */ /* 0x000fe200078e0208 */
[----:B------:R-:W3:Y:S04]  /*fbe00*/  LDL.LU R249, [R1+0x1260] ;  /* 0x0012600001f97983 */ /* 0x000ee80000300800 */
[----:B------:R4:W-:Y:S01]  /*fbe10*/  @P2 STG.E desc[UR60][R244.64], R250 ;  /* 0x000000faf4002986 */ /* 0x0009e2000c10193c */
[----:B------:R-:W-:-:S02]  /*fbe20*/  ISETP.LT.AND P2, PT, R17, R248, !P5 ;  /* 0x000000f81100720c */ /* 0x000fc40006f41270 */
[----:B------:R-:W-:Y:S01]  /*fbe30*/  ISETP.LT.AND P5, PT, R15, R246, !P5 ;  /* 0x000000f60f00720c */ /* 0x000fe20006fa1270 */
[----:B--2---:R-:W2:Y:S01]  /*fbe40*/  LDC R247, c[0x0][0x228] ;  /* 0x00008a00fff77b82 */ /* 0x004ea20000000800 */
[----:B----4-:R-:W4:Y:S04]  /*fbe50*/  LDL.LU R250, [R1+0x670] ;  /* 0x0006700001fa7983 */ /* 0x010f280000300800 */
[----:B------:R-:W2:Y:S04]  /*fbe60*/  LDL.LU R248, [R1+0xe70] ;  /* 0x000e700001f87983 */ /* 0x000ea80000300800 */
[----:B------:R-:W4:Y:S01]  /*fbe70*/  LDL.LU R246, [R1+0x1e80] ;  /* 0x001e800001f67983 */ /* 0x000f220000300800 */
[----:B------:R-:W-:-:S05]  /*fbe80*/  IMAD.WIDE R236, R0, 0x4, R2 ;  /* 0x0000000400ec7825 */ /* 0x000fca00078e0202 */
[----:B------:R1:W-:Y:S04]  /*fbe90*/  @P6 STG.E desc[UR60][R236.64], R251 ;  /* 0x000000fbec006986 */ /* 0x0003e8000c10193c */
[----:B-1----:R-:W2:Y:S01]  /*fbea0*/  LDL.LU R251, [R1+0xa60] ;  /* 0x000a600001fb7983 */ /* 0x002ea20000300800 */
[----:B------:R-:W-:-:S05]  /*fbeb0*/  IMAD.WIDE R244, R0, 0x4, R4 ;  /* 0x0000000400f47825 */ /* 0x000fca00078e0204 */
[----:B------:R1:W-:Y:S04]  /*fbec0*/  @P4 STG.E desc[UR60][R244.64], R252 ;  /* 0x000000fcf4004986 */ /* 0x0003e8000c10193c */
[----:B-1----:R-:W2:Y:S01]  /*fbed0*/  LDL.LU R252, [R1+0x270] ;  /* 0x0002700001fc7983 */ /* 0x002ea20000300800 */
[----:B------:R-:W-:Y:S01]  /*fbee0*/  ISETP.GE.AND P3, PT, R16, R233, PT ;  /* 0x000000e91000720c */ /* 0x000fe20003f66270 */
[C---:B------:R-:W-:Y:S01]  /*fbef0*/  IMAD.WIDE R236, R0.reuse, 0x4, R6 ;  /* 0x0000000400ec7825 */ /* 0x040fe200078e0206 */
[----:B------:R-:W-:-:S03]  /*fbf00*/  IADD3 R14, R0, R239, RZ ;  /* 0x000000ef000e7210 */ /* 0x000fc60007ffe0ff */
[----:B------:R-:W-:Y:S01]  /*fbf10*/  IMAD.WIDE R244, R0, 0x4, R8 ;  /* 0x0000000400f47825 */ /* 0x000fe200078e0208 */
[----:B------:R-:W-:Y:S02]  /*fbf20*/  ISETP.LT.AND P6, PT, R11, R234, !P3 ;  /* 0x000000ea0b00720c */ /* 0x000fe40005fc1270 */
[----:B---3--:R-:W-:Y:S01]  /*fbf30*/  ISETP.LT.AND P4, PT, R13, R197, !P3 ;  /* 0x000000c50d00720c */ /* 0x008fe20005f81270 */
[----:B------:R-:W-:Y:S01]  /*fbf40*/  VIADD R16, R10, 0x13a ;  /* 0x0000013a0a107836 */ /* 0x000fe20000000000 */
[----:B------:R-:W1:Y:S08]  /*fbf50*/  LDC R233, c[0x0][0x248] ;  /* 0x00009200ffe97b82 */ /* 0x000e700000000800 */
[----:B------:R-:W3:Y:S08]  /*fbf60*/  LDC.64 R234, c[0x0][0x228] ;  /* 0x00008a00ffea7b82 */ /* 0x000ef00000000a00 */
[----:B------:R-:W3:Y:S01]  /*fbf70*/  LDC R197, c[0x0][0x228] ;  /* 0x00008a00ffc57b82 */ /* 0x000ee20000000800 */
[----:B----4-:R4:W-:Y:S04]  /*fbf80*/  @P2 STG.E desc[UR60][R236.64], R246 ;  /* 0x000000f6ec002986 */ /* 0x0109e8000c10193c */
[----:B------:R1:W-:Y:S01]  /*fbf90*/  @P5 STG.E desc[UR60][R244.64], R249 ;  /* 0x000000f9f4005986 */ /* 0x0003e2000c10193c */
[----:B------:R-:W-:Y:S01]  /*fbfa0*/  ISETP.GE.AND P2, PT, R16, R243, PT ;  /* 0x000000f31000720c */ /* 0x000fe20003f46270 */
[----:B----4-:R-:W-:-:S04]  /*fbfb0*/  IMAD.WIDE R236, R14, 0x4, R2 ;  /* 0x000000040eec7825 */ /* 0x010fc800078e0202 */
[----:B-1----:R-:W-:Y:S01]  /*fbfc0*/  IMAD.WIDE R244, R14, 0x4, R4 ;  /* 0x000000040ef47825 */ /* 0x002fe200078e0204 */
[----:B------:R-:W4:Y:S04]  /*fbfd0*/  LDL.LU R249, [R1+0x1664] ;  /* 0x0016640001f97983 */ /* 0x000f280000300800 */
[----:B--2---:R1:W-:Y:S04]  /*fbfe0*/  @P6 STG.E desc[UR60][R236.64], R248 ;  /* 0x000000f8ec006986 */ /* 0x0043e8000c10193c */
[----:B------:R2:W-:Y:S01]  /*fbff0*/  @P4 STG.E desc[UR60][R244.64], R250 ;  /* 0x000000faf4004986 */ /* 0x0005e2000c10193c */
[----:B------:R-:W-:-:S02]  /*fc000*/  ISETP.LT.AND P4, PT, R13, R199, !P2 ;  /* 0x000000c70d00720c */ /* 0x000fc40005781270 */
[----:B------:R-:W-:Y:S01]  /*fc010*/  ISETP.LT.AND P5, PT, R17, R247, !P3 ;  /* 0x000000f71100720c */ /* 0x000fe20005fa1270 */
[----:B------:R-:W3:Y:S08]  /*fc020*/  LDC R246, c[0x0][0x228] ;  /* 0x00008a00fff67b82 */ /* 0x000ef00000000800 */
[----:B------:R-:W3:Y:S01]  /*fc030*/  LDC R243, c[0x0][0x228] ;  /* 0x00008a00fff37b82 */ /* 0x000ee20000000800 */
[----:B------:R-:W-:Y:S01]  /*fc040*/  IADD3 R0, R14, R233, RZ ;  /* 0x000000e90e007210 */ /* 0x000fe20007ffe0ff */
[----:B------:R-:W-:-:S06]  /*fc050*/  VIADD R16, R10, 0x13b ;  /* 0x0000013b0a107836 */ /* 0x000fcc0000000000 */
[----:B-1----:R-:W1:Y:S01]  /*fc060*/  LDC.64 R236, c[0x0][0x228] ;  /* 0x00008a00ffec7b82 */ /* 0x002e620000000a00 */
[----:B------:R-:W4:Y:S04]  /*fc070*/  LDL.LU R248, [R1+0x1e84] ;  /* 0x001e840001f87983 */ /* 0x000f280000300800 */
[----:B--2---:R-:W2:Y:S04]  /*fc080*/  LDL.LU R250, [R1+0x1264] ;  /* 0x0012640001fa7983 */ /* 0x004ea80000300800 */
[----:B------:R-:W4:Y:S01]  /*fc090*/  LDL.LU R199, [R1+0x1a64] ;  /* 0x001a640001c77983 */ /* 0x000f220000300800 */
[----:B------:R-:W-:Y:S01]  /*fc0a0*/  IMAD.WIDE R244, R14, 0x4, R6 ;  /* 0x000000040ef47825 */ /* 0x000fe200078e0206 */
[----:B------:R-:W-:-:S02]  /*fc0b0*/  ISETP.LT.AND P3, PT, R15, R241, !P3 ;  /* 0x000000f10f00720c */ /* 0x000fc40005f61270 */
[----:B------:R-:W-:Y:S01]  /*fc0c0*/  ISETP.LT.AND P6, PT, R11, R238, !P2 ;  /* 0x000000ee0b00720c */ /* 0x000fe200057c1270 */
[----:B------:R-:W1:Y:S08]  /*fc0d0*/  LDC R247, c[0x0][0x228] ;  /* 0x00008a00fff77b82 */ /* 0x000e700000000800 */
[----:B------:R-:W1:Y:S01]  /*fc0e0*/  LDC R233, c[0x0][0x228] ;  /* 0x00008a00ffe97b82 */ /* 0x000e620000000800 */
[----:B------:R3:W-:Y:S07]  /*fc0f0*/  @P5 STG.E desc[UR60][R244.64], R251 ;  /* 0x000000fbf4005986 */ /* 0x0007ee000c10193c */
[----:B------:R-:W1:Y:S01]  /*fc100*/  LDC R241, c[0x0][0x248] ;  /* 0x00009200fff17b82 */ /* 0x000e620000000800 */
[----:B---3--:R-:W3:Y:S01]  /*fc110*/  LDL.LU R251, [R1+0xe74] ;  /* 0x000e740001fb7983 */ /* 0x008ee20000300800 */
[----:B------:R-:W-:-:S05]  /*fc120*/  IMAD.WIDE R238, R14, 0x4, R8 ;  /* 0x000000040eee7825 */ /* 0x000fca00078e0208 */
[----:B------:R1:W-:Y:S04]  /*fc130*/  @P3 STG.E desc[UR60][R238.64], R252 ;  /* 0x000000fcee003986 */ /* 0x0003e8000c10193c */
[----:B-1----:R-:W3:Y:S01]  /*fc140*/  LDL.LU R252, [R1+0x674] ;  /* 0x0006740001fc7983 */ /* 0x002ee20000300800 */
[----:B------:R-:W-:Y:S02]  /*fc150*/  ISETP.LT.AND P3, PT, R17, R246, !P2 ;  /* 0x000000f61100720c */ /* 0x000fe40005761270 */
[----:B------:R-:W1:Y:S01]  /*fc160*/  LDC R246, c[0x0][0x228] ;  /* 0x00008a00fff67b82 */ /* 0x000e620000000800 */
[----:B------:R-:W-:Y:S01]  /*fc170*/  ISETP.LT.AND P2, PT, R15, R243, !P2 ;  /* 0x000000f30f00720c */ /* 0x000fe20005741270 */
[----:B------:R-:W-:-:S04]  /*fc180*/  IMAD.WIDE R244, R0, 0x4, R2 ;  /* 0x0000000400f47825 */ /* 0x000fc800078e0202 */
[----:B------:R-:W-:Y:S01]  /*fc190*/  IMAD.WIDE R238, R0, 0x4, R4 ;  /* 0x0000000400ee7825 */ /* 0x000fe200078e0204 */
[----:B------:R-:W-:Y:S02]  /*fc1a0*/  ISETP.GE.AND P5, PT, R16, R235, PT ;  /* 0x000000eb1000720c */ /* 0x000fe40003fa6270 */
[----:B------:R-:W-:Y:S01]  /*fc1b0*/  IADD3 R14, R0, R241, RZ ;  /* 0x000000f1000e7210 */ /* 0x000fe20007ffe0ff */
[----:B------:R-:W1:Y:S08]  /*fc1c0*/  LDC R235, c[0x0][0x248] ;  /* 0x00009200ffeb7b82 */ /* 0x000e700000000800 */
[----:B------:R-:W3:Y:S01]  /*fc1d0*/  LDC R243, c[0x0][0x228] ;  /* 0x00008a00fff37b82 */ /* 0x000ee20000000800 */
[----:B----4-:R4:W-:Y:S04]  /*fc1e0*/  @P6 STG.E desc[UR60][R244.64], R199 ;  /* 0x000000c7f4006986 */ /* 0x0109e8000c10193c */
[----:B------:R1:W-:Y:S01]  /*fc1f0*/  @P4 STG.E desc[UR60][R238.64], R249 ;  /* 0x000000f9ee004986 */ /* 0x0003e2000c10193c */
[----:B------:R-:W-:-:S02]  /*fc200*/  ISETP.LT.AND P6, PT, R11, R198, !P5 ;  /* 0x000000c60b00720c */ /* 0x000fc40006fc1270 */
[----:B------:R-:W-:Y:S01]  /*fc210*/  ISETP.LT.AND P4, PT, R13, R197, !P5 ;  /* 0x000000c50d00720c */ /* 0x000fe20006f81270 */
[----:B------:R-:W-:Y:S01]  /*fc220*/  VIADD R16, R10, 0x13c ;  /* 0x0000013c0a107836 */ /* 0x000fe20000000000 */
[----:B------:R-:W3:Y:S08]  /*fc230*/  LDC R197, c[0x0][0x228] ;  /* 0x00008a00ffc57b82 */ /* 0x000ef00000000800 */
[----:B----4-:R-:W4:Y:S01]  /*fc240*/  LDC.64 R198, c[0x0][0x228] ;  /* 0x00008a00ffc67b82 */ /* 0x010f220000000a00 */
[----:B------:R-:W-:-:S04]  /*fc250*/  IMAD.WIDE R244, R0, 0x4, R6 ;  /* 0x0000000400f47825 */ /* 0x000fc800078e0206 */
[----:B-1----:R-:W-:Y:S01]  /*fc260*/  IMAD.WIDE R238, R0, 0x4, R8 ;  /* 0x0000000400ee7825 */ /* 0x002fe200078e0208 */
[----:B------:R-:W4:Y:S04]  /*fc270*/  LDL.LU R249, [R1+0x274] ;  /* 0x0002740001f97983 */ /* 0x000f280000300800 */
[----:B------:R1:W-:Y:S04]  /*fc280*/  @P3 STG.E desc[UR60][R244.64], R248 ;  /* 0x000000f8f4003986 */ /* 0x0003e8000c10193c */
[----:B--2---:R2:W-:Y:S01]  /*fc290*/  @P2 STG.E desc[UR60][R238.64], R250 ;  /* 0x000000faee002986 */ /* 0x0045e2000c10193c */
[----:B------:R-:W-:-:S02]  /*fc2a0*/  ISETP.LT.AND P2, PT, R17, R247, !P5 ;  /* 0x000000f71100720c */ /* 0x000fc40006f41270 */
[----:B------:R-:W-:Y:S01]  /*fc2b0*/  ISETP.LT.AND P5, PT, R15, R246, !P5 ;  /* 0x000000f60f00720c */ /* 0x000fe20006fa1270 */
[----:B-1----:R-:W4:Y:S04]  /*fc2c0*/  LDL.LU R248, [R1+0x1a68] ;  /* 0x001a680001f87983 */ /* 0x002f280000300800 */
[----:B--2---:R-:W2:Y:S04]  /*fc2d0*/  LDL.LU R250, [R1+0x1668] ;  /* 0x0016680001fa7983 */ /* 0x004ea80000300800 */
[----:B------:R-:W4:Y:S01]  /*fc2e0*/  LDL.LU R246, [R1+0xa64] ;  /* 0x000a640001f67983 */ /* 0x000f220000300800 */
[----:B------:R-:W-:-:S04]  /*fc2f0*/  IMAD.WIDE R244, R14, 0x4, R2 ;  /* 0x000000040ef47825 */ /* 0x000fc800078e0202 */
[----:B------:R-:W-:Y:S01]  /*fc300*/  IMAD.WIDE R238, R14, 0x4, R4 ;  /* 0x000000040eee7825 */ /* 0x000fe200078e0204 */
[----:B------:R-:W-:Y:S02]  /*fc310*/  ISETP.GE.AND P3, PT, R16, R237, PT ;  /* 0x000000ed1000720c */ /* 0x000fe40003f66270 */
[----:B------:R-:W-:Y:S01]  /*fc320*/  IADD3 R0, R14, R235, RZ ;  /* 0x000000eb0e007210 */ /* 0x000fe20007ffe0ff */
[----:B------:R-:W1:Y:S01]  /*fc330*/  LDC R247, c[0x0][0x228] ;  /* 0x00008a00fff77b82 */ /* 0x000e620000000800 */
[----:B---3--:R3:W-:Y:S01]  /*fc340*/  @P6 STG.E desc[UR60][R244.64], R251 ;  /* 0x000000fbf4006986 */ /* 0x0087e2000c10193c */
[----:B------:R-:W-:-:S06]  /*fc350*/  VIADD R16, R10, 0x13d ;  /* 0x0000013d0a107836 */ /* 0x000fcc0000000000 */
[----:B------:R-:W1:Y:S08]  /*fc360*/  LDC R237, c[0x0][0x248] ;  /* 0x00009200ffed7b82 */ /* 0x000e700000000800 */
[----:B------:R-:W1:Y:S01]  /*fc370*/  LDC R235, c[0x0][0x248] ;  /* 0x00009200ffeb7b82 */ /* 0x000e620000000800 */
[----:B---3--:R-:W3:Y:S04]  /*fc380*/  LDL.LU R251, [R1+0x1e88] ;  /* 0x001e880001fb7983 */ /* 0x008ee80000300800 */
[----:B------:R1:W-:Y:S04]  /*fc390*/  @P4 STG.E desc[UR60][R238.64], R252 ;  /* 0x000000fcee004986 */ /* 0x0003e8000c10193c */
[----:B-1----:R-:W3:Y:S01]  /*fc3a0*/  LDL.LU R252, [R1+0x1268] ;  /* 0x0012680001fc7983 */ /* 0x002ee20000300800 */
[----:B------:R-:W1:Y:S01]  /*fc3b0*/  LDC.64 R238, c[0x0][0x228] ;  /* 0x00008a00ffee7b82 */ /* 0x000e620000000a00 */
[----:B------:R-:W-:Y:S01]  /*fc3c0*/  ISETP.LT.AND P6, PT, R11, R240, !P3 ;  /* 0x000000f00b00720c */ /* 0x000fe20005fc1270 */
[----:B------:R-:W-:Y:S01]  /*fc3d0*/  IMAD.WIDE R244, R14, 0x4, R6 ;  /* 0x000000040ef47825 */ /* 0x000fe200078e0206 */
[----:B------:R-:W-:-:S03]  /*fc3e0*/  ISETP.LT.AND P4, PT, R13, R233, !P3 ;  /* 0x000000e90d00720c */ /* 0x000fc60005f81270 */
[----:B------:R-:W-:Y:S01]  /*fc3f0*/  IMAD.WIDE R240, R14, 0x4, R8 ;  /* 0x000000040ef07825 */ /* 0x000fe200078e0208 */
[----:B----4-:R4:W-:Y:S04]  /*fc400*/  @P2 STG.E desc[UR60][R244.64], R246 ;  /* 0x000000f6f4002986 */ /* 0x0109e8000c10193c */
[----:B------:R1:W-:Y:S01]  /*fc410*/  @P5 STG.E desc[UR60][R240.64], R249 ;  /* 0x000000f9f0005986 */ /* 0x0003e2000c10193c */
[----:B------:R-:W-:Y:S02]  /*fc420*/  ISETP.LT.AND P5, PT, R17, R243, !P3 ;  /* 0x000000f31100720c */ /* 0x000fe40005fa1270 */
[----:B------:R-:W-:Y:S01]  /*fc430*/  ISETP.GE.AND P2, PT, R16, R199, PT ;  /* 0x000000c71000720c */ /* 0x000fe20003f46270 */
[----:B------:R-:W-:Y:S02]  /*fc440*/  VIADD R16, R10, 0x13e ;  /* 0x0000013e0a107836 */ /* 0x000fe40000000000 */
[----:B----4-:R-:W-:-:S04]  /*fc450*/  IMAD.WIDE R244, R0, 0x4, R2 ;  /* 0x0000000400f47825 */ /* 0x010fc800078e0202 */
[----:B-1----:R-:W-:Y:S01]  /*fc460*/  IMAD.WIDE R240, R0, 0x4, R4 ;  /* 0x0000000400f07825 */ /* 0x002fe200078e0204 */
[----:B------:R-:W4:Y:S04]  /*fc470*/  LDL.LU R249, [R1+0x678] ;  /* 0x0006780001f97983 */ /* 0x000f280000300800 */
[----:B------:R1:W-:Y:S04]  /*fc480*/  @P6 STG.E desc[UR60][R244.64], R248 ;  /* 0x000000f8f4006986 */ /* 0x0003e8000c10193c */
[----:B--2---:R2:W-:Y:S01]  /*fc490*/  @P4 STG.E desc[UR60][R240.64], R250 ;  /* 0x000000faf0004986 */ /* 0x0045e2000c10193c */
[----:B------:R-:W-:-:S02]  /*fc4a0*/  ISETP.LT.AND P4, PT, R13, R197, !P2 ;  /* 0x000000c50d00720c */ /* 0x000fc40005781270 */
[----:B------:R-:W-:Y:S01]  /*fc4b0*/  ISETP.LT.AND P3, PT, R15, R247, !P3 ;  /* 0x000000f70f00720c */ /* 0x000fe20005f61270 */
[----:B------:R-:W3:Y:S08]  /*fc4c0*/  LDC R246, c[0x0][0x228] ;  /* 0x00008a00fff67b82 */ /* 0x000ef00000000800 */
[----:B------:R-:W3:Y:S08]  /*fc4d0*/  LDC R243, c[0x0][0x228] ;  /* 0x00008a00fff37b82 */ /* 0x000ef00000000800 */
[----:B-1----:R-:W1:Y:S01]  /*fc4e0*/  LDC R248, c[0x0][0x228] ;  /* 0x00008a00fff87b82 */ /* 0x002e620000000800 */
[----:B------:R-:W-:-:S07]  /*fc4f0*/  IADD3 R14, R0, R237, RZ ;  /* 0x000000ed000e7210 */ /* 0x000fce0007ffe0ff */
[----:B------:R-:W1:Y:S01]  /*fc500*/  LDC R199, c[0x0][0x228] ;  /* 0x00008a00ffc77b82 */ /* 0x000e620000000800 */
[C---:B------:R-:W-:Y:S01]  /*fc510*/  IMAD.WIDE R244, R0.reuse, 0x4, R6 ;  /* 0x0000000400f47825 */ /* 0x040fe200078e0206 */
[----:B--2---:R-:W2:Y:S04]  /*fc520*/  LDL.LU R250, [R1+0x278] ;  /* 0x0002780001fa7983 */ /* 0x004ea80000300800 */
[----:B------:R-:W4:Y:S01]  /*fc530*/  LDL.LU R197, [R1+0xe78] ;  /* 0x000e780001c57983 */ /* 0x000f220000300800 */
[----:B------:R-:W-:Y:S01]  /*fc540*/  IMAD.WIDE R240, R0, 0x4, R8 ;  /* 0x0000000400f07825 */ /* 0x000fe200078e0208 */
[----:B------:R-:W-:Y:S02]  /*fc550*/  ISETP.LT.AND P6, PT, R11, R232, !P2 ;  /* 0x000000e80b00720c */ /* 0x000fe400057c1270 */
[----:B---3--:R3:W-:Y:S01]  /*fc560*/  @P5 STG.E desc[UR60][R244.64], R251 ;  /* 0x000000fbf4005986 */ /* 0x0087e2000c10193c */
[----:B------:R-:W-:Y:S01]  /*fc570*/  ISETP.GE.AND P5, PT, R16, R239, PT ;  /* 0x000000ef1000720c */ /* 0x000fe20003fa6270 */
[----:B------:R-:W1:Y:S01]  /*fc580*/  LDC R247, c[0x0][0x228] ;  /* 0x00008a00fff77b82 */ /* 0x000e620000000800 */
[----:B------:R-:W-:-:S07]  /*fc590*/  IADD3 R0, R14, R235, RZ ;  /* 0x000000eb0e007210 */ /* 0x000fce0007ffe0ff */
[----:B------:R-:W1:Y:S08]  /*fc5a0*/  LDC.64 R232, c[0x0][0x228] ;  /* 0x00008a00ffe87b82 */ /* 0x000e700000000a00 */
[----:B------:R-:W1:Y:S01]  /*fc5b0*/  LDC R237, c[0x0][0x248] ;  /* 0x00009200ffed7b82 */ /* 0x000e620000000800 */
[----:B---3--:R-:W3:Y:S04]  /*fc5c0*/  LDL.LU R251, [R1+0x1a6c] ;  /* 0x001a6c0001fb7983 */ /* 0x008ee80000300800 */
[----:B------:R-:W2:Y:S04]  /*fc5d0*/  LDL.LU R239, [R1+0xa68] ;  /* 0x000a680001ef7983 */ /* 0x000ea80000300800 */
[----:B------:R1:W-:Y:S04]  /*fc5e0*/  @P3 STG.E desc[UR60][R240.64], R252 ;  /* 0x000000fcf0003986 */ /* 0x0003e8000c10193c */
[----:B-1----:R-:W3:Y:S01]  /*fc5f0*/  LDL.LU R252, [R1+0x166c] ;  /* 0x00166c0001fc7983 */ /* 0x002ee20000300800 */
[----:B------:R-:W-:-:S02]  /*fc600*/  ISETP.LT.AND P3, PT, R17, R246, !P2 ;  /* 0x000000f61100720c */ /* 0x000fc40005761270 */
[----:B------:R-:W-:Y:S01]  /*fc610*/  ISETP.LT.AND P2, PT, R15, R243, !P2 ;  /* 0x000000f30f00720c */ /* 0x000fe20005741270 */
[----:B------:R-:W-:-:S04]  /*fc620*/  IMAD.WIDE R244, R14, 0x4, R2 ;  /* 0x000000040ef47825 */ /* 0x000fc800078e0202 */
[C---:B------:R-:W-:Y:S01]  /*fc630*/  IMAD.WIDE R240, R14.reuse, 0x4, R4 ;  /* 0x000000040ef07825 */ /* 0x040fe200078e0204 */
[----:B------:R-:W1:Y:S01]  /*fc640*/  LDC R246, c[0x0][0x228] ;  /* 0x00008a00fff67b82 */ /* 0x000e620000000800 */
[----:B----4-:R4:W-:Y:S01]  /*fc650*/  @P6 STG.E desc[UR60][R244.64], R197 ;  /* 0x000000c5f4006986 */ /* 0x0109e2000c10193c */
[----:B------:R-:W-:Y:S01]  /*fc660*/  ISETP.LT.AND P6, PT, R11, R242, !P5 ;  /* 0x000000f20b00720c */ /* 0x000fe20006fc1270 */
[C---:B------:R-:W-:Y:S02]  /*fc670*/  IMAD.WIDE R242, R14.reuse, 0x4, R8 ;  /* 0x000000040ef27825 */ /* 0x040fe400078e0208 */
[----:B------:R1:W-:Y:S02]  /*fc680*/  @P4 STG.E desc[UR60][R240.64], R249 ;  /* 0x000000f9f0004986 */ /* 0x0003e4000c10193c */
[----:B----4-:R-:W-:Y:S01]  /*fc690*/  IMAD.WIDE R244, R14, 0x4, R6 ;  /* 0x000000040ef47825 */ /* 0x010fe200078e0206 */
[----:B------:R-:W4:Y:S08]  /*fc6a0*/  LDC R197, c[0x0][0x228] ;  /* 0x00008a00ffc57b82 */ /* 0x000f300000000800 */
[----:B-1----:R-:W1:Y:S01]  /*fc6b0*/  LDC.64 R240, c[0x0][0x228] ;  /* 0x00008a00fff07b82 */ /* 0x002e620000000a00 */
[----:B------:R-:W4:Y:S04]  /*fc6c0*/  LDL.LU R249, [R1+0x126c] ;  /* 0x00126c0001f97983 */ /* 0x000f280000300800 */
[----:B--2---:R2:W-:Y:S04]  /*fc6d0*/  @P3 STG.E desc[UR60][R244.64], R239 ;  /* 0x000000eff4003986 */ /* 0x0045e8000c10193c */
[----:B------:R3:W-:Y:S01]  /*fc6e0*/  @P2 STG.E desc[UR60][R242.64], R250 ;  /* 0x000000faf2002986 */ /* 0x0007e2000c10193c */
[----:B------:R-:W-:-:S02]  /*fc6f0*/  ISETP.LT.AND P2, PT, R17, R248, !P5 ;  /* 0x000000f81100720c */ /* 0x000fc40006f41270 */
[----:B------:R-:W-:Y:S01]  /*fc700*/  ISETP.LT.AND P4, PT, R13, R199, !P5 ;  /* 0x000000c70d00720c */ /* 0x000fe20006f81270 */
[----:B------:R-:W-:Y:S01]  /*fc710*/  VIADD R16, R10, 0x13f ;  /* 0x0000013f0a107836 */ /* 0x000fe20000000000 */
[----:B--2---:R-:W2:Y:S01]  /*fc720*/  LDC R239, c[0x0][0x228] ;  /* 0x00008a00ffef7b82 */ /* 0x004ea20000000800 */
[----:B---3--:R-:W3:Y:S04]  /*fc730*/  LDL.LU R250, [R1+0x67c] ;  /* 0x00067c0001fa7983 */ /* 0x008ee80000300800 */
[----:B------:R-:W2:Y:S01]  /*fc740*/  LDL.LU R248, [R1+0x1e8c] ;  /* 0x001e8c0001f87983 */ /* 0x000ea20000300800 */
[----:B------:R-:W-:Y:S01]  /*fc750*/  ISETP.LT.AND P5, PT, R15, R247, !P5 ;  /* 0x000000f70f00720c */ /* 0x000fe20006fa1270 */
[C---:B------:R-:W-:Y:S02]  /*fc760*/  IMAD.WIDE R244, R0.reuse, 0x4, R2 ;  /* 0x0000000400f47825 */ /* 0x040fe400078e0202 */
[----:B------:R-:W3:Y:S02]  /*fc770*/  LDL.LU R247, [R1+0xe7c] ;  /* 0x000e7c0001f77983 */ /* 0x000ee40000300800 */
[C---:B------:R-:W-:Y:S01]  /*fc780*/  IMAD.WIDE R242, R0.reuse, 0x4, R4 ;  /* 0x0000000400f27825 */ /* 0x040fe200078e0204 */
[----:B------:R-:W3:Y:S01]  /*fc790*/  LDC R199, c[0x0][0x228] ;  /* 0x00008a00ffc77b82 */ /* 0x000ee20000000800 */
[----:B------:R1:W-:Y:S04]  /*fc7a0*/  @P6 STG.E desc[UR60][R244.64], R251 ;  /* 0x000000fbf4006986 */ /* 0x0003e8000c10193c */
[----:B------:R1:W-:Y:S04]  /*fc7b0*/  @P4 STG.E desc[UR60][R242.64], R252 ;  /* 0x000000fcf2004986 */ /* 0x0003e8000c10193c */
[----:B-1----:R-:W3:Y:S04]  /*fc7c0*/  LDL.LU R251, [R1+0xa6c] ;  /* 0x000a6c0001fb7983 */ /* 0x002ee80000300800 */
[----:B------:R-:W3:Y:S01]  /*fc7d0*/  LDL.LU R252, [R1+0x27c] ;  /* 0x00027c0001fc7983 */ /* 0x000ee20000300800 */
[----:B------:R-:W-:Y:S01]  /*fc7e0*/  IMAD.WIDE R244, R0, 0x4, R6 ;  /* 0x0000000400f47825 */ /* 0x000fe200078e0206 */
[----:B------:R-:W-:-:S03]  /*fc7f0*/  ISETP.GE.AND P3, PT, R16, R233, PT ;  /* 0x000000e91000720c */ /* 0x000fc60003f66270 */
[C---:B------:R-:W-:Y:S01]  /*fc800*/  IMAD.WIDE R242, R0.reuse, 0x4, R8 ;  /* 0x0000000400f27825 */ /* 0x040fe200078e0208 */
[----:B------:R-:W-:-:S03]  /*fc810*/  IADD3 R14, R0, R237, RZ ;  /* 0x000000ed000e7210 */ /* 0x000fc60007ffe0ff */
[----:B------:R-:W-:Y:S01]  /*fc820*/  VIADD R16, R10, 0x140 ;  /* 0x000001400a107836 */ /* 0x000fe20000000000 */
[----:B------:R-:W-:Y:S02]  /*fc830*/  ISETP.LT.AND P6, PT, R11, R234, !P3 ;  /* 0x000000ea0b00720c */ /* 0x000fe40005fc1270 */
[----:B----4-:R-:W-:Y:S01]  /*fc840*/  ISETP.LT.AND P4, PT, R13, R197, !P3 ;  /* 0x000000c50d00720c */ /* 0x010fe20005f81270 */
[----:B------:R-:W1:Y:S08]  /*fc850*/  LDC R233, c[0x0][0x248] ;  /* 0x00009200ffe97b82 */ /* 0x000e700000000800 */
[----:B------:R-:W4:Y:S08]  /*fc860*/  LDC.64 R234, c[0x0][0x228] ;  /* 0x00008a00ffea7b82 */ /* 0x000f300000000a00 */
[----:B------:R-:W4:Y:S01]  /*fc870*/  LDC R197, c[0x0][0x228] ;  /* 0x00008a00ffc57b82 */ /* 0x000f220000000800 */
[----:B--2---:R2:W-:Y:S04]  /*fc880*/  @P2 STG.E desc[UR60][R244.64], R248 ;  /* 0x000000f8f4002986 */ /* 0x0045e8000c10193c */
[----:B------:R1:W-:Y:S01]  /*fc890*/  @P5 STG.E desc[UR60][R242.64], R249 ;  /* 0x000000f9f2005986 */ /* 0x0003e2000c10193c */
[----:B------:R-:W-:-:S02]  /*fc8a0*/  ISETP.LT.AND P5, PT, R17, R246, !P3 ;  /* 0x000000f61100720c */ /* 0x000fc40005fa1270 */
[----:B--2---:R-:W2:Y:S01]  /*fc8b0*/  LDC R248, c[0x0][0x228] ;  /* 0x00008a00fff87b82 */ /* 0x004ea20000000800 */
[----:B------:R-:W-:Y:S01]  /*fc8c0*/  IMAD.WIDE R244, R14, 0x4, R2 ;  /* 0x000000040ef47825 */ /* 0x000fe200078e0202 */
[----:B------:R-:W-:Y:S02]  /*fc8d0*/  ISETP.LT.AND P3, PT, R15, R239, !P3 ;  /* 0x000000ef0f00720c */ /* 0x000fe40005f61270 */
[----:B------:R-:W-:Y:S01]  /*fc8e0*/  ISETP.GE.AND P2, PT, R16, R241, PT ;  /* 0x000000f11000720c */ /* 0x000fe20003f46270 */
[----:B-1----:R-:W-:Y:S01]  /*fc8f0*/  IMAD.WIDE R242, R14, 0x4, R4 ;  /* 0x000000040ef27825 */ /* 0x002fe200078e0204 */
[----:B------:R-:W4:Y:S04]  /*fc900*/  LDL.LU R249, [R1+0x1670] ;  /* 0x0016700001f97983 */ /* 0x000f280000300800 */
[----:B---3--:R1:W-:Y:S01]  /*fc910*/  @P6 STG.E desc[UR60][R244.64], R247 ;  /* 0x000000f7f4006986 */ /* 0x0083e2000c10193c */
[----:B------:R-:W-:-:S03]  /*fc920*/  ISETP.LT.AND P6, PT, R11, R236, !P2 ;  /* 0x000000ec0b00720c */ /* 0x000fc600057c1270 */
[----:B------:R3:W-:Y:S01]  /*fc930*/  @P4 STG.E desc[UR60][R242.64], R250 ;  /* 0x000000faf2004986 */ /* 0x0007e2000c10193c */
[C---:B------:R-:W-:Y:S01]  /*fc940*/  IMAD.WIDE R236, R14.reuse, 0x4, R6 ;  /* 0x000000040eec7825 */ /* 0x040fe200078e0206 */
[----:B------:R-:W-:Y:S01]  /*fc950*/  ISETP.LT.AND P4, PT, R13, R199, !P2 ;  /* 0x000000c70d00720c */ /* 0x000fe20005781270 */
[----:B------:R-:W2:Y:S08]  /*fc960*/  LDC R246, c[0x0][0x228] ;  /* 0x00008a00fff67b82 */ /* 0x000eb00000000800 */
[----:B-1----:R-:W1:Y:S01]  /*fc970*/  LDC R247, c[0x0][0x228] ;  /* 0x00008a00fff77b82 */ /* 0x002e620000000800 */
[----:B------:R-:W-:Y:S01]  /*fc980*/  IADD3 R0, R14, R233, RZ ;  /* 0x000000e90e007210 */ /* 0x000fe20007ffe0ff */
[----:B------:R2:W-:Y:S01]  /*fc990*/  @P5 STG.E desc[UR60][R236.64], R251 ;  /* 0x000000fbec005986 */ /* 0x0005e2000c10193c */
[----:B------:R-:W-:-:S05]  /*fc9a0*/  VIADD R16, R10, 0x141 ;  /* 0x000001410a107836 */ /* 0x000fca0000000000 */
[----:B------:R-:W1:Y:S08]  /*fc9b0*/  LDC R239, c[0x0][0x248] ;  /* 0x00009200ffef7b82 */ /* 0x000e700000000800 */
[----:B------:R-:W1:Y:S01]  /*fc9c0*/  LDC R241, c[0x0][0x228] ;  /* 0x00008a00fff17b82 */ /* 0x000e620000000800 */
[----:B------:R-:W-:-:S07]  /*fc9d0*/  IMAD.WIDE R244, R14, 0x4, R8 ;  /* 0x000000040ef47825 */ /* 0x000fce00078e0208 */
[----:B---3--:R-:W3:Y:S01]  /*fc9e0*/  LDC.64 R242, c[0x0][0x228] ;  /* 0x00008a00fff27b82 */ /* 0x008ee20000000a00 */
[----:B------:R-:W3:Y:S04]  /*fc9f0*/  LDL.LU R250, [R1+0x1270] ;  /* 0x0012700001fa7983 */ /* 0x000ee80000300800 */
[----:B------:R-:W3:Y:S04]  /*fca00*/  LDL.LU R199, [R1+0x1a70] ;  /* 0x001a700001c77983 */ /* 0x000ee80000300800 */
[----:B------:R2:W-:Y:S01]  /*fca10*/  @P3 STG.E desc[UR60][R244.64], R252 ;  /* 0x000000fcf4003986 */ /* 0x0005e2000c10193c */
[----:B------:R-:W3:Y:S01]  /*fca20*/  LDC R233, c[0x0][0x228] ;  /* 0x00008a00ffe97b82 */ /* 0x000ee20000000800 */
[----:B--2---:R-:W-:-:S02]  /*fca30*/  ISETP.LT.AND P3, PT, R17, R248, !P2 ;  /* 0x000000f81100720c */ /* 0x004fc40005761270 */
[----:B------:R-:W2:Y:S04]  /*fca40*/  LDL.LU R251, [R1+0xe80] ;  /* 0x000e800001fb7983 */ /* 0x000ea80000300800 */
[----:B------:R-:W2:Y:S04]  /*fca50*/  LDL.LU R252, [R1+0x680] ;  /* 0x0006800001fc7983 */ /* 0x000ea80000300800 */
[----:B------:R-:W2:Y:S01]  /*fca60*/  LDL.LU R248, [R1+0x1e90] ;  /* 0x001e900001f87983 */ /* 0x000ea20000300800 */
[----:B------:R-:W-:Y:S01]  /*fca70*/  ISETP.LT.AND P2, PT, R15, R246, !P2 ;  /* 0x000000f60f00720c */ /* 0x000fe20005741270 */
[----:B------:R-:W-:-:S04]  /*fca80*/  IMAD.WIDE R236, R0, 0x4, R2 ;  /* 0x0000000400ec7825 */ /* 0x000fc800078e0202 */
[----:B------:R-:W-:Y:S01]  /*fca90*/  IMAD.WIDE R244, R0, 0x4, R4 ;  /* 0x0000000400f47825 */ /* 0x000fe200078e0204 */
[----:B----4-:R-:W-:Y:S02]  /*fcaa0*/  ISETP.GE.AND P5, PT, R16, R235, PT ;  /* 0x000000eb1000720c */ /* 0x010fe40003fa6270 */
[C---:B-1----:R-:W-:Y:S01]  /*fcab0*/  IADD3 R14, R0.reuse, R239, RZ ;  /* 0x000000ef000e7210 */ /* 0x042fe20007ffe0ff */
[----:B------:R-:W1:Y:S08]  /*fcac0*/  LDC R235, c[0x0][0x248] ;  /* 0x00009200ffeb7b82 */ /* 0x000e700000000800 */
[----:B------:R-:W4:Y:S01]  /*fcad0*/  LDC R246, c[0x0][0x228] ;  /* 0x00008a00fff67b82 */ /* 0x000f220000000800 */
[----:B---3--:R3:W-:Y:S04]  /*fcae0*/  @P6 STG.E desc[UR60][R236.64], R199 ;  /* 0x000000c7ec006986 */ /* 0x0087e8000c10193c */
[----:B------:R1:W-:Y:S01]  /*fcaf0*/  @P4 STG.E desc[UR60][R244.64], R249 ;  /* 0x000000f9f4004986 */ /* 0x0003e2000c10193c */
[----:B---3--:R-:W-:-:S04]  /*fcb00*/  IMAD.WIDE R236, R0, 0x4, R6 ;  /* 0x0000000400ec7825 */ /* 0x008fc800078e0206 */
[----:B-1----:R-:W-:Y:S01]  /*fcb10*/  IMAD.WIDE R244, R0, 0x4, R8 ;  /* 0x0000000400f47825 */ /* 0x002fe200078e0208 */
[----:B------:R-:W3:Y:S04]  /*fcb20*/  LDL.LU R249, [R1+0x280] ;  /* 0x0002800001f97983 */ /* 0x000ee80000300800 */
[----:B--2---:R1:W-:Y:S04]  /*fcb30*/  @P3 STG.E desc[UR60][R236.64], R248 ;  /* 0x000000f8ec003986 */ /* 0x0043e8000c10193c */
[----:B------:R2:W-:Y:S01]  /*fcb40*/  @P2 STG.E desc[UR60][R244.64], R250 ;  /* 0x000000faf4002986 */ /* 0x0005e2000c10193c */
[----:B------:R-:W-:-:S03]  /*fcb50*/  ISETP.LT.AND P2, PT, R17, R247, !P5 ;  /* 0x000000f71100720c */ /* 0x000fc60006f41270 */
[----:B-1----:R-:W4:Y:S04]  /*fcb60*/  LDL.LU R248, [R1+0x1a74] ;  /* 0x001a740001f87983 */ /* 0x002f280000300800 */
[----:B--2---:R-:W2:Y:S04]  /*fcb70*/  LDL.LU R250, [R1+0x1674] ;  /* 0x0016740001fa7983 */ /* 0x004ea80000300800 */
[----:B------:R-:W3:Y:S01]  /*fcb80*/  LDL.LU R247, [R1+0xa70] ;  /* 0x000a700001f77983 */ /* 0x000ee20000300800 */
[----:B------:R-:W-:Y:S02]  /*fcb90*/  ISETP.LT.AND P6, PT, R11, R198, !P5 ;  /* 0x000000c60b00720c */ /* 0x000fe40006fc1270 */
[----:B------:R-:W-:Y:S01]  /*fcba0*/  ISETP.LT.AND P4, PT, R13, R197, !P5 ;  /* 0x000000c50d00720c */ /* 0x000fe20006f81270 */
[----:B------:R-:W-:-:S04]  /*fcbb0*/  IMAD.WIDE R236, R14, 0x4, R2 ;  /* 0x000000040eec7825 */ /* 0x000fc800078e0202 */
[----:B------:R-:W-:Y:S01]  /*fcbc0*/  IMAD.WIDE R244, R14, 0x4, R4 ;  /* 0x000000040ef47825 */ /* 0x000fe200078e0204 */
[----:B------:R-:W1:Y:S03]  /*fcbd0*/  LDC.64 R198, c[0x0][0x228] ;  /* 0x00008a00ffc67b82 */ /* 0x000e660000000a00 */
[----:B------:R-:W-:-:S05]  /*fcbe0*/  VIADD R16, R10, 0x142 ;  /* 0x000001420a107836 */ /* 0x000fca0000000000 */
[----:B------:R-:W2:Y:S01]  /*fcbf0*/  LDC R197, c[0x0][0x228] ;  /* 0x00008a00ffc57b82 */ /* 0x000ea20000000800 */
[----:B------:R1:W-:Y:S04]  /*fcc00*/  @P6 STG.E desc[UR60][R236.64], R251 ;  /* 0x000000fbec006986 */ /* 0x0003e8000c10193c */
[----:B------:R1:W-:Y:S04]  /*fcc10*/  @P4 STG.E desc[UR60][R244.64], R252 ;  /* 0x000000fcf4004986 */ /* 0x0003e8000c10193c */
[----:B-1----:R-:W2:Y:S04]  /*fcc20*/  LDL.LU R251, [R1+0x1e94] ;  /* 0x001e940001fb7983 */ /* 0x002ea80000300800 */
[----:B------:R-:W2:Y:S01]  /*fcc30*/  LDL.LU R252, [R1+0x1274] ;  /* 0x0012740001fc7983 */ /* 0x000ea20000300800 */
[----:B------:R-:W-:-:S02]  /*fcc40*/  ISETP.LT.AND P5, PT, R15, R241, !P5 ;  /* 0x000000f10f00720c */ /* 0x000fc40006fa1270 */
[----:B------:R-:W-:Y:S01]  /*fcc50*/  ISETP.GE.AND P3, PT, R16, R243, PT ;  /* 0x000000f31000720c */ /* 0x000fe20003f66270 */
[C---:B------:R-:W-:Y:S01]  /*fcc60*/  IMAD.WIDE R244, R14.reuse, 0x4, R6 ;  /* 0x000000040ef47825 */ /* 0x040fe200078e0206 */
[----:B------:R-:W-:-:S03]  /*fcc70*/  IADD3 R0, R14, R235, RZ ;  /* 0x000000eb0e007210 */ /* 0x000fc60007ffe0ff */
[----:B------:R-:W-:Y:S01]  /*fcc80*/  VIADD R16, R10, 0x143 ;  /* 0x000001430a107836 */ /* 0x000fe20000000000 */
[----:B------:R-:W-:Y:S02]  /*fcc90*/  ISETP.LT.AND P6, PT, R11, R238, !P3 ;  /* 0x000000ee0b00720c */ /* 0x000fe40005fc1270 */
[----:B------:R-:W-:Y:S01]  /*fcca0*/  ISETP.LT.AND P4, PT, R13, R233, !P3 ;  /* 0x000000e90d00720c */ /* 0x000fe20005f81270 */
[----:B------:R-:W-:Y:S01]  /*fccb0*/  IMAD.WIDE R238, R14, 0x4, R8 ;  /* 0x000000040eee7825 */ /* 0x000fe200078e0208 */
[----:B------:R-:W1:Y:S08]  /*fccc0*/  LDC R243, c[0x0][0x228] ;  /* 0x00008a00fff37b82 */ /* 0x000e700000000800 */
[----:B------:R-:W1:Y:S08]  /*fccd0*/  LDC R241, c[0x0][0x248] ;  /* 0x00009200fff17b82 */ /* 0x000e700000000800 */
[----:B------:R-:W1:Y:S08]  /*fcce0*/  LDC.64 R236, c[0x0][0x228] ;  /* 0x00008a00ffec7b82 */ /* 0x000e700000000a00 */
[----:B------:R-:W1:Y:S01]  /*fccf0*/  LDC R235, c[0x0][0x248] ;  /* 0x00009200ffeb7b82 */ /* 0x000e620000000800 */
[----:B---3--:R3:W-:Y:S04]  /*fcd00*/  @P2 STG.E desc[UR60][R244.64], R247 ;  /* 0x000000f7f4002986 */ /* 0x0087e8000c10193c */
[----:B------:R1:W-:Y:S01]  /*fcd10*/  @P5 STG.E desc[UR60][R238.64], R249 ;  /* 0x000000f9ee005986 */ /* 0x0003e2000c10193c */
[----:B------:R-:W-:Y:S01]  /*fcd20*/  ISETP.GE.AND P2, PT, R16, R199, PT ;  /* 0x000000c71000720c */ /* 0x000fe20003f46270 */
[----:B---3--:R-:W-:-:S04]  /*fcd30*/  IMAD.WIDE R244, R0, 0x4, R2 ;  /* 0x0000000400f47825 */ /* 0x008fc800078e0202 */
[----:B-1----:R-:W-:Y:S01]  /*fcd40*/  IMAD.WIDE R238, R0, 0x4, R4 ;  /* 0x0000000400ee7825 */ /* 0x002fe200078e0204 */
[----:B------:R-:W3:Y:S04]  /*fcd50*/  LDL.LU R249, [R1+0x684] ;  /* 0x0006840001f97983 */ /* 0x000ee80000300800 */
[----:B----4-:R1:W-:Y:S04]  /*fcd60*/  @P6 STG.E desc[UR60][R244.64], R248 ;  /* 0x000000f8f4006986 */ /* 0x0103e8000c10193c */
[----:B--2---:R2:W-:Y:S01]  /*fcd70*/  @P4 STG.E desc[UR60][R238.64], R250 ;  /* 0x000000faee004986 */ /* 0x0045e2000c10193c */
[----:B------:R-:W-:-:S02]  /*fcd80*/  ISETP.LT.AND P4, PT, R13, R197, !P2 ;  /* 0x000000c50d00720c */ /* 0x000fc40005781270 */
[----:B------:R-:W-:Y:S01]  /*fcd90*/  ISETP.LT.AND P5, PT, R17, R246, !P3 ;  /* 0x000000f61100720c */ /* 0x000fe20005fa1270 */
[----:B------:R-:W4:Y:S01]  /*fcda0*/  LDC R247, c[0x0][0x228] ;  /* 0x00008a00fff77b82 */ /* 0x000f220000000800 */
[----:B------:R-:W-:-:S07]  /*fcdb0*/  IADD3 R14, R0, R241, RZ ;  /* 0x000000f1000e7210 */ /* 0x000fce0007ffe0ff */
[----:B------:R-:W3:Y:S01]  /*fcdc0*/  LDC R199, c[0x0][0x228] ;  /* 0x00008a00ffc77b82 */ /* 0x000ee20000000800 */
[----:B-1----:R-:W3:Y:S04]  /*fcdd0*/  LDL.LU R248, [R1+0xa74] ;  /* 0x000a740001f87983 */ /* 0x002ee80000300800 */
[----:B--2---:R-:W2:Y:S04]  /*fcde0*/  LDL.LU R250, [R1+0x284] ;  /* 0x0002840001fa7983 */ /* 0x004ea80000300800 */
[----:B------:R-:W3:Y:S01]  /*fcdf0*/  LDL.LU R197, [R1+0xe84] ;  /* 0x000e840001c57983 */ /* 0x000ee20000300800 */
[----:B------:R-:W-:Y:S01]  /*fce00*/  ISETP.LT.AND P3, PT, R15, R243, !P3 ;  /* 0x000000f30f00720c */ /* 0x000fe20005f61270 */
[----:B------:R-:W-:-:S04]  /*fce10*/  IMAD.WIDE R244, R0, 0x4, R6 ;  /* 0x0000000400f47825 */ /* 0x000fc800078e0206 */
[----:B------:R-:W-:Y:S01]  /*fce20*/  IMAD.WIDE R238, R0, 0x4, R8 ;  /* 0x0000000400ee7825 */ /* 0x000fe200078e0208 */
[----:B------:R-:W-:Y:S01]  /*fce30*/  ISETP.LT.AND P6, PT, R11, R232, !P2 ;  /* 0x000000e80b00720c */ /* 0x000fe200057c1270 */
[----:B------:R-:W1:Y:S08]  /*fce40*/  LDC R246, c[0x0][0x228] ;  /* 0x00008a00fff67b82 */ /* 0x000e700000000800 */
[----:B------:R-:W2:Y:S01]  /*fce50*/  LDC R243, c[0x0][0x228] ;  /* 0x00008a00fff37b82 */ /* 0x000ea20000000800 */
[----:B------:R4:W-:Y:S07]  /*fce60*/  @P5 STG.E desc[UR60][R244.64], R251 ;  /* 0x000000fbf4005986 */ /* 0x0009ee000c10193c */
[----:B------:R-:W2:Y:S01]  /*fce70*/  LDC.64 R232, c[0x0][0x228] ;  /* 0x00008a00ffe87b82 */ /* 0x000ea20000000a00 */
[----:B------:R4:W-:Y:S04]  /*fce80*/  @P3 STG.E desc[UR60][R238.64], R252 ;  /* 0x000000fcee003986 */ /* 0x0009e8000c10193c */
[----:B----4-:R-:W4:Y:S04]  /*fce90*/  LDL.LU R251, [R1+0x1a78] ;  /* 0x001a780001fb7983 */ /* 0x010f280000300800 */
[----:B------:R-:W4:Y:S01]  /*fcea0*/  LDL.LU R252, [R1+0x1678] ;  /* 0x0016780001fc7983 */ /* 0x000f220000300800 */
[----:B------:R-:W-:-:S04]  /*fceb0*/  IMAD.WIDE R244, R14, 0x4, R2 ;  /* 0x000000040ef47825 */ /* 0x000fc800078e0202 */
[----:B------:R-:W-:Y:S01]  /*fcec0*/  IMAD.WIDE R238, R14, 0x4, R4 ;  /* 0x000000040eee7825 */ /* 0x000fe200078e0204 */
[----:B------:R-:W-:Y:S02]  /*fced0*/  ISETP.LT.AND P3, PT, R17, R247, !P2 ;  /* 0x000000f71100720c */ /* 0x000fe40005761270 */
[----:B------:R-:W2:Y:S01]  /*fcee0*/  LDC R247, c[0x0][0x228] ;  /* 0x00008a00fff77b82 */ /* 0x000ea20000000800 */
[----:B------:R-:W-:Y:S01]  /*fcef0*/  VIADD R16, R10, 0x144 ;  /* 0x000001440a107836 */ /* 0x000fe20000000000 */
[----:B-1----:R-:W-:Y:S02]  /*fcf00*/  ISETP.LT.AND P2, PT, R15, R246, !P2 ;  /* 0x000000f60f00720c */ /* 0x002fe40005741270 */
[----:B------:R-:W-:-:S04]  /*fcf10*/  IADD3 R0, R14, R235, RZ ;  /* 0x000000eb0e007210 */ /* 0x000fc80007ffe0ff */
[----:B------:R-:W1:Y:S01]  /*fcf20*/  LDC R246, c[0x0][0x228] ;  /* 0x00008a00fff67b82 */ /* 0x000e620000000800 */
[----:B------:R-:W-:Y:S01]  /*fcf30*/  ISETP.GE.AND P5, PT, R16, R237, PT ;  /* 0x000000ed1000720c */ /* 0x000fe20003fa6270 */
[----:B------:R-:W-:-:S06]  /*fcf40*/  VIADD R16, R10, 0x145 ;  /* 0x000001450a107836 */ /* 0x000fcc0000000000 */
[----:B------:R-:W1:Y:S01]  /*fcf50*/  LDC R237, c[0x0][0x248] ;  /* 0x00009200ffed7b82 */ /* 0x000e620000000800 */
[----:B---3--:R3:W-:Y:S04]  /*fcf60*/  @P6 STG.E desc[UR60][R244.64], R197 ;  /* 0x000000c5f4006986 */ /* 0x0087e8000c10193c */
[----:B------:R1:W-:Y:S03]  /*fcf70*/  @P4 STG.E desc[UR60][R238.64], R249 ;  /* 0x000000f9ee004986 */ /* 0x0003e6000c10193c */
[----:B---3--:R-:W3:Y:S01]  /*fcf80*/  LDC R197, c[0x0][0x228] ;  /* 0x00008a00ffc57b82 */ /* 0x008ee20000000800 */
[----:B-1----:R-:W3:Y:S01]  /*fcf90*/  LDL.LU R249, [R1+0x1e98] ;  /* 0x001e980001f97983 */ /* 0x002ee20000300800 */
[----:B------:R-:W-:-:S02]  /*fcfa0*/  ISETP.LT.AND P6, PT, R11, R240, !P5 ;  /* 0x000000f00b00720c */ /* 0x000fc40006fc1270 */
[----:B------:R-:W-:Y:S01]  /*fcfb0*/  ISETP.LT.AND P4, PT, R13, R199, !P5 ;  /* 0x000000c70d00720c */ /* 0x000fe20006f81270 */
[----:B------:R-:W-:-:S04]  /*fcfc0*/  IMAD.WIDE R244, R14, 0x4, R6 ;  /* 0x000000040ef47825 */ /* 0x000fc800078e0206 */
[----:B------:R-:W-:Y:S01]  /*fcfd0*/  IMAD.WIDE R240, R14, 0x4, R8 ;  /* 0x000000040ef07825 */ /* 0x000fe200078e0208 */
[----:B------:R-:W1:Y:S08]  /*fcfe0*/  LDC.64 R238, c[0x0][0x228] ;  /* 0x00008a00ffee7b82 */ /* 0x000e700000000a00 */
[----:B------:R-:W1:Y:S01]  /*fcff0*/  LDC R199, c[0x0][0x228] ;  /* 0x00008a00ffc77b82 */ /* 0x000e620000000800 */
[----:B------:R4:W-:Y:S04]  /*fd000*/  @P3 STG.E desc[UR60][R244.64], R248 ;  /* 0x000000f8f4003986 */ /* 0x0009e8000c10193c */
[----:B--2---:R2:W-:Y:S01]  /*fd010*/  @P2 STG.E desc[UR60][R240.64], R250 ;  /* 0x000000faf0002986 */ /* 0x0045e2000c10193c */
[----:B------:R-:W-:-:S02]  /*fd020*/  ISETP.LT.AND P2, PT, R17, R243, !P5 ;  /* 0x000000f31100720c */ /* 0x000fc40006f41270 */
[----:B------:R-:W-:Y:S02]  /*fd030*/  ISETP.LT.AND P5, PT, R15, R247, !P5 ;  /* 0x000000f70f00720c */ /* 0x000fe40006fa1270 */
[----:B------:R-:W-:Y:S01]  /*fd040*/  ISETP.GE.AND P3, PT, R16, R233, PT ;  /* 0x000000e91000720c */ /* 0x000fe20003f66270 */
[----:B----4-:R-:W-:-:S04]  /*fd050*/  IMAD.WIDE R244, R0, 0x4, R2 ;  /* 0x0000000400f47825 */ /* 0x010fc800078e0202 */
[----:B--2---:R-:W-:Y:S01]  /*fd060*/  IMAD.WIDE R240, R0, 0x4, R4 ;  /* 0x0000000400f07825 */ /* 0x004fe200078e0204 */
[----:B------:R-:W2:Y:S04]  /*fd070*/  LDL.LU R250, [R1+0x688] ;  /* 0x0006880001fa7983 */ /* 0x000ea80000300800 */
[----:B------:R-:W4:Y:S04]  /*fd080*/  LDL.LU R247, [R1+0x1278] ;  /* 0x0012780001f77983 */ /* 0x000f280000300800 */
[----:B------:R1:W-:Y:S04]  /*fd090*/  @P6 STG.E desc[UR60][R244.64], R251 ;  /* 0x000000fbf4006986 */ /* 0x0003e8000c10193c */
[----:B------:R1:W-:Y:S01]  /*fd0a0*/  @P4 STG.E desc[UR60][R240.64], R252 ;  /* 0x000000fcf0004986 */ /* 0x0003e2000c10193c */
[----:B---3--:R-:W-:Y:S01]  /*fd0b0*/  ISETP.LT.AND P4, PT, R13, R197, !P3 ;  /* 0x000000c50d00720c */ /* 0x008fe20005f81270 */
[----:B------:R-:W-:Y:S01]  /*fd0c0*/  VIADD R16, R10, 0x146 ;  /* 0x000001460a107836 */ /* 0x000fe20000000000 */
[C---:B------:R-:W-:Y:S01]  /*fd0d0*/  IADD3 R14, R0.reuse, R237, RZ ;  /* 0x000000ed000e7210 */ /* 0x040fe20007ffe0ff */
[----:B------:R-:W3:Y:S08]  /*fd0e0*/  LDC R243, c[0x0][0x228] ;  /* 0x00008a00fff37b82 */ /* 0x000ef00000000800 */
[----:B------:R-:W3:Y:S08]  /*fd0f0*/  LDC R233, c[0x0][0x248] ;  /* 0x00009200ffe97b82 */ /* 0x000ef00000000800 */
[----:B------:R-:W3:Y:S01]  /*fd100*/  LDC R248, c[0x0][0x228] ;  /* 0x00008a00fff87b82 */ /* 0x000ee20000000800 */
[C---:B-1----:R-:W-:Y:S01]  /*fd110*/  IMAD.WIDE R244, R0.reuse, 0x4, R6 ;  /* 0x0000000400f47825 */ /* 0x042fe200078e0206 */
[----:B------:R-:W3:Y:S04]  /*fd120*/  LDL.LU R252, [R1+0x288] ;  /* 0x0002880001fc7983 */ /* 0x000ee80000300800 */
[----:B------:R-:W2:Y:S04]  /*fd130*/  LDL.LU R197, [R1+0xe88] ;  /* 0x000e880001c57983 */ /* 0x000ea80000300800 */
[----:B------:R-:W3:Y:S01]  /*fd140*/  LDL.LU R251, [R1+0x1a7c] ;  /* 0x001a7c0001fb7983 */ /* 0x000ee20000300800 */
[----:B------:R-:W-:Y:S01]  /*fd150*/  ISETP.LT.AND P6, PT, R11, R234, !P3 ;  /* 0x000000ea0b00720c */ /* 0x000fe20005fc1270 */
[----:B------:R-:W-:Y:S01]  /*fd160*/  IMAD.WIDE R240, R0, 0x4, R8 ;  /* 0x0000000400f07825 */ /* 0x000fe200078e0208 */
[----:B------:R-:W1:Y:S08]  /*fd170*/  LDC.64 R234, c[0x0][0x228] ;  /* 0x00008a00ffea7b82 */ /* 0x000e700000000a00 */
[----:B------:R-:W1:Y:S01]  /*fd180*/  LDC R237, c[0x0][0x248] ;  /* 0x00009200ffed7b82 */ /* 0x000e620000000800 */
[----:B------:R1:W-:Y:S01]  /*fd190*/  @P2 STG.E desc[UR60][R244.64], R249 ;  /* 0x000000f9f4002986 */ /* 0x0003e2000c10193c */
[----:B------:R-:W-:-:S03]  /*fd1a0*/  ISETP.GE.AND P2, PT, R16, R239, PT ;  /* 0x000000ef1000720c */ /* 0x000fc60003f46270 */
[----:B-1----:R-:W3:Y:S04]  /*fd1b0*/  LDL.LU R249, [R1+0x167c] ;  /* 0x00167c0001f97983 */ /* 0x002ee80000300800 */
[----:B------:R-:W3:Y:S01]  /*fd1c0*/  LDL.LU R239, [R1+0xa78] ;  /* 0x000a780001ef7983 */ /* 0x000ee20000300800 */
[----:B------:R-:W-:-:S03]  /*fd1d0*/  IMAD.WIDE R244, R14, 0x4, R2 ;  /* 0x000000040ef47825 */ /* 0x000fc600078e0202 */
[----:B----4-:R1:W-:Y:S02]  /*fd1e0*/  @P5 STG.E desc[UR60][R240.64], R247 ;  /* 0x000000f7f0005986 */ /* 0x0103e4000c10193c */
[----:B-1----:R-:W-:Y:S01]  /*fd1f0*/  IMAD.WIDE R240, R14, 0x4, R4 ;  /* 0x000000040ef07825 */ /* 0x002fe200078e0204 */
[----:B------:R-:W1:Y:S01]  /*fd200*/  LDC R247, c[0x0][0x228] ;  /* 0x00008a00fff77b82 */ /* 0x000e620000000800 */
[----:B--2---:R2:W-:Y:S04]  /*fd210*/  @P6 STG.E desc[UR60][R244.64], R197 ;  /* 0x000000c5f4006986 */ /* 0x0045e8000c10193c */
[----:B------:R4:W-:Y:S01]  /*fd220*/  @P4 STG.E desc[UR60][R240.64], R250 ;  /* 0x000000faf0004986 */ /* 0x0009e2000c10193c */
[----:B------:R-:W-:Y:S02]  /*fd230*/  ISETP.LT.AND P5, PT, R17, R246, !P3 ;  /* 0x000000f61100720c */ /* 0x000fe40005fa1270 */
[----:B--2---:R-:W2:Y:S01]  /*fd240*/  LDC R197, c[0x0][0x228] ;  /* 0x00008a00ffc57b82 */ /* 0x004ea20000000800 */
[----:B----4-:R-:W4:Y:S01]  /*fd250*/  LDL.LU R250, [R1+0x1e9c] ;  /* 0x001e9c0001fa7983 */ /* 0x010f220000300800 */
[----:B---3--:R-:W-:-:S02]  /*fd260*/  ISETP.LT.AND P3, PT, R15, R243, !P3 ;  /* 0x000000f30f00720c */ /* 0x008fc40005f61270 */
[----:B------:R-:W-:Y:S02]  /*fd270*/  ISETP.LT.AND P6, PT, R11, R242, !P2 ;  /* 0x000000f20b00720c */ /* 0x000fe400057c1270 */
[----:B------:R-:W-:Y:S01]  /*fd280*/  ISETP.LT.AND P4, PT, R13, R199, !P2 ;  /* 0x000000c70d00720c */ /* 0x000fe20005781270 */
[C---:B------:R-:W-:Y:S01]  /*fd290*/  IMAD.WIDE R244, R14.reuse, 0x4, R6 ;  /* 0x000000040ef47825 */ /* 0x040fe200078e0206 */
[----:B------:R-:W-:-:S03]  /*fd2a0*/  IADD3 R0, R14, R233, RZ ;  /* 0x000000e90e007210 */ /* 0x000fc60007ffe0ff */
[----:B------:R-:W-:-:S04]  /*fd2b0*/  IMAD.WIDE R242, R14, 0x4, R8 ;  /* 0x000000040ef27825 */ /* 0x000fc800078e0208 */
[----:B------:R-:W-:Y:S01]  /*fd2c0*/  VIADD R16, R10, 0x147 ;  /* 0x000001470a107836 */ /* 0x000fe20000000000 */
[----:B------:R-:W3:Y:S01]  /*fd2d0*/  LDC R246, c[0x0][0x228] ;  /* 0x00008a00fff67b82 */ /* 0x000ee20000000800 */
[----:B------:R-:W-:-:S07]  /*fd2e0*/  IADD3 R14, R0, R237, RZ ;  /* 0x000000ed000e7210 */ /* 0x000fce0007ffe0ff */
[----:B------:R-:W4:Y:S08]  /*fd2f0*/  LDC.64 R240, c[0x0][0x228] ;  /* 0x00008a00fff07b82 */ /* 0x000f300000000a00 */
[----:B------:R-:W3:Y:S01]  /*fd300*/  LDC R233, c[0x0][0x228] ;  /* 0x00008a00ffe97b82 */ /* 0x000ee20000000800 */
[----:B------:R2:W-:Y:S04]  /*fd310*/  @P5 STG.E desc[UR60][R244.64], R239 ;  /* 0x000000eff4005986 */ /* 0x0005e8000c10193c */
[----:B------:R3:W-:Y:S01]  /*fd320*/  @P3 STG.E desc[UR60][R242.64], R252 ;  /* 0x000000fcf2003986 */ /* 0x0007e2000c10193c */
[----:B------:R-:W-:-:S02]  /*fd330*/  ISETP.GE.AND P5, PT, R16, R235, PT ;  /* 0x000000eb1000720c */ /* 0x000fc40003fa6270 */
[----:B------:R-:W-:Y:S02]  /*fd340*/  ISETP.LT.AND P3, PT, R17, R248, !P2 ;  /* 0x000000f81100720c */ /* 0x000fe40005761270 */
[----:B-1----:R-:W-:Y:S01]  /*fd350*/  ISETP.LT.AND P2, PT, R15, R247, !P2 ;  /* 0x000000f70f00720c */ /* 0x002fe20005741270 */
[----:B------:R-:W1:Y:S08]  /*fd360*/  LDC R235, c[0x0][0x248] ;  /* 0x00009200ffeb7b82 */ /* 0x000e700000000800 */
[----:B--2---:R-:W2:Y:S08]  /*fd370*/  LDC R239, c[0x0][0x228] ;  /* 0x00008a00ffef7b82 */ /* 0x004eb00000000800 */
[----:B------:R-:W2:Y:S01]  /*fd380*/  LDC R248, c[0x0][0x228] ;  /* 0x00008a00fff87b82 */ /* 0x000ea20000000800 */
[----:B------:R-:W-:-:S04]  /*fd390*/  IMAD.WIDE R244, R0, 0x4, R2 ;  /* 0x0000000400f47825 */ /* 0x000fc800078e0202 */
[----:B---3--:R-:W-:Y:S01]  /*fd3a0*/  IMAD.WIDE R242, R0, 0x4, R4 ;  /* 0x0000000400f27825 */ /* 0x008fe200078e0204 */
[----:B------:R-:W3:Y:S04]  /*fd3b0*/  LDL.LU R252, [R1+0x68c] ;  /* 0x00068c0001fc7983 */ /* 0x000ee80000300800 */
[----:B------:R-:W-:Y:S04]  /*fd3c0*/  @P6 STG.E desc[UR60][R244.64], R251 ;  /* 0x000000fbf4006986 */ /* 0x000fe8000c10193c */
[----:B------:R1:W-:Y:S04]  /*fd3d0*/  @P4 STG.E desc[UR60][R242.64], R249 ;  /* 0x000000f9f2004986 */ /* 0x0003e8000c10193c */
[----:B------:R-:W3:Y:S01]  /*fd3e0*/  LDL.LU R247, [R1+0xa7c] ;  /* 0x000a7c0001f77983 */ /* 0x000ee20000300800 */
[----:B------:R-:W-:-:S03]  /*fd3f0*/  ISETP.LT.AND P4, PT, R13, R197, !P5 ;  /* 0x000000c50d00720c */ /* 0x000fc60006f81270 */
[----:B-1----:R-:W3:Y:S04]  /*fd400*/  LDL.LU R249, [R1+0x28c] ;  /* 0x00028c0001f97983 */ /* 0x002ee80000300800 */
[----:B------:R-:W2:Y:S04]  /*fd410*/  LDL.LU R197, [R1+0xe8c] ;  /* 0x000e8c0001c57983 */ /* 0x000ea80000300800 */
[----:B------:R-:W3:Y:S01]  /*fd420*/  LDL.LU R237, [R1+0x127c] ;  /* 0x00127c0001ed7983 */ /* 0x000ee20000300800 */
[----:B------:R-:W-:-:S03]  /*fd430*/  IMAD.WIDE R244, R0, 0x4, R6 ;  /* 0x0000000400f47825 */ /* 0x000fc600078e0206 */
[----:B------:R-:W2:Y:S04]  /*fd440*/  LDL.LU R251, [R1+0x1a80] ;  /* 0x001a800001fb7983 */ /* 0x000ea80000300800 */
[----:B----4-:R1:W-:Y:S04]  /*fd450*/  @P3 STG.E desc[UR60][R244.64], R250 ;  /* 0x000000faf4003986 */ /* 0x0103e8000c10193c */
[----:B-1----:R-:W4:Y:S01]  /*fd460*/  LDL.LU R250, [R1+0x1680] ;  /* 0x0016800001fa7983 */ /* 0x002f220000300800 */
[----:B------:R-:W-:Y:S01]  /*fd470*/  ISETP.LT.AND P6, PT, R11, R198, !P5 ;  /* 0x000000c60b00720c */ /* 0x000fe20006fc1270 */
[----:B------:R-:W-:-:S04]  /*fd480*/  IMAD.WIDE R242, R0, 0x4, R8 ;  /* 0x0000000400f27825 */ /* 0x000fc800078e0208 */
[----:B------:R-:W-:Y:S01]  /*fd490*/  IMAD.WIDE R244, R14, 0x4, R2 ;  /* 0x000000040ef47825 */ /* 0x000fe200078e0202 */
[----:B------:R-:W1:Y:S03]  /*fd4a0*/  LDC.64 R198, c[0x0][0x228] ;  /* 0x00008a00ffc67b82 */ /* 0x000e660000000a00 */
[----:B------:R-:W-:-:S05]  /*fd4b0*/  VIADD R16, R10, 0x148 ;  /* 0x000001480a107836 */ /* 0x000fca0000000000 */
[----:B------:R-:W-:Y:S02]  /*fd4c0*/  ISETP.GE.AND P3, PT, R16, R241, PT ;  /* 0x000000f11000720c */ /* 0x000fe40003f66270 */
[----:B------:R-:W-:Y:S01]  /*fd4d0*/  IADD3 R0, R14, R235, RZ ;  /* 0x000000eb0e007210 */ /* 0x000fe20007ffe0ff */
[----:B------:R-:W-:Y:S01]  /*fd4e0*/  VIADD R16, R10, 0x149 ;  /* 0x000001490a107836 */ /* 0x000fe20000000000 */
[----:B------:R-:W4:Y:S08]  /*fd4f0*/  LDC R241, c[0x0][0x228] ;  /* 0x00008a00fff17b82 */ /* 0x000f300000000800 */
[----:B------:R-:W4:Y:S01]  /*fd500*/  LDC R235, c[0x0][0x248] ;  /* 0x00009200ffeb7b82 */ /* 0x000f220000000800 */
[----:B---3--:R3:W-:Y:S01]  /*fd510*/  @P2 STG.E desc[UR60][R242.64], R237 ;  /* 0x000000edf2002986 */ /* 0x0087e2000c10193c */
[----:B------:R-:W-:-:S03]  /*fd520*/  ISETP.LT.AND P2, PT, R17, R246, !P5 ;  /* 0x000000f61100720c */ /* 0x000fc60006f41270 */
[----:B--2---:R2:W-:Y:S01]  /*fd530*/  @P6 STG.E desc[UR60][R244.64], R197 ;  /* 0x000000c5f4006986 */ /* 0x0045e2000c10193c */
[----:B------:R-:W-:Y:S02]  /*fd540*/  ISETP.LT.AND P5, PT, R15, R239, !P5 ;  /* 0x000000ef0f00720c */ /* 0x000fe40006fa1270 */
[----:B------:R-:W4:Y:S08]  /*fd550*/  LDC R246, c[0x0][0x228] ;  /* 0x00008a00fff67b82 */ /* 0x000f300000000800 */
[----:B------:R-:W4:Y:S01]  /*fd560*/  LDC R239, c[0x0][0x248] ;  /* 0x00009200ffef7b82 */ /* 0x000f220000000800 */
[----:B---3--:R-:W-:-:S07]  /*fd570*/  IMAD.WIDE R242, R14, 0x4, R4 ;  /* 0x000000040ef27825 */ /* 0x008fce00078e0204 */
[----:B--2---:R-:W2:Y:S01]  /*fd580*/  LDC R197, c[0x0][0x228] ;  /* 0x00008a00ffc57b82 */ /* 0x004ea20000000800 */
[----:B------:R3:W-:Y:S01]  /*fd590*/  @P4 STG.E desc[UR60][R242.64], R252 ;  /* 0x000000fcf2004986 */ /* 0x0007e2000c10193c */
[----:B------:R-:W-:Y:S02]  /*fd5a0*/  ISETP.LT.AND P6, PT, R11, R236, !P3 ;  /* 0x000000ec0b00720c */ /* 0x000fe40005fc1270 */
[----:B------:R-:W-:Y:S01]  /*fd5b0*/  ISETP.LT.AND P4, PT, R13, R233, !P3 ;  /* 0x000000e90d00720c */ /* 0x000fe20005f81270 */
[C---:B------:R-:W-:Y:S01]  /*fd5c0*/  IMAD.WIDE R236, R14.reuse, 0x4, R6 ;  /* 0x000000040eec7825 */ /* 0x040fe200078e0206 */
[----:B---3--:R-:W3:Y:S03]  /*fd5d0*/  LDL.LU R252, [R1+0x1ea0] ;  /* 0x001ea00001fc7983 */ /* 0x008ee60000300800 */
[----:B------:R-:W-:Y:S01]  /*fd5e0*/  IMAD.WIDE R244, R14, 0x4, R8 ;  /* 0x000000040ef47825 */ /* 0x000fe200078e0208 */
[----:B------:R4:W-:Y:S01]  /*fd5f0*/  @P2 STG.E desc[UR60][R236.64], R247 ;  /* 0x000000f7ec002986 */ /* 0x0009e2000c10193c */
[----:B-1----:R-:W-:-:S02]  /*fd600*/  ISETP.GE.AND P2, PT, R16, R199, PT ;  /* 0x000000c71000720c */ /* 0x002fc40003f46270 */
[----:B----4-:R-:W-:Y:S01]  /*fd610*/  IADD3 R14, R0, R239, RZ ;  /* 0x000000ef000e7210 */ /* 0x010fe20007ffe0ff */
[----:B------:R-:W1:Y:S01]  /*fd620*/  LDC.64 R242, c[0x0][0x228] ;  /* 0x00008a00fff27b82 */ /* 0x000e620000000a00 */
[----:B------:R4:W-:Y:S01]  /*fd630*/  @P5 STG.E desc[UR60][R244.64], R249 ;  /* 0x000000f9f4005986 */ /* 0x0009e2000c10193c */
[----:B------:R-:W-:-:S06]  /*fd640*/  ISETP.LT.AND P5, PT, R17, R248, !P3 ;  /* 0x000000f81100720c */ /* 0x000fcc0005fa1270 */
[----:B------:R-:W1:Y:S08]  /*fd650*/  LDC R199, c[0x0][0x228] ;  /* 0x00008a00ffc77b82 */ /* 0x000e700000000800 */
[----:B------:R-:W1:Y:S01]  /*fd660*/  LDC R247, c[0x0][0x228] ;  /* 0x00008a00fff77b82 */ /* 0x000e620000000800 */
[----:B------:R-:W-:-:S04]  /*fd670*/  IMAD.WIDE R236, R0, 0x4, R2 ;  /* 0x0000000400ec7825 */ /* 0x000fc800078e0202 */
[----:B----4-:R-:W-:Y:S01]  /*fd680*/  IMAD.WIDE R244, R0, 0x4, R4 ;  /* 0x0000000400f47825 */ /* 0x010fe200078e0204 */
[----:B------:R-:W4:Y:S04]  /*fd690*/  LDL.LU R249, [R1+0x690] ;  /* 0x0006900001f97983 */ /* 0x000f280000300800 */
[----:B------:R-:W-:Y:S04]  /*fd6a0*/  @P6 STG.E desc[UR60][R236.64], R251 ;  /* 0x000000fbec006986 */ /* 0x000fe8000c10193c */
[----:B------:R2:W-:Y:S04]  /*fd6b0*/  @P4 STG.E desc[UR60][R244.64], R250 ;  /* 0x000000faf4004986 */ /* 0x0005e8000c10193c */
[----:B------:R-:W4:Y:S01]  /*fd6c0*/  LDL.LU R248, [R1+0xa90] ;  /* 0x000a900001f87983 */ /* 0x000f220000300800 */
[----:B--2---:R-:W-:-:S03]  /*fd6d0*/  ISETP.LT.AND P4, PT, R13, R197, !P2 ;  /* 0x000000c50d00720c */ /* 0x004fc60005781270 */
[----:B------:R-:W2:Y:S04]  /*fd6e0*/  LDL.LU R250, [R1+0xa80] ;  /* 0x000a800001fa7983 */ /* 0x000ea80000300800 */
[----:B------:R-:W4:Y:S04]  /*fd6f0*/  LDL.LU R197, [R1+0xe90] ;  /* 0x000e900001c57983 */ /* 0x000f280000300800 */
[----:B------:R-:W2:Y:S01]  /*fd700*/  LDL.LU R239, [R1+0x1280] ;  /* 0x0012800001ef7983 */ /* 0x000ea20000300800 */
[----:B------:R-:W-:-:S03]  /*fd710*/  IMAD.WIDE R236, R0, 0x4, R6 ;  /* 0x0000000400ec7825 */ /* 0x000fc600078e0206 */
[----:B------:R-:W4:Y:S01]  /*fd720*/  LDL.LU R251, [R1+0x1a84] ;  /* 0x001a840001fb7983 */ /* 0x000f220000300800 */
[----:B------:R-:W-:Y:S02]  /*fd730*/  ISETP.LT.AND P3, PT, R15, R246, !P3 ;  /* 0x000000f60f00720c */ /* 0x000fe40005f61270 */
[----:B------:R-:W-:Y:S01]  /*fd740*/  ISETP.LT.AND P6, PT, R11, R232, !P2 ;  /* 0x000000e80b00720c */ /* 0x000fe200057c1270 */
[----:B------:R-:W-:Y:S01]  /*fd750*/  IMAD.WIDE R244, R0, 0x4, R8 ;  /* 0x0000000400f47825 */ /* 0x000fe200078e0208 */
[----:B------:R-:W1:Y:S01]  /*fd760*/  LDC.64 R232, c[0x0][0x228] ;  /* 0x00008a00ffe87b82 */ /* 0x000e620000000a00 */
[----:B---3--:R3:W-:Y:S02]  /*fd770*/  @P5 STG.E desc[UR60][R236.64], R252 ;  /* 0x000000fcec005986 */ /* 0x0087e4000c10193c */
[----:B------:R-:W-:-:S05]  /*fd780*/  VIADD R16, R10, 0x14a ;  /* 0x0000014a0a107836 */ /* 0x000fca0000000000 */
[----:B------:R-:W1:Y:S01]  /*fd790*/  LDC R246, c[0x0][0x228] ;  /* 0x00008a00fff67b82 */ /* 0x000e620000000800 */
[----:B---3--:R-:W3:Y:S01]  /*fd7a0*/  LDL.LU R252, [R1+0x1684] ;  /* 0x0016840001fc7983 */ /* 0x008ee20000300800 */
[----:B------:R-:W-:-:S03]  /*fd7b0*/  IMAD.WIDE R236, R14, 0x4, R2 ;  /* 0x000000040eec7825 */ /* 0x000fc600078e0202 */
[----:B--2---:R2:W-:Y:S04]  /*fd7c0*/  @P3 STG.E desc[UR60][R244.64], R239 ;  /* 0x000000eff4003986 */ /* 0x0045e8000c10193c */
[----:B----4-:R4:W-:Y:S01]  /*fd7d0*/  @P6 STG.E desc[UR60][R236.64], R197 ;  /* 0x000000c5ec006986 */ /* 0x0109e2000c10193c */
[----:B--2---:R-:W-:Y:S01]  /*fd7e0*/  IMAD.WIDE R244, R14, 0x4, R4 ;  /* 0x000000040ef47825 */ /* 0x004fe200078e0204 */
[----:B-1----:R-:W-:Y:S01]  /*fd7f0*/  ISETP.LT.AND P3, PT, R17, R247, !P2 ;  /* 0x000000f71100720c */ /* 0x002fe20005761270 */
[----:B----4-:R-:W1:Y:S01]  /*fd800*/  LDC R197, c[0x0][0x228] ;  /* 0x00008a00ffc57b82 */ /* 0x010e620000000800 */
[----:B------:R-:W-:Y:S02]  /*fd810*/  ISETP.GE.AND P5, PT, R16, R243, PT ;  /* 0x000000f31000720c */ /* 0x000fe40003fa6270 */
[----:B------:R-:W-:Y:S01]  /*fd820*/  IADD3 R0, R14, R235, RZ ;  /* 0x000000eb0e007210 */ /* 0x000fe20007ffe0ff */
[----:B------:R2:W-:Y:S01]  /*fd830*/  @P4 STG.E desc[UR60][R244.64], R249 ;  /* 0x000000f9f4004986 */ /* 0x0005e2000c10193c */
[----:B------:R-:W-:-:S03]  /*fd840*/  ISETP.LT.AND P2, PT, R15, R241, !P2 ;  /* 0x000000f10f00720c */ /* 0x000fc60005741270 */
[----:B------:R-:W4:Y:S01]  /*fd850*/  LDC R241, c[0x0][0x248] ;  /* 0x00009200fff17b82 */ /* 0x000f220000000800 */
[----:B------:R-:W-:-:S07]  /*fd860*/  VIADD R16, R10, 0x14b ;  /* 0x0000014b0a107836 */ /* 0x000fce0000000000 */
[----:B------:R-:W1:Y:S08]  /*fd870*/  LDC R243, c[0x0][0x228] ;  /* 0x00008a00fff37b82 */ /* 0x000e700000000800 */
[----:B------:R-:W1:Y:S08]  /*fd880*/  LDC R247, c[0x0][0x228] ;  /* 0x00008a00fff77b82 */ /* 0x000e700000000800 */
[----:B------:R-:W1:Y:S01]  /*fd890*/  LDC.64 R236, c[0x0][0x228] ;  /* 0x00008a00ffec7b82 */ /* 0x000e620000000a00 */
[----:B--2---:R-:W2:Y:S01]  /*fd8a0*/  LDL.LU R249, [R1+0x1ea4] ;  /* 0x001ea40001f97983 */ /* 0x004ea20000300800 */
[----:B------:R-:W-:-:S02]  /*fd8b0*/  ISETP.LT.AND P6, PT, R11, R238, !P5 ;  /* 0x000000ee0b00720c */ /* 0x000fc40006fc1270 */
[----:B------:R-:W-:Y:S01]  /*fd8c0*/  ISETP.LT.AND P4, PT, R13, R199, !P5 ;  /* 0x000000c70d00720c */ /* 0x000fe20006f81270 */
[----:B------:R-:W-:-:S04]  /*fd8d0*/  IMAD.WIDE R244, R14, 0x4, R6 ;  /* 0x000000040ef47825 */ /* 0x000fc800078e0206 */
[----:B------:R-:W-:Y:S01]  /*fd8e0*/  IMAD.WIDE R238, R14, 0x4, R8 ;  /* 0x000000040eee7825 */ /* 0x000fe200078e0208 */
[----:B------:R-:W2:Y:S01]  /*fd8f0*/  LDC R199, c[0x0][0x228] ;  /* 0x00008a00ffc77b82 */ /* 0x000ea20000000800 */
[----:B------:R4:W-:Y:S04]  /*fd900*/  @P3 STG.E desc[UR60][R244.64], R248 ;  /* 0x000000f8f4003986 */ /* 0x0009e8000c10193c */
[----:B------:R4:W-:Y:S01]  /*fd910*/  @P2 STG.E desc[UR60][R238.64], R250 ;  /* 0x000000faee002986 */ /* 0x0009e2000c10193c */
[----:B------:R-:W-:Y:S01]  /*fd920*/  ISETP.GE.AND P3, PT, R16, R233, PT ;  /* 0x000000e91000720c */ /* 0x000fe20003f66270 */
[----:B----4-:R-:W-:-:S04]  /*fd930*/  IMAD.WIDE R244, R0, 0x4, R2 ;  /* 0x0000000400f47825 */ /* 0x010fc800078e0202 */
[C---:B------:R-:W-:Y:S01]  /*fd940*/  IMAD.WIDE R238, R0.reuse, 0x4, R4 ;  /* 0x0000000400ee7825 */ /* 0x040fe200078e0204 */
[----:B------:R-:W4:Y:S04]  /*fd950*/  LDL.LU R250, [R1+0x694] ;  /* 0x0006940001fa7983 */ /* 0x000f280000300800 */
[----:B------:R1:W-:Y:S04]  /*fd960*/  @P6 STG.E desc[UR60][R244.64], R251 ;  /* 0x000000fbf4006986 */ /* 0x0003e8000c10193c */
[----:B------:R-:W4:Y:S01]  /*fd970*/  LDL.LU R248, [R1+0xa94] ;  /* 0x000a940001f87983 */ /* 0x000f220000300800 */
[----:B------:R-:W-:-:S02]  /*fd980*/  IADD3 R14, R0, R241, RZ ;  /* 0x000000f1000e7210 */ /* 0x000fc40007ffe0ff */
[----:B------:R-:W-:Y:S01]  /*fd990*/  ISETP.LT.AND P2, PT, R17, R246, !P5 ;  /* 0x000000f61100720c */ /* 0x000fe20006f41270 */
[----:B------:R-:W2:Y:S08]  /*fd9a0*/  LDC R233, c[0x0][0x248] ;  /* 0x00009200ffe97b82 */ /* 0x000eb00000000800 */
[----:B------:R-:W2:Y:S01]  /*fd9b0*/  LDC R246, c[0x0][0x228] ;  /* 0x00008a00fff67b82 */ /* 0x000ea20000000800 */
[----:B-1----:R-:W-:Y:S01]  /*fd9c0*/  IMAD.WIDE R244, R0, 0x4, R6 ;  /* 0x0000000400f47825 */ /* 0x002fe200078e0206 */
[----:B---3--:R1:W-:Y:S01]  /*fd9d0*/  @P4 STG.E desc[UR60][R238.64], R252 ;  /* 0x000000fcee004986 */ /* 0x0083e2000c10193c */
[----:B------:R-:W-:-:S03]  /*fd9e0*/  ISETP.LT.AND P4, PT, R13, R197, !P3 ;  /* 0x000000c50d00720c */ /* 0x000fc60005f81270 */
[----:B-1----:R-:W3:Y:S04]  /*fd9f0*/  LDL.LU R252, [R1+0xa84] ;  /* 0x000a840001fc7983 */ /* 0x002ee80000300800 */
[----:B------:R-:W4:Y:S04]  /*fda00*/  LDL.LU R197, [R1+0xe94] ;  /* 0x000e940001c57983 */ /* 0x000f280000300800 */
[----:B------:R-:W3:Y:S04]  /*fda10*/  LDL.LU R241, [R1+0x1284] ;  /* 0x0012840001f17983 */ /* 0x000ee80000300800 */
[----:B------:R-:W4:Y:S04]  /*fda20*/  LDL.LU R251, [R1+0x1a88] ;  /* 0x001a880001fb7983 */ /* 0x000f280000300800 */
[----:B--2---:R1:W-:Y:S04]  /*fda30*/  @P2 STG.E desc[UR60][R244.64], R249 ;  /* 0x000000f9f4002986 */ /* 0x0043e8000c10193c */
[----:B-1----:R-:W2:Y:S01]  /*fda40*/  LDL.LU R249, [R1+0x1688] ;  /* 0x0016880001f97983 */ /* 0x002ea20000300800 */
[----:B------:R-:W-:-:S02]  /*fda50*/  ISETP.LT.AND P5, PT, R15, R243, !P5 ;  /* 0x000000f30f00720c */ /* 0x000fc40006fa1270 */
[----:B------:R-:W-:Y:S01]  /*fda60*/  ISETP.LT.AND P6, PT, R11, R234, !P3 ;  /* 0x000000ea0b00720c */ /* 0x000fe20005fc1270 */
[----:B------:R-:W-:-:S04]  /*fda70*/  IMAD.WIDE R238, R0, 0x4, R8 ;  /* 0x0000000400ee7825 */ /* 0x000fc800078e0208 */
[----:B------:R-:W-:-:S04]  /*fda80*/  IMAD.WIDE R244, R14, 0x4, R2 ;  /* 0x000000040ef47825 */ /* 0x000fc800078e0202 */
[----:B------:R-:W-:Y:S01]  /*fda90*/  VIADD R16, R10, 0x14c ;  /* 0x0000014c0a107836 */ /* 0x000fe20000000000 */
[----:B------:R-:W1:Y:S08]  /*fdaa0*/  LDC.64 R234, c[0x0][0x228] ;  /* 0x00008a00ffea7b82 */ /* 0x000e700000000a00 */
[----:B------:R-:W1:Y:S01]  /*fdab0*/  LDC R243, c[0x0][0x228] ;  /* 0x00008a00fff37b82 */ /* 0x000e620000000800 */
[----:B------:R-:W-:-:S07]  /*fdac0*/  ISETP.GE.AND P2, PT, R16, R237, PT ;  /* 0x000000ed1000720c */ /* 0x000fce0003f46270 */
[----:B------:R-:W1:Y:S01]  /*fdad0*/  LDC R237, c[0x0][0x248] ;  /* 0x00009200ffed7b82 */ /* 0x000e620000000800 */
[----:B------:R-:W-:Y:S01]  /*fdae0*/  IADD3 R0, R14, R233, RZ ;  /* 0x000000e90e007210 */ /* 0x000fe20007ffe0ff */
[----:B------:R-:W-:-:S06]  /*fdaf0*/  VIADD R16, R10, 0x14d ;  /* 0x0000014d0a107836 */ /* 0x000fcc0000000000 */
[----:B------:R-:W2:Y:S01]  /*fdb00*/  LDC R233, c[0x0][0x228] ;  /* 0x00008a00ffe97b82 */ /* 0x000ea20000000800 */
[----:B---3--:R3:W-:Y:S01]  /*fdb10*/  @P5 STG.E desc[UR60][R238.64], R241 ;  /* 0x000000f1ee005986 */ /* 0x0087e2000c10193c */
[----:B------:R-:W-:-:S03]  /*fdb20*/  ISETP.LT.AND P5, PT, R17, R247, !P3 ;  /* 0x000000f71100720c */ /* 0x000fc60005fa1270 */
[----:B----4-:R4:W-:Y:S03]  /*fdb30*/  @P6 STG.E desc[UR60][R244.64], R197 ;  /* 0x000000c5f4006986 */ /* 0x0109e6000c10193c */
[----:B------:R-:W1:Y:S01]  /*fdb40*/  LDC R247, c[0x0][0x228] ;  /* 0x00008a00fff77b82 */ /* 0x000e620000000800 */
[----:B------:R-:W-:Y:S01]  /*fdb50*/  ISETP.LT.AND P3, PT, R15, R246, !P3 ;  /* 0x000000f60f00720c */ /* 0x000fe20005f61270 */
[----:B---3--:R-:W-:-:S06]  /*fdb60*/  IMAD.WIDE R238, R14, 0x4, R4 ;  /* 0x000000040eee7825 */ /* 0x008fcc00078e0204 */
[----:B----4-:R-:W3:Y:S01]  /*fdb70*/  LDC R197, c[0x0][0x228] ;  /* 0x00008a00ffc57b82 */ /* 0x010ee20000000800 */
[----:B------:R-:W-:Y:S01]  /*fdb80*/  ISETP.LT.AND P6, PT, R11, R240, !P2 ;  /* 0x000000f00b00720c */ /* 0x000fe200057c1270 */
[C---:B------:R-:W-:Y:S01]  /*fdb90*/  IMAD.WIDE R244, R14.reuse, 0x4, R6 ;  /* 0x000000040ef47825 */ /* 0x040fe200078e0206 */
[----:B------:R4:W-:Y:S01]  /*fdba0*/  @P4 STG.E desc[UR60][R238.64], R250 ;  /* 0x000000faee004986 */ /* 0x0009e2000c10193c */
[----:B------:R-:W-:Y:S02]  /*fdbb0*/  ISETP.LT.AND P4, PT, R13, R199, !P2 ;  /* 0x000000c70d00720c */ /* 0x000fe40005781270 */
[----:B------:R-:W-:Y:S02]  /*fdbc0*/  IMAD.WIDE R240, R14, 0x4, R8 ;  /* 0x000000040ef07825 */ /* 0x000fe400078e0208 */
[----:B------:R-:W3:Y:S01]  /*fdbd0*/  LDC R246, c[0x0][0x228] ;  /* 0x00008a00fff67b82 */ /* 0x000ee20000000800 */
[----:B----4-:R-:W4:Y:S04]  /*fdbe0*/  LDL.LU R250, [R1+0x1ea8] ;  /* 0x001ea80001fa7983 */ /* 0x010f280000300800 */
[----:B------:R3:W-:Y:S04]  /*fdbf0*/  @P5 STG.E desc[UR60][R244.64], R248 ;  /* 0x000000f8f4005986 */ /* 0x0007e8000c10193c */
[----:B------:R3:W-:Y:S01]  /*fdc00*/  @P3 STG.E desc[UR60][R240.64], R252 ;  /* 0x000000fcf0003986 */ /* 0x0007e2000c10193c */
[----:B-1----:R-:W-:-:S02]  /*fdc10*/  ISETP.GE.AND P5, PT, R16, R235, PT ;  /* 0x000000eb1000720c */ /* 0x002fc40003fa6270 */
[----:B------:R-:W-:Y:S02]  /*fdc20*/  ISETP.LT.AND P3, PT, R17, R243, !P2 ;  /* 0x000000f31100720c */ /* 0x000fe40005761270 */
[----:B------:R-:W-:Y:S02]  /*fdc30*/  ISETP.LT.AND P2, PT, R15, R247, !P2 ;  /* 0x000000f70f00720c */ /* 0x000fe40005741270 */
[C---:B------:R-:W-:Y:S01]  /*fdc40*/  IADD3 R14, R0.reuse, R237, RZ ;  /* 0x000000ed000e7210 */ /* 0x040fe20007ffe0ff */
[----:B------:R-:W1:Y:S08]  /*fdc50*/  LDC R243, c[0x0][0x228] ;  /* 0x00008a00fff37b82 */ /* 0x000e700000000800 */
[----:B------:R-:W1:Y:S08]  /*fdc60*/  LDC.64 R238, c[0x0][0x228] ;  /* 0x00008a00ffee7b82 */ /* 0x000e700000000a00 */
[----:B------:R-:W1:Y:S08]  /*fdc70*/  LDC R235, c[0x0][0x248] ;  /* 0x00009200ffeb7b82 */ /* 0x000e700000000800 */
[----:B---3--:R-:W3:Y:S01]  /*fdc80*/  LDC R248, c[0x0][0x228] ;  /* 0x00008a00fff87b82 */ /* 0x008ee20000000800 */
[----:B------:R-:W-:-:S04]  /*fdc90*/  IMAD.WIDE R244, R0, 0x4, R2 ;  /* 0x0000000400f47825 */ /* 0x000fc800078e0202 */
[----:B------:R-:W-:Y:S01]  /*fdca0*/  IMAD.WIDE R240, R0, 0x4, R4 ;  /* 0x0000000400f07825 */ /* 0x000fe200078e0204 */
[----:B------:R-:W3:Y:S04]  /*fdcb0*/  LDL.LU R252, [R1+0x698] ;  /* 0x0006980001fc7983 */ /* 0x000ee80000300800 */
[----:B------:R-:W-:Y:S04]  /*fdcc0*/  @P6 STG.E desc[UR60][R244.64], R251 ;  /* 0x000000fbf4006986 */ /* 0x000fe8000c10193c */
[----:B------:R-:W3:Y:S04]  /*fdcd0*/  LDL.LU R247, [R1+0xa98] ;  /* 0x000a980001f77983 */ /* 0x000ee80000300800 */
[----:B--2---:R2:W-:Y:S01]  /*fdce0*/  @P4 STG.E desc[UR60][R240.64], R249 ;  /* 0x000000f9f0004986 */ /* 0x0045e2000c10193c */
[----:B------:R-:W-:-:S03]  /*fdcf0*/  ISETP.LT.AND P4, PT, R13, R197, !P5 ;  /* 0x000000c50d00720c */ /* 0x000fc60006f81270 */
[----:B--2---:R-:W2:Y:S04]  /*fdd00*/  LDL.LU R249, [R1+0xa88] ;  /* 0x000a880001f97983 */ /* 0x004ea80000300800 */
[----:B------:R-:W3:Y:S04]  /*fdd10*/  LDL.LU R197, [R1+0xe98] ;  /* 0x000e980001c57983 */ /* 0x000ee80000300800 */
[----:B------:R-:W2:Y:S01]  /*fdd20*/  LDL.LU R237, [R1+0x1288] ;  /* 0x0012880001ed7983 */ /* 0x000ea20000300800 */
[----:B------:R-:W-:-:S03]  /*fdd30*/  IMAD.WIDE R244, R0, 0x4, R6 ;  /* 0x0000000400f47825 */ /* 0x000fc600078e0206 */
[----:B------:R-:W3:Y:S01]  /*fdd40*/  LDL.LU R251, [R1+0x1a8c] ;  /* 0x001a8c0001fb7983 */ /* 0x000ee20000300800 */
[----:B------:R-:W-:Y:S01]  /*fdd50*/  ISETP.LT.AND P6, PT, R11, R198, !P5 ;  /* 0x000000c60b00720c */ /* 0x000fe20006fc1270 */
[----:B------:R-:W-:Y:S01]  /*fdd60*/  IMAD.WIDE R240, R0, 0x4, R8 ;  /* 0x0000000400f07825 */ /* 0x000fe200078e0208 */
[----:B------:R-:W1:Y:S01]  /*fdd70*/  LDC.64 R198, c[0x0][0x228] ;  /* 0x00008a00ffc67b82 */ /* 0x000e620000000a00 */
[----:B----4-:R4:W-:Y:S04]  /*fdd80*/  @P3 STG.E desc[UR60][R244.64], R250 ;  /* 0x000000faf4003986 */ /* 0x0109e8000c10193c */
[----:B----4-:R-:W4:Y:S01]  /*fdd90*/  LDL.LU R250, [R1+0x168c] ;  /* 0x00168c0001fa7983 */ /* 0x010f220000300800 */
[----:B------:R-:W-:-:S03]  /*fdda0*/  IMAD.WIDE R244, R14, 0x4, R2 ;  /* 0x000000040ef47825 */ /* 0x000fc600078e0202 */
[----:B--2---:R2:W-:Y:S04]  /*fddb0*/  @P2 STG.E desc[UR60][R240.64], R237 ;  /* 0x000000edf0002986 */ /* 0x0045e8000c10193c */
[----:B---3--:R3:W-:Y:S01]  /*fddc0*/  @P6 STG.E desc[UR60][R244.64], R197 ;  /* 0x000000c5f4006986 */ /* 0x0087e2000c10193c */
[----:B--2---:R-:W-:-:S04]  /*fddd0*/  IMAD.WIDE R240, R14, 0x4, R4 ;  /* 0x000000040ef07825 */ /* 0x004fc800078e0204 */
[----:B------:R-:W-:Y:S01]  /*fdde0*/  VIADD R16, R10, 0x14e ;  /* 0x0000014e0a107836 */ /* 0x000fe20000000000 */
[----:B---3--:R-:W2:Y:S08]  /*fddf0*/  LDC R197, c[0x0][0x228] ;  /* 0x00008a00ffc57b82 */ /* 0x008eb00000000800 */
[----:B------:R-:W3:Y:S01]  /*fde00*/  LDC R237, c[0x0][0x248] ;  /* 0x00009200ffed7b82 */ /* 0x000ee20000000800 */
[----:B------:R1:W-:Y:S04]  /*fde10*/  @P4 STG.E desc[UR60][R240.64], R252 ;  /* 0x000000fcf0004986 */ /* 0x0003e8000c10193c */
[----:B-1----:R-:W2:Y:S01]  /*fde20*/  LDL.LU R252, [R1+0x1eac] ;  /* 0x001eac0001fc7983 */ /* 0x002ea20000300800 */
[----:B------:R-:W-:-:S02]  /*fde30*/  ISETP.LT.AND P2, PT, R17, R246, !P5 ;  /* 0x000000f61100720c */ /* 0x000fc40006f41270 */
[----:B------:R-:W-:Y:S02]  /*fde40*/  ISETP.LT.AND P5, PT, R15, R243, !P5 ;  /* 0x000000f30f00720c */ /* 0x000fe40006fa1270 */
        /* <DEDUP_REMOVED lines=9> */
[----:B------:R-:W1:Y:S01]  /*fdee0*/  LDC.64 R240, c[0x0][0x228] ;  /* 0x00008a00fff07b82 */ /* 0x000e620000000a00 */
[----:B------:R3:W-:Y:S04]  /*fdef0*/  @P2 STG.E desc[UR60][R244.64], R247 ;  /* 0x000000f7f4002986 */ /* 0x0007e8000c10193c */
[----:B------:R3:W-:Y:S01]  /*fdf00*/  @P5 STG.E desc[UR60][R242.64], R249 ;  /* 0x000000f9f2005986 */ /* 0x0007e2000c10193c */
[----:B------:R-:W-:-:S02]  /*fdf10*/  ISETP.GE.AND P2, PT, R16, R199, PT ;  /* 0x000000c71000720c */ /* 0x000fc40003f46270 */
[----:B------:R-:W-:Y:S02]  /*fdf20*/  ISETP.LT.AND P5, PT, R17, R248, !P3 ;  /* 0x000000f81100720c */ /* 0x000fe40005fa1270 */
[C---:B---3--:R-:W-:Y:S01]  /*fdf30*/  IADD3 R14, R0.reuse, R237, RZ ;  /* 0x000000ed000e7210 */ /* 0x048fe20007ffe0ff */
[----:B------:R-:W3:Y:S01]  /*fdf40*/  LDC R199, c[0x0][0x228] ;  /* 0x00008a00ffc77b82 */ /* 0x000ee20000000800 */
[----:B------:R-:W-:-:S07]  /*fdf50*/  IMAD.WIDE R244, R0, 0x4, R2 ;  /* 0x0000000400f47825 */ /* 0x000fce00078e0202 */
[----:B------:R-:W3:Y:S08]  /*fdf60*/  LDC R235, c[0x0][0x248] ;  /* 0x00009200ffeb7b82 */ /* 0x000ef00000000800 */
[----:B------:R-:W3:Y:S01]  /*fdf70*/  LDC R247, c[0x0][0x228] ;  /* 0x00008a00fff77b82 */ /* 0x000ee20000000800 */
[C---:B------:R-:W-:Y:S01]  /*fdf80*/  IMAD.WIDE R242, R0.reuse, 0x4, R4 ;  /* 0x0000000400f27825 */ /* 0x040fe200078e0204 */
[----:B------:R-:W3:Y:S04]  /*fdf90*/  LDL.LU R249, [R1+0x69c] ;  /* 0x00069c0001f97983 */ /* 0x000ee80000300800 */
[----:B------:R1:W-:Y:S04]  /*fdfa0*/  @P6 STG.E desc[UR60][R244.64], R251 ;  /* 0x000000fbf4006986 */ /* 0x0003e8000c10193c */
[----:B------:R-:W3:Y:S01]  /*fdfb0*/  LDL.LU R248, [R1+0xa9c] ;  /* 0x000a9c0001f87983 */ /* 0x000ee20000300800 */
[----:B-1----:R-:W-:-:S03]  /*fdfc0*/  IMAD.WIDE R244, R0, 0x4, R6 ;  /* 0x0000000400f47825 */ /* 0x002fc600078e0206 */
[----:B----4-:R1:W-:Y:S01]  /*fdfd0*/  @P4 STG.E desc[UR60][R242.64], R250 ;  /* 0x000000faf2004986 */ /* 0x0103e2000c10193c */
[----:B--2---:R-:W-:-:S03]  /*fdfe0*/  ISETP.LT.AND P4, PT, R13, R197, !P2 ;  /* 0x000000c50d00720c */ /* 0x004fc60005781270 */
[----:B-1----:R-:W2:Y:S04]  /*fdff0*/  LDL.LU R250, [R1+0xa8c] ;  /* 0x000a8c0001fa7983 */ /* 0x002ea80000300800 */
[----:B------:R-:W4:Y:S04]  /*fe000*/  LDL.LU R197, [R1+0xe9c] ;  /* 0x000e9c0001c57983 */ /* 0x000f280000300800 */
[----:B------:R-:W2:Y:S04]  /*fe010*/  LDL.LU R237, [R1+0x128c] ;  /* 0x00128c0001ed7983 */ /* 0x000ea80000300800 */
[----:B------:R-:W4:Y:S04]  /*fe020*/  LDL.LU R251, [R1+0x1a90] ;  /* 0x001a900001fb7983 */ /* 0x000f280000300800 */
[----:B------:R1:W-:Y:S04]  /*fe030*/  @P5 STG.E desc[UR60][R244.64], R252 ;  /* 0x000000fcf4005986 */ /* 0x0003e8000c10193c */
[----:B-1----:R-:W4:Y:S01]  /*fe040*/  LDL.LU R252, [R1+0x1690] ;  /* 0x0016900001fc7983 */ /* 0x002f220000300800 */
[----:B------:R-:W-:-:S02]  /*fe050*/  ISETP.LT.AND P3, PT, R15, R246, !P3 ;  /* 0x000000f60f00720c */ /* 0x000fc40005f61270 */
[----:B------:R-:W-:Y:S01]  /*fe060*/  ISETP.LT.AND P6, PT, R11, R232, !P2 ;  /* 0x000000e80b00720c */ /* 0x000fe200057c1270 */
[----:B------:R-:W-:-:S04]  /*fe070*/  IMAD.WIDE R242, R0, 0x4, R8 ;  /* 0x0000000400f27825 */ /* 0x000fc800078e0208 */
[----:B------:R-:W-:Y:S01]  /*fe080*/  IMAD.WIDE R244, R14, 0x4, R2 ;  /* 0x000000040ef47825 */ /* 0x000fe200078e0202 */
[----:B------:R-:W1:Y:S03]  /*fe090*/  LDC.64 R232, c[0x0][0x228] ;  /* 0x00008a00ffe87b82 */ /* 0x000e660000000a00 */
[----:B------:R-:W-:-:S05]  /*fe0a0*/  VIADD R16, R10, 0x150 ;  /* 0x000001500a107836 */ /* 0x000fca0000000000 */
[----:B------:R-:W1:Y:S01]  /*fe0b0*/  LDC R246, c[0x0][0x228] ;  /* 0x00008a00fff67b82 */ /* 0x000e620000000800 */
[----:B------:R-:W-:Y:S02]  /*fe0c0*/  ISETP.GE.AND P5, PT, R16, R241, PT ;  /* 0x000000f11000720c */ /* 0x000fe40003fa6270 */
[----:B---3--:R-:W-:Y:S01]  /*fe0d0*/  IADD3 R0, R14, R235, RZ ;  /* 0x000000eb0e007210 */ /* 0x008fe20007ffe0ff */
[----:B------:R-:W-:-:S04]  /*fe0e0*/  VIADD R16, R10, 0x151 ;  /* 0x000001510a107836 */ /* 0x000fc80000000000 */
[----:B------:R-:W3:Y:S01]  /*fe0f0*/  LDC R241, c[0x0][0x228] ;  /* 0x00008a00fff17b82 */ /* 0x000ee20000000800 */
[----:B--2---:R2:W-:Y:S01]  /*fe100*/  @P3 STG.E desc[UR60][R242.64], R237 ;  /* 0x000000edf2003986 */ /* 0x0045e2000c10193c */
[----:B------:R-:W-:-:S03]  /*fe110*/  ISETP.LT.AND P3, PT, R17, R247, !P2 ;  /* 0x000000f71100720c */ /* 0x000fc60005761270 */
[----:B----4-:R4:W-:Y:S01]  /*fe120*/  @P6 STG.E desc[UR60][R244.64], R197 ;  /* 0x000000c5f4006986 */ /* 0x0109e2000c10193c */
[----:B------:R-:W-:Y:S02]  /*fe130*/  ISETP.LT.AND P2, PT, R15, R239, !P2 ;  /* 0x000000ef0f00720c */ /* 0x000fe40005741270 */
[----:B------:R-:W3:Y:S08]  /*fe140*/  LDC R247, c[0x0][0x228] ;  /* 0x00008a00fff77b82 */ /* 0x000ef00000000800 */
[----:B------:R-:W3:Y:S01]  /*fe150*/  LDC R239, c[0x0][0x248] ;  /* 0x00009200ffef7b82 */ /* 0x000ee20000000800 */
[----:B--2---:R-:W-:-:S07]  /*fe160*/  IMAD.WIDE R242, R14, 0x4, R4 ;  /* 0x000000040ef27825 */ /* 0x004fce00078e0204 */
[----:B----4-:R-:W2:Y:S01]  /*fe170*/  LDC R197, c[0x0][0x228] ;  /* 0x00008a00ffc57b82 */ /* 0x010ea20000000800 */
[----:B------:R4:W-:Y:S01]  /*fe180*/  @P4 STG.E desc[UR60][R242.64], R249 ;  /* 0x000000f9f2004986 */ /* 0x0009e2000c10193c */
[----:B------:R-:W-:Y:S02]  /*fe190*/  ISETP.LT.AND P6, PT, R11, R236, !P5 ;  /* 0x000000ec0b00720c */ /* 0x000fe40006fc1270 */
[----:B------:R-:W-:Y:S01]  /*fe1a0*/  ISETP.LT.AND P4, PT, R13, R199, !P5 ;  /* 0x000000c70d00720c */ /* 0x000fe20006f81270 */
[----:B------:R-:W-:-:S03]  /*fe1b0*/  IMAD.WIDE R244, R14, 0x4, R6 ;  /* 0x000000040ef47825 */ /* 0x000fc600078e0206 */
[----:B------:R-:W2:Y:S08]  /*fe1c0*/  LDC.64 R236, c[0x0][0x228] ;  /* 0x00008a00ffec7b82 */ /* 0x000eb00000000a00 */
[----:B------:R-:W2:Y:S01]  /*fe1d0*/  LDC R199, c[0x0][0x228] ;  /* 0x00008a00ffc77b82 */ /* 0x000ea20000000800 */
[----:B----4-:R-:W4:Y:S01]  /*fe1e0*/  LDL.LU R249, [R1+0x1eb0] ;  /* 0x001eb00001f97983 */ /* 0x010f220000300800 */
[----:B------:R-:W-:-:S03]  /*fe1f0*/  IMAD.WIDE R242, R14, 0x4, R8 ;  /* 0x000000040ef27825 */ /* 0x000fc600078e0208 */
[----:B------:R3:W-:Y:S01]  /*fe200*/  @P3 STG.E desc[UR60][R244.64], R248 ;  /* 0x000000f8f4003986 */ /* 0x0007e2000c10193c */
[----:B-1----:R-:W-:Y:S02]  /*fe210*/  ISETP.GE.AND P3, PT, R16, R233, PT ;  /* 0x000000e91000720c */ /* 0x002fe40003f66270 */
[C---:B---3--:R-:W-:Y:S01]  /*fe220*/  IADD3 R14, R0.reuse, R239, RZ ;  /* 0x000000ef000e7210 */ /* 0x048fe20007ffe0ff */
[----:B------:R-:W1:Y:S01]  /*fe230*/  LDC R233, c[0x0][0x248] ;  /* 0x00009200ffe97b82 */ /* 0x000e620000000800 */
[----:B------:R3:W-:Y:S01]  /*fe240*/  @P2 STG.E desc[UR60][R242.64], R250 ;  /* 0x000000faf2002986 */ /* 0x0007e2000c10193c */
[----:B------:R-:W-:-:S04]  /*fe250*/  IMAD.WIDE R244, R0, 0x4, R2 ;  /* 0x0000000400f47825 */ /* 0x000fc800078e0202 */
[----:B---3--:R-:W-:Y:S01]  /*fe260*/  IMAD.WIDE R242, R0, 0x4, R4 ;  /* 0x0000000400f27825 */ /* 0x008fe200078e0204 */
[----:B------:R-:W3:Y:S04]  /*fe270*/  LDL.LU R250, [R1+0x2a0] ;  /* 0x0002a00001fa7983 */ /* 0x000ee80000300800 */
[----:B------:R-:W-:Y:S04]  /*fe280*/  @P6 STG.E desc[UR60][R244.64], R251 ;  /* 0x000000fbf4006986 */ /* 0x000fe8000c10193c */
[----:B------:R1:W-:Y:S04]  /*fe290*/  @P4 STG.E desc[UR60][R242.64], R252 ;  /* 0x000000fcf2004986 */ /* 0x0003e8000c10193c */
[----:B------:R-:W3:Y:S01]  /*fe2a0*/  LDL.LU R248, [R1+0xaa0] ;  /* 0x000aa00001f87983 */ /* 0x000ee20000300800 */
[----:B--2---:R-:W-:-:S03]  /*fe2b0*/  ISETP.LT.AND P4, PT, R13, R197, !P3 ;  /* 0x000000c50d00720c */ /* 0x004fc60005f81270 */
[----:B-1----:R-:W2:Y:S04]  /*fe2c0*/  LDL.LU R252, [R1+0x6a0] ;  /* 0x0006a00001fc7983 */ /* 0x002ea80000300800 */
[----:B------:R-:W3:Y:S04]  /*fe2d0*/  LDL.LU R197, [R1+0xea0] ;  /* 0x000ea00001c57983 */ /* 0x000ee80000300800 */
[----:B------:R-:W2:Y:S01]  /*fe2e0*/  LDL.LU R239, [R1+0x1290] ;  /* 0x0012900001ef7983 */ /* 0x000ea20000300800 */
[----:B------:R-:W-:Y:S01]  /*fe2f0*/  ISETP.LT.AND P2, PT, R17, R246, !P5 ;  /* 0x000000f61100720c */ /* 0x000fe20006f41270 */
[----:B------:R-:W-:-:S02]  /*fe300*/  IMAD.WIDE R244, R0, 0x4, R6 ;  /* 0x0000000400f47825 */ /* 0x000fc400078e0206 */
[----:B------:R-:W3:Y:S01]  /*fe310*/  LDL.LU R251, [R1+0x1a94] ;  /* 0x001a940001fb7983 */ /* 0x000ee20000300800 */
[----:B------:R-:W-:Y:S02]  /*fe320*/  ISETP.LT.AND P5, PT, R15, R241, !P5 ;  /* 0x000000f10f00720c */ /* 0x000fe40006fa1270 */
[----:B------:R-:W-:Y:S01]  /*fe330*/  ISETP.LT.AND P6, PT, R11, R234, !P3 ;  /* 0x000000ea0b00720c */ /* 0x000fe20005fc1270 */
[----:B------:R-:W-:Y:S01]  /*fe340*/  IMAD.WIDE R242, R0, 0x4, R8 ;  /* 0x0000000400f27825 */ /* 0x000fe200078e0208 */
[----:B------:R-:W1:Y:S03]  /*fe350*/  LDC R246, c[0x0][0x228] ;  /* 0x00008a00fff67b82 */ /* 0x000e660000000800 */
[----:B------:R-:W-:-:S05]  /*fe360*/  VIADD R16, R10, 0x152 ;  /* 0x000001520a107836 */ /* 0x000fca0000000000 */
[----:B------:R-:W1:Y:S08]  /*fe370*/  LDC.64 R234, c[0x0][0x228] ;  /* 0x00008a00ffea7b82 */ /* 0x000e700000000a00 */
[----:B------:R-:W1:Y:S01]  /*fe380*/  LDC R241, c[0x0][0x228] ;  /* 0x00008a00fff17b82 */ /* 0x000e620000000800 */
[----:B----4-:R4:W-:Y:S04]  /*fe390*/  @P2 STG.E desc[UR60][R244.64], R249 ;  /* 0x000000f9f4002986 */ /* 0x0109e8000c10193c */
[----:B----4-:R-:W4:Y:S01]  /*fe3a0*/  LDL.LU R249, [R1+0x1694] ;  /* 0x0016940001f97983 */ /* 0x010f220000300800 */
[----:B------:R-:W-:-:S03]  /*fe3b0*/  IMAD.WIDE R244, R14, 0x4, R2 ;  /* 0x000000040ef47825 */ /* 0x000fc600078e0202 */
[----:B--2---:R2:W-:Y:S04]  /*fe3c0*/  @P5 STG.E desc[UR60][R242.64], R239 ;  /* 0x000000eff2005986 */ /* 0x0045e8000c10193c */
[----:B---3--:R3:W-:Y:S01]  /*fe3d0*/  @P6 STG.E desc[UR60][R244.64], R197 ;  /* 0x000000c5f4006986 */ /* 0x0087e2000c10193c */
[----:B--2---:R-:W-:Y:S01]  /*fe3e0*/  IMAD.WIDE R242, R14, 0x4, R4 ;  /* 0x000000040ef27825 */ /* 0x004fe200078e0204 */
[----:B------:R-:W-:Y:S02]  /*fe3f0*/  ISETP.LT.AND P5, PT, R17, R247, !P3 ;  /* 0x000000f71100720c */ /* 0x000fe40005fa1270 */
[----:B------:R-:W-:Y:S01]  /*fe400*/  ISETP.GE.AND P2, PT, R16, R237, PT ;  /* 0x000000ed1000720c */ /* 0x000fe20003f46270 */
[----:B------:R-:W2:Y:S08]  /*fe410*/  LDC R247, c[0x0][0x228] ;  /* 0x00008a00fff77b82 */ /* 0x000eb00000000800 */
[----:B---3--:R-:W3:Y:S01]  /*fe420*/  LDC R197, c[0x0][0x228] ;  /* 0x00008a00ffc57b82 */ /* 0x008ee20000000800 */
[----:B------:R1:W-:Y:S07]  /*fe430*/  @P4 STG.E desc[UR60][R242.64], R250 ;  /* 0x000000faf2004986 */ /* 0x0003ee000c10193c */
[----:B------:R-:W3:Y:S01]  /*fe440*/  LDC R237, c[0x0][0x248] ;  /* 0x00009200ffed7b82 */ /* 0x000ee20000000800 */
[----:B-1----:R-:W4:Y:S01]  /*fe450*/  LDL.LU R250, [R1+0x1eb4] ;  /* 0x001eb40001fa7983 */ /* 0x002f220000300800 */
[----:B------:R-:W-:-:S02]  /*fe460*/  ISETP.LT.AND P3, PT, R15, R246, !P3 ;  /* 0x000000f60f00720c */ /* 0x000fc40005f61270 */
[----:B------:R-:W-:Y:S02]  /*fe470*/  ISETP.LT.AND P6, PT, R11, R238, !P2 ;  /* 0x000000ee0b00720c */ /* 0x000fe400057c1270 */
[----:B------:R-:W-:Y:S01]  /*fe480*/  ISETP.LT.AND P4, PT, R13, R199, !P2 ;  /* 0x000000c70d00720c */ /* 0x000fe20005781270 */
[C---:B------:R-:W-:Y:S01]  /*fe490*/  IMAD.WIDE R244, R14.reuse, 0x4, R6 ;  /* 0x000000040ef47825 */ /* 0x040fe200078e0206 */
[----:B------:R-:W-:-:S03]  /*fe4a0*/  IADD3 R0, R14, R233, RZ ;  /* 0x000000e90e007210 */ /* 0x000fc60007ffe0ff */
[----:B------:R-:W-:-:S04]  /*fe4b0*/  IMAD.WIDE R242, R14, 0x4, R8 ;  /* 0x000000040ef27825 */ /* 0x000fc800078e0208 */
[----:B------:R-:W-:Y:S01]  /*fe4c0*/  VIADD R16, R10, 0x153 ;  /* 0x000001530a107836 */ /* 0x000fe20000000000 */
[----:B------:R-:W1:Y:S01]  /*fe4d0*/  LDC R246, c[0x0][0x228] ;  /* 0x00008a00fff67b82 */ /* 0x000e620000000800 */
[----:B------:R2:W-:Y:S07]  /*fe4e0*/  @P5 STG.E desc[UR60][R244.64], R248 ;  /* 0x000000f8f4005986 */ /* 0x0005ee000c10193c */
[----:B------:R-:W1:Y:S08]  /*fe4f0*/  LDC.64 R238, c[0x0][0x228] ;  /* 0x00008a00ffee7b82 */ /* 0x000e700000000a00 */
[----:B------:R-:W1:Y:S01]  /*fe500*/  LDC R233, c[0x0][0x228] ;  /* 0x00008a00ffe97b82 */ /* 0x000e620000000800 */
[----:B------:R3:W-:Y:S01]  /*fe510*/  @P3 STG.E desc[UR60][R242.64], R252 ;  /* 0x000000fcf2003986 */ /* 0x0007e2000c10193c */
[----:B------:R-:W-:-:S02]  /*fe520*/  ISETP.GE.AND P5, PT, R16, R235, PT ;  /* 0x000000eb1000720c */ /* 0x000fc40003fa6270 */
[----:B------:R-:W-:Y:S01]  /*fe530*/  ISETP.LT.AND P3, PT, R17, R241, !P2 ;  /* 0x000000f11100720c */ /* 0x000fe20005761270 */
[C---:B--2---:R-:W-:Y:S01]  /*fe540*/  IMAD.WIDE R244, R0.reuse, 0x4, R2 ;  /* 0x0000000400f47825 */ /* 0x044fe200078e0202 */
[----:B------:R-:W-:Y:S02]  /*fe550*/  ISETP.LT.AND P2, PT, R15, R247, !P2 ;  /* 0x000000f70f00720c */ /* 0x000fe40005741270 */
[C---:B---3--:R-:W-:Y:S01]  /*fe560*/  IADD3 R14, R0.reuse, R237, RZ ;  /* 0x000000ed000e7210 */ /* 0x048fe20007ffe0ff */
[----:B------:R-:W2:Y:S08]  /*fe570*/  LDC R241, c[0x0][0x228] ;  /* 0x00008a00fff17b82 */ /* 0x000eb00000000800 */
[----:B------:R-:W3:Y:S01]  /*fe580*/  LDC R235, c[0x0][0x248] ;  /* 0x00009200ffeb7b82 */ /* 0x000ee20000000800 */
[C---:B------:R-:W-:Y:S01]  /*fe590*/  IMAD.WIDE R242, R0.reuse, 0x4, R4 ;  /* 0x0000000400f27825 */ /* 0x040fe200078e0204 */
[----:B------:R-:W2:Y:S04]  /*fe5a0*/  LDL.LU R252, [R1+0x2a4] ;  /* 0x0002a40001fc7983 */ /* 0x000ea80000300800 */
[----:B------:R1:W-:Y:S04]  /*fe5b0*/  @P6 STG.E desc[UR60][R244.64], R251 ;  /* 0x000000fbf4006986 */ /* 0x0003e8000c10193c */
[----:B------:R-:W2:Y:S01]  /*fe5c0*/  LDL.LU R247, [R1+0xaa4] ;  /* 0x000aa40001f77983 */ /* 0x000ea20000300800 */
[----:B------:R-:W2:Y:S01]  /*fe5d0*/  LDC R248, c[0x0][0x228] ;  /* 0x00008a00fff87b82 */ /* 0x000ea20000000800 */
[----:B-1----:R-:W-:-:S02]  /*fe5e0*/  IMAD.WIDE R244, R0, 0x4, R6 ;  /* 0x0000000400f47825 */ /* 0x002fc400078e0206 */
[----:B----4-:R1:W-:Y:S01]  /*fe5f0*/  @P4 STG.E desc[UR60][R242.64], R249 ;  /* 0x000000f9f2004986 */ /* 0x0103e2000c10193c */
[----:B------:R-:W-:-:S03]  /*fe600*/  ISETP.LT.AND P4, PT, R13, R197, !P5 ;  /* 0x000000c50d00720c */ /* 0x000fc60006f81270 */
[----:B-1----:R-:W4:Y:S04]  /*fe610*/  LDL.LU R249, [R1+0x6a4] ;  /* 0x0006a40001f97983 */ /* 0x002f280000300800 */
[----:B------:R-:W2:Y:S04]  /*fe620*/  LDL.LU R197, [R1+0xea4] ;  /* 0x000ea40001c57983 */ /* 0x000ea80000300800 */
[----:B------:R-:W4:Y:S04]  /*fe630*/  LDL.LU R237, [R1+0x1294] ;  /* 0x0012940001ed7983 */ /* 0x000f280000300800 */
[----:B------:R-:W2:Y:S04]  /*fe640*/  LDL.LU R251, [R1+0x1a98] ;  /* 0x001a980001fb7983 */ /* 0x000ea80000300800 */
[----:B------:R1:W-:Y:S04]  /*fe650*/  @P3 STG.E desc[UR60][R244.64], R250 ;  /* 0x000000faf4003986 */ /* 0x0003e8000c10193c */
[----:B-1----:R-:W2:Y:S01]  /*fe660*/  LDL.LU R250, [R1+0x1698] ;  /* 0x0016980001fa7983 */ /* 0x002ea20000300800 */
[----:B------:R-:W-:Y:S01]  /*fe670*/  ISETP.LT.AND P6, PT, R11, R198, !P5 ;  /* 0x000000c60b00720c */ /* 0x000fe20006fc1270 */
[----:B------:R-:W-:-:S04]  /*fe680*/  IMAD.WIDE R242, R0, 0x4, R8 ;  /* 0x0000000400f27825 */ /* 0x000fc800078e0208 */
[----:B------:R-:W-:Y:S01]  /*fe690*/  IMAD.WIDE R244, R14, 0x4, R2 ;  /* 0x000000040ef47825 */ /* 0x000fe200078e0202 */
[----:B------:R-:W1:Y:S03]  /*fe6a0*/  LDC.64 R198, c[0x0][0x228] ;  /* 0x00008a00ffc67b82 */ /* 0x000e660000000a00 */
[----:B------:R-:W-:-:S05]  /*fe6b0*/  VIADD R16, R10, 0x154 ;  /* 0x000001540a107836 */ /* 0x000fca0000000000 */
[----:B------:R-:W-:Y:S02]  /*fe6c0*/  ISETP.GE.AND P3, PT, R16, R239, PT ;  /* 0x000000ef1000720c */ /* 0x000fe40003f66270 */
[----:B---3--:R-:W-:Y:S01]  /*fe6d0*/  IADD3 R0, R14, R235, RZ ;  /* 0x000000eb0e007210 */ /* 0x008fe20007ffe0ff */
[----:B------:R-:W-:Y:S01]  /*fe6e0*/  VIADD R16, R10, 0x155 ;  /* 0x000001550a107836 */ /* 0x000fe20000000000 */
[----:B------:R-:W3:Y:S08]  /*fe6f0*/  LDC R239, c[0x0][0x228] ;  /* 0x00008a00ffef7b82 */ /* 0x000ef00000000800 */
[----:B------:R-:W3:Y:S01]  /*fe700*/  LDC R235, c[0x0][0x248] ;  /* 0x00009200ffeb7b82 */ /* 0x000ee20000000800 */
[----:B----4-:R4:W-:Y:S04]  /*fe710*/  @P2 STG.E desc[UR60][R242.64], R237 ;  /* 0x000000edf2002986 */ /* 0x0109e8000c10193c */
[----:B--2---:R2:W-:Y:S01]  /*fe720*/  @P6 STG.E desc[UR60][R244.64], R197 ;  /* 0x000000c5f4006986 */ /* 0x0045e2000c10193c */
[----:B------:R-:W-:-:S02]  /*fe730*/  ISETP.LT.AND P2, PT, R17, R246, !P5 ;  /* 0x000000f61100720c */ /* 0x000fc40006f41270 */
[----:B------:R-:W-:Y:S01]  /*fe740*/  ISETP.LT.AND P5, PT, R15, R241, !P5 ;  /* 0x000000f10f00720c */ /* 0x000fe20006fa1270 */
[C---:B----4-:R-:W-:Y:S01]  /*fe750*/  IMAD.WIDE R242, R14.reuse, 0x4, R4 ;  /* 0x000000040ef27825 */ /* 0x050fe200078e0204 */
[----:B--2---:R-:W2:Y:S08]  /*fe760*/  LDC R197, c[0x0][0x228] ;  /* 0x00008a00ffc57b82 */ /* 0x004eb00000000800 */
[----:B------:R-:W4:Y:S01]  /*fe770*/  LDC R237, c[0x0][0x248] ;  /* 0x00009200ffed7b82 */ /* 0x000f220000000800 */
[----:B------:R-:W-:Y:S01]  /*fe780*/  ISETP.LT.AND P6, PT, R11, R240, !P3 ;  /* 0x000000f00b00720c */ /* 0x000fe20005fc1270 */
[----:B------:R-:W-:Y:S01]  /*fe790*/  IMAD.WIDE R244, R14, 0x4, R6 ;  /* 0x000000040ef47825 */ /* 0x000fe200078e0206 */
[----:B------:R1:W-:Y:S01]  /*fe7a0*/  @P4 STG.E desc[UR60][R242.64], R252 ;  /* 0x000000fcf2004986 */ /* 0x0003e2000c10193c */
[----:B------:R-:W-:-:S04]  /*fe7b0*/  ISETP.LT.AND P4, PT, R13, R233, !P3 ;  /* 0x000000e90d00720c */ /* 0x000fc80005f81270 */
[----:B------:R-:W3:Y:S08]  /*fe7c0*/  LDC R246, c[0x0][0x228] ;  /* 0x00008a00fff67b82 */ /* 0x000ef00000000800 */
[----:B------:R-:W3:Y:S01]  /*fe7d0*/  LDC.64 R240, c[0x0][0x228] ;  /* 0x00008a00fff07b82 */ /* 0x000ee20000000a00 */
[----:B-1----:R-:W3:Y:S01]  /*fe7e0*/  LDL.LU R252, [R1+0x1eb8] ;  /* 0x001eb80001fc7983 */ /* 0x002ee20000300800 */
[----:B------:R-:W-:-:S03]  /*fe7f0*/  IMAD.WIDE R242, R14, 0x4, R8 ;  /* 0x000000040ef27825 */ /* 0x000fc600078e0208 */
[----:B------:R1:W-:Y:S01]  /*fe800*/  @P2 STG.E desc[UR60][R244.64], R247 ;  /* 0x000000f7f4002986 */ /* 0x0003e2000c10193c */
[----:B------:R-:W-:Y:S02]  /*fe810*/  ISETP.GE.AND P2, PT, R16, R199, PT ;  /* 0x000000c71000720c */ /* 0x000fe40003f46270 */
[----:B------:R-:W3:Y:S01]  /*fe820*/  LDC R199, c[0x0][0x228] ;  /* 0x00008a00ffc77b82 */ /* 0x000ee20000000800 */
[----:B------:R4:W-:Y:S01]  /*fe830*/  @P5 STG.E desc[UR60][R242.64], R249 ;  /* 0x000000f9f2005986 */ /* 0x0009e2000c10193c */
[----:B------:R-:W-:Y:S01]  /*fe840*/  ISETP.LT.AND P5, PT, R17, R248, !P3 ;  /* 0x000000f81100720c */ /* 0x000fe20005fa1270 */
[C---:B-1----:R-:W-:Y:S01]  /*fe850*/  IMAD.WIDE R244, R0.reuse, 0x4, R2 ;  /* 0x0000000400f47825 */ /* 0x042fe200078e0202 */
[----:B----4-:R-:W-:-:S04]  /*fe860*/  IADD3 R14, R0, R237, RZ ;  /* 0x000000ed000e7210 */ /* 0x010fc80007ffe0ff */
[----:B------:R-:W1:Y:S01]  /*fe870*/  LDC R247, c[0x0][0x228] ;  /* 0x00008a00fff77b82 */ /* 0x000e620000000800 */
[----:B------:R-:W-:Y:S01]  /*fe880*/  IMAD.WIDE R242, R0, 0x4, R4 ;  /* 0x0000000400f27825 */ /* 0x000fe200078e0204 */
[----:B------:R-:W4:Y:S04]  /*fe890*/  LDL.LU R249, [R1+0x2a8] ;  /* 0x0002a80001f97983 */ /* 0x000f280000300800 */
[----:B------:R-:W-:Y:S04]  /*fe8a0*/  @P6 STG.E desc[UR60][R244.64], R251 ;  /* 0x000000fbf4006986 */ /* 0x000fe8000c10193c */
[----:B------:R1:W-:Y:S04]  /*fe8b0*/  @P4 STG.E desc[UR60][R242.64], R250 ;  /* 0x000000faf2004986 */ /* 0x0003e8000c10193c */
[----:B------:R-:W4:Y:S01]  /*fe8c0*/  LDL.LU R248, [R1+0xaa8] ;  /* 0x000aa80001f87983 */ /* 0x000f220000300800 */
[----:B--2---:R-:W-:-:S03]  /*fe8d0*/  ISETP.LT.AND P4, PT, R13, R197, !P2 ;  /* 0x000000c50d00720c */ /* 0x004fc60005781270 */
[----:B-1----:R-:W2:Y:S04]  /*fe8e0*/  LDL.LU R250, [R1+0x6a8] ;  /* 0x0006a80001fa7983 */ /* 0x002ea80000300800 */
[----:B------:R-:W4:Y:S04]  /*fe8f0*/  LDL.LU R197, [R1+0xea8] ;  /* 0x000ea80001c57983 */ /* 0x000f280000300800 */
[----:B------:R-:W2:Y:S01]  /*fe900*/  LDL.LU R237, [R1+0x1298] ;  /* 0x0012980001ed7983 */ /* 0x000ea20000300800 */
[----:B------:R-:W-:-:S03]  /*fe910*/  IMAD.WIDE R244, R0, 0x4, R6 ;  /* 0x0000000400f47825 */ /* 0x000fc600078e0206 */
[----:B------:R-:W4:Y:S01]  /*fe920*/  LDL.LU R251, [R1+0x1a9c] ;  /* 0x001a9c0001fb7983 */ /* 0x000f220000300800 */
[----:B---3--:R-:W-:Y:S02]  /*fe930*/  ISETP.LT.AND P3, PT, R15, R246, !P3 ;  /* 0x000000f60f00720c */ /* 0x008fe40005f61270 */
[----:B------:R-:W-:Y:S01]  /*fe940*/  ISETP.LT.AND P6, PT, R11, R232, !P2 ;  /* 0x000000e80b00720c */ /* 0x000fe200057c1270 */
[----:B------:R-:W-:Y:S01]  /*fe950*/  IMAD.WIDE R242, R0, 0x4, R8 ;  /* 0x0000000400f27825 */ /* 0x000fe200078e0208 */
[----:B------:R-:W1:Y:S01]  /*fe960*/  LDC.64 R232, c[0x0][0x228] ;  /* 0x00008a00ffe87b82 */ /* 0x000e620000000a00 */
[----:B------:R3:W-:Y:S02]  /*fe970*/  @P5 STG.E desc[UR60][R244.64], R252 ;  /* 0x000000fcf4005986 */ /* 0x0007e4000c10193c */
[----:B------:R-:W-:-:S05]  /*fe980*/  VIADD R16, R10, 0x156 ;  /* 0x000001560a107836 */ /* 0x000fca0000000000 */
[----:B------:R-:W1:Y:S01]  /*fe990*/  LDC R246, c[0x0][0x228] ;  /* 0x00008a00fff67b82 */ /* 0x000e620000000800 */
[----:B---3--:R-:W3:Y:S01]  /*fe9a0*/  LDL.LU R252, [R1+0x169c] ;  /* 0x00169c0001fc7983 */ /* 0x008ee20000300800 */
[----:B------:R-:W-:-:S03]  /*fe9b0*/  IMAD.WIDE R244, R14, 0x4, R2 ;  /* 0x000000040ef47825 */ /* 0x000fc600078e0202 */
[----:B--2---:R2:W-:Y:S04]  /*fe9c0*/  @P3 STG.E desc[UR60][R242.64], R237 ;  /* 0x000000edf2003986 */ /* 0x0045e8000c10193c */
[----:B----4-:R4:W-:Y:S01]  /*fe9d0*/  @P6 STG.E desc[UR60][R244.64], R197 ;  /* 0x000000c5f4006986 */ /* 0x0109e2000c10193c */
[----:B--2---:R-:W-:Y:S01]  /*fe9e0*/  IMAD.WIDE R242, R14, 0x4, R4 ;  /* 0x000000040ef27825 */ /* 0x004fe200078e0204 */
[----:B------:R-:W-:Y:S01]  /*fe9f0*/  ISETP.LT.AND P3, PT, R17, R247, !P2 ;  /* 0x000000f71100720c */ /* 0x000fe20005761270 */
[----:B----4-:R-:W2:Y:S03]  /*fea00*/  LDC R197, c[0x0][0x228] ;  /* 0x00008a00ffc57b82 */ /* 0x010ea60000000800 */
[----:B------:R4:W-:Y:S01]  /*fea10*/  @P4 STG.E desc[UR60][R242.64], R249 ;  /* 0x000000f9f2004986 */ /* 0x0009e2000c10193c */
[----:B------:R-:W-:Y:S01]  /*fea20*/  ISETP.GE.AND P5, PT, R16, R241, PT ;  /* 0x000000f11000720c */ /* 0x000fe20003fa6270 */
[C---:B------:R-:W-:Y:S01]  /*fea30*/  IMAD.WIDE R244, R14.reuse, 0x4, R6 ;  /* 0x000000040ef47825 */ /* 0x040fe200078e0206 */
[----:B------:R-:W-:-:S02]  /*fea40*/  IADD3 R0, R14, R235, RZ ;  /* 0x000000eb0e007210 */ /* 0x000fc40007ffe0ff */
[----:B------:R-:W2:Y:S01]  /*fea50*/  LDC R247, c[0x0][0x228] ;  /* 0x00008a00fff77b82 */ /* 0x000ea20000000800 */
[----:B----4-:R-:W4:Y:S01]  /*fea60*/  LDL.LU R249, [R1+0x1ebc] ;  /* 0x001ebc0001f97983 */ /* 0x010f220000300800 */
[----:B------:R-:W-:Y:S01]  /*fea70*/  ISETP.LT.AND P2, PT, R15, R239, !P2 ;  /* 0x000000ef0f00720c */ /* 0x000fe20005741270 */
[----:B------:R-:W-:-:S05]  /*fea80*/  IMAD.WIDE R242, R14, 0x4, R8 ;  /* 0x000000040ef27825 */ /* 0x000fca00078e0208 */
[----:B------:R-:W2:Y:S01]  /*fea90*/  LDC R239, c[0x0][0x248] ;  /* 0x00009200ffef7b82 */ /* 0x000ea20000000800 */
[----:B------:R-:W-:Y:S02]  /*feaa0*/  ISETP.LT.AND P6, PT, R11, R236, !P5 ;  /* 0x000000ec0b00720c */ /* 0x000fe40006fc1270 */
[----:B------:R-:W-:Y:S01]  /*feab0*/  ISETP.LT.AND P4, PT, R13, R199, !P5 ;  /* 0x000000c70d00720c */ /* 0x000fe20006f81270 */
[----:B------:R-:W-:Y:S01]  /*feac0*/  VIADD R16, R10, 0x157 ;  /* 0x000001570a107836 */ /* 0x000fe20000000000 */
[----:B------:R1:W-:Y:S03]  /*fead0*/  @P3 STG.E desc[UR60][R244.64], R248 ;  /* 0x000000f8f4003986 */ /* 0x0003e6000c10193c */
[----:B------:R-:W4:Y:S08]  /*feae0*/  LDC R241, c[0x0][0x228] ;  /* 0x00008a00fff17b82 */ /* 0x000f300000000800 */
[----:B------:R-:W4:Y:S08]  /*feaf0*/  LDC.64 R236, c[0x0][0x228] ;  /* 0x00008a00ffec7b82 */ /* 0x000f300000000a00 */
[----:B------:R-:W4:Y:S01]  /*feb00*/  LDC R199, c[0x0][0x228] ;  /* 0x00008a00ffc77b82 */ /* 0x000f220000000800 */
[----:B-1----:R-:W-:-:S07]  /*feb10*/  ISETP.GE.AND P3, PT, R16, R233, PT ;  /* 0x000000e91000720c */ /* 0x002fce0003f66270 */
[----:B------:R-:W1:Y:S01]  /*feb20*/  LDC R233, c[0x0][0x248] ;  /* 0x00009200ffe97b82 */ /* 0x000e620000000800 */
[C---:B------:R-:W-:Y:S01]  /*feb30*/  IMAD.WIDE R244, R0.reuse, 0x4, R2 ;  /* 0x0000000400f47825 */ /* 0x040fe200078e0202 */
[----:B------:R2:W-:Y:S04]  /*feb40*/  @P2 STG.E desc[UR60][R242.64], R250 ;  /* 0x000000faf2002986 */ /* 0x0005e8000c10193c */
[----:B------:R2:W-:Y:S02]  /*feb50*/  @P6 STG.E desc[UR60][R244.64], R251 ;  /* 0x000000fbf4006986 */ /* 0x0005e4000c10193c */
[C---:B--2---:R-:W-:Y:S02]  /*feb60*/  IMAD.WIDE R242, R0.reuse, 0x4, R4 ;  /* 0x0000000400f27825 */ /* 0x044fe400078e0204 */
[----:B------:R-:W2:Y:S04]  /*feb70*/  LDL.LU R250, [R1+0x2ac] ;  /* 0x0002ac0001fa7983 */ /* 0x000ea80000300800 */
[----:B------:R-:W2:Y:S01]  /*feb80*/  LDL.LU R248, [R1+0xaac] ;  /* 0x000aac0001f87983 */ /* 0x000ea20000300800 */
[----:B------:R-:W-:-:S02]  /*feb90*/  IADD3 R14, R0, R239, RZ ;  /* 0x000000ef000e7210 */ /* 0x000fc40007ffe0ff */
[----:B------:R-:W-:Y:S01]  /*feba0*/  ISETP.LT.AND P2, PT, R17, R246, !P5 ;  /* 0x000000f61100720c */ /* 0x000fe20006f41270 */
[----:B------:R-:W-:Y:S01]  /*febb0*/  IMAD.WIDE R244, R0, 0x4, R6 ;  /* 0x0000000400f47825 */ /* 0x000fe200078e0206 */
[----:B------:R-:W1:Y:S01]  /*febc0*/  LDC R246, c[0x0][0x228] ;  /* 0x00008a00fff67b82 */ /* 0x000e620000000800 */
[----:B---3--:R3:W-:Y:S01]  /*febd0*/  @P4 STG.E desc[UR60][R242.64], R252 ;  /* 0x000000fcf2004986 */ /* 0x0087e2000c10193c */
[----:B------:R-:W-:-:S03]  /*febe0*/  ISETP.LT.AND P4, PT, R13, R197, !P3 ;  /* 0x000000c50d00720c */ /* 0x000fc60005f81270 */
[----:B---3--:R-:W3:Y:S04]  /*febf0*/  LDL.LU R252, [R1+0x6ac] ;  /* 0x0006ac0001fc7983 */ /* 0x008ee80000300800 */
[----:B------:R-:W2:Y:S04]  /*fec00*/  LDL.LU R197, [R1+0xeac] ;  /* 0x000eac0001c57983 */ /* 0x000ea80000300800 */
[----:B------:R-:W3:Y:S04]  /*fec10*/  LDL.LU R239, [R1+0x129c] ;  /* 0x00129c0001ef7983 */ /* 0x000ee80000300800 */
[----:B------:R-:W2:Y:S04]  /*fec20*/  LDL.LU R251, [R1+0x1aa0] ;  /* 0x001aa00001fb7983 */ /* 0x000ea80000300800 */
[----:B----4-:R4:W-:Y:S04]  /*fec30*/  @P2 STG.E desc[UR60][R244.64], R249 ;  /* 0x000000f9f4002986 */ /* 0x0109e8000c10193c */
[----:B----4-:R-:W4:Y:S01]  /*fec40*/  LDL.LU R249, [R1+0x16a0] ;  /* 0x0016a00001f97983 */ /* 0x010f220000300800 */
[----:B------:R-:W-:-:S02]  /*fec50*/  ISETP.LT.AND P5, PT, R15, R241, !P5 ;  /* 0x000000f10f00720c */ /* 0x000fc40006fa1270 */
[----:B------:R-:W-:Y:S01]  /*fec60*/  ISETP.LT.AND P6, PT, R11, R234, !P3 ;  /* 0x000000ea0b00720c */ /* 0x000fe20005fc1270 */
[----:B------:R-:W-:-:S04]  /*fec70*/  IMAD.WIDE R242, R0, 0x4, R8 ;  /* 0x0000000400f27825 */ /* 0x000fc800078e0208 */
[----:B------:R-:W-:-:S04]  /*fec80*/  IMAD.WIDE R244, R14, 0x4, R2 ;  /* 0x000000040ef47825 */ /* 0x000fc800078e0202 */
[----:B------:R-:W-:Y:S01]  /*fec90*/  VIADD R16, R10, 0x158 ;  /* 0x000001580a107836 */ /* 0x000fe20000000000 */
[----:B------:R-:W2:Y:S08]  /*feca0*/  LDC.64 R234, c[0x0][0x228] ;  /* 0x00008a00ffea7b82 */ /* 0x000eb00000000a00 */
[----:B------:R-:W2:Y:S01]  /*fecb0*/  LDC R241, c[0x0][0x228] ;  /* 0x00008a00fff17b82 */ /* 0x000ea20000000800 */
[----:B------:R-:W-:-:S07]  /*fecc0*/  ISETP.GE.AND P2, PT, R16, R237, PT ;  /* 0x000000ed1000720c */ /* 0x000fce0003f46270 */
[----:B------:R-:W2:Y:S01]  /*fecd0*/  LDC R237, c[0x0][0x248] ;  /* 0x00009200ffed7b82 */ /* 0x000ea20000000800 */
[----:B-1----:R-:W-:Y:S01]  /*fece0*/  IADD3 R0, R14, R233, RZ ;  /* 0x000000e90e007210 */ /* 0x002fe20007ffe0ff */
[----:B------:R-:W-:-:S06]  /*fecf0*/  VIADD R16, R10, 0x159 ;  /* 0x000001590a107836 */ /* 0x000fcc0000000000 */
[----:B------:R-:W1:Y:S01]  /*fed00*/  LDC R233, c[0x0][0x228] ;  /* 0x00008a00ffe97b82 */ /* 0x000e620000000800 */
[----:B---3--:R3:W-:Y:S01]  /*fed10*/  @P5 STG.E desc[UR60][R242.64], R239 ;  /* 0x000000eff2005986 */ /* 0x0087e2000c10193c */
[----:B------:R-:W-:-:S03]  /*fed20*/  ISETP.LT.AND P5, PT, R17, R247, !P3 ;  /* 0x000000f71100720c */ /* 0x000fc60005fa1270 */
[----:B--2---:R2:W-:Y:S03]  /*fed30*/  @P6 STG.E desc[UR60][R244.64], R197 ;  /* 0x000000c5f4006986 */ /* 0x0045e6000c10193c */
[----:B------:R-:W1:Y:S01]  /*fed40*/  LDC R247, c[0x0][0x228] ;  /* 0x00008a00fff77b82 */ /* 0x000e620000000800 */
[----:B------:R-:W-:Y:S01]  /*fed50*/  ISETP.LT.AND P3, PT, R15, R246, !P3 ;  /* 0x000000f60f00720c */ /* 0x000fe20005f61270 */
[----:B---3--:R-:W-:-:S06]  /*fed60*/  IMAD.WIDE R242, R14, 0x4, R4 ;  /* 0x000000040ef27825 */ /* 0x008fcc00078e0204 */
[----:B--2---:R-:W2:Y:S01]  /*fed70*/  LDC R197, c[0x0][0x228] ;  /* 0x00008a00ffc57b82 */ /* 0x004ea20000000800 */
[----:B------:R-:W-:Y:S01]  /*fed80*/  ISETP.LT.AND P6, PT, R11, R238, !P2 ;  /* 0x000000ee0b00720c */ /* 0x000fe200057c1270 */
[----:B------:R-:W-:Y:S01]  /*fed90*/  IMAD.WIDE R244, R14, 0x4, R6 ;  /* 0x000000040ef47825 */ /* 0x000fe200078e0206 */
[----:B------:R3:W-:Y:S01]  /*feda0*/  @P4 STG.E desc[UR60][R242.64], R250 ;  /* 0x000000faf2004986 */ /* 0x0007e2000c10193c */
[----:B------:R-:W-:-:S04]  /*fedb0*/  ISETP.LT.AND P4, PT, R13, R199, !P2 ;  /* 0x000000c70d00720c */ /* 0x000fc80005781270 */
[----:B------:R-:W2:Y:S08]  /*fedc0*/  LDC R246, c[0x0][0x228] ;  /* 0x00008a00fff67b82 */ /* 0x000eb00000000800 */
[----:B------:R-:W2:Y:S01]  /*fedd0*/  LDC.64 R238, c[0x0][0x228] ;  /* 0x00008a00ffee7b82 */ /* 0x000ea20000000a00 */
[----:B---3--:R-:W3:Y:S01]  /*fede0*/  LDL.LU R250, [R1+0x1ec0] ;  /* 0x001ec00001fa7983 */ /* 0x008ee20000300800 */
[----:B------:R-:W-:-:S03]  /*fedf0*/  IMAD.WIDE R242, R14, 0x4, R8 ;  /* 0x000000040ef27825 */ /* 0x000fc600078e0208 */
[----:B------:R1:W-:Y:S01]  /*fee00*/  @P5 STG.E desc[UR60][R244.64], R248 ;  /* 0x000000f8f4005986 */ /* 0x0003e2000c10193c */
[----:B------:R-:W-:Y:S02]  /*fee10*/  ISETP.GE.AND P5, PT, R16, R235, PT ;  /* 0x000000eb1000720c */ /* 0x000fe40003fa6270 */
[----:B------:R-:W-:Y:S01]  /*fee20*/  IADD3 R14, R0, R237, RZ ;  /* 0x000000ed000e7210 */ /* 0x000fe20007ffe0ff */
[----:B------:R-:W3:Y:S01]  /*fee30*/  LDC R235, c[0x0][0x248] ;  /* 0x00009200ffeb7b82 */ /* 0x000ee20000000800 */
[----:B------:R1:W-:Y:S01]  /*fee40*/  @P3 STG.E desc[UR60][R242.64], R252 ;  /* 0x000000fcf2003986 */ /* 0x0003e2000c10193c */
[----:B------:R-:W-:Y:S02]  /*fee50*/  ISETP.LT.AND P3, PT, R17, R241, !P2 ;  /* 0x000000f11100720c */ /* 0x000fe40005761270 */
[----:B-1----:R-:W-:-:S04]  /*fee60*/  ISETP.LT.AND P2, PT, R15, R247, !P2 ;  /* 0x000000f70f00720c */ /* 0x002fc80005741270 */
[----:B------:R-:W1:Y:S01]  /*fee70*/  LDC R241, c[0x0][0x228] ;  /* 0x00008a00fff17b82 */ /* 0x000e620000000800 */
[----:B------:R-:W-:-:S07]  /*fee80*/  IMAD.WIDE R244, R0, 0x4, R2 ;  /* 0x0000000400f47825 */ /* 0x000fce00078e0202 */
[----:B------:R-:W1:Y:S01]  /*fee90*/  LDC R248, c[0x0][0x228] ;  /* 0x00008a00fff87b82 */ /* 0x000e620000000800 */
[----:B------:R-:W-:Y:S01]  /*feea0*/  IMAD.WIDE R242, R0, 0x4, R4 ;  /* 0x0000000400f27825 */ /* 0x000fe200078e0204 */
[----:B------:R-:W3:Y:S04]  /*feeb0*/  LDL.LU R252, [R1+0x6b0] ;  /* 0x0006b00001fc7983 */ /* 0x000ee80000300800 */
[----:B------:R-:W-:Y:S04]  /*feec0*/  @P6 STG.E desc[UR60][R244.64], R251 ;  /* 0x000000fbf4006986 */ /* 0x000fe8000c10193c */
[----:B----4-:R4:W-:Y:S04]  /*feed0*/  @P4 STG.E desc[UR60][R242.64], R249 ;  /* 0x000000f9f2004986 */ /* 0x0109e8000c10193c */
[----:B------:R-:W3:Y:S01]  /*feee0*/  LDL.LU R247, [R1+0xeb0] ;  /* 0x000eb00001f77983 */ /* 0x000ee20000300800 */
[----:B--2---:R-:W-:-:S03]  /*feef0*/  ISETP.LT.AND P4, PT, R13, R197, !P5 ;  /* 0x000000c50d00720c */ /* 0x004fc60006f81270 */
[----:B----4-:R-:W2:Y:S04]  /*fef00*/  LDL.LU R249, [R1+0xab0] ;  /* 0x000ab00001f97983 */ /* 0x010ea80000300800 */
[----:B------:R-:W4:Y:S04]  /*fef10*/  LDL.LU R197, [R1+0x12a0] ;  /* 0x0012a00001c57983 */ /* 0x000f280000300800 */
[----:B------:R-:W2:Y:S01]  /*fef20*/  LDL.LU R237, [R1+0x12b0] ;  /* 0x0012b00001ed7983 */ /* 0x000ea20000300800 */
[----:B------:R-:W-:-:S03]  /*fef30*/  IMAD.WIDE R244, R0, 0x4, R6 ;  /* 0x0000000400f47825 */ /* 0x000fc600078e0206 */
[----:B------:R-:W4:Y:S01]  /*fef40*/  LDL.LU R251, [R1+0x1aa4] ;  /* 0x001aa40001fb7983 */ /* 0x000f220000300800 */
[----:B------:R-:W-:Y:S01]  /*fef50*/  ISETP.LT.AND P6, PT, R11, R198, !P5 ;  /* 0x000000c60b00720c */ /* 0x000fe20006fc1270 */
[----:B------:R-:W-:Y:S01]  /*fef60*/  IMAD.WIDE R242, R0, 0x4, R8 ;  /* 0x0000000400f27825 */ /* 0x000fe200078e0208 */
[----:B------:R-:W1:Y:S01]  /*fef70*/  LDC.64 R198, c[0x0][0x228] ;  /* 0x00008a00ffc67b82 */ /* 0x000e620000000a00 */
[----:B---3--:R3:W-:Y:S04]  /*fef80*/  @P3 STG.E desc[UR60][R244.64], R250 ;  /* 0x000000faf4003986 */ /* 0x0087e8000c10193c */
[----:B---3--:R-:W3:Y:S01]  /*fef90*/  LDL.LU R250, [R1+0x16a4] ;  /* 0x0016a40001fa7983 */ /* 0x008ee20000300800 */
[----:B------:R-:W-:-:S03]  /*fefa0*/  IMAD.WIDE R244, R14, 0x4, R2 ;  /* 0x000000040ef47825 */ /* 0x000fc600078e0202 */
[----:B--2---:R2:W-:Y:S04]  /*fefb0*/  @P2 STG.E desc[UR60][R242.64], R237 ;  /* 0x000000edf2002986 */ /* 0x0045e8000c10193c */
[----:B----4-:R4:W-:Y:S01]  /*fefc0*/  @P6 STG.E desc[UR60][R244.64], R197 ;  /* 0x000000c5f4006986 */ /* 0x0109e2000c10193c */
[----:B--2---:R-:W-:-:S04]  /*fefd0*/  IMAD.WIDE R242, R14, 0x4, R4 ;  /* 0x000000040ef27825 */ /* 0x004fc800078e0204 */
[----:B------:R-:W-:Y:S01]  /*fefe0*/  VIADD R16, R10, 0x15a ;  /* 0x0000015a0a107836 */ /* 0x000fe20000000000 */
[----:B----4-:R-:W2:Y:S08]  /*feff0*/  LDC R197, c[0x0][0x228] ;  /* 0x00008a00ffc57b82 */ /* 0x010eb00000000800 */
[----:B------:R-:W4:Y:S01]  /*ff000*/  LDC R237, c[0x0][0x248] ;  /* 0x00009200ffed7b82 */ /* 0x000f220000000800 */
[----:B------:R1:W-:Y:S04]  /*ff010*/  @P4 STG.E desc[UR60][R242.64], R252 ;  /* 0x000000fcf2004986 */ /* 0x0003e8000c10193c */
[----:B-1----:R-:W2:Y:S01]  /*ff020*/  LDL.LU R252, [R1+0x1ec4] ;  /* 0x001ec40001fc7983 */ /* 0x002ea20000300800 */
[----:B------:R-:W-:-:S02]  /*ff030*/  ISETP.LT.AND P2, PT, R17, R246, !P5 ;  /* 0x000000f61100720c */ /* 0x000fc40006f41270 */
[----:B------:R-:W-:Y:S02]  /*ff040*/  ISETP.LT.AND P5, PT, R15, R241, !P5 ;  /* 0x000000f10f00720c */ /* 0x000fe40006fa1270 */
[----:B------:R-:W-:Y:S01]  /*ff050*/  ISETP.GE.AND P3, PT, R16, R239, PT ;  /* 0x000000ef1000720c */ /* 0x000fe20003f66270 */
[C---:B------:R-:W-:Y:S01]  /*ff060*/  IMAD.WIDE R244, R14.reuse, 0x4, R6 ;  /* 0x000000040ef47825 */ /* 0x040fe200078e0206 */
[----:B------:R-:W-:-:S03]  /*ff070*/  IADD3 R0, R14, R235, RZ ;  /* 0x000000eb0e007210 */ /* 0x000fc60007ffe0ff */
[----:B------:R-:W-:Y:S01]  /*ff080*/  IMAD.WIDE R242, R14, 0x4, R8 ;  /* 0x000000040ef27825 */ /* 0x000fe200078e0208 */
[----:B------:R-:W-:Y:S02]  /*ff090*/  ISETP.LT.AND P6, PT, R11, R240, !P3 ;  /* 0x000000f00b00720c */ /* 0x000fe40005fc1270 */
[----:B------:R-:W-:Y:S01]  /*ff0a0*/  ISETP.LT.AND P4, PT, R13, R233, !P3 ;  /* 0x000000e90d00720c */ /* 0x000fe20005f81270 */
[----:B------:R-:W-:Y:S01]  /*ff0b0*/  VIADD R16, R10, 0x15b ;  /* 0x0000015b0a107836 */ /* 0x000fe20000000000 */
[----:B------:R-:W1:Y:S08]  /*ff0c0*/  LDC R246, c[0x0][0x228] ;  /* 0x00008a00fff67b82 */ /* 0x000e700000000800 */
[----:B------:R-:W1:Y:S01]  /*ff0d0*/  LDC R239, c[0x0][0x228] ;  /* 0x00008a00ffef7b82 */ /* 0x000e620000000800 */
[----:B------:R4:W-:Y:S04]  /*ff0e0*/  @P2 STG.E desc[UR60][R244.64], R247 ;  /* 0x000000f7f4002986 */ /* 0x0009e8000c10193c */
[----:B------:R4:W-:Y:S01]  /*ff0f0*/  @P5 STG.E desc[UR60][R242.64], R249 ;  /* 0x000000f9f2005986 */ /* 0x0009e2000c10193c */
[----:B------:R-:W-:-:S02]  /*ff100*/  ISETP.GE.AND P2, PT, R16, R199, PT ;  /* 0x000000c71000720c */ /* 0x000fc40003f46270 */
[----:B------:R-:W-:Y:S02]  /*ff110*/  ISETP.LT.AND P5, PT, R17, R248, !P3 ;  /* 0x000000f81100720c */ /* 0x000fe40005fa1270 */
[C---:B----4-:R-:W-:Y:S01]  /*ff120*/  IADD3 R14, R0.reuse, R237, RZ ;  /* 0x000000ed000e7210 */ /* 0x050fe20007ffe0ff */
[----:B------:R-:W4:Y:S08]  /*ff130*/  LDC.64 R240, c[0x0][0x228] ;  /* 0x00008a00fff07b82 */ /* 0x000f300000000a00 */
[----:B------:R-:W4:Y:S08]  /*ff140*/  LDC R247, c[0x0][0x228] ;  /* 0x00008a00fff77b82 */ /* 0x000f300000000800 */
[----:B------:R-:W4:Y:S08]  /*ff150*/  LDC R199, c[0x0][0x228] ;  /* 0x00008a00ffc77b82 */ /* 0x000f300000000800 */
[----:B------:R-:W4:Y:S01]  /*ff160*/  LDC R235, c[0x0][0x248] ;  /* 0x00009200ffeb7b82 */ /* 0x000f220000000800 */
[----:B------:R-:W-:-:S04]  /*ff170*/  IMAD.WIDE R244, R0, 0x4, R2 ;  /* 0x0000000400f47825 */ /* 0x000fc800078e0202 */
[C---:B------:R-:W-:Y:S01]  /*ff180*/  IMAD.WIDE R242, R0.reuse, 0x4, R4 ;  /* 0x0000000400f27825 */ /* 0x040fe200078e0204 */
[----:B------:R-:W4:Y:S04]  /*ff190*/  LDL.LU R249, [R1+0x6b4] ;  /* 0x0006b40001f97983 */ /* 0x000f280000300800 */
[----:B------:R1:W-:Y:S04]  /*ff1a0*/  @P6 STG.E desc[UR60][R244.64], R251 ;  /* 0x000000fbf4006986 */ /* 0x0003e8000c10193c */
[----:B------:R-:W4:Y:S01]  /*ff1b0*/  LDL.LU R248, [R1+0xeb4] ;  /* 0x000eb40001f87983 */ /* 0x000f220000300800 */
[----:B-1----:R-:W-:-:S03]  /*ff1c0*/  IMAD.WIDE R244, R0, 0x4, R6 ;  /* 0x0000000400f47825 */ /* 0x002fc600078e0206 */
[----:B---3--:R1:W-:Y:S01]  /*ff1d0*/  @P4 STG.E desc[UR60][R242.64], R250 ;  /* 0x000000faf2004986 */ /* 0x0083e2000c10193c */
[----:B--2---:R-:W-:-:S03]  /*ff1e0*/  ISETP.LT.AND P4, PT, R13, R197, !P2 ;  /* 0x000000c50d00720c */ /* 0x004fc60005781270 */
[----:B-1----:R-:W2:Y:S04]  /*ff1f0*/  LDL.LU R250, [R1+0xab4] ;  /* 0x000ab40001fa7983 */ /* 0x002ea80000300800 */
[----:B------:R-:W3:Y:S04]  /*ff200*/  LDL.LU R197, [R1+0x12a4] ;  /* 0x0012a40001c57983 */ /* 0x000ee80000300800 */
[----:B------:R-:W2:Y:S04]  /*ff210*/  LDL.LU R237, [R1+0x12b4] ;  /* 0x0012b40001ed7983 */ /* 0x000ea80000300800 */
[----:B------:R-:W3:Y:S04]  /*ff220*/  LDL.LU R251, [R1+0x1aa8] ;  /* 0x001aa80001fb7983 */ /* 0x000ee80000300800 */
[----:B------:R1:W-:Y:S04]  /*ff230*/  @P5 STG.E desc[UR60][R244.64], R252 ;  /* 0x000000fcf4005986 */ /* 0x0003e8000c10193c */
[----:B-1----:R-:W3:Y:S01]  /*ff240*/  LDL.LU R252, [R1+0x16a8] ;  /* 0x0016a80001fc7983 */ /* 0x002ee20000300800 */
[----:B------:R-:W-:-:S02]  /*ff250*/  ISETP.LT.AND P3, PT, R15, R246, !P3 ;  /* 0x000000f60f00720c */ /* 0x000fc40005f61270 */
[----:B------:R-:W-:Y:S01]  /*ff260*/  ISETP.LT.AND P6, PT, R11, R232, !P2 ;  /* 0x000000e80b00720c */ /* 0x000fe200057c1270 */
[----:B------:R-:W-:-:S04]  /*ff270*/  IMAD.WIDE R242, R0, 0x4, R8 ;  /* 0x0000000400f27825 */ /* 0x000fc800078e0208 */
[----:B------:R-:W-:Y:S01]  /*ff280*/  IMAD.WIDE R244, R14, 0x4, R2 ;  /* 0x000000040ef47825 */ /* 0x000fe200078e0202 */
[----:B------:R-:W1:Y:S03]  /*ff290*/  LDC.64 R232, c[0x0][0x228] ;  /* 0x00008a00ffe87b82 */ /* 0x000e660000000a00 */
[----:B------:R-:W-:-:S05]  /*ff2a0*/  VIADD R16, R10, 0x15c ;  /* 0x0000015c0a107836 */ /* 0x000fca0000000000 */
[----:B------:R-:W1:Y:S01]  /*ff2b0*/  LDC R246, c[0x0][0x228] ;  /* 0x00008a00fff67b82 */ /* 0x000e620000000800 */
[----:B----4-:R-:W-:Y:S02]  /*ff2c0*/  ISETP.GE.AND P5, PT, R16, R241, PT ;  /* 0x000000f11000720c */ /* 0x010fe40003fa6270 */
[----:B------:R-:W-:Y:S01]  /*ff2d0*/  IADD3 R0, R14, R235, RZ ;  /* 0x000000eb0e007210 */ /* 0x000fe20007ffe0ff */
[----:B------:R-:W-:-:S04]  /*ff2e0*/  VIADD R16, R10, 0x15d ;  /* 0x0000015d0a107836 */ /* 0x000fc80000000000 */
[----:B------:R-:W4:Y:S01]  /*ff2f0*/  LDC R241, c[0x0][0x228] ;  /* 0x00008a00fff17b82 */ /* 0x000f220000000800 */
[----:B--2---:R2:W-:Y:S01]  /*ff300*/  @P3 STG.E desc[UR60][R242.64], R237 ;  /* 0x000000edf2003986 */ /* 0x0045e2000c10193c */
[----:B------:R-:W-:-:S03]  /*ff310*/  ISETP.LT.AND P3, PT, R17, R247, !P2 ;  /* 0x000000f71100720c */ /* 0x000fc60005761270 */
[----:B---3--:R3:W-:Y:S01]  /*ff320*/  @P6 STG.E desc[UR60][R244.64], R197 ;  /* 0x000000c5f4006986 */ /* 0x0087e2000c10193c */
[----:B------:R-:W-:Y:S02]  /*ff330*/  ISETP.LT.AND P2, PT, R15, R239, !P2 ;  /* 0x000000ef0f00720c */ /* 0x000fe40005741270 */
[----:B------:R-:W4:Y:S08]  /*ff340*/  LDC R247, c[0x0][0x228] ;  /* 0x00008a00fff77b82 */ /* 0x000f300000000800 */
[----:B------:R-:W4:Y:S01]  /*ff350*/  LDC R239, c[0x0][0x248] ;  /* 0x00009200ffef7b82 */ /* 0x000f220000000800 */
[----:B--2---:R-:W-:-:S07]  /*ff360*/  IMAD.WIDE R242, R14, 0x4, R4 ;  /* 0x000000040ef27825 */ /* 0x004fce00078e0204 */
[----:B---3--:R-:W2:Y:S01]  /*ff370*/  LDC R197, c[0x0][0x228] ;  /* 0x00008a00ffc57b82 */ /* 0x008ea20000000800 */
[----:B------:R3:W-:Y:S01]  /*ff380*/  @P4 STG.E desc[UR60][R242.64], R249 ;  /* 0x000000f9f2004986 */ /* 0x0007e2000c10193c */
[----:B------:R-:W-:Y:S02]  /*ff390*/  ISETP.LT.AND P6, PT, R11, R236, !P5 ;  /* 0x000000ec0b00720c */ /* 0x000fe40006fc1270 */
[----:B------:R-:W-:Y:S01]  /*ff3a0*/  ISETP.LT.AND P4, PT, R13, R199, !P5 ;  /* 0x000000c70d00720c */ /* 0x000fe20006f81270 */
[----:B------:R-:W-:-:S03]  /*ff3b0*/  IMAD.WIDE R244, R14, 0x4, R6 ;  /* 0x000000040ef47825 */ /* 0x000fc600078e0206 */
[----:B------:R-:W2:Y:S08]  /*ff3c0*/  LDC.64 R236, c[0x0][0x228] ;  /* 0x00008a00ffec7b82 */ /* 0x000eb00000000a00 */
[----:B------:R-:W2:Y:S01]  /*ff3d0*/  LDC R199, c[0x0][0x228] ;  /* 0x00008a00ffc77b82 */ /* 0x000ea20000000800 */
[----:B---3--:R-:W3:Y:S01]  /*ff3e0*/  LDL.LU R249, [R1+0x1ec8] ;  /* 0x001ec80001f97983 */ /* 0x008ee20000300800 */
[----:B------:R-:W-:-:S03]  /*ff3f0*/  IMAD.WIDE R242, R14, 0x4, R8 ;  /* 0x000000040ef27825 */ /* 0x000fc600078e0208 */
[----:B------:R4:W-:Y:S01]  /*ff400*/  @P3 STG.E desc[UR60][R244.64], R248 ;  /* 0x000000f8f4003986 */ /* 0x0009e2000c10193c */
[----:B-1----:R-:W-:Y:S02]  /*ff410*/  ISETP.GE.AND P3, PT, R16, R233, PT ;  /* 0x000000e91000720c */ /* 0x002fe40003f66270 */
[C---:B----4-:R-:W-:Y:S01]  /*ff420*/  IADD3 R14, R0.reuse, R239, RZ ;  /* 0x000000ef000e7210 */ /* 0x050fe20007ffe0ff */
[----:B------:R-:W1:Y:S01]  /*ff430*/  LDC R233, c[0x0][0x248] ;  /* 0x00009200ffe97b82 */ /* 0x000e620000000800 */
[----:B------:R4:W-:Y:S01]  /*ff440*/  @P2 STG.E desc[UR60][R242.64], R250 ;  /* 0x000000faf2002986 */ /* 0x0009e2000c10193c */
[----:B------:R-:W-:-:S04]  /*ff450*/  IMAD.WIDE R244, R0, 0x4, R2 ;  /* 0x0000000400f47825 */ /* 0x000fc800078e0202 */
[----:B----4-:R-:W-:Y:S01]  /*ff460*/  IMAD.WIDE R242, R0, 0x4, R4 ;  /* 0x0000000400f27825 */ /* 0x010fe200078e0204 */
        /* <DEDUP_REMOVED lines=8> */
[----:B------:R-:W-:Y:S01]  /*ff4f0*/  ISETP.LT.AND P2, PT, R17, R246, !P5 ;  /* 0x000000f61100720c */ /* 0x000fe20006f41270 */
[----:B------:R-:W-:-:S02]  /*ff500*/  IMAD.WIDE R244, R0, 0x4, R6 ;  /* 0x0000000400f47825 */ /* 0x000fc400078e0206 */
[----:B------:R-:W4:Y:S01]  /*ff510*/  LDL.LU R251, [R1+0x1aac] ;  /* 0x001aac0001fb7983 */ /* 0x000f220000300800 */
[----:B------:R-:W-:Y:S02]  /*ff520*/  ISETP.LT.AND P5, PT, R15, R241, !P5 ;  /* 0x000000f10f00720c */ /* 0x000fe40006fa1270 */
[----:B------:R-:W-:Y:S01]  /*ff530*/  ISETP.LT.AND P6, PT, R11, R234, !P3 ;  /* 0x000000ea0b00720c */ /* 0x000fe20005fc1270 */
[----:B------:R-:W-:Y:S01]  /*ff540*/  IMAD.WIDE R242, R0, 0x4, R8 ;  /* 0x0000000400f27825 */ /* 0x000fe200078e0208 */
[----:B------:R-:W1:Y:S03]  /*ff550*/  LDC R246, c[0x0][0x228] ;  /* 0x00008a00fff67b82 */ /* 0x000e660000000800 */
[----:B------:R-:W-:-:S05]  /*ff560*/  VIADD R16, R10, 0x15e ;  /* 0x0000015e0a107836 */ /* 0x000fca0000000000 */
[----:B------:R-:W1:Y:S08]  /*ff570*/  LDC.64 R234, c[0x0][0x228] ;  /* 0x00008a00ffea7b82 */ /* 0x000e700000000a00 */
[----:B------:R-:W1:Y:S01]  /*ff580*/  LDC R241, c[0x0][0x228] ;  /* 0x00008a00fff17b82 */ /* 0x000e620000000800 */
[----:B---3--:R3:W-:Y:S04]  /*ff590*/  @P2 STG.E desc[UR60][R244.64], R249 ;  /* 0x000000f9f4002986 */ /* 0x0087e8000c10193c */
[----:B---3--:R-:W3:Y:S01]  /*ff5a0*/  LDL.LU R249, [R1+0x16ac] ;  /* 0x0016ac0001f97983 */ /* 0x008ee20000300800 */
[----:B------:R-:W-:-:S03]  /*ff5b0*/  IMAD.WIDE R244, R14, 0x4, R2 ;  /* 0x000000040ef47825 */ /* 0x000fc600078e0202 */
[----:B--2---:R2:W-:Y:S04]  /*ff5c0*/  @P5 STG.E desc[UR60][R242.64], R239 ;  /* 0x000000eff2005986 */ /* 0x0045e8000c10193c */
[----:B----4-:R4:W-:Y:S01]  /*ff5d0*/  @P6 STG.E desc[UR60][R244.64], R197 ;  /* 0x000000c5f4006986 */ /* 0x0109e2000c10193c */
[----:B--2---:R-:W-:Y:S01]  /*ff5e0*/  IMAD.WIDE R242, R14, 0x4, R4 ;  /* 0x000000040ef27825 */ /* 0x004fe200078e0204 */
[----:B------:R-:W-:Y:S02]  /*ff5f0*/  ISETP.LT.AND P5, PT, R17, R247, !P3 ;  /* 0x000000f71100720c */ /* 0x000fe40005fa1270 */
[----:B------:R-:W-:Y:S01]  /*ff600*/  ISETP.GE.AND P2, PT, R16, R237, PT ;  /* 0x000000ed1000720c */ /* 0x000fe20003f46270 */
[----:B------:R-:W2:Y:S08]  /*ff610*/  LDC R247, c[0x0][0x228] ;  /* 0x00008a00fff77b82 */ /* 0x000eb00000000800 */
[----:B----4-:R-:W4:Y:S01]  /*ff620*/  LDC R197, c[0x0][0x228] ;  /* 0x00008a00ffc57b82 */ /* 0x010f220000000800 */
[----:B------:R1:W-:Y:S07]  /*ff630*/  @P4 STG.E desc[UR60][R242.64], R250 ;  /* 0x000000faf2004986 */ /* 0x0003ee000c10193c */
[----:B------:R-:W4:Y:S01]  /*ff640*/  LDC R237, c[0x0][0x248] ;  /* 0x00009200ffed7b82 */ /* 0x000f220000000800 */
[----:B-1----:R-:W3:Y:S01]  /*ff650*/  LDL.LU R250, [R1+0x1ecc] ;  /* 0x001ecc0001fa7983 */ /* 0x002ee20000300800 */
        /* <DEDUP_REMOVED lines=16> */
[C---:B----4-:R-:W-:Y:S01]  /*ff760*/  IADD3 R14, R0.reuse, R237, RZ ;  /* 0x000000ed000e7210 */ /* 0x050fe20007ffe0ff */
[----:B------:R-:W2:Y:S08]  /*ff770*/  LDC R241, c[0x0][0x228] ;  /* 0x00008a00fff17b82 */ /* 0x000eb00000000800 */
[----:B------:R-:W4:Y:S01]  /*ff780*/  LDC R235, c[0x0][0x248] ;  /* 0x00009200ffeb7b82 */ /* 0x000f220000000800 */
[C---:B------:R-:W-:Y:S01]  /*ff790*/  IMAD.WIDE R242, R0.reuse, 0x4, R4 ;  /* 0x0000000400f27825 */ /* 0x040fe200078e0204 */
[----:B------:R-:W2:Y:S04]  /*ff7a0*/  LDL.LU R252, [R1+0x6bc] ;  /* 0x0006bc0001fc7983 */ /* 0x000ea80000300800 */
[----:B------:R1:W-:Y:S04]  /*ff7b0*/  @P6 STG.E desc[UR60][R244.64], R251 ;  /* 0x000000fbf4006986 */ /* 0x0003e8000c10193c */
[----:B------:R-:W2:Y:S01]  /*ff7c0*/  LDL.LU R247, [R1+0xebc] ;  /* 0x000ebc0001f77983 */ /* 0x000ea20000300800 */
[----:B------:R-:W2:Y:S01]  /*ff7d0*/  LDC R248, c[0x0][0x228] ;  /* 0x00008a00fff87b82 */ /* 0x000ea20000000800 */
[----:B-1----:R-:W-:-:S02]  /*ff7e0*/  IMAD.WIDE R244, R0, 0x4, R6 ;  /* 0x0000000400f47825 */ /* 0x002fc400078e0206 */
[----:B---3--:R1:W-:Y:S01]  /*ff7f0*/  @P4 STG.E desc[UR60][R242.64], R249 ;  /* 0x000000f9f2004986 */ /* 0x0083e2000c10193c */
[----:B------:R-:W-:-:S03]  /*ff800*/  ISETP.LT.AND P4, PT, R13, R197, !P5 ;  /* 0x000000c50d00720c */ /* 0x000fc60006f81270 */
[----:B-1----:R-:W3:Y:S04]  /*ff810*/  LDL.LU R249, [R1+0xabc] ;  /* 0x000abc0001f97983 */ /* 0x002ee80000300800 */
[----:B------:R-:W2:Y:S04]  /*ff820*/  LDL.LU R197, [R1+0x12ac] ;  /* 0x0012ac0001c57983 */ /* 0x000ea80000300800 */
[----:B------:R-:W3:Y:S04]  /*ff830*/  LDL.LU R237, [R1+0x12bc] ;  /* 0x0012bc0001ed7983 */ /* 0x000ee80000300800 */
        /* <DEDUP_REMOVED lines=9> */
[----:B----4-:R-:W-:Y:S01]  /*ff8d0*/  IADD3 R0, R14, R235, RZ ;  /* 0x000000eb0e007210 */ /* 0x010fe20007ffe0ff */
[----:B------:R-:W-:Y:S01]  /*ff8e0*/  VIADD R16, R10, 0x161 ;  /* 0x000001610a107836 */ /* 0x000fe20000000000 */
[----:B------:R-:W4:Y:S08]  /*ff8f0*/  LDC R239, c[0x0][0x228] ;  /* 0x00008a00ffef7b82 */ /* 0x000f300000000800 */
[----:B------:R-:W4:Y:S01]  /*ff900*/  LDC R235, c[0x0][0x248] ;  /* 0x00009200ffeb7b82 */ /* 0x000f220000000800 */
[----:B---3--:R3:W-:Y:S04]  /*ff910*/  @P2 STG.E desc[UR60][R242.64], R237 ;  /* 0x000000edf2002986 */ /* 0x0087e8000c10193c */
[----:B--2---:R2:W-:Y:S01]  /*ff920*/  @P6 STG.E desc[UR60][R244.64], R197 ;  /* 0x000000c5f4006986 */ /* 0x0045e2000c10193c */
[----:B------:R-:W-:-:S02]  /*ff930*/  ISETP.LT.AND P2, PT, R17, R246, !P5 ;  /* 0x000000f61100720c */ /* 0x000fc40006f41270 */
[----:B------:R-:W-:Y:S01]  /*ff940*/  ISETP.LT.AND P5, PT, R15, R241, !P5 ;  /* 0x000000f10f00720c */ /* 0x000fe20006fa1270 */
[C---:B---3--:R-:W-:Y:S01]  /*ff950*/  IMAD.WIDE R242, R14.reuse, 0x4, R4 ;  /* 0x000000040ef27825 */ /* 0x048fe200078e0204 */
[----:B--2---:R-:W2:Y:S08]  /*ff960*/  LDC R197, c[0x0][0x228] ;  /* 0x00008a00ffc57b82 */ /* 0x004eb00000000800 */
[----:B------:R-:W3:Y:S01]  /*ff970*/  LDC R237, c[0x0][0x248] ;  /* 0x00009200ffed7b82 */ /* 0x000ee20000000800 */
[----:B------:R-:W-:Y:S01]  /*ff980*/  ISETP.LT.AND P6, PT, R11, R240, !P3 ;  /* 0x000000f00b00720c */ /* 0x000fe20005fc1270 */
[----:B------:R-:W-:Y:S01]  /*ff990*/  IMAD.WIDE R244, R14, 0x4, R6 ;  /* 0x000000040ef47825 */ /* 0x000fe200078e0206 */
[----:B------:R1:W-:Y:S01]  /*ff9a0*/  @P4 STG.E desc[UR60][R242.64], R252 ;  /* 0x000000fcf2004986 */ /* 0x0003e2000c10193c */
[----:B------:R-:W-:-:S04]  /*ff9b0*/  ISETP.LT.AND P4, PT, R13, R233, !P3 ;  /* 0x000000e90d00720c */ /* 0x000fc80005f81270 */
[----:B------:R-:W4:Y:S08]  /*ff9c0*/  LDC R246, c[0x0][0x228] ;  /* 0x00008a00fff67b82 */ /* 0x000f300000000800 */
[----:B------:R-:W4:Y:S01]  /*ff9d0*/  LDC.64 R240, c[0x0][0x228] ;  /* 0x00008a00fff07b82 */ /* 0x000f220000000a00 */
[----:B-1----:R-:W4:Y:S01]  /*ff9e0*/  LDL.LU R252, [R1+0x1ee0] ;  /* 0x001ee00001fc7983 */ /* 0x002f220000300800 */
[----:B------:R-:W-:-:S03]  /*ff9f0*/  IMAD.WIDE R242, R14, 0x4, R8 ;  /* 0x000000040ef27825 */ /* 0x000fc600078e0208 */
[----:B------:R1:W-:Y:S01]  /*ffa00*/  @P2 STG.E desc[UR60][R244.64], R247 ;  /* 0x000000f7f4002986 */ /* 0x0003e2000c10193c */
[----:B------:R-:W-:Y:S02]  /*ffa10*/  ISETP.GE.AND P2, PT, R16, R199, PT ;  /* 0x000000c71000720c */ /* 0x000fe40003f46270 */
[----:B------:R-:W4:Y:S01]  /*ffa20*/  LDC R199, c[0x0][0x228] ;  /* 0x00008a00ffc77b82 */ /* 0x000f220000000800 */
[----:B------:R3:W-:Y:S01]  /*ffa30*/  @P5 STG.E desc[UR60][R242.64], R249 ;  /* 0x000000f9f2005986 */ /* 0x0007e2000c10193c */
[----:B------:R-:W-:Y:S01]  /*ffa40*/  ISETP.LT.AND P5, PT, R17, R248, !P3 ;  /* 0x000000f81100720c */ /* 0x000fe20005fa1270 */
[C---:B-1----:R-:W-:Y:S01]  /*ffa50*/  IMAD.WIDE R244, R0.reuse, 0x4, R2 ;  /* 0x0000000400f47825 */ /* 0x042fe200078e0202 */
[----:B---3--:R-:W-:-:S04]  /*ffa60*/  IADD3 R14, R0, R237, RZ ;  /* 0x000000ed000e7210 */ /* 0x008fc80007ffe0ff */
[----:B------:R-:W1:Y:S01]  /*ffa70*/  LDC R247, c[0x0][0x228] ;  /* 0x00008a00fff77b82 */ /* 0x000e620000000800 */
[----:B------:R-:W-:Y:S01]  /*ffa80*/  IMAD.WIDE R242, R0, 0x4, R4 ;  /* 0x0000000400f27825 */ /* 0x000fe200078e0204 */
[----:B------:R-:W3:Y:S04]  /*ffa90*/  LDL.LU R249, [R1+0x6c0] ;  /* 0x0006c00001f97983 */ /* 0x000ee80000300800 */
[----:B------:R-:W-:Y:S04]  /*ffaa0*/  @P6 STG.E desc[UR60][R244.64], R251 ;  /* 0x000000fbf4006986 */ /* 0x000fe8000c10193c */
[----:B------:R2:W-:Y:S04]  /*ffab0*/  @P4 STG.E desc[UR60][R242.64], R250 ;  /* 0x000000faf2004986 */ /* 0x0005e8000c10193c */
[----:B------:R-:W3:Y:S01]  /*ffac0*/  LDL.LU R248, [R1+0xec0] ;  /* 0x000ec00001f87983 */ /* 0x000ee20000300800 */
[----:B--2---:R-:W-:-:S03]  /*ffad0*/  ISETP.LT.AND P4, PT, R13, R197, !P2 ;  /* 0x000000c50d00720c */ /* 0x004fc60005781270 */
[----:B------:R-:W2:Y:S04]  /*ffae0*/  LDL.LU R250, [R1+0xac0] ;  /* 0x000ac00001fa7983 */ /* 0x000ea80000300800 */
[----:B------:R-:W3:Y:S04]  /*ffaf0*/  LDL.LU R197, [R1+0x12c0] ;  /* 0x0012c00001c57983 */ /* 0x000ee80000300800 */
[----:B------:R-:W2:Y:S01]  /*ffb00*/  LDL.LU R237, [R1+0x16b0] ;  /* 0x0016b00001ed7983 */ /* 0x000ea20000300800 */
[----:B------:R-:W-:-:S03]  /*ffb10*/  IMAD.WIDE R244, R0, 0x4, R6 ;  /* 0x0000000400f47825 */ /* 0x000fc600078e0206 */
[----:B------:R-:W3:Y:S01]  /*ffb20*/  LDL.LU R251, [R1+0x1ed4] ;  /* 0x001ed40001fb7983 */ /* 0x000ee20000300800 */
[----:B----4-:R-:W-:Y:S02]  /*ffb30*/  ISETP.LT.AND P3, PT, R15, R246, !P3 ;  /* 0x000000f60f00720c */ /* 0x010fe40005f61270 */
[----:B------:R-:W-:Y:S01]  /*ffb40*/  ISETP.LT.AND P6, PT, R11, R232, !P2 ;  /* 0x000000e80b00720c */ /* 0x000fe200057c1270 */
[----:B------:R-:W-:Y:S01]  /*ffb50*/  IMAD.WIDE R242, R0, 0x4, R8 ;  /* 0x0000000400f27825 */ /* 0x000fe200078e0208 */
[----:B------:R-:W4:Y:S01]  /*ffb60*/  LDC.64 R232, c[0x0][0x228] ;  /* 0x00008a00ffe87b82 */ /* 0x000f220000000a00 */
[----:B------:R1:W-:Y:S02]  /*ffb70*/  @P5 STG.E desc[UR60][R244.64], R252 ;  /* 0x000000fcf4005986 */ /* 0x0003e4000c10193c */
[----:B------:R-:W-:-:S05]  /*ffb80*/  VIADD R16, R10, 0x162 ;  /* 0x000001620a107836 */ /* 0x000fca0000000000 */
[----:B------:R-:W4:Y:S01]  /*ffb90*/  LDC R246, c[0x0][0x228] ;  /* 0x00008a00fff67b82 */ /* 0x000f220000000800 */
[----:B-1----:R-:W4:Y:S01]  /*ffba0*/  LDL.LU R252, [R1+0x1ab4] ;  /* 0x001ab40001fc7983 */ /* 0x002f220000300800 */
[----:B------:R-:W-:-:S03]  /*ffbb0*/  IMAD.WIDE R244, R14, 0x4, R2 ;  /* 0x000000040ef47825 */ /* 0x000fc600078e0202 */
[----:B--2---:R1:W-:Y:S04]  /*ffbc0*/  @P3 STG.E desc[UR60][R242.64], R237 ;  /* 0x000000edf2003986 */ /* 0x0043e8000c10193c */
[----:B---3--:R2:W-:Y:S01]  /*ffbd0*/  @P6 STG.E desc[UR60][R244.64], R197 ;  /* 0x000000c5f4006986 */ /* 0x0085e2000c10193c */
[----:B-1----:R-:W-:Y:S01]  /*ffbe0*/  IMAD.WIDE R242, R14, 0x4, R4 ;  /* 0x000000040ef27825 */ /* 0x002fe200078e0204 */
[----:B------:R-:W-:Y:S01]  /*ffbf0*/  ISETP.LT.AND P3, PT, R17, R247, !P2 ;  /* 0x000000f71100720c */ /* 0x000fe20005761270 */
[----:B--2---:R-:W1:Y:S03]  /*ffc00*/  LDC R197, c[0x0][0x228] ;  /* 0x00008a00ffc57b82 */ /* 0x004e660000000800 */
[----:B------:R2:W-:Y:S01]  /*ffc10*/  @P4 STG.E desc[UR60][R242.64], R249 ;  /* 0x000000f9f2004986 */ /* 0x0005e2000c10193c */
[----:B------:R-:W-:Y:S01]  /*ffc20*/  ISETP.GE.AND P5, PT, R16, R241, PT ;  /* 0x000000f11000720c */ /* 0x000fe20003fa6270 */
[C---:B------:R-:W-:Y:S01]  /*ffc30*/  IMAD.WIDE R244, R14.reuse, 0x4, R6 ;  /* 0x000000040ef47825 */ /* 0x040fe200078e0206 */
[----:B------:R-:W-:-:S02]  /*ffc40*/  IADD3 R0, R14, R235, RZ ;  /* 0x000000eb0e007210 */ /* 0x000fc40007ffe0ff */
[----:B------:R-:W3:Y:S01]  /*ffc50*/  LDC R247, c[0x0][0x228] ;  /* 0x00008a00fff77b82 */ /* 0x000ee20000000800 */
[----:B--2---:R-:W2:Y:S01]  /*ffc60*/  LDL.LU R249, [R1+0x1ee4] ;  /* 0x001ee40001f97983 */ /* 0x004ea20000300800 */
[----:B------:R-:W-:Y:S01]  /*ffc70*/  ISETP.LT.AND P2, PT, R15, R239, !P2 ;  /* 0x000000ef0f00720c */ /* 0x000fe20005741270 */
[----:B------:R-:W-:-:S05]  /*ffc80*/  IMAD.WIDE R242, R14, 0x4, R8 ;  /* 0x000000040ef27825 */ /* 0x000fca00078e0208 */
[----:B------:R-:W1:Y:S01]  /*ffc90*/  LDC R239, c[0x0][0x248] ;  /* 0x00009200ffef7b82 */ /* 0x000e620000000800 */
[----:B------:R-:W-:Y:S02]  /*ffca0*/  ISETP.LT.AND P6, PT, R11, R236, !P5 ;  /* 0x000000ec0b00720c */ /* 0x000fe40006fc1270 */
[----:B------:R-:W-:Y:S01]  /*ffcb0*/  ISETP.LT.AND P4, PT, R13, R199, !P5 ;  /* 0x000000c70d00720c */ /* 0x000fe20006f81270 */
[----:B------:R-:W-:Y:S01]  /*ffcc0*/  VIADD R16, R10, 0x163 ;  /* 0x000001630a107836 */ /* 0x000fe20000000000 */
[----:B------:R4:W-:Y:S03]  /*ffcd0*/  @P3 STG.E desc[UR60][R244.64], R248 ;  /* 0x000000f8f4003986 */ /* 0x0009e6000c10193c */
[----:B------:R-:W3:Y:S08]  /*ffce0*/  LDC R241, c[0x0][0x228] ;  /* 0x00008a00fff17b82 */ /* 0x000ef00000000800 */
[----:B------:R-:W3:Y:S08]  /*ffcf0*/  LDC.64 R236, c[0x0][0x228] ;  /* 0x00008a00ffec7b82 */ /* 0x000ef00000000a00 */
[----:B------:R-:W3:Y:S01]  /*ffd00*/  LDC R199, c[0x0][0x228] ;  /* 0x00008a00ffc77b82 */ /* 0x000ee20000000800 */
[----:B----4-:R-:W-:-:S07]  /*ffd10*/  ISETP.GE.AND P3, PT, R16, R233, PT ;  /* 0x000000e91000720c */ /* 0x010fce0003f66270 */
[----:B------:R-:W4:Y:S01]  /*ffd20*/  LDC R233, c[0x0][0x248] ;  /* 0x00009200ffe97b82 */ /* 0x000f220000000800 */
[C---:B------:R-:W-:Y:S01]  /*ffd30*/  IMAD.WIDE R244, R0.reuse, 0x4, R2 ;  /* 0x0000000400f47825 */ /* 0x040fe200078e0202 */
[----:B------:R1:W-:Y:S04]  /*ffd40*/  @P2 STG.E desc[UR60][R242.64], R250 ;  /* 0x000000faf2002986 */ /* 0x0003e8000c10193c */
[----:B------:R1:W-:Y:S02]  /*ffd50*/  @P6 STG.E desc[UR60][R244.64], R251 ;  /* 0x000000fbf4006986 */ /* 0x0003e4000c10193c */
[C---:B-1----:R-:W-:Y:S02]  /*ffd60*/  IMAD.WIDE R242, R0.reuse, 0x4, R4 ;  /* 0x0000000400f27825 */ /* 0x042fe400078e0204 */
[----:B------:R-:W4:Y:S04]  /*ffd70*/  LDL.LU R250, [R1+0x6c4] ;  /* 0x0006c40001fa7983 */ /* 0x000f280000300800 */
[----:B------:R-:W4:Y:S01]  /*ffd80*/  LDL.LU R248, [R1+0xec4] ;  /* 0x000ec40001f87983 */ /* 0x000f220000300800 */
[----:B------:R-:W-:-:S02]  /*ffd90*/  IADD3 R14, R0, R239, RZ ;  /* 0x000000ef000e7210 */ /* 0x000fc40007ffe0ff */
[----:B------:R-:W-:Y:S01]  /*ffda0*/  ISETP.LT.AND P2, PT, R17, R246, !P5 ;  /* 0x000000f61100720c */ /* 0x000fe20006f41270 */
[----:B------:R-:W-:Y:S01]  /*ffdb0*/  IMAD.WIDE R244, R0, 0x4, R6 ;  /* 0x0000000400f47825 */ /* 0x000fe200078e0206 */
[----:B------:R-:W1:Y:S01]  /*ffdc0*/  LDC R246, c[0x0][0x228] ;  /* 0x00008a00fff67b82 */ /* 0x000e620000000800 */
[----:B------:R3:W-:Y:S01]  /*ffdd0*/  @P4 STG.E desc[UR60][R242.64], R252 ;  /* 0x000000fcf2004986 */ /* 0x0007e2000c10193c */
[----:B------:R-:W-:-:S03]  /*ffde0*/  ISETP.LT.AND P4, PT, R13, R197, !P3 ;  /* 0x000000c50d00720c */ /* 0x000fc60005f81270 */
[----:B---3--:R-:W3:Y:S04]  /*ffdf0*/  LDL.LU R252, [R1+0xac4] ;  /* 0x000ac40001fc7983 */ /* 0x008ee80000300800 */
[----:B------:R-:W3:Y:S04]  /*ffe00*/  LDL.LU R197, [R1+0x12c4] ;  /* 0x0012c40001c57983 */ /* 0x000ee80000300800 */
[----:B------:R-:W3:Y:S04]  /*ffe10*/  LDL.LU R239, [R1+0x16b4] ;  /* 0x0016b40001ef7983 */ /* 0x000ee80000300800 */
[----:B------:R-:W3:Y:S04]  /*ffe20*/  LDL.LU R251, [R1+0x1ed8] ;  /* 0x001ed80001fb7983 */ /* 0x000ee80000300800 */
[----:B--2---:R2:W-:Y:S04]  /*ffe30*/  @P2 STG.E desc[UR60][R244.64], R249 ;  /* 0x000000f9f4002986 */ /* 0x0045e8000c10193c */
[----:B--2---:R-:W2:Y:S01]  /*ffe40*/  LDL.LU R249, [R1+0x1ab8] ;  /* 0x001ab80001f97983 */ /* 0x004ea20000300800 */
        /* <DEDUP_REMOVED lines=9> */
[----:B----4-:R-:W-:Y:S01]  /*ffee0*/  IADD3 R0, R14, R233, RZ ;  /* 0x000000e90e007210 */ /* 0x010fe20007ffe0ff */
[----:B------:R-:W-:-:S06]  /*ffef0*/  VIADD R16, R10, 0x165 ;  /* 0x000001650a107836 */ /* 0x000fcc0000000000 */
[----:B------:R-:W4:Y:S01]  /*fff00*/  LDC R233, c[0x0][0x228] ;  /* 0x00008a00ffe97b82 */ /* 0x000f220000000800 */
[----:B---3--:R3:W-:Y:S01]  /*fff10*/  @P5 STG.E desc[UR60][R242.64], R239 ;  /* 0x000000eff2005986 */ /* 0x0087e2000c10193c */
[----:B------:R-:W-:-:S03]  /*fff20*/  ISETP.LT.AND P5, PT, R17, R247, !P3 ;  /* 0x000000f71100720c */ /* 0x000fc60005fa1270 */
[----:B------:R4:W-:Y:S03]  /*fff30*/  @P6 STG.E desc[UR60][R244.64], R197 ;  /* 0x000000c5f4006986 */ /* 0x0009e6000c10193c */
[----:B------:R-:W2:Y:S01]  /*fff40*/  LDC R247, c[0x0][0x228] ;  /* 0x00008a00fff77b82 */ /* 0x000ea20000000800 */
[----:B-1----:R-:W-:Y:S01]  /*fff50*/  ISETP.LT.AND P3, PT, R15, R246, !P3 ;  /* 0x000000f60f00720c */ /* 0x002fe20005f61270 */
[----:B---3--:R-:W-:-:S06]  /*fff60*/  IMAD.WIDE R242, R14, 0x4, R4 ;  /* 0x000000040ef27825 */ /* 0x008fcc00078e0204 */
[----:B----4-:R-:W1:Y:S01]  /*fff70*/  LDC R197, c[0x0][0x228] ;  /* 0x00008a00ffc57b82 */ /* 0x010e620000000800 */
[----:B------:R-:W-:Y:S01]  /*fff80*/  ISETP.LT.AND P6, PT, R11, R238, !P2 ;  /* 0x000000ee0b00720c */ /* 0x000fe200057c1270 */
[----:B------:R-:W-:Y:S01]  /*fff90*/  IMAD.WIDE R244, R14, 0x4, R6 ;  /* 0x000000040ef47825 */ /* 0x000fe200078e0206 */
[----:B------:R3:W-:Y:S01]  /*fffa0*/  @P4 STG.E desc[UR60][R242.64], R250 ;  /* 0x000000faf2004986 */ /* 0x0007e2000c10193c */
[----:B------:R-:W-:-:S04]  /*fffb0*/  ISETP.LT.AND P4, PT, R13, R199, !P2 ;  /* 0x000000c70d00720c */ /* 0x000fc80005781270 */
[----:B------:R-:W4:Y:S08]  /*fffc0*/  LDC R246, c[0x0][0x228] ;  /* 0x00008a00fff67b82 */ /* 0x000f300000000800 */
[----:B------:R-:W4:Y:S01]  /*fffd0*/  LDC.64 R238, c[0x0][0x228] ;  /* 0x00008a00ffee7b82 */ /* 0x000f220000000a00 */
[----:B---3--:R-:W3:Y:S01]  /*fffe0*/  LDL.LU R250, [R1+0x1ee8] ;  /* 0x001ee80001fa7983 */ /* 0x008ee20000300800 */
[----:B------:R-:W-:-:S03]  /*ffff0*/  IMAD.WIDE R242, R14, 0x4, R8 ;  /* 0x000000040ef27825 */ /* 0x000fc600078e0208 */
[----:B------:R2:W-:Y:S01]  /*100000*/  @P5 STG.E desc[UR60][R244.64], R248 ;  /* 0x000000f8f4005986 */ /* 0x0005e2000c10193c */
[----:B------:R-:W-:Y:S02]  /*100010*/  ISETP.GE.AND P5, PT, R16, R235, PT ;  /* 0x000000eb1000720c */ /* 0x000fe40003fa6270 */
[----:B------:R-:W-:Y:S01]  /*100020*/  IADD3 R14, R0, R237, RZ ;  /* 0x000000ed000e7210 */ /* 0x000fe20007ffe0ff */
[----:B------:R-:W4:Y:S01]  /*100030*/  LDC R235, c[0x0][0x248] ;  /* 0x00009200ffeb7b82 */ /* 0x000f220000000800 */
[----:B------:R1:W-:Y:S01]  /*100040*/  @P3 STG.E desc[UR60][R242.64], R252 ;  /* 0x000000fcf2003986 */ /* 0x0003e2000c10193c */
[----:B------:R-:W-:Y:S02]  /*100050*/  ISETP.LT.AND P3, PT, R17, R241, !P2 ;  /* 0x000000f11100720c */ /* 0x000fe40005761270 */
[----:B--2---:R-:W-:-:S04]  /*100060*/  ISETP.LT.AND P2, PT, R15, R247, !P2 ;  /* 0x000000f70f00720c */ /* 0x004fc80005741270 */
[----:B------:R-:W2:Y:S01]  /*100070*/  LDC R241, c[0x0][0x228] ;  /* 0x00008a00fff17b82 */ /* 0x000ea20000000800 */
[----:B------:R-:W-:-:S07]  /*100080*/  IMAD.WIDE R244, R0, 0x4, R2 ;  /* 0x0000000400f47825 */ /* 0x000fce00078e0202 */
[----:B------:R-:W2:Y:S01]  /*100090*/  LDC R248, c[0x0][0x228] ;  /* 0x00008a00fff87b82 */ /* 0x000ea20000000800 */
[----:B-1----:R-:W-:Y:S01]  /*1000a0*/  IMAD.WIDE R242, R0, 0x4, R4 ;  /* 0x0000000400f27825 */ /* 0x002fe200078e0204 */
[----:B------:R-:W4:Y:S04]  /*1000b0*/  LDL.LU R252, [R1+0x6c8] ;  /* 0x0006c80001fc7983 */ /* 0x000f280000300800 */
[----:B------:R-:W-:Y:S04]  /*1000c0*/  @P6 STG.E desc[UR60][R244.64], R251 ;  /* 0x000000fbf4006986 */ /* 0x000fe8000c10193c */
[----:B------:R1:W-:Y:S04]  /*1000d0*/  @P4 STG.E desc[UR60][R242.64], R249 ;  /* 0x000000f9f2004986 */ /* 0x0003e8000c10193c */
[----:B------:R-:W2:Y:S01]  /*1000e0*/  LDL.LU R247, [R1+0xec8] ;  /* 0x000ec80001f77983 */ /* 0x000ea20000300800 */
[----:B------:R-:W-:-:S03]  /*1000f0*/  ISETP.LT.AND P4, PT, R13, R197, !P5 ;  /* 0x000000c50d00720c */ /* 0x000fc60006f81270 */
[----:B-1----:R-:W2:Y:S04]  /*100100*/  LDL.LU R249, [R1+0xac8] ;  /* 0x000ac80001f97983 */ /* 0x002ea80000300800 */
        /* <DEDUP_REMOVED lines=390> */
[----:B------:R-:W1:Y:S01]  /*101970*/  LDC.64 R234, c[0x0][0x228] ;  /* 0x00008a00ffea7b82 */ /* 0x000e620000000a00 */
[----:B---3--:R3:W-:Y:S07]  /*101980*/  @P2 STG.E desc[UR60][R244.64], R249 ;  /* 0x000000f9f4002986 */ /* 0x0087ee000c10193c */
[----:B------:R-:W1:Y:S01]  /*101990*/  LDC R241, c[0x0][0x228] ;  /* 0x00008a00fff17b82 */ /* 0x000e620000000800 */
[----:B---3--:R-:W3:Y:S01]  /*1019a0*/  LDL.LU R249, [R1+0x1adc] ;  /* 0x001adc0001f97983 */ /* 0x008ee20000300800 */
[----:B------:R-:W-:-:S03]  /*1019b0*/  IMAD.WIDE R244, R14, 0x4, R2 ;  /* 0x000000040ef47825 */ /* 0x000fc600078e0202 */
[----:B--2---:R2:W-:Y:S04]  /*1019c0*/  @P5 STG.E desc[UR60][R242.64], R239 ;  /* 0x000000eff2005986 */ /* 0x0045e8000c10193c */
[----:B----4-:R4:W-:Y:S01]  /*1019d0*/  @P6 STG.E desc[UR60][R244.64], R197 ;  /* 0x000000c5f4006986 */ /* 0x0109e2000c10193c */
[----:B--2---:R-:W-:Y:S01]  /*1019e0*/  IMAD.WIDE R242, R14, 0x4, R4 ;  /* 0x000000040ef27825 */ /* 0x004fe200078e0204 */
[----:B------:R-:W-:Y:S01]  /*1019f0*/  ISETP.GE.AND P2, PT, R16, R237, PT ;  /* 0x000000ed1000720c */ /* 0x000fe20003f46270 */
[----:B----4-:R-:W2:Y:S08]  /*101a00*/  LDC R197, c[0x0][0x228] ;  /* 0x00008a00ffc57b82 */ /* 0x010eb00000000800 */
[----:B------:R-:W4:Y:S01]  /*101a10*/  LDC R237, c[0x0][0x248] ;  /* 0x00009200ffed7b82 */ /* 0x000f220000000800 */
[----:B------:R1:W-:Y:S04]  /*101a20*/  @P4 STG.E desc[UR60][R242.64], R250 ;  /* 0x000000faf2004986 */ /* 0x0003e8000c10193c */
[----:B-1----:R-:W2:Y:S01]  /*101a30*/  LDL.LU R250, [R1+0x1aec] ;  /* 0x001aec0001fa7983 */ /* 0x002ea20000300800 */
        /* <DEDUP_REMOVED lines=8> */
[----:B------:R-:W1:Y:S08]  /*101ac0*/  LDC R247, c[0x0][0x228] ;  /* 0x00008a00fff77b82 */ /* 0x000e700000000800 */
[----:B------:R-:W1:Y:S08]  /*101ad0*/  LDC R246, c[0x0][0x228] ;  /* 0x00008a00fff67b82 */ /* 0x000e700000000800 */
[----:B------:R-:W1:Y:S01]  /*101ae0*/  LDC.64 R238, c[0x0][0x228] ;  /* 0x00008a00ffee7b82 */ /* 0x000e620000000a00 */
[----:B------:R4:W-:Y:S04]  /*101af0*/  @P5 STG.E desc[UR60][R244.64], R248 ;  /* 0x000000f8f4005986 */ /* 0x0009e8000c10193c */
[----:B------:R4:W-:Y:S01]  /*101b00*/  @P3 STG.E desc[UR60][R242.64], R252 ;  /* 0x000000fcf2003986 */ /* 0x0009e2000c10193c */
[----:B------:R-:W-:-:S02]  /*101b10*/  ISETP.GE.AND P5, PT, R16, R235, PT ;  /* 0x000000eb1000720c */ /* 0x000fc40003fa6270 */
[C---:B----4-:R-:W-:Y:S01]  /*101b20*/  IADD3 R14, R0.reuse, R237, RZ ;  /* 0x000000ed000e7210 */ /* 0x050fe20007ffe0ff */
[----:B------:R-:W4:Y:S01]  /*101b30*/  LDC R233, c[0x0][0x228] ;  /* 0x00008a00ffe97b82 */ /* 0x000f220000000800 */
[----:B------:R-:W-:-:S04]  /*101b40*/  IMAD.WIDE R244, R0, 0x4, R2 ;  /* 0x0000000400f47825 */ /* 0x000fc800078e0202 */
[C---:B------:R-:W-:Y:S01]  /*101b50*/  IMAD.WIDE R242, R0.reuse, 0x4, R4 ;  /* 0x0000000400f27825 */ /* 0x040fe200078e0204 */
[----:B------:R-:W4:Y:S04]  /*101b60*/  LDL.LU R252, [R1+0x6ec] ;  /* 0x0006ec0001fc7983 */ /* 0x000f280000300800 */
[----:B------:R1:W-:Y:S04]  /*101b70*/  @P6 STG.E desc[UR60][R244.64], R251 ;  /* 0x000000fbf4006986 */ /* 0x0003e8000c10193c */
[----:B------:R-:W4:Y:S01]  /*101b80*/  LDL.LU R248, [R1+0xeec] ;  /* 0x000eec0001f87983 */ /* 0x000f220000300800 */
[----:B------:R-:W-:Y:S01]  /*101b90*/  ISETP.LT.AND P3, PT, R17, R241, !P2 ;  /* 0x000000f11100720c */ /* 0x000fe20005761270 */
[----:B------:R-:W2:Y:S08]  /*101ba0*/  LDC R235, c[0x0][0x248] ;  /* 0x00009200ffeb7b82 */ /* 0x000eb00000000800 */
[----:B------:R-:W4:Y:S01]  /*101bb0*/  LDC R241, c[0x0][0x228] ;  /* 0x00008a00fff17b82 */ /* 0x000f220000000800 */
[----:B-1----:R-:W-:Y:S01]  /*101bc0*/  IMAD.WIDE R244, R0, 0x4, R6 ;  /* 0x0000000400f47825 */ /* 0x002fe200078e0206 */
[----:B---3--:R1:W-:Y:S01]  /*101bd0*/  @P4 STG.E desc[UR60][R242.64], R249 ;  /* 0x000000f9f2004986 */ /* 0x0083e2000c10193c */
[----:B--2---:R-:W-:-:S03]  /*101be0*/  ISETP.LT.AND P4, PT, R13, R197, !P5 ;  /* 0x000000c50d00720c */ /* 0x004fc60006f81270 */
[----:B-1----:R-:W2:Y:S04]  /*101bf0*/  LDL.LU R249, [R1+0x2ec] ;  /* 0x0002ec0001f97983 */ /* 0x002ea80000300800 */
[----:B------:R-:W3:Y:S04]  /*101c00*/  LDL.LU R197, [R1+0xaec] ;  /* 0x000aec0001c57983 */ /* 0x000ee80000300800 */
[----:B------:R-:W4:Y:S04]  /*101c10*/  LDL.LU R237, [R1+0x16ec] ;  /* 0x0016ec0001ed7983 */ /* 0x000f280000300800 */
[----:B------:R-:W2:Y:S04]  /*101c20*/  LDL.LU R251, [R1+0x1f10] ;  /* 0x001f100001fb7983 */ /* 0x000ea80000300800 */
[----:B------:R1:W-:Y:S04]  /*101c30*/  @P3 STG.E desc[UR60][R244.64], R250 ;  /* 0x000000faf4003986 */ /* 0x0003e8000c10193c */
[----:B-1----:R-:W2:Y:S01]  /*101c40*/  LDL.LU R250, [R1+0x1f20] ;  /* 0x001f200001fa7983 */ /* 0x002ea20000300800 */
[----:B------:R-:W-:-:S02]  /*101c50*/  ISETP.LT.AND P2, PT, R15, R247, !P2 ;  /* 0x000000f70f00720c */ /* 0x000fc40005741270 */
[----:B------:R-:W-:Y:S01]  /*101c60*/  ISETP.LT.AND P6, PT, R11, R198, !P5 ;  /* 0x000000c60b00720c */ /* 0x000fe20006fc1270 */
[----:B------:R-:W-:-:S04]  /*101c70*/  IMAD.WIDE R242, R0, 0x4, R8 ;  /* 0x0000000400f27825 */ /* 0x000fc800078e0208 */
[----:B------:R-:W-:Y:S01]  /*101c80*/  IMAD.WIDE R244, R14, 0x4, R2 ;  /* 0x000000040ef47825 */ /* 0x000fe200078e0202 */
[----:B------:R-:W1:Y:S03]  /*101c90*/  LDC.64 R198, c[0x0][0x228] ;  /* 0x00008a00ffc67b82 */ /* 0x000e660000000a00 */
[----:B------:R-:W-:-:S05]  /*101ca0*/  VIADD R16, R10, 0x178 ;  /* 0x000001780a107836 */ /* 0x000fca0000000000 */
[----:B------:R-:W2:Y:S01]  /*101cb0*/  LDC R247, c[0x0][0x228] ;  /* 0x00008a00fff77b82 */ /* 0x000ea20000000800 */
[----:B------:R-:W-:Y:S02]  /*101cc0*/  ISETP.GE.AND P3, PT, R16, R239, PT ;  /* 0x000000ef1000720c */ /* 0x000fe40003f66270 */
[----:B------:R-:W-:Y:S01]  /*101cd0*/  IADD3 R0, R14, R235, RZ ;  /* 0x000000eb0e007210 */ /* 0x000fe20007ffe0ff */
[----:B------:R-:W-:-:S04]  /*101ce0*/  VIADD R16, R10, 0x179 ;  /* 0x000001790a107836 */ /* 0x000fc80000000000 */
[----:B------:R-:W2:Y:S08]  /*101cf0*/  LDC R239, c[0x0][0x228] ;  /* 0x00008a00ffef7b82 */ /* 0x000eb00000000800 */
[----:B------:R-:W2:Y:S01]  /*101d00*/  LDC R235, c[0x0][0x248] ;  /* 0x00009200ffeb7b82 */ /* 0x000ea20000000800 */
[----:B----4-:R4:W-:Y:S04]  /*101d10*/  @P2 STG.E desc[UR60][R242.64], R237 ;  /* 0x000000edf2002986 */ /* 0x0109e8000c10193c */
[----:B---3--:R3:W-:Y:S01]  /*101d20*/  @P6 STG.E desc[UR60][R244.64], R197 ;  /* 0x000000c5f4006986 */ /* 0x0087e2000c10193c */
[----:B------:R-:W-:-:S02]  /*101d30*/  ISETP.LT.AND P2, PT, R17, R246, !P5 ;  /* 0x000000f61100720c */ /* 0x000fc40006f41270 */
[----:B------:R-:W-:Y:S01]  /*101d40*/  ISETP.LT.AND P5, PT, R15, R241, !P5 ;  /* 0x000000f10f00720c */ /* 0x000fe20006fa1270 */
[C---:B----4-:R-:W-:Y:S01]  /*101d50*/  IMAD.WIDE R242, R14.reuse, 0x4, R4 ;  /* 0x000000040ef27825 */ /* 0x050fe200078e0204 */
[----:B---3--:R-:W3:Y:S08]  /*101d60*/  LDC R197, c[0x0][0x228] ;  /* 0x00008a00ffc57b82 */ /* 0x008ef00000000800 */
[----:B------:R-:W4:Y:S01]  /*101d70*/  LDC R237, c[0x0][0x248] ;  /* 0x00009200ffed7b82 */ /* 0x000f220000000800 */
        /* <DEDUP_REMOVED lines=11> */
[----:B--2---:R2:W-:Y:S01]  /*101e30*/  @P5 STG.E desc[UR60][R242.64], R249 ;  /* 0x000000f9f2005986 */ /* 0x0045e2000c10193c */
[----:B-1----:R-:W-:-:S04]  /*101e40*/  IMAD.WIDE R244, R0, 0x4, R2 ;  /* 0x0000000400f47825 */ /* 0x002fc800078e0202 */
[----:B--2---:R-:W-:Y:S01]  /*101e50*/  IMAD.WIDE R242, R0, 0x4, R4 ;  /* 0x0000000400f27825 */ /* 0x004fe200078e0204 */
[----:B------:R-:W2:Y:S04]  /*101e60*/  LDL.LU R249, [R1+0xaf0] ;  /* 0x000af00001f97983 */ /* 0x000ea80000300800 */
[----:B------:R1:W-:Y:S04]  /*101e70*/  @P6 STG.E desc[UR60][R244.64], R251 ;  /* 0x000000fbf4006986 */ /* 0x0003e8000c10193c */
[----:B------:R1:W-:Y:S04]  /*101e80*/  @P4 STG.E desc[UR60][R242.64], R250 ;  /* 0x000000faf2004986 */ /* 0x0003e8000c10193c */
[----:B------:R-:W2:Y:S01]  /*101e90*/  LDL.LU R248, [R1+0x2f0] ;  /* 0x0002f00001f87983 */ /* 0x000ea20000300800 */
[----:B---3--:R-:W-:-:S02]  /*101ea0*/  ISETP.LT.AND P4, PT, R13, R197, !P2 ;  /* 0x000000c50d00720c */ /* 0x008fc40005781270 */
[C---:B----4-:R-:W-:Y:S01]  /*101eb0*/  IADD3 R14, R0.reuse, R237, RZ ;  /* 0x000000ed000e7210 */ /* 0x050fe20007ffe0ff */
[----:B-1----:R-:W3:Y:S04]  /*101ec0*/  LDL.LU R251, [R1+0x6f0] ;  /* 0x0006f00001fb7983 */ /* 0x002ee80000300800 */
[----:B------:R-:W4:Y:S04]  /*101ed0*/  LDL.LU R197, [R1+0xef0] ;  /* 0x000ef00001c57983 */ /* 0x000f280000300800 */
[----:B------:R-:W2:Y:S01]  /*101ee0*/  LDL.LU R237, [R1+0x16f0] ;  /* 0x0016f00001ed7983 */ /* 0x000ea20000300800 */
[----:B------:R-:W-:Y:S01]  /*101ef0*/  ISETP.LT.AND P5, PT, R17, R247, !P3 ;  /* 0x000000f71100720c */ /* 0x000fe20005fa1270 */
[----:B------:R-:W-:-:S02]  /*101f00*/  IMAD.WIDE R244, R0, 0x4, R6 ;  /* 0x0000000400f47825 */ /* 0x000fc400078e0206 */
[----:B------:R-:W3:Y:S01]  /*101f10*/  LDL.LU R250, [R1+0x1f14] ;  /* 0x001f140001fa7983 */ /* 0x000ee20000300800 */
[----:B------:R-:W-:Y:S02]  /*101f20*/  ISETP.LT.AND P3, PT, R15, R239, !P3 ;  /* 0x000000ef0f00720c */ /* 0x000fe40005f61270 */
[----:B------:R-:W-:Y:S01]  /*101f30*/  ISETP.LT.AND P6, PT, R11, R232, !P2 ;  /* 0x000000e80b00720c */ /* 0x000fe200057c1270 */
[----:B------:R-:W-:Y:S01]  /*101f40*/  IMAD.WIDE R242, R0, 0x4, R8 ;  /* 0x0000000400f27825 */ /* 0x000fe200078e0208 */
[----:B------:R-:W1:Y:S08]  /*101f50*/  LDC R247, c[0x0][0x228] ;  /* 0x00008a00fff77b82 */ /* 0x000e700000000800 */
[----:B------:R-:W3:Y:S01]  /*101f60*/  LDC.64 R232, c[0x0][0x228] ;  /* 0x00008a00ffe87b82 */ /* 0x000ee20000000a00 */
[----:B------:R-:W-:-:S07]  /*101f70*/  VIADD R16, R10, 0x17a ;  /* 0x0000017a0a107836 */ /* 0x000fce0000000000 */
[----:B------:R-:W3:Y:S01]  /*101f80*/  LDC R239, c[0x0][0x228] ;  /* 0x00008a00ffef7b82 */ /* 0x000ee20000000800 */
[----:B------:R1:W-:Y:S04]  /*101f90*/  @P5 STG.E desc[UR60][R244.64], R252 ;  /* 0x000000fcf4005986 */ /* 0x0003e8000c10193c */
[----:B-1----:R-:W3:Y:S01]  /*101fa0*/  LDL.LU R252, [R1+0x1f24] ;  /* 0x001f240001fc7983 */ /* 0x002ee20000300800 */
[----:B------:R-:W-:-:S03]  /*101fb0*/  IMAD.WIDE R244, R14, 0x4, R2 ;  /* 0x000000040ef47825 */ /* 0x000fc600078e0202 */
[----:B--2---:R1:W-:Y:S04]  /*101fc0*/  @P3 STG.E desc[UR60][R242.64], R237 ;  /* 0x000000edf2003986 */ /* 0x0043e8000c10193c */
[----:B----4-:R2:W-:Y:S01]  /*101fd0*/  @P6 STG.E desc[UR60][R244.64], R197 ;  /* 0x000000c5f4006986 */ /* 0x0105e2000c10193c */
[----:B-1----:R-:W-:Y:S01]  /*101fe0*/  IMAD.WIDE R242, R14, 0x4, R4 ;  /* 0x000000040ef27825 */ /* 0x002fe200078e0204 */
[----:B--2---:R-:W1:Y:S04]  /*101ff0*/  LDC R197, c[0x0][0x228] ;  /* 0x00008a00ffc57b82 */ /* 0x004e680000000800 */
[----:B------:R2:W-:Y:S04]  /*102000*/  @P4 STG.E desc[UR60][R242.64], R249 ;  /* 0x000000f9f2004986 */ /* 0x0005e8000c10193c */
[----:B--2---:R-:W2:Y:S01]  /*102010*/  LDL.LU R249, [R1+0x12e4] ;  /* 0x0012e40001f97983 */ /* 0x004ea20000300800 */
[----:B------:R-:W-:-:S02]  /*102020*/  ISETP.LT.AND P3, PT, R17, R246, !P2 ;  /* 0x000000f61100720c */ /* 0x000fc40005761270 */
[----:B------:R-:W-:Y:S02]  /*102030*/  ISETP.LT.AND P2, PT, R15, R247, !P2 ;  /* 0x000000f70f00720c */ /* 0x000fe40005741270 */
[----:B------:R-:W-:Y:S01]  /*102040*/  ISETP.GE.AND P5, PT, R16, R241, PT ;  /* 0x000000f11000720c */ /* 0x000fe20003fa6270 */
[C---:B------:R-:W-:Y:S01]  /*102050*/  IMAD.WIDE R244, R14.reuse, 0x4, R6 ;  /* 0x000000040ef47825 */ /* 0x040fe200078e0206 */
[----:B------:R-:W4:Y:S01]  /*102060*/  LDC R241, c[0x0][0x248] ;  /* 0x00009200fff17b82 */ /* 0x000f220000000800 */
[C---:B------:R-:W-:Y:S02]  /*102070*/  IADD3 R0, R14.reuse, R235, RZ ;  /* 0x000000eb0e007210 */ /* 0x040fe40007ffe0ff */
[----:B------:R-:W-:Y:S02]  /*102080*/  ISETP.LT.AND P6, PT, R11, R236, !P5 ;  /* 0x000000ec0b00720c */ /* 0x000fe40006fc1270 */
[----:B------:R-:W-:Y:S01]  /*102090*/  ISETP.LT.AND P4, PT, R13, R199, !P5 ;  /* 0x000000c70d00720c */ /* 0x000fe20006f81270 */
[----:B------:R-:W-:-:S04]  /*1020a0*/  IMAD.WIDE R242, R14, 0x4, R8 ;  /* 0x000000040ef27825 */ /* 0x000fc800078e0208 */
[----:B------:R-:W-:Y:S01]  /*1020b0*/  VIADD R16, R10, 0x17b ;  /* 0x0000017b0a107836 */ /* 0x000fe20000000000 */
[----:B------:R-:W2:Y:S08]  /*1020c0*/  LDC R246, c[0x0][0x228] ;  /* 0x00008a00fff67b82 */ /* 0x000eb00000000800 */
[----:B------:R-:W2:Y:S08]  /*1020d0*/  LDC.64 R236, c[0x0][0x228] ;  /* 0x00008a00ffec7b82 */ /* 0x000eb00000000a00 */
[----:B------:R-:W2:Y:S01]  /*1020e0*/  LDC R199, c[0x0][0x228] ;  /* 0x00008a00ffc77b82 */ /* 0x000ea20000000800 */
[----:B------:R1:W-:Y:S04]  /*1020f0*/  @P3 STG.E desc[UR60][R244.64], R248 ;  /* 0x000000f8f4003986 */ /* 0x0003e8000c10193c */
[----:B---3--:R3:W-:Y:S01]  /*102100*/  @P2 STG.E desc[UR60][R242.64], R251 ;  /* 0x000000fbf2002986 */ /* 0x0087e2000c10193c */
[----:B------:R-:W-:-:S02]  /*102110*/  ISETP.GE.AND P3, PT, R16, R233, PT ;  /* 0x000000e91000720c */ /* 0x000fc40003f66270 */
[----:B------:R-:W2:Y:S01]  /*102120*/  LDC R247, c[0x0][0x228] ;  /* 0x00008a00fff77b82 */ /* 0x000ea20000000800 */
[----:B------:R-:W2:Y:S01]  /*102130*/  LDL.LU R233, [R1+0x16f4] ;  /* 0x0016f40001e97983 */ /* 0x000ea20000300800 */
[----:B-1----:R-:W-:-:S04]  /*102140*/  IMAD.WIDE R244, R0, 0x4, R2 ;  /* 0x0000000400f47825 */ /* 0x002fc800078e0202 */
[C---:B---3--:R-:W-:Y:S02]  /*102150*/  IMAD.WIDE R242, R0.reuse, 0x4, R4 ;  /* 0x0000000400f27825 */ /* 0x048fe400078e0204 */
[----:B------:R-:W1:Y:S01]  /*102160*/  LDC R248, c[0x0][0x228] ;  /* 0x00008a00fff87b82 */ /* 0x000e620000000800 */
[----:B------:R3:W-:Y:S01]  /*102170*/  @P6 STG.E desc[UR60][R244.64], R250 ;  /* 0x000000faf4006986 */ /* 0x0007e2000c10193c */
[----:B----4-:R-:W-:Y:S02]  /*102180*/  IADD3 R14, R0, R241, RZ ;  /* 0x000000f1000e7210 */ /* 0x010fe40007ffe0ff */
[----:B------:R-:W-:-:S04]  /*102190*/  ISETP.LT.AND P2, PT, R17, R239, !P5 ;  /* 0x000000ef1100720c */ /* 0x000fc80006f41270 */
[----:B------:R-:W4:Y:S01]  /*1021a0*/  LDC R239, c[0x0][0x228] ;  /* 0x00008a00ffef7b82 */ /* 0x000f220000000800 */
[----:B---3--:R-:W-:Y:S01]  /*1021b0*/  IMAD.WIDE R244, R0, 0x4, R6 ;  /* 0x0000000400f47825 */ /* 0x008fe200078e0206 */
[----:B------:R3:W-:Y:S01]  /*1021c0*/  @P4 STG.E desc[UR60][R242.64], R252 ;  /* 0x000000fcf2004986 */ /* 0x0007e2000c10193c */
[----:B------:R-:W-:-:S03]  /*1021d0*/  ISETP.LT.AND P4, PT, R13, R197, !P3 ;  /* 0x000000c50d00720c */ /* 0x000fc60005f81270 */
[----:B---3--:R-:W3:Y:S04]  /*1021e0*/  LDL.LU R252, [R1+0x2f4] ;  /* 0x0002f40001fc7983 */ /* 0x008ee80000300800 */
[----:B------:R-:W3:Y:S04]  /*1021f0*/  LDL.LU R251, [R1+0x6f4] ;  /* 0x0006f40001fb7983 */ /* 0x000ee80000300800 */
[----:B------:R-:W3:Y:S04]  /*102200*/  LDL.LU R197, [R1+0xef4] ;  /* 0x000ef40001c57983 */ /* 0x000ee80000300800 */
[----:B------:R-:W3:Y:S04]  /*102210*/  LDL.LU R241, [R1+0xaf4] ;  /* 0x000af40001f17983 */ /* 0x000ee80000300800 */
[----:B------:R-:W3:Y:S04]  /*102220*/  LDL.LU R250, [R1+0x1f18] ;  /* 0x001f180001fa7983 */ /* 0x000ee80000300800 */
[----:B--2---:R2:W-:Y:S04]  /*102230*/  @P2 STG.E desc[UR60][R244.64], R249 ;  /* 0x000000f9f4002986 */ /* 0x0045e8000c10193c */
[----:B--2---:R-:W2:Y:S01]  /*102240*/  LDL.LU R249, [R1+0x1f28] ;  /* 0x001f280001f97983 */ /* 0x004ea20000300800 */
[----:B------:R-:W-:-:S02]  /*102250*/  ISETP.LT.AND P5, PT, R15, R246, !P5 ;  /* 0x000000f60f00720c */ /* 0x000fc40006fa1270 */
[----:B------:R-:W-:Y:S01]  /*102260*/  ISETP.LT.AND P6, PT, R11, R234, !P3 ;  /* 0x000000ea0b00720c */ /* 0x000fe20005fc1270 */
[----:B------:R-:W4:Y:S01]  /*102270*/  LDC R246, c[0x0][0x248] ;  /* 0x00009200fff67b82 */ /* 0x000f220000000800 */
[----:B------:R-:W-:-:S04]  /*102280*/  IMAD.WIDE R242, R0, 0x4, R8 ;  /* 0x0000000400f27825 */ /* 0x000fc800078e0208 */
[----:B------:R-:W-:-:S03]  /*102290*/  IMAD.WIDE R244, R14, 0x4, R2 ;  /* 0x000000040ef47825 */ /* 0x000fc600078e0202 */
[----:B------:R-:W3:Y:S01]  /*1022a0*/  LDC.64 R234, c[0x0][0x228] ;  /* 0x00008a00ffea7b82 */ /* 0x000ee20000000a00 */
[----:B------:R-:W-:Y:S01]  /*1022b0*/  VIADD R16, R10, 0x17c ;  /* 0x0000017c0a107836 */ /* 0x000fe20000000000 */
[----:B------:R4:W-:Y:S01]  /*1022c0*/  @P5 STG.E desc[UR60][R242.64], R233 ;  /* 0x000000e9f2005986 */ /* 0x0009e2000c10193c */
[----:B-1----:R-:W-:Y:S02]  /*1022d0*/  ISETP.LT.AND P5, PT, R17, R248, !P3 ;  /* 0x000000f81100720c */ /* 0x002fe40005fa1270 */
[----:B----4-:R-:W-:Y:S02]  /*1022e0*/  ISETP.LT.AND P3, PT, R15, R239, !P3 ;  /* 0x000000ef0f00720c */ /* 0x010fe40005f61270 */
[----:B------:R-:W-:Y:S01]  /*1022f0*/  ISETP.GE.AND P2, PT, R16, R237, PT ;  /* 0x000000ed1000720c */ /* 0x000fe20003f46270 */
[C---:B------:R-:W-:Y:S01]  /*102300*/  IMAD.WIDE R242, R14.reuse, 0x4, R4 ;  /* 0x000000040ef27825 */ /* 0x040fe200078e0204 */
[----:B------:R-:W-:-:S03]  /*102310*/  IADD3 R0, R14, R246, RZ ;  /* 0x000000f60e007210 */ /* 0x000fc60007ffe0ff */
[----:B------:R-:W-:Y:S01]  /*102320*/  VIADD R16, R10, 0x17d ;  /* 0x0000017d0a107836 */ /* 0x000fe20000000000 */
[----:B------:R-:W4:Y:S01]  /*102330*/  LDL.LU R248, [R1+0x16f8] ;  /* 0x0016f80001f87983 */ /* 0x000f220000300800 */
[----:B------:R-:W1:Y:S08]  /*102340*/  LDC R233, c[0x0][0x228] ;  /* 0x00008a00ffe97b82 */ /* 0x000e700000000800 */
[----:B------:R-:W4:Y:S08]  /*102350*/  LDC R237, c[0x0][0x228] ;  /* 0x00008a00ffed7b82 */ /* 0x000f300000000800 */
[----:B------:R-:W4:Y:S01]  /*102360*/  LDC R246, c[0x0][0x228] ;  /* 0x00008a00fff67b82 */ /* 0x000f220000000800 */
[----:B---3--:R3:W-:Y:S01]  /*102370*/  @P6 STG.E desc[UR60][R244.64], R197 ;  /* 0x000000c5f4006986 */ /* 0x0087e2000c10193c */
[----:B------:R-:W-:-:S03]  /*102380*/  ISETP.LT.AND P6, PT, R11, R238, !P2 ;  /* 0x000000ee0b00720c */ /* 0x000fc600057c1270 */
[----:B------:R1:W-:Y:S03]  /*102390*/  @P4 STG.E desc[UR60][R242.64], R241 ;  /* 0x000000f1f2004986 */ /* 0x0003e6000c10193c */
[----:B---3--:R-:W3:Y:S01]  /*1023a0*/  LDC R197, c[0x0][0x228] ;  /* 0x00008a00ffc57b82 */ /* 0x008ee20000000800 */
[----:B------:R-:W-:Y:S01]  /*1023b0*/  ISETP.LT.AND P4, PT, R13, R199, !P2 ;  /* 0x000000c70d00720c */ /* 0x000fe20005781270 */
[----:B------:R-:W-:-:S04]  /*1023c0*/  IMAD.WIDE R244, R14, 0x4, R6 ;  /* 0x000000040ef47825 */ /* 0x000fc800078e0206 */
[----:B-1----:R-:W-:Y:S02]  /*1023d0*/  IMAD.WIDE R242, R14, 0x4, R8 ;  /* 0x000000040ef27825 */ /* 0x002fe400078e0208 */
[----:B------:R-:W1:Y:S08]  /*1023e0*/  LDC R241, c[0x0][0x248] ;  /* 0x00009200fff17b82 */ /* 0x000e700000000800 */
[----:B------:R-:W4:Y:S01]  /*1023f0*/  LDC.64 R238, c[0x0][0x228] ;  /* 0x00008a00ffee7b82 */ /* 0x000f220000000a00 */
[----:B------:R3:W-:Y:S04]  /*102400*/  @P5 STG.E desc[UR60][R244.64], R252 ;  /* 0x000000fcf4005986 */ /* 0x0007e8000c10193c */
[----:B------:R3:W-:Y:S01]  /*102410*/  @P3 STG.E desc[UR60][R242.64], R251 ;  /* 0x000000fbf2003986 */ /* 0x0007e2000c10193c */
[----:B------:R-:W-:Y:S01]  /*102420*/  ISETP.GE.AND P5, PT, R16, R235, PT ;  /* 0x000000eb1000720c */ /* 0x000fe20003fa6270 */
[----:B---3--:R-:W-:-:S04]  /*102430*/  IMAD.WIDE R244, R0, 0x4, R2 ;  /* 0x0000000400f47825 */ /* 0x008fc800078e0202 */
[C---:B------:R-:W-:Y:S01]  /*102440*/  IMAD.WIDE R242, R0.reuse, 0x4, R4 ;  /* 0x0000000400f27825 */ /* 0x040fe200078e0204 */
[----:B------:R-:W3:Y:S04]  /*102450*/  LDL.LU R252, [R1+0xef8] ;  /* 0x000ef80001fc7983 */ /* 0x000ee80000300800 */
[----:B------:R-:W3:Y:S04]  /*102460*/  LDL.LU R251, [R1+0xaf8] ;  /* 0x000af80001fb7983 */ /* 0x000ee80000300800 */
[----:B------:R1:W-:Y:S01]  /*102470*/  @P6 STG.E desc[UR60][R244.64], R250 ;  /* 0x000000faf4006986 */ /* 0x0003e2000c10193c */
[----:B------:R-:W-:Y:S01]  /*102480*/  ISETP.LT.AND P3, PT, R17, R247, !P2 ;  /* 0x000000f71100720c */ /* 0x000fe20005761270 */
[----:B------:R-:W3:Y:S02]  /*102490*/  LDC R235, c[0x0][0x228] ;  /* 0x00008a00ffeb7b82 */ /* 0x000ee40000000800 */
[----:B-1----:R-:W3:Y:S04]  /*1024a0*/  LDL.LU R250, [R1+0x6f8] ;  /* 0x0006f80001fa7983 */ /* 0x002ee80000300800 */
[----:B--2---:R1:W-:Y:S01]  /*1024b0*/  @P4 STG.E desc[UR60][R242.64], R249 ;  /* 0x000000f9f2004986 */ /* 0x0043e2000c10193c */
[----:B------:R-:W-:Y:S01]  /*1024c0*/  ISETP.LT.AND P4, PT, R13, R197, !P5 ;  /* 0x000000c50d00720c */ /* 0x000fe20006f81270 */
[----:B------:R-:W-:Y:S01]  /*1024d0*/  IMAD.WIDE R244, R0, 0x4, R6 ;  /* 0x0000000400f47825 */ /* 0x000fe200078e0206 */
[----:B------:R-:W-:-:S02]  /*1024e0*/  ISETP.LT.AND P6, PT, R11, R198, !P5 ;  /* 0x000000c60b00720c */ /* 0x000fc40006fc1270 */
[----:B------:R-:W-:Y:S02]  /*1024f0*/  ISETP.LT.AND P2, PT, R15, R233, !P2 ;  /* 0x000000e90f00720c */ /* 0x000fe40005741270 */
[----:B------:R-:W-:Y:S01]  /*102500*/  IADD3 R14, R0, R241, RZ ;  /* 0x000000f1000e7210 */ /* 0x000fe20007ffe0ff */
[----:B------:R-:W2:Y:S01]  /*102510*/  LDC R233, c[0x0][0x248] ;  /* 0x00009200ffe97b82 */ /* 0x000ea20000000800 */
[----:B------:R-:W-:-:S07]  /*102520*/  VIADD R16, R10, 0x17e ;  /* 0x0000017e0a107836 */ /* 0x000fce0000000000 */
[----:B------:R-:W3:Y:S08]  /*102530*/  LDC R247, c[0x0][0x228] ;  /* 0x00008a00fff77b82 */ /* 0x000ef00000000800 */
[----:B------:R-:W3:Y:S01]  /*102540*/  LDC.64 R198, c[0x0][0x228] ;  /* 0x00008a00ffc67b82 */ /* 0x000ee20000000a00 */
[----:B-1----:R-:W3:Y:S04]  /*102550*/  LDL.LU R249, [R1+0x1f1c] ;  /* 0x001f1c0001f97983 */ /* 0x002ee80000300800 */
[----:B------:R-:W4:Y:S01]  /*102560*/  LDL.LU R197, [R1+0x12e8] ;  /* 0x0012e80001c57983 */ /* 0x000f220000300800 */
[----:B------:R-:W-:-:S03]  /*102570*/  IMAD.WIDE R242, R0, 0x4, R8 ;  /* 0x0000000400f27825 */ /* 0x000fc600078e0208 */
[----:B----4-:R1:W-:Y:S04]  /*102580*/  @P3 STG.E desc[UR60][R244.64], R197 ;  /* 0x000000c5f4003986 */ /* 0x0103e8000c10193c */
[----:B------:R-:W-:Y:S01]  /*102590*/  @P2 STG.E desc[UR60][R242.64], R248 ;  /* 0x000000f8f2002986 */ /* 0x000fe2000c10193c */
[----:B------:R-:W-:-:S03]  /*1025a0*/  ISETP.LT.AND P2, PT, R17, R237, !P5 ;  /* 0x000000ed1100720c */ /* 0x000fc60006f41270 */
[----:B------:R-:W4:Y:S01]  /*1025b0*/  LDL.LU R237, [R1+0x2f8] ;  /* 0x0002f80001ed7983 */ /* 0x000f220000300800 */
[C---:B-1----:R-:W-:Y:S01]  /*1025c0*/  IMAD.WIDE R244, R14.reuse, 0x4, R2 ;  /* 0x000000040ef47825 */ /* 0x042fe200078e0202 */
[----:B--2---:R-:W-:Y:S01]  /*1025d0*/  IADD3 R0, R14, R233, RZ ;  /* 0x000000e90e007210 */ /* 0x004fe20007ffe0ff */
[----:B------:R-:W1:Y:S03]  /*1025e0*/  LDC R197, c[0x0][0x228] ;  /* 0x00008a00ffc57b82 */ /* 0x000e660000000800 */
[----:B---3--:R2:W-:Y:S04]  /*1025f0*/  @P6 STG.E desc[UR60][R244.64], R252 ;  /* 0x000000fcf4006986 */ /* 0x0085e8000c10193c */
[----:B--2---:R-:W2:Y:S01]  /*102600*/  LDL.LU R252, [R1+0x1f2c] ;  /* 0x001f2c0001fc7983 */ /* 0x004ea20000300800 */
[----:B------:R-:W-:-:S02]  /*102610*/  ISETP.GE.AND P3, PT, R16, R239, PT ;  /* 0x000000ef1000720c */ /* 0x000fc40003f66270 */
[----:B------:R-:W-:Y:S01]  /*102620*/  ISETP.LT.AND P5, PT, R15, R235, !P5 ;  /* 0x000000eb0f00720c */ /* 0x000fe20006fa1270 */
[----:B------:R-:W3:Y:S01]  /*102630*/  LDL.LU R248, [R1+0x12ec] ;  /* 0x0012ec0001f87983 */ /* 0x000ee20000300800 */
[----:B------:R-:W-:Y:S01]  /*102640*/  IMAD.WIDE R242, R14, 0x4, R4 ;  /* 0x000000040ef27825 */ /* 0x000fe200078e0204 */
[----:B------:R-:W-:-:S03]  /*102650*/  ISETP.LT.AND P6, PT, R11, R240, !P3 ;  /* 0x000000f00b00720c */ /* 0x000fc60005fc1270 */
[----:B------:R-:W-:Y:S01]  /*102660*/  IMAD.WIDE R240, R14, 0x4, R6 ;  /* 0x000000040ef07825 */ /* 0x000fe200078e0206 */
[----:B------:R-:W3:Y:S08]  /*102670*/  LDC R244, c[0x0][0x228] ;  /* 0x00008a00fff47b82 */ /* 0x000ef00000000800 */
[----:B------:R-:W1:Y:S01]  /*102680*/  LDC R239, c[0x0][0x228] ;  /* 0x00008a00ffef7b82 */ /* 0x000e620000000800 */
[----:B------:R1:W-:Y:S01]  /*102690*/  @P4 STG.E desc[UR60][R242.64], R251 ;  /* 0x000000fbf2004986 */ /* 0x0003e2000c10193c */
[----:B------:R-:W-:-:S06]  /*1026a0*/  ISETP.LT.AND P4, PT, R13, R246, !P3 ;  /* 0x000000f60d00720c */ /* 0x000fcc0005f81270 */
[----:B------:R-:W2:Y:S01]  /*1026b0*/  LDC R245, c[0x0][0x248] ;  /* 0x00009200fff57b82 */ /* 0x000ea20000000800 */
[----:B------:R-:W-:-:S07]  /*1026c0*/  VIADD R16, R10, 0x17f ;  /* 0x0000017f0a107836 */ /* 0x000fce0000000000 */
[----:B------:R-:W3:Y:S01]  /*1026d0*/  LDC R235, c[0x0][0x248] ;  /* 0x00009200ffeb7b82 */ /* 0x000ee20000000800 */
[----:B-1----:R-:W3:Y:S01]  /*1026e0*/  LDL.LU R251, [R1+0x16fc] ;  /* 0x0016fc0001fb7983 */ /* 0x002ee20000300800 */
[----:B------:R-:W-:-:S03]  /*1026f0*/  IMAD.WIDE R242, R14, 0x4, R8 ;  /* 0x000000040ef27825 */ /* 0x000fc600078e0208 */
[----:B------:R-:W3:Y:S04]  /*102700*/  LDL.LU R14, [R1+0x1fc4] ;  /* 0x001fc400010e7983 */ /* 0x000ee80000300800 */
[----:B------:R-:W3:Y:S04]  /*102710*/  LDL.LU R246, [R1+0xefc] ;  /* 0x000efc0001f67983 */ /* 0x000ee80000300800 */
[----:B----4-:R1:W-:Y:S04]  /*102720*/  @P2 STG.E desc[UR60][R240.64], R237 ;  /* 0x000000edf0002986 */ /* 0x0103e8000c10193c */
[----:B------:R4:W-:Y:S01]  /*102730*/  @P5 STG.E desc[UR60][R242.64], R250 ;  /* 0x000000faf2005986 */ /* 0x0009e2000c10193c */
[----:B-1----:R-:W-:-:S03]  /*102740*/  IMAD.WIDE R240, R0, 0x4, R2 ;  /* 0x0000000400f07825 */ /* 0x002fc600078e0202 */
[----:B----4-:R-:W4:Y:S01]  /*102750*/  LDL.LU R250, [R1+0xafc] ;  /* 0x000afc0001fa7983 */ /* 0x010f220000300800 */
[----:B------:R-:W1:Y:S08]  /*102760*/  LDC R242, c[0x0][0x228] ;  /* 0x00008a00fff27b82 */ /* 0x000e700000000800 */
[----:B------:R-:W4:Y:S01]  /*102770*/  LDC R237, c[0x0][0x228] ;  /* 0x00008a00ffed7b82 */ /* 0x000f220000000800 */
[----:B------:R2:W-:Y:S04]  /*102780*/  @P6 STG.E desc[UR60][R240.64], R249 ;  /* 0x000000f9f0006986 */ /* 0x0005e8000c10193c */
[----:B--2---:R-:W2:Y:S01]  /*102790*/  LDL.LU R249, [R1+0x2fc] ;  /* 0x0002fc0001f97983 */ /* 0x004ea20000300800 */
[----:B------:R-:W-:-:S05]  /*1027a0*/  IMAD.WIDE R240, R0, 0x4, R4 ;  /* 0x0000000400f07825 */ /* 0x000fca00078e0204 */
[----:B------:R3:W-:Y:S04]  /*1027b0*/  @P4 STG.E desc[UR60][R240.64], R252 ;  /* 0x000000fcf0004986 */ /* 0x0007e8000c10193c */
[----:B---3--:R-:W3:Y:S01]  /*1027c0*/  LDL.LU R252, [R1+0x6fc] ;  /* 0x0006fc0001fc7983 */ /* 0x008ee20000300800 */
[----:B------:R-:W-:Y:S02]  /*1027d0*/  ISETP.LT.AND P5, PT, R17, R247, !P3 ;  /* 0x000000f71100720c */ /* 0x000fe40005fa1270 */
[----:B------:R-:W-:Y:S02]  /*1027e0*/  ISETP.GE.AND P2, PT, R16, R199, PT ;  /* 0x000000c71000720c */ /* 0x000fe40003f46270 */
[----:B------:R-:W-:Y:S01]  /*1027f0*/  ISETP.LT.AND P3, PT, R15, R197, !P3 ;  /* 0x000000c50f00720c */ /* 0x000fe20005f61270 */
[----:B------:R-:W-:-:S04]  /*102800*/  IMAD.WIDE R240, R0, 0x4, R8 ;  /* 0x0000000400f07825 */ /* 0x000fc800078e0208 */
[----:B------:R-:W-:Y:S01]  /*102810*/  VIADD R10, R10, 0x180 ;  /* 0x000001800a0a7836 */ /* 0x000fe20000000000 */
[----:B------:R-:W-:Y:S01]  /*102820*/  ISETP.LT.AND P6, PT, R11, R232, !P2 ;  /* 0x000000e80b00720c */ /* 0x000fe200057c1270 */
[C---:B------:R-:W-:Y:S01]  /*102830*/  IMAD.WIDE R232, R0.reuse, 0x4, R6 ;  /* 0x0000000400e87825 */ /* 0x040fe200078e0206 */
[----:B------:R-:W-:Y:S02]  /*102840*/  ISETP.LT.AND P4, PT, R17, R239, !P2 ;  /* 0x000000ef1100720c */ /* 0x000fe40005781270 */
[----:B------:R-:W-:Y:S01]  /*102850*/  IADD3 R0, R0, R245, RZ ;  /* 0x000000f500007210 */ /* 0x000fe20007ffe0ff */
[----:B------:R-:W3:Y:S08]  /*102860*/  LDC R16, c[0x0][0x228] ;  /* 0x00008a00ff107b82 */ /* 0x000ef00000000800 */
[----:B------:R-:W3:Y:S08]  /*102870*/  LDC R239, c[0x0][0x228] ;  /* 0x00008a00ffef7b82 */ /* 0x000ef00000000800 */
[----:B------:R-:W3:Y:S08]  /*102880*/  LDC R199, c[0x0][0x248] ;  /* 0x00009200ffc77b82 */ /* 0x000ef00000000800 */
[----:B------:R-:W3:Y:S01]  /*102890*/  LDC R197, c[0x0][0x228] ;  /* 0x00008a00ffc57b82 */ /* 0x000ee20000000800 */
[----:B------:R1:W-:Y:S01]  /*1028a0*/  @P5 STG.E desc[UR60][R232.64], R248 ;  /* 0x000000f8e8005986 */ /* 0x0003e2000c10193c */
[----:B------:R-:W-:-:S03]  /*1028b0*/  ISETP.LT.AND P5, PT, R13, R244, !P2 ;  /* 0x000000f40d00720c */ /* 0x000fc600057a1270 */
[----:B------:R1:W-:Y:S02]  /*1028c0*/  @P3 STG.E desc[UR60][R240.64], R251 ;  /* 0x000000fbf0003986 */ /* 0x0003e4000c10193c */
[----:B-1----:R-:W-:Y:S01]  /*1028d0*/  ISETP.LT.AND P2, PT, R15, R242, !P2 ;  /* 0x000000f20f00720c */ /* 0x002fe20005741270 */
[C---:B------:R-:W-:Y:S01]  /*1028e0*/  IMAD.WIDE R242, R0.reuse, 0x4, R6 ;  /* 0x0000000400f27825 */ /* 0x040fe200078e0206 */
[----:B------:R-:W3:Y:S04]  /*1028f0*/  LDL.LU R248, [R1+0x1af0] ;  /* 0x001af00001f87983 */ /* 0x000ee80000300800 */
[----:B------:R-:W3:Y:S01]  /*102900*/  LDL.LU R251, [R1+0x1f30] ;  /* 0x001f300001fb7983 */ /* 0x000ee20000300800 */
[----:B------:R-:W-:-:S04]  /*102910*/  IMAD.WIDE R232, R0, 0x4, R2 ;  /* 0x0000000400e87825 */ /* 0x000fc800078e0202 */
[----:B------:R-:W-:Y:S01]  /*102920*/  IMAD.WIDE R240, R0, 0x4, R4 ;  /* 0x0000000400f07825 */ /* 0x000fe200078e0204 */
[----:B------:R-:W3:Y:S01]  /*102930*/  LDL.LU R247, [R1+0x1700] ;  /* 0x0017000001f77983 */ /* 0x000ee20000300800 */
[----:B------:R-:W-:-:S03]  /*102940*/  ISETP.GE.AND P3, PT, R10, R14, PT ;  /* 0x0000000e0a00720c */ /* 0x000fc60003f66270 */
[----:B------:R1:W-:Y:S01]  /*102950*/  @P6 STG.E desc[UR60][R232.64], R246 ;  /* 0x000000f6e8006986 */ /* 0x0003e2000c10193c */
[----:B------:R-:W3:Y:S01]  /*102960*/  LDC R14, c[0x0][0x228] ;  /* 0x00008a00ff0e7b82 */ /* 0x000ee20000000800 */
[----:B------:R-:W-:Y:S02]  /*102970*/  ISETP.LT.AND P6, PT, R11, R236, !P3 ;  /* 0x000000ec0b00720c */ /* 0x000fe40005fc1270 */
[----:B-1----:R-:W3:Y:S04]  /*102980*/  LDL.LU R246, [R1+0x12f0] ;  /* 0x0012f00001f67983 */ /* 0x002ee80000300800 */
[----:B----4-:R-:W-:Y:S04]  /*102990*/  @P5 STG.E desc[UR60][R240.64], R250 ;  /* 0x000000faf0005986 */ /* 0x010fe8000c10193c */
[----:B--2---:R1:W-:Y:S01]  /*1029a0*/  @P4 STG.E desc[UR60][R242.64], R249 ;  /* 0x000000f9f2004986 */ /* 0x0043e2000c10193c */
[----:B------:R-:W-:Y:S01]  /*1029b0*/  ISETP.LT.AND P4, PT, R15, R237, !P3 ;  /* 0x000000ed0f00720c */ /* 0x000fe20005f81270 */
[----:B------:R-:W-:-:S02]  /*1029c0*/  IMAD.WIDE R236, R0, 0x4, R8 ;  /* 0x0000000400ec7825 */ /* 0x000fc400078e0208 */
[----:B-1----:R-:W2:Y:S04]  /*1029d0*/  LDL.LU R249, [R1+0xf00] ;  /* 0x000f000001f97983 */ /* 0x002ea80000300800 */
[----:B------:R-:W4:Y:S04]  /*1029e0*/  LDL.LU R250, [R1+0xb00] ;  /* 0x000b000001fa7983 */ /* 0x000f280000300800 */
[----:B---3--:R1:W-:Y:S04]  /*1029f0*/  @P2 STG.E desc[UR60][R236.64], R252 ;  /* 0x000000fcec002986 */ /* 0x0083e8000c10193c */
[----:B-1----:R-:W3:Y:S01]  /*102a00*/  LDL.LU R252, [R1+0x700] ;  /* 0x0007000001fc7983 */ /* 0x002ee20000300800 */
[----:B------:R-:W-:Y:S01]  /*102a10*/  IMAD.IADD R10, R0, 0x1, R235 ;  /* 0x00000001000a7824 */ /* 0x000fe200078e02eb */
[----:B------:R-:W-:-:S02]  /*102a20*/  ISETP.LT.AND P5, PT, R13, R16, !P3 ;  /* 0x000000100d00720c */ /* 0x000fc40005fa1270 */
[----:B------:R-:W-:Y:S01]  /*102a30*/  ISETP.LT.AND P3, PT, R17, R239, !P3 ;  /* 0x000000ef1100720c */ /* 0x000fe20005f61270 */
[----:B------:R-:W3:Y:S01]  /*102a40*/  LDL.LU R241, [R1+0x48d0] ;  /* 0x0048d00001f17983 */ /* 0x000ee20000300800 */
[----:B------:R-:W-:-:S03]  /*102a50*/  IMAD.WIDE R232, R10, 0x4, R2 ;  /* 0x000000040ae87825 */ /* 0x000fc600078e0202 */
[----:B------:R-:W3:Y:S01]  /*102a60*/  LDL.LU R240, [R1+0x3d54] ;  /* 0x003d540001f07983 */ /* 0x000ee20000300800 */
[C---:B------:R-:W-:Y:S01]  /*102a70*/  IMAD.WIDE R236, R10.reuse, 0x4, R4 ;  /* 0x000000040aec7825 */ /* 0x040fe200078e0204 */
[----:B------:R-:W-:Y:S02]  /*102a80*/  ISETP.LT.AND P2, PT, R11, R234, !P0 ;  /* 0x000000ea0b00720c */ /* 0x000fe40004741270 */
[----:B------:R-:W3:Y:S01]  /*102a90*/  LDL.LU R244, [R1+0x300] ;  /* 0x0003000001f47983 */ /* 0x000ee20000300800 */
[C---:B------:R-:W-:Y:S01]  /*102aa0*/  IADD3 R0, R10.reuse, R199, RZ ;  /* 0x000000c70a007210 */ /* 0x040fe20007ffe0ff */
[----:B------:R-:W1:Y:S08]  /*102ab0*/  LDC R239, c[0x0][0x248] ;  /* 0x00009200ffef7b82 */ /* 0x000e700000000800 */
[----:B------:R-:W1:Y:S01]  /*102ac0*/  LDC R16, c[0x0][0x228] ;  /* 0x00008a00ff107b82 */ /* 0x000e620000000800 */
[----:B------:R1:W-:Y:S04]  /*102ad0*/  @P6 STG.E desc[UR60][R232.64], R248 ;  /* 0x000000f8e8006986 */ /* 0x0003e8000c10193c */
[----:B------:R1:W-:Y:S01]  /*102ae0*/  @P5 STG.E desc[UR60][R236.64], R251 ;  /* 0x000000fbec005986 */ /* 0x0003e2000c10193c */
[----:B------:R-:W-:Y:S01]  /*102af0*/  IMAD.WIDE R234, R10, 0x4, R8 ;  /* 0x000000040aea7825 */ /* 0x000fe200078e0208 */
[----:B------:R-:W-:-:S02]  /*102b00*/  ISETP.LT.AND P6, PT, R17, R197, !P0 ;  /* 0x000000c51100720c */ /* 0x000fc400047c1270 */
[C---:B------:R-:W-:Y:S02]  /*102b10*/  ISETP.LT.AND P5, PT, R13.reuse, R14, !P0 ;  /* 0x0000000e0d00720c */ /* 0x040fe400047a1270 */
[----:B------:R-:W3:Y:S01]  /*102b20*/  LDC R14, c[0x0][0x248] ;  /* 0x00009200ff0e7b82 */ /* 0x000ee20000000800 */
[----:B-1----:R-:W-:Y:S01]  /*102b30*/  IMAD.WIDE R232, R10, 0x4, R6 ;  /* 0x000000040ae87825 */ /* 0x002fe200078e0206 */
[----:B------:R-:W3:Y:S04]  /*102b40*/  LDL.LU R248, [R1+0x1af4] ;  /* 0x001af40001f87983 */ /* 0x000ee80000300800 */
[----:B------:R-:W3:Y:S04]  /*102b50*/  LDL.LU R251, [R1+0x1f34] ;  /* 0x001f340001fb7983 */ /* 0x000ee80000300800 */
[----:B------:R1:W-:Y:S01]  /*102b60*/  @P3 STG.E desc[UR60][R232.64], R247 ;  /* 0x000000f7e8003986 */ /* 0x0003e2000c10193c */
[----:B------:R-:W-:Y:S01]  /*102b70*/  ISETP.LT.AND P3, PT, R13, R196, !P1 ;  /* 0x000000c40d00720c */ /* 0x000fe20004f61270 */
[----:B------:R-:W-:-:S02]  /*102b80*/  IMAD.WIDE R196, R0, 0x4, R2 ;  /* 0x0000000400c47825 */ /* 0x000fc400078e0202 */
[----:B------:R1:W-:Y:S01]  /*102b90*/  @P4 STG.E desc[UR60][R234.64], R246 ;  /* 0x000000f6ea004986 */ /* 0x0003e2000c10193c */
[----:B------:R-:W-:Y:S01]  /*102ba0*/  ISETP.LT.AND P4, PT, R11, R198, !P1 ;  /* 0x000000c60b00720c */ /* 0x000fe20004f81270 */
[C---:B------:R-:W-:Y:S02]  /*102bb0*/  IMAD.WIDE R198, R0.reuse, 0x4, R4 ;  /* 0x0000000400c67825 */ /* 0x040fe400078e0204 */
[----:B-1----:R-:W3:Y:S04]  /*102bc0*/  LDL.LU R247, [R1+0x1704] ;  /* 0x0017040001f77983 */ /* 0x002ee80000300800 */
[----:B------:R-:W3:Y:S04]  /*102bd0*/  LDL.LU R235, [R1+0x48d4] ;  /* 0x0048d40001eb7983 */ /* 0x000ee80000300800 */
[----:B------:R-:W3:Y:S04]  /*102be0*/  LDL.LU R246, [R1+0x12f4] ;  /* 0x0012f40001f67983 */ /* 0x000ee80000300800 */
[----:B--2---:R1:W-:Y:S04]  /*102bf0*/  @P2 STG.E desc[UR60][R196.64], R249 ;  /* 0x000000f9c4002986 */ /* 0x0043e8000c10193c */
[----:B----4-:R2:W-:Y:S04]  /*102c00*/  @P5 STG.E desc[UR60][R198.64], R250 ;  /* 0x000000fac6005986 */ /* 0x0105e8000c10193c */
[----:B-1----:R-:W4:Y:S01]  /*102c10*/  LDL.LU R249, [R1+0xf04] ;  /* 0x000f040001f97983 */ /* 0x002f220000300800 */
[----:B------:R-:W-:-:S03]  /*102c20*/  IMAD.WIDE R196, R0, 0x4, R6 ;  /* 0x0000000400c47825 */ /* 0x000fc600078e0206 */
[----:B--2---:R-:W2:Y:S04]  /*102c30*/  LDL.LU R250, [R1+0xb04] ;  /* 0x000b040001fa7983 */ /* 0x004ea80000300800 */
[----:B---3--:R1:W-:Y:S04]  /*102c40*/  @P6 STG.E desc[UR60][R196.64], R252 ;  /* 0x000000fcc4006986 */ /* 0x0083e8000c10193c */
[----:B-1----:R-:W3:Y:S01]  /*102c50*/  LDL.LU R252, [R1+0x704] ;  /* 0x0007040001fc7983 */ /* 0x002ee20000300800 */
[----:B------:R-:W-:Y:S01]  /*102c60*/  ISETP.LT.AND P0, PT, R15, R238, !P0 ;  /* 0x000000ee0f00720c */ /* 0x000fe20004701270 */
[----:B------:R-:W-:-:S02]  /*102c70*/  IMAD.IADD R10, R0, 0x1, R239 ;  /* 0x00000001000a7824 */ /* 0x000fc400078e02ef */
[----:B------:R-:W-:Y:S01]  /*102c80*/  IMAD.WIDE R196, R0, 0x4, R8 ;  /* 0x0000000400c47825 */ /* 0x000fe200078e0208 */
[----:B------:R-:W-:-:S03]  /*102c90*/  ISETP.GE.AND P5, PT, R241, R19, PT ;  /* 0x00000013f100720c */ /* 0x000fc60003fa6270 */
[C---:B------:R-:W-:Y:S01]  /*102ca0*/  IMAD.WIDE R198, R10.reuse, 0x4, R2 ;  /* 0x000000040ac67825 */ /* 0x040fe200078e0202 */
[----:B------:R-:W-:Y:S02]  /*102cb0*/  ISETP.LT.AND P2, PT, R17, R16, !P1 ;  /* 0x000000101100720c */ /* 0x000fe40004f41270 */
[----:B------:R-:W-:Y:S01]  /*102cc0*/  ISETP.LT.AND P1, PT, R15, R18, !P1 ;  /* 0x000000120f00720c */ /* 0x000fe20004f21270 */
[----:B------:R-:W3:Y:S01]  /*102cd0*/  LDL.LU R234, [R1+0x48dc] ;  /* 0x0048dc0001ea7983 */ /* 0x000ee20000300800 */
[C---:B------:R-:W-:Y:S01]  /*102ce0*/  IMAD.WIDE R232, R10.reuse, 0x4, R4 ;  /* 0x000000040ae87825 */ /* 0x040fe200078e0204 */
[----:B------:R-:W-:Y:S01]  /*102cf0*/  IADD3 R0, R10, R14, RZ ;  /* 0x0000000e0a007210 */ /* 0x000fe20007ffe0ff */
[----:B------:R-:W1:Y:S01]  /*102d00*/  LDC R16, c[0x0][0x248] ;  /* 0x00009200ff107b82 */ /* 0x000e620000000800 */
[----:B------:R-:W-:-:S07]  /*102d10*/  ISETP.GE.AND P6, PT, R240, R19, PT ;  /* 0x00000013f000720c */ /* 0x000fce0003fc6270 */
[----:B------:R-:W1:Y:S01]  /*102d20*/  LDC R14, c[0x0][0x248] ;  /* 0x00009200ff0e7b82 */ /* 0x000e620000000800 */
[----:B------:R1:W-:Y:S01]  /*102d30*/  @P0 STG.E desc[UR60][R196.64], R244 ;  /* 0x000000f4c4000986 */ /* 0x0003e2000c10193c */
[----:B------:R-:W-:-:S03]  /*102d40*/  ISETP.LT.AND P0, PT, R11, R18, !P5 ;  /* 0x000000120b00720c */ /* 0x000fc60006f01270 */
[----:B------:R1:W-:Y:S04]  /*102d50*/  @P4 STG.E desc[UR60][R198.64], R248 ;  /* 0x000000f8c6004986 */ /* 0x0003e8000c10193c */
[----:B------:R1:W-:Y:S01]  /*102d60*/  @P3 STG.E desc[UR60][R232.64], R251 ;  /* 0x000000fbe8003986 */ /* 0x0003e2000c10193c */
[-C--:B------:R-:W-:Y:S02]  /*102d70*/  ISETP.LT.AND P3, PT, R13, R18.reuse, !P5 ;  /* 0x000000120d00720c */ /* 0x080fe40006f61270 */
[----:B------:R-:W-:Y:S01]  /*102d80*/  ISETP.LT.AND P4, PT, R17, R18, !P5 ;  /* 0x000000121100720c */ /* 0x000fe20006f81270 */
[----:B-1----:R-:W3:Y:S04]  /*102d90*/  LDL.LU R244, [R1+0x304] ;  /* 0x0003040001f47983 */ /* 0x002ee80000300800 */
[----:B------:R-:W3:Y:S01]  /*102da0*/  LDL.LU R248, [R1+0x1af8] ;  /* 0x001af80001f87983 */ /* 0x000ee20000300800 */
[----:B------:R-:W-:-:S03]  /*102db0*/  IMAD.WIDE R196, R10, 0x4, R6 ;  /* 0x000000040ac47825 */ /* 0x000fc600078e0206 */
[----:B------:R-:W3:Y:S01]  /*102dc0*/  LDL.LU R251, [R1+0x1f38] ;  /* 0x001f380001fb7983 */ /* 0x000ee20000300800 */
[----:B------:R-:W-:-:S04]  /*102dd0*/  IMAD.WIDE R198, R10, 0x4, R8 ;  /* 0x000000040ac67825 */ /* 0x000fc800078e0208 */
[----:B------:R-:W-:Y:S01]  /*102de0*/  IMAD.WIDE R232, R0, 0x4, R2 ;  /* 0x0000000400e87825 */ /* 0x000fe200078e0202 */
[----:B------:R1:W-:Y:S01]  /*102df0*/  @P2 STG.E desc[UR60][R196.64], R247 ;  /* 0x000000f7c4002986 */ /* 0x0003e2000c10193c */
[----:B------:R-:W-:-:S03]  /*102e00*/  ISETP.GE.AND P2, PT, R235, R19, PT ;  /* 0x00000013eb00720c */ /* 0x000fc60003f46270 */
[----:B------:R1:W-:Y:S04]  /*102e10*/  @P1 STG.E desc[UR60][R198.64], R246 ;  /* 0x000000f6c6001986 */ /* 0x0003e8000c10193c */
[----:B-1----:R-:W3:Y:S04]  /*102e20*/  LDL.LU R247, [R1+0x1708] ;  /* 0x0017080001f77983 */ /* 0x002ee80000300800 */
[----:B------:R-:W3:Y:S01]  /*102e30*/  LDL.LU R235, [R1+0x48d8] ;  /* 0x0048d80001eb7983 */ /* 0x000ee20000300800 */
[----:B------:R-:W-:-:S04]  /*102e40*/  IMAD.WIDE R198, R0, 0x4, R4 ;  /* 0x0000000400c67825 */ /* 0x000fc800078e0204 */
[----:B------:R-:W-:Y:S01]  /*102e50*/  IMAD.WIDE R196, R0, 0x4, R6 ;  /* 0x0000000400c47825 */ /* 0x000fe200078e0206 */
[----:B----4-:R1:W-:Y:S04]  /*102e60*/  @P0 STG.E desc[UR60][R232.64], R249 ;  /* 0x000000f9e8000986 */ /* 0x0103e8000c10193c */
[----:B--2---:R2:W-:Y:S04]  /*102e70*/  @P3 STG.E desc[UR60][R198.64], R250 ;  /* 0x000000fac6003986 */ /* 0x0045e8000c10193c */
[----:B-1----:R-:W4:Y:S04]  /*102e80*/  LDL.LU R249, [R1+0x12f8] ;  /* 0x0012f80001f97983 */ /* 0x002f280000300800 */
[----:B------:R-:W4:Y:S04]  /*102e90*/  LDL.LU R246, [R1+0xf08] ;  /* 0x000f080001f67983 */ /* 0x000f280000300800 */
[----:B--2---:R-:W2:Y:S04]  /*102ea0*/  LDL.LU R250, [R1+0xb08] ;  /* 0x000b080001fa7983 */ /* 0x004ea80000300800 */
[----:B---3--:R1:W-:Y:S04]  /*102eb0*/  @P4 STG.E desc[UR60][R196.64], R252 ;  /* 0x000000fcc4004986 */ /* 0x0083e8000c10193c */
[----:B-1----:R-:W3:Y:S01]  /*102ec0*/  LDL.LU R252, [R1+0x708] ;  /* 0x0007080001fc7983 */ /* 0x002ee20000300800 */
[----:B------:R-:W-:-:S02]  /*102ed0*/  ISETP.LT.AND P5, PT, R15, R18, !P5 ;  /* 0x000000120f00720c */ /* 0x000fc40006fa1270 */
[-C--:B------:R-:W-:Y:S01]  /*102ee0*/  ISETP.LT.AND P1, PT, R11, R18.reuse, !P6 ;  /* 0x000000120b00720c */ /* 0x080fe20007721270 */
[C---:B------:R-:W-:Y:S01]  /*102ef0*/  IMAD.IADD R10, R0.reuse, 0x1, R16 ;  /* 0x00000001000a7824 */ /* 0x040fe200078e0210 */
[----:B------:R-:W-:Y:S01]  /*102f00*/  ISETP.LT.AND P0, PT, R13, R18, !P6 ;  /* 0x000000120d00720c */ /* 0x000fe20007701270 */
[----:B------:R-:W-:-:S04]  /*102f10*/  IMAD.WIDE R196, R0, 0x4, R8 ;  /* 0x0000000400c47825 */ /* 0x000fc800078e0208 */
[----:B------:R-:W-:Y:S01]  /*102f20*/  IMAD.WIDE R198, R10, 0x4, R2 ;  /* 0x000000040ac67825 */ /* 0x000fe200078e0202 */
[-C--:B------:R-:W-:Y:S02]  /*102f30*/  ISETP.LT.AND P4, PT, R17, R18.reuse, !P6 ;  /* 0x000000121100720c */ /* 0x080fe40007781270 */
[----:B------:R-:W-:Y:S02]  /*102f40*/  ISETP.GE.AND P3, PT, R234, R19, PT ;  /* 0x00000013ea00720c */ /* 0x000fe40003f66270 */
[-C--:B------:R-:W-:Y:S01]  /*102f50*/  ISETP.LT.AND P6, PT, R15, R18.reuse, !P6 ;  /* 0x000000120f00720c */ /* 0x080fe200077c1270 */
[----:B------:R-:W-:Y:S01]  /*102f60*/  IMAD.WIDE R232, R10, 0x4, R4 ;  /* 0x000000040ae87825 */ /* 0x000fe200078e0204 */
[----:B------:R-:W3:Y:S04]  /*102f70*/  LDL.LU R234, [R1+0x48e0] ;  /* 0x0048e00001ea7983 */ /* 0x000ee80000300800 */
[----:B------:R-:W-:Y:S04]  /*102f80*/  @P5 STG.E desc[UR60][R196.64], R244 ;  /* 0x000000f4c4005986 */ /* 0x000fe8000c10193c */
[----:B------:R1:W-:Y:S01]  /*102f90*/  @P1 STG.E desc[UR60][R198.64], R248 ;  /* 0x000000f8c6001986 */ /* 0x0003e2000c10193c */
[----:B------:R-:W-:-:S02]  /*102fa0*/  ISETP.LT.AND P1, PT, R11, R18, !P2 ;  /* 0x000000120b00720c */ /* 0x000fc40005721270 */
[-C--:B------:R-:W-:Y:S01]  /*102fb0*/  ISETP.LT.AND P5, PT, R17, R18.reuse, !P2 ;  /* 0x000000121100720c */ /* 0x080fe200057a1270 */
[----:B------:R-:W3:Y:S01]  /*102fc0*/  LDC R16, c[0x0][0x248] ;  /* 0x00009200ff107b82 */ /* 0x000ee20000000800 */
[----:B------:R1:W-:Y:S01]  /*102fd0*/  @P0 STG.E desc[UR60][R232.64], R251 ;  /* 0x000000fbe8000986 */ /* 0x0003e2000c10193c */
[----:B------:R-:W-:-:S03]  /*102fe0*/  ISETP.LT.AND P0, PT, R13, R18, !P2 ;  /* 0x000000120d00720c */ /* 0x000fc60005701270 */
[----:B-1----:R-:W3:Y:S01]  /*102ff0*/  LDL.LU R248, [R1+0x308] ;  /* 0x0003080001f87983 */ /* 0x002ee20000300800 */
[----:B------:R-:W-:-:S04]  /*103000*/  IMAD.WIDE R196, R10, 0x4, R6 ;  /* 0x000000040ac47825 */ /* 0x000fc800078e0206 */
[C---:B------:R-:W-:Y:S01]  /*103010*/  IMAD.WIDE R198, R10.reuse, 0x4, R8 ;  /* 0x000000040ac67825 */ /* 0x040fe200078e0208 */
[----:B------:R-:W3:Y:S04]  /*103020*/  LDL.LU R251, [R1+0x1afc] ;  /* 0x001afc0001fb7983 */ /* 0x000ee80000300800 */
[----:B------:R-:W3:Y:S01]  /*103030*/  LDL.LU R244, [R1+0x1f3c] ;  /* 0x001f3c0001f47983 */ /* 0x000ee20000300800 */
[----:B------:R-:W-:-:S03]  /*103040*/  IADD3 R0, R10, R14, RZ ;  /* 0x0000000e0a007210 */ /* 0x000fc60007ffe0ff */
[----:B------:R1:W-:Y:S01]  /*103050*/  @P4 STG.E desc[UR60][R196.64], R247 ;  /* 0x000000f7c4004986 */ /* 0x0003e2000c10193c */
[----:B------:R-:W3:Y:S01]  /*103060*/  LDC R14, c[0x0][0x248] ;  /* 0x00009200ff0e7b82 */ /* 0x000ee20000000800 */
[C---:B------:R-:W-:Y:S02]  /*103070*/  IMAD.WIDE R232, R0.reuse, 0x4, R6 ;  /* 0x0000000400e87825 */ /* 0x040fe400078e0206 */
[----:B-1----:R-:W3:Y:S02]  /*103080*/  LDL.LU R247, [R1+0x170c] ;  /* 0x00170c0001f77983 */ /* 0x002ee40000300800 */
[C---:B------:R-:W-:Y:S02]  /*103090*/  IMAD.WIDE R196, R0.reuse, 0x4, R2 ;  /* 0x0000000400c47825 */ /* 0x040fe400078e0202 */
[----:B----4-:R1:W-:Y:S04]  /*1030a0*/  @P6 STG.E desc[UR60][R198.64], R249 ;  /* 0x000000f9c6006986 */ /* 0x0103e8000c10193c */
[----:B------:R4:W-:Y:S04]  /*1030b0*/  @P1 STG.E desc[UR60][R196.64], R246 ;  /* 0x000000f6c4001986 */ /* 0x0009e8000c10193c */
[----:B-1----:R-:W3:Y:S01]  /*1030c0*/  LDL.LU R249, [R1+0x12fc] ;  /* 0x0012fc0001f97983 */ /* 0x002ee20000300800 */
[----:B------:R-:W-:-:S03]  /*1030d0*/  IMAD.WIDE R198, R0, 0x4, R4 ;  /* 0x0000000400c67825 */ /* 0x000fc600078e0204 */
[----:B------:R-:W3:Y:S04]  /*1030e0*/  LDL.LU R236, [R1+0x48ec] ;  /* 0x0048ec0001ec7983 */ /* 0x000ee80000300800 */
[----:B----4-:R-:W4:Y:S04]  /*1030f0*/  LDL.LU R246, [R1+0xf0c] ;  /* 0x000f0c0001f67983 */ /* 0x010f280000300800 */
[----:B--2---:R1:W-:Y:S04]  /*103100*/  @P0 STG.E desc[UR60][R198.64], R250 ;  /* 0x000000fac6000986 */ /* 0x0043e8000c10193c */
[----:B---3--:R2:W-:Y:S04]  /*103110*/  @P5 STG.E desc[UR60][R232.64], R252 ;  /* 0x000000fce8005986 */ /* 0x0085e8000c10193c */
[----:B-1----:R-:W3:Y:S04]  /*103120*/  LDL.LU R250, [R1+0xb0c] ;  /* 0x000b0c0001fa7983 */ /* 0x002ee80000300800 */
[----:B--2---:R-:W2:Y:S01]  /*103130*/  LDL.LU R252, [R1+0x70c] ;  /* 0x00070c0001fc7983 */ /* 0x004ea20000300800 */
[----:B------:R-:W-:-:S02]  /*103140*/  ISETP.LT.AND P2, PT, R15, R18, !P2 ;  /* 0x000000120f00720c */ /* 0x000fc40005741270 */
[-C--:B------:R-:W-:Y:S02]  /*103150*/  ISETP.LT.AND P6, PT, R11, R18.reuse, !P3 ;  /* 0x000000120b00720c */ /* 0x080fe40005fc1270 */
[----:B------:R-:W-:Y:S01]  /*103160*/  ISETP.LT.AND P5, PT, R13, R18, !P3 ;  /* 0x000000120d00720c */ /* 0x000fe20005fa1270 */
[----:B------:R-:W-:-:S04]  /*103170*/  IMAD.WIDE R196, R0, 0x4, R8 ;  /* 0x0000000400c47825 */ /* 0x000fc800078e0208 */
[----:B------:R-:W-:Y:S01]  /*103180*/  IMAD.IADD R10, R0, 0x1, R16 ;  /* 0x00000001000a7824 */ /* 0x000fe200078e0210 */
[-C--:B------:R-:W-:Y:S02]  /*103190*/  ISETP.LT.AND P1, PT, R17, R18.reuse, !P3 ;  /* 0x000000121100720c */ /* 0x080fe40005f21270 */
[-C--:B------:R-:W-:Y:S02]  /*1031a0*/  ISETP.LT.AND P3, PT, R15, R18.reuse, !P3 ;  /* 0x000000120f00720c */ /* 0x080fe40005f61270 */
[----:B------:R-:W-:Y:S01]  /*1031b0*/  ISETP.GE.AND P4, PT, R235, R19, PT ;  /* 0x00000013eb00720c */ /* 0x000fe20003f86270 */
[----:B------:R-:W-:Y:S01]  /*1031c0*/  IMAD.WIDE R198, R10, 0x4, R2 ;  /* 0x000000040ac67825 */ /* 0x000fe200078e0202 */
[----:B------:R-:W2:Y:S04]  /*1031d0*/  LDL.LU R235, [R1+0x48e4] ;  /* 0x0048e40001eb7983 */ /* 0x000ea80000300800 */
[----:B------:R1:W-:Y:S04]  /*1031e0*/  @P2 STG.E desc[UR60][R196.64], R248 ;  /* 0x000000f8c4002986 */ /* 0x0003e8000c10193c */
[----:B------:R1:W-:Y:S01]  /*1031f0*/  @P6 STG.E desc[UR60][R198.64], R251 ;  /* 0x000000fbc6006986 */ /* 0x0003e2000c10193c */
[----:B------:R-:W-:-:S02]  /*103200*/  ISETP.LT.AND P2, PT, R11, R18, !P4 ;  /* 0x000000120b00720c */ /* 0x000fc40006741270 */
[----:B------:R-:W-:Y:S01]  /*103210*/  ISETP.LT.AND P6, PT, R13, R18, !P4 ;  /* 0x000000120d00720c */ /* 0x000fe200067c1270 */
[C---:B------:R-:W-:Y:S01]  /*103220*/  IMAD.WIDE R232, R10.reuse, 0x4, R8 ;  /* 0x000000040ae87825 */ /* 0x040fe200078e0208 */
[----:B------:R-:W-:Y:S02]  /*103230*/  IADD3 R0, R10, R14, RZ ;  /* 0x0000000e0a007210 */ /* 0x000fe40007ffe0ff */
[----:B------:R-:W-:Y:S01]  /*103240*/  ISETP.GE.AND P0, PT, R234, R19, PT ;  /* 0x00000013ea00720c */ /* 0x000fe20003f06270 */
[----:B------:R-:W2:Y:S08]  /*103250*/  LDC R16, c[0x0][0x248] ;  /* 0x00009200ff107b82 */ /* 0x000eb00000000800 */
[----:B------:R-:W2:Y:S01]  /*103260*/  LDC R14, c[0x0][0x248] ;  /* 0x00009200ff0e7b82 */ /* 0x000ea20000000800 */
[C---:B-1----:R-:W-:Y:S01]  /*103270*/  IMAD.WIDE R196, R10.reuse, 0x4, R4 ;  /* 0x000000040ac47825 */ /* 0x042fe200078e0204 */
[----:B------:R-:W2:Y:S03]  /*103280*/  LDL.LU R248, [R1+0x30c] ;  /* 0x00030c0001f87983 */ /* 0x000ea60000300800 */
[----:B------:R-:W-:Y:S01]  /*103290*/  IMAD.WIDE R198, R10, 0x4, R6 ;  /* 0x000000040ac67825 */ /* 0x000fe200078e0206 */
[----:B------:R-:W2:Y:S04]  /*1032a0*/  LDL.LU R251, [R1+0x1f40] ;  /* 0x001f400001fb7983 */ /* 0x000ea80000300800 */
[----:B------:R1:W-:Y:S01]  /*1032b0*/  @P5 STG.E desc[UR60][R196.64], R244 ;  /* 0x000000f4c4005986 */ /* 0x0003e2000c10193c */
[----:B------:R-:W-:-:S03]  /*1032c0*/  ISETP.LT.AND P5, PT, R17, R18, !P4 ;  /* 0x000000121100720c */ /* 0x000fc600067a1270 */
[----:B------:R1:W-:Y:S02]  /*1032d0*/  @P1 STG.E desc[UR60][R198.64], R247 ;  /* 0x000000f7c6001986 */ /* 0x0003e4000c10193c */
[----:B-1----:R-:W-:-:S04]  /*1032e0*/  IMAD.WIDE R196, R0, 0x4, R2 ;  /* 0x0000000400c47825 */ /* 0x002fc800078e0202 */
[C---:B------:R-:W-:Y:S01]  /*1032f0*/  IMAD.WIDE R198, R0.reuse, 0x4, R4 ;  /* 0x0000000400c67825 */ /* 0x040fe200078e0204 */
[----:B------:R1:W-:Y:S04]  /*103300*/  @P3 STG.E desc[UR60][R232.64], R249 ;  /* 0x000000f9e8003986 */ /* 0x0003e8000c10193c */
[----:B----4-:R-:W-:Y:S04]  /*103310*/  @P2 STG.E desc[UR60][R196.64], R246 ;  /* 0x000000f6c4002986 */ /* 0x010fe8000c10193c */
[----:B-1----:R-:W4:Y:S04]  /*103320*/  LDL.LU R249, [R1+0x1b00] ;  /* 0x001b000001f97983 */ /* 0x002f280000300800 */
[----:B------:R-:W4:Y:S04]  /*103330*/  LDL.LU R234, [R1+0x48e8] ;  /* 0x0048e80001ea7983 */ /* 0x000f280000300800 */
[----:B------:R-:W4:Y:S01]  /*103340*/  LDL.LU R244, [R1+0x1300] ;  /* 0x0013000001f47983 */ /* 0x000f220000300800 */
[----:B------:R-:W-:-:S03]  /*103350*/  IMAD.WIDE R232, R0, 0x4, R6 ;  /* 0x0000000400e87825 */ /* 0x000fc600078e0206 */
[----:B---3--:R-:W-:Y:S04]  /*103360*/  @P6 STG.E desc[UR60][R198.64], R250 ;  /* 0x000000fac6006986 */ /* 0x008fe8000c10193c */
[----:B--2---:R1:W-:Y:S04]  /*103370*/  @P5 STG.E desc[UR60][R232.64], R252 ;  /* 0x000000fce8005986 */ /* 0x0043e8000c10193c */
[----:B-1----:R-:W2:Y:S01]  /*103380*/  LDL.LU R252, [R1+0x1710] ;  /* 0x0017100001fc7983 */ /* 0x002ea20000300800 */
[-C--:B------:R-:W-:Y:S02]  /*103390*/  ISETP.LT.AND P4, PT, R15, R18.reuse, !P4 ;  /* 0x000000120f00720c */ /* 0x080fe40006781270 */
[-C--:B------:R-:W-:Y:S01]  /*1033a0*/  ISETP.LT.AND P3, PT, R11, R18.reuse, !P0 ;  /* 0x000000120b00720c */ /* 0x080fe20004761270 */
[C---:B------:R-:W-:Y:S01]  /*1033b0*/  IMAD.IADD R10, R0.reuse, 0x1, R16 ;  /* 0x00000001000a7824 */ /* 0x040fe200078e0210 */
[----:B------:R-:W3:Y:S04]  /*1033c0*/  LDL.LU R246, [R1+0xb10] ;  /* 0x000b100001f67983 */ /* 0x000ee80000300800 */
[----:B------:R-:W3:Y:S01]  /*1033d0*/  LDL.LU R250, [R1+0xf10] ;  /* 0x000f100001fa7983 */ /* 0x000ee20000300800 */
[----:B------:R-:W-:Y:S01]  /*1033e0*/  ISETP.LT.AND P5, PT, R13, R18, !P0 ;  /* 0x000000120d00720c */ /* 0x000fe200047a1270 */
[----:B------:R-:W-:-:S04]  /*1033f0*/  IMAD.WIDE R196, R0, 0x4, R8 ;  /* 0x0000000400c47825 */ /* 0x000fc800078e0208 */
[C---:B------:R-:W-:Y:S01]  /*103400*/  IMAD.WIDE R198, R10.reuse, 0x4, R2 ;  /* 0x000000040ac67825 */ /* 0x040fe200078e0202 */
[-C--:B------:R-:W-:Y:S01]  /*103410*/  ISETP.LT.AND P6, PT, R17, R18.reuse, !P0 ;  /* 0x000000121100720c */ /* 0x080fe200047c1270 */
[----:B------:R-:W3:Y:S01]  /*103420*/  LDL.LU R247, [R1+0x710] ;  /* 0x0007100001f77983 */ /* 0x000ee20000300800 */
[----:B------:R-:W-:Y:S02]  /*103430*/  ISETP.LT.AND P0, PT, R15, R18, !P0 ;  /* 0x000000120f00720c */ /* 0x000fe40004701270 */
[----:B------:R-:W-:Y:S01]  /*103440*/  ISETP.GE.AND P2, PT, R235, R19, PT ;  /* 0x00000013eb00720c */ /* 0x000fe20003f46270 */
[----:B------:R-:W1:Y:S01]  /*103450*/  LDC R16, c[0x0][0x248] ;  /* 0x00009200ff107b82 */ /* 0x000e620000000800 */
[----:B------:R-:W3:Y:S04]  /*103460*/  LDL.LU R235, [R1+0x48f4] ;  /* 0x0048f40001eb7983 */ /* 0x000ee80000300800 */
[----:B------:R1:W-:Y:S04]  /*103470*/  @P4 STG.E desc[UR60][R196.64], R248 ;  /* 0x000000f8c4004986 */ /* 0x0003e8000c10193c */
[----:B------:R1:W-:Y:S04]  /*103480*/  @P3 STG.E desc[UR60][R198.64], R251 ;  /* 0x000000fbc6003986 */ /* 0x0003e8000c10193c */
[----:B-1----:R-:W3:Y:S01]  /*103490*/  LDL.LU R248, [R1+0x310] ;  /* 0x0003100001f87983 */ /* 0x002ee20000300800 */
[----:B------:R-:W-:-:S04]  /*1034a0*/  IMAD.WIDE R198, R10, 0x4, R4 ;  /* 0x000000040ac67825 */ /* 0x000fc800078e0204 */
[----:B------:R-:W-:Y:S01]  /*1034b0*/  IMAD.WIDE R196, R10, 0x4, R6 ;  /* 0x000000040ac47825 */ /* 0x000fe200078e0206 */
[----:B------:R-:W3:Y:S04]  /*1034c0*/  LDL.LU R251, [R1+0x1f44] ;  /* 0x001f440001fb7983 */ /* 0x000ee80000300800 */
[----:B----4-:R1:W-:Y:S04]  /*1034d0*/  @P5 STG.E desc[UR60][R198.64], R249 ;  /* 0x000000f9c6005986 */ /* 0x0103e8000c10193c */
[----:B------:R4:W-:Y:S01]  /*1034e0*/  @P6 STG.E desc[UR60][R196.64], R244 ;  /* 0x000000f4c4006986 */ /* 0x0009e2000c10193c */
[----:B------:R-:W-:-:S03]  /*1034f0*/  ISETP.GE.AND P5, PT, R234, R19, PT ;  /* 0x00000013ea00720c */ /* 0x000fc60003fa6270 */
[----:B-1----:R-:W3:Y:S01]  /*103500*/  LDL.LU R249, [R1+0x1b04] ;  /* 0x001b040001f97983 */ /* 0x002ee20000300800 */
[----:B----4-:R-:W-:-:S03]  /*103510*/  IMAD.WIDE R196, R10, 0x4, R8 ;  /* 0x000000040ac47825 */ /* 0x010fc600078e0208 */
[----:B------:R-:W4:Y:S04]  /*103520*/  LDL.LU R234, [R1+0x48f8] ;  /* 0x0048f80001ea7983 */ /* 0x000f280000300800 */
[----:B--2---:R1:W-:Y:S04]  /*103530*/  @P0 STG.E desc[UR60][R196.64], R252 ;  /* 0x000000fcc4000986 */ /* 0x0043e8000c10193c */
[----:B-1----:R-:W2:Y:S01]  /*103540*/  LDL.LU R252, [R1+0x1304] ;  /* 0x0013040001fc7983 */ /* 0x002ea20000300800 */
[----:B------:R-:W-:Y:S02]  /*103550*/  ISETP.GE.AND P1, PT, R236, R19, PT ;  /* 0x00000013ec00720c */ /* 0x000fe40003f26270 */
[----:B------:R-:W-:-:S02]  /*103560*/  IADD3 R0, R10, R14, RZ ;  /* 0x0000000e0a007210 */ /* 0x000fc40007ffe0ff */
[CC--:B------:R-:W-:Y:S01]  /*103570*/  ISETP.LT.AND P0, PT, R11.reuse, R18.reuse, !P2 ;  /* 0x000000120b00720c */ /* 0x0c0fe20005701270 */
[----:B------:R-:W4:Y:S01]  /*103580*/  LDL.LU R244, [R1+0x1714] ;  /* 0x0017140001f47983 */ /* 0x000f220000300800 */
[-C--:B------:R-:W-:Y:S02]  /*103590*/  ISETP.LT.AND P4, PT, R11, R18.reuse, !P1 ;  /* 0x000000120b00720c */ /* 0x080fe40004f81270 */
[-C--:B------:R-:W-:Y:S01]  /*1035a0*/  ISETP.LT.AND P3, PT, R13, R18.reuse, !P1 ;  /* 0x000000120d00720c */ /* 0x080fe20004f61270 */
[----:B------:R-:W-:Y:S01]  /*1035b0*/  IMAD.WIDE R198, R0, 0x4, R2 ;  /* 0x0000000400c67825 */ /* 0x000fe200078e0202 */
[----:B------:R-:W-:-:S03]  /*1035c0*/  ISETP.LT.AND P6, PT, R17, R18, !P1 ;  /* 0x000000121100720c */ /* 0x000fc60004fc1270 */
[----:B------:R-:W-:Y:S01]  /*1035d0*/  IMAD.WIDE R232, R0, 0x4, R4 ;  /* 0x0000000400e87825 */ /* 0x000fe200078e0204 */
[----:B------:R-:W-:-:S03]  /*1035e0*/  ISETP.LT.AND P1, PT, R15, R18, !P1 ;  /* 0x000000120f00720c */ /* 0x000fc60004f21270 */
[----:B------:R-:W-:-:S04]  /*1035f0*/  IMAD.WIDE R196, R0, 0x4, R6 ;  /* 0x0000000400c47825 */ /* 0x000fc800078e0206 */
[----:B------:R-:W-:Y:S01]  /*103600*/  IMAD.IADD R10, R0, 0x1, R16 ;  /* 0x00000001000a7824 */ /* 0x000fe200078e0210 */
[----:B------:R-:W1:Y:S08]  /*103610*/  LDC R14, c[0x0][0x248] ;  /* 0x00009200ff0e7b82 */ /* 0x000e700000000800 */
[----:B------:R-:W4:Y:S01]  /*103620*/  LDC R16, c[0x0][0x248] ;  /* 0x00009200ff107b82 */ /* 0x000f220000000800 */
[----:B---3--:R3:W-:Y:S04]  /*103630*/  @P4 STG.E desc[UR60][R198.64], R246 ;  /* 0x000000f6c6004986 */ /* 0x0087e8000c10193c */
[----:B------:R3:W-:Y:S01]  /*103640*/  @P3 STG.E desc[UR60][R232.64], R250 ;  /* 0x000000fae8003986 */ /* 0x0007e2000c10193c */
[----:B------:R-:W-:-:S03]  /*103650*/  ISETP.LT.AND P3, PT, R13, R18, !P2 ;  /* 0x000000120d00720c */ /* 0x000fc60005761270 */
[----:B------:R3:W-:Y:S01]  /*103660*/  @P6 STG.E desc[UR60][R196.64], R247 ;  /* 0x000000f7c4006986 */ /* 0x0007e2000c10193c */
[----:B------:R-:W-:-:S03]  /*103670*/  ISETP.LT.AND P4, PT, R17, R18, !P2 ;  /* 0x000000121100720c */ /* 0x000fc60005781270 */
[----:B---3--:R-:W3:Y:S04]  /*103680*/  LDL.LU R246, [R1+0xb14] ;  /* 0x000b140001f67983 */ /* 0x008ee80000300800 */
[----:B------:R-:W3:Y:S01]  /*103690*/  LDL.LU R250, [R1+0xf14] ;  /* 0x000f140001fa7983 */ /* 0x000ee20000300800 */
[----:B------:R-:W-:-:S04]  /*1036a0*/  IMAD.WIDE R232, R0, 0x4, R8 ;  /* 0x0000000400e87825 */ /* 0x000fc800078e0208 */
[----:B------:R-:W-:-:S04]  /*1036b0*/  IMAD.WIDE R198, R10, 0x4, R2 ;  /* 0x000000040ac67825 */ /* 0x000fc800078e0202 */
[C---:B------:R-:W-:Y:S01]  /*1036c0*/  IMAD.WIDE R196, R10.reuse, 0x4, R4 ;  /* 0x000000040ac47825 */ /* 0x040fe200078e0204 */
[----:B------:R-:W-:Y:S01]  /*1036d0*/  ISETP.GE.AND P6, PT, R235, R19, PT ;  /* 0x00000013eb00720c */ /* 0x000fe20003fc6270 */
[----:B------:R-:W3:Y:S04]  /*1036e0*/  LDL.LU R247, [R1+0x714] ;  /* 0x0007140001f77983 */ /* 0x000ee80000300800 */
[----:B------:R1:W-:Y:S04]  /*1036f0*/  @P1 STG.E desc[UR60][R232.64], R248 ;  /* 0x000000f8e8001986 */ /* 0x0003e8000c10193c */
[----:B------:R-:W-:Y:S04]  /*103700*/  @P0 STG.E desc[UR60][R198.64], R251 ;  /* 0x000000fbc6000986 */ /* 0x000fe8000c10193c */
[----:B------:R-:W3:Y:S04]  /*103710*/  LDL.LU R235, [R1+0x48f0] ;  /* 0x0048f00001eb7983 */ /* 0x000ee80000300800 */
[----:B-1----:R-:W3:Y:S04]  /*103720*/  LDL.LU R248, [R1+0x314] ;  /* 0x0003140001f87983 */ /* 0x002ee80000300800 */
[----:B------:R1:W-:Y:S04]  /*103730*/  @P3 STG.E desc[UR60][R196.64], R249 ;  /* 0x000000f9c4003986 */ /* 0x0003e8000c10193c */
[----:B-1----:R-:W3:Y:S01]  /*103740*/  LDL.LU R249, [R1+0x1f48] ;  /* 0x001f480001f97983 */ /* 0x002ee20000300800 */
[----:B------:R-:W-:-:S03]  /*103750*/  IMAD.WIDE R196, R10, 0x4, R6 ;  /* 0x000000040ac47825 */ /* 0x000fc600078e0206 */
[----:B------:R-:W3:Y:S04]  /*103760*/  LDL.LU R251, [R1+0x1b08] ;  /* 0x001b080001fb7983 */ /* 0x000ee80000300800 */
[----:B--2---:R1:W-:Y:S04]  /*103770*/  @P4 STG.E desc[UR60][R196.64], R252 ;  /* 0x000000fcc4004986 */ /* 0x0043e8000c10193c */
[----:B-1----:R-:W2:Y:S01]  /*103780*/  LDL.LU R252, [R1+0x1308] ;  /* 0x0013080001fc7983 */ /* 0x002ea20000300800 */
[-C--:B------:R-:W-:Y:S02]  /*103790*/  ISETP.LT.AND P2, PT, R15, R18.reuse, !P2 ;  /* 0x000000120f00720c */ /* 0x080fe40005741270 */
[----:B------:R-:W-:-:S02]  /*1037a0*/  ISETP.LT.AND P1, PT, R11, R18, !P5 ;  /* 0x000000120b00720c */ /* 0x000fc40006f21270 */
[C---:B------:R-:W-:Y:S02]  /*1037b0*/  IADD3 R0, R10.reuse, R14, RZ ;  /* 0x0000000e0a007210 */ /* 0x040fe40007ffe0ff */
[----:B------:R-:W-:Y:S01]  /*1037c0*/  ISETP.LT.AND P3, PT, R13, R18, !P5 ;  /* 0x000000120d00720c */ /* 0x000fe20006f61270 */
[----:B------:R-:W-:-:S04]  /*1037d0*/  IMAD.WIDE R196, R10, 0x4, R8 ;  /* 0x000000040ac47825 */ /* 0x000fc800078e0208 */
[----:B------:R-:W-:Y:S01]  /*1037e0*/  IMAD.WIDE R198, R0, 0x4, R2 ;  /* 0x0000000400c67825 */ /* 0x000fe200078e0202 */
[-C--:B------:R-:W-:Y:S02]  /*1037f0*/  ISETP.LT.AND P4, PT, R17, R18.reuse, !P5 ;  /* 0x000000121100720c */ /* 0x080fe40006f81270 */
[----:B----4-:R-:W-:Y:S02]  /*103800*/  ISETP.GE.AND P0, PT, R234, R19, PT ;  /* 0x00000013ea00720c */ /* 0x010fe40003f06270 */
[-C--:B------:R-:W-:Y:S01]  /*103810*/  ISETP.LT.AND P5, PT, R15, R18.reuse, !P5 ;  /* 0x000000120f00720c */ /* 0x080fe20006fa1270 */
[C---:B------:R-:W-:Y:S01]  /*103820*/  IMAD.WIDE R232, R0.reuse, 0x4, R4 ;  /* 0x0000000400e87825 */ /* 0x040fe200078e0204 */
[----:B------:R-:W4:Y:S04]  /*103830*/  LDL.LU R234, [R1+0x48fc] ;  /* 0x0048fc0001ea7983 */ /* 0x000f280000300800 */
[----:B------:R1:W-:Y:S01]  /*103840*/  @P2 STG.E desc[UR60][R196.64], R244 ;  /* 0x000000f4c4002986 */ /* 0x0003e2000c10193c */
[----:B------:R-:W-:Y:S01]  /*103850*/  ISETP.LT.AND P2, PT, R11, R18, !P6 ;  /* 0x000000120b00720c */ /* 0x000fe20007741270 */
[C---:B------:R-:W-:Y:S01]  /*103860*/  IMAD.IADD R10, R0.reuse, 0x1, R16 ;  /* 0x00000001000a7824 */ /* 0x040fe200078e0210 */
[----:B------:R-:W2:Y:S08]  /*103870*/  LDC R14, c[0x0][0x248] ;  /* 0x00009200ff0e7b82 */ /* 0x000eb00000000800 */
[----:B------:R-:W4:Y:S01]  /*103880*/  LDC R16, c[0x0][0x248] ;  /* 0x00009200ff107b82 */ /* 0x000f220000000800 */
[----:B---3--:R3:W-:Y:S04]  /*103890*/  @P1 STG.E desc[UR60][R198.64], R246 ;  /* 0x000000f6c6001986 */ /* 0x0087e8000c10193c */
[----:B------:R3:W-:Y:S04]  /*1038a0*/  @P3 STG.E desc[UR60][R232.64], R250 ;  /* 0x000000fae8003986 */ /* 0x0007e8000c10193c */
[----:B-1----:R-:W4:Y:S01]  /*1038b0*/  LDL.LU R244, [R1+0x1718] ;  /* 0x0017180001f47983 */ /* 0x002f220000300800 */
[----:B------:R-:W-:-:S03]  /*1038c0*/  IMAD.WIDE R196, R0, 0x4, R6 ;  /* 0x0000000400c47825 */ /* 0x000fc600078e0206 */
[----:B---3--:R-:W3:Y:S04]  /*1038d0*/  LDL.LU R246, [R1+0xb18] ;  /* 0x000b180001f67983 */ /* 0x008ee80000300800 */
[----:B------:R-:W3:Y:S01]  /*1038e0*/  LDL.LU R250, [R1+0xf18] ;  /* 0x000f180001fa7983 */ /* 0x000ee20000300800 */
[-C--:B------:R-:W-:Y:S01]  /*1038f0*/  ISETP.LT.AND P1, PT, R13, R18.reuse, !P6 ;  /* 0x000000120d00720c */ /* 0x080fe20007721270 */
[----:B------:R-:W-:Y:S01]  /*103900*/  IMAD.WIDE R198, R0, 0x4, R8 ;  /* 0x0000000400c67825 */ /* 0x000fe200078e0208 */
[----:B------:R-:W-:-:S03]  /*103910*/  ISETP.LT.AND P3, PT, R17, R18, !P6 ;  /* 0x000000121100720c */ /* 0x000fc60007761270 */
        /* <DEDUP_REMOVED lines=8> */
[----:B------:R1:W-:Y:S04]  /*1039a0*/  @P2 STG.E desc[UR60][R232.64], R249 ;  /* 0x000000f9e8002986 */ /* 0x0003e8000c10193c */
[----:B------:R1:W-:Y:S04]  /*1039b0*/  @P1 STG.E desc[UR60][R198.64], R251 ;  /* 0x000000fbc6001986 */ /* 0x0003e8000c10193c */
[----:B-1----:R-:W3:Y:S04]  /*1039c0*/  LDL.LU R249, [R1+0x318] ;  /* 0x0003180001f97983 */ /* 0x002ee80000300800 */
[----:B------:R-:W3:Y:S04]  /*1039d0*/  LDL.LU R248, [R1+0x1f4c] ;  /* 0x001f4c0001f87983 */ /* 0x000ee80000300800 */
[----:B------:R-:W3:Y:S04]  /*1039e0*/  LDL.LU R251, [R1+0x1b0c] ;  /* 0x001b0c0001fb7983 */ /* 0x000ee80000300800 */
[----:B--2---:R1:W-:Y:S04]  /*1039f0*/  @P3 STG.E desc[UR60][R196.64], R252 ;  /* 0x000000fcc4003986 */ /* 0x0043e8000c10193c */
[----:B-1----:R-:W2:Y:S01]  /*103a00*/  LDL.LU R252, [R1+0x130c] ;  /* 0x00130c0001fc7983 */ /* 0x002ea20000300800 */
[----:B------:R-:W-:-:S02]  /*103a10*/  ISETP.LT.AND P6, PT, R15, R18, !P6 ;  /* 0x000000120f00720c */ /* 0x000fc400077c1270 */
[----:B------:R-:W-:Y:S02]  /*103a20*/  ISETP.LT.AND P5, PT, R11, R18, !P0 ;  /* 0x000000120b00720c */ /* 0x000fe400047a1270 */
[C---:B------:R-:W-:Y:S02]  /*103a30*/  IADD3 R0, R10.reuse, R14, RZ ;  /* 0x0000000e0a007210 */ /* 0x040fe40007ffe0ff */
[----:B------:R-:W-:Y:S01]  /*103a40*/  ISETP.LT.AND P2, PT, R13, R18, !P0 ;  /* 0x000000120d00720c */ /* 0x000fe20004741270 */
[----:B------:R-:W-:-:S04]  /*103a50*/  IMAD.WIDE R196, R10, 0x4, R8 ;  /* 0x000000040ac47825 */ /* 0x000fc800078e0208 */
[----:B------:R-:W-:Y:S01]  /*103a60*/  IMAD.WIDE R198, R0, 0x4, R2 ;  /* 0x0000000400c67825 */ /* 0x000fe200078e0202 */
[----:B------:R-:W-:-:S03]  /*103a70*/  ISETP.LT.AND P3, PT, R17, R18, !P0 ;  /* 0x000000121100720c */ /* 0x000fc60004761270 */
[----:B------:R-:W-:Y:S01]  /*103a80*/  IMAD.WIDE R232, R0, 0x4, R4 ;  /* 0x0000000400e87825 */ /* 0x000fe200078e0204 */
[----:B----4-:R-:W-:Y:S02]  /*103a90*/  ISETP.GE.AND P1, PT, R234, R19, PT ;  /* 0x00000013ea00720c */ /* 0x010fe40003f26270 */
[-C--:B------:R-:W-:Y:S01]  /*103aa0*/  ISETP.LT.AND P0, PT, R15, R18.reuse, !P0 ;  /* 0x000000120f00720c */ /* 0x080fe20004701270 */
[----:B------:R-:W4:Y:S04]  /*103ab0*/  LDL.LU R234, [R1+0x4908] ;  /* 0x0049080001ea7983 */ /* 0x000f280000300800 */
[----:B------:R1:W-:Y:S01]  /*103ac0*/  @P6 STG.E desc[UR60][R196.64], R244 ;  /* 0x000000f4c4006986 */ /* 0x0003e2000c10193c */
[----:B------:R-:W2:Y:S03]  /*103ad0*/  LDC R14, c[0x0][0x248] ;  /* 0x00009200ff0e7b82 */ /* 0x000ea60000000800 */
[----:B---3--:R3:W-:Y:S04]  /*103ae0*/  @P5 STG.E desc[UR60][R198.64], R246 ;  /* 0x000000f6c6005986 */ /* 0x0087e8000c10193c */
[----:B------:R3:W-:Y:S01]  /*103af0*/  @P2 STG.E desc[UR60][R232.64], R250 ;  /* 0x000000fae8002986 */ /* 0x0007e2000c10193c */
[----:B------:R-:W-:-:S02]  /*103b00*/  ISETP.LT.AND P2, PT, R11, R18, !P4 ;  /* 0x000000120b00720c */ /* 0x000fc40006741270 */
[-C--:B------:R-:W-:Y:S02]  /*103b10*/  ISETP.LT.AND P5, PT, R13, R18.reuse, !P4 ;  /* 0x000000120d00720c */ /* 0x080fe400067a1270 */
[----:B------:R-:W-:Y:S01]  /*103b20*/  ISETP.LT.AND P6, PT, R17, R18, !P4 ;  /* 0x000000121100720c */ /* 0x000fe200067c1270 */
[C---:B-1----:R-:W-:Y:S01]  /*103b30*/  IMAD.WIDE R196, R0.reuse, 0x4, R6 ;  /* 0x0000000400c47825 */ /* 0x042fe200078e0206 */
[----:B---3--:R-:W3:Y:S04]  /*103b40*/  LDL.LU R246, [R1+0x171c] ;  /* 0x00171c0001f67983 */ /* 0x008ee80000300800 */
[----:B------:R-:W4:Y:S01]  /*103b50*/  LDL.LU R250, [R1+0xb1c] ;  /* 0x000b1c0001fa7983 */ /* 0x000f220000300800 */
[----:B------:R-:W-:-:S03]  /*103b60*/  IMAD.WIDE R198, R0, 0x4, R8 ;  /* 0x0000000400c67825 */ /* 0x000fc600078e0208 */
[----:B------:R-:W4:Y:S01]  /*103b70*/  LDL.LU R244, [R1+0xf1c] ;  /* 0x000f1c0001f47983 */ /* 0x000f220000300800 */
[----:B------:R-:W-:-:S03]  /*103b80*/  IMAD.IADD R10, R0, 0x1, R16 ;  /* 0x00000001000a7824 */ /* 0x000fc600078e0210 */
[----:B------:R1:W-:Y:S01]  /*103b90*/  @P3 STG.E desc[UR60][R196.64], R247 ;  /* 0x000000f7c4003986 */ /* 0x0003e2000c10193c */
[----:B------:R-:W4:Y:S01]  /*103ba0*/  LDC R0, c[0x0][0x248] ;  /* 0x00009200ff007b82 */ /* 0x000f220000000800 */
[----:B------:R-:W-:Y:S01]  /*103bb0*/  IMAD.WIDE R232, R10, 0x4, R6 ;  /* 0x000000040ae87825 */ /* 0x000fe200078e0206 */
[----:B------:R-:W-:-:S06]  /*103bc0*/  ISETP.LT.AND P4, PT, R15, R18, !P4 ;  /* 0x000000120f00720c */ /* 0x000fcc0006781270 */
[----:B------:R-:W4:Y:S01]  /*103bd0*/  LDC R16, c[0x0][0x248] ;  /* 0x00009200ff107b82 */ /* 0x000f220000000800 */
[----:B-1----:R-:W4:Y:S01]  /*103be0*/  LDL.LU R247, [R1+0x71c] ;  /* 0x00071c0001f77983 */ /* 0x002f220000300800 */
[----:B------:R-:W-:-:S03]  /*103bf0*/  IMAD.WIDE R196, R10, 0x4, R2 ;  /* 0x000000040ac47825 */ /* 0x000fc600078e0202 */
[----:B------:R1:W-:Y:S04]  /*103c00*/  @P0 STG.E desc[UR60][R198.64], R249 ;  /* 0x000000f9c6000986 */ /* 0x0003e8000c10193c */
[----:B------:R1:W-:Y:S04]  /*103c10*/  @P2 STG.E desc[UR60][R196.64], R248 ;  /* 0x000000f8c4002986 */ /* 0x0003e8000c10193c */
[----:B-1----:R-:W4:Y:S01]  /*103c20*/  LDL.LU R249, [R1+0x31c] ;  /* 0x00031c0001f97983 */ /* 0x002f220000300800 */
[----:B------:R-:W-:-:S03]  /*103c30*/  IMAD.WIDE R198, R10, 0x4, R4 ;  /* 0x000000040ac67825 */ /* 0x000fc600078e0204 */
[----:B------:R-:W4:Y:S04]  /*103c40*/  LDL.LU R236, [R1+0x4904] ;  /* 0x0049040001ec7983 */ /* 0x000f280000300800 */
[----:B------:R-:W4:Y:S04]  /*103c50*/  LDL.LU R248, [R1+0x1f50] ;  /* 0x001f500001f87983 */ /* 0x000f280000300800 */
[----:B------:R1:W-:Y:S04]  /*103c60*/  @P5 STG.E desc[UR60][R198.64], R251 ;  /* 0x000000fbc6005986 */ /* 0x0003e8000c10193c */
[----:B--2---:R2:W-:Y:S04]  /*103c70*/  @P6 STG.E desc[UR60][R232.64], R252 ;  /* 0x000000fce8006986 */ /* 0x0045e8000c10193c */
[----:B-1----:R-:W4:Y:S04]  /*103c80*/  LDL.LU R251, [R1+0x1b10] ;  /* 0x001b100001fb7983 */ /* 0x002f280000300800 */
[----:B--2---:R-:W2:Y:S01]  /*103c90*/  LDL.LU R252, [R1+0x1720] ;  /* 0x0017200001fc7983 */ /* 0x004ea20000300800 */
[----:B------:R-:W-:-:S02]  /*103ca0*/  ISETP.LT.AND P0, PT, R11, R18, !P1 ;  /* 0x000000120b00720c */ /* 0x000fc40004f01270 */
[----:B------:R-:W-:Y:S02]  /*103cb0*/  ISETP.LT.AND P2, PT, R13, R18, !P1 ;  /* 0x000000120d00720c */ /* 0x000fe40004f41270 */
[C---:B------:R-:W-:Y:S01]  /*103cc0*/  IADD3 R14, R10.reuse, R14, RZ ;  /* 0x0000000e0a0e7210 */ /* 0x040fe20007ffe0ff */
[----:B------:R-:W-:Y:S01]  /*103cd0*/  IMAD.WIDE R196, R10, 0x4, R8 ;  /* 0x000000040ac47825 */ /* 0x000fe200078e0208 */
[-C--:B------:R-:W-:Y:S02]  /*103ce0*/  ISETP.LT.AND P5, PT, R17, R18.reuse, !P1 ;  /* 0x000000121100720c */ /* 0x080fe40004fa1270 */
[----:B------:R-:W-:Y:S01]  /*103cf0*/  ISETP.LT.AND P1, PT, R15, R18, !P1 ;  /* 0x000000120f00720c */ /* 0x000fe20004f21270 */
[----:B------:R-:W-:Y:S01]  /*103d00*/  IMAD.WIDE R198, R14, 0x4, R2 ;  /* 0x000000040ec67825 */ /* 0x000fe200078e0202 */
[----:B------:R-:W-:-:S03]  /*103d10*/  ISETP.GE.AND P3, PT, R235, R19, PT ;  /* 0x00000013eb00720c */ /* 0x000fc60003f66270 */
[----:B------:R-:W-:Y:S01]  /*103d20*/  IMAD.WIDE R232, R14, 0x4, R8 ;  /* 0x000000040ee87825 */ /* 0x000fe200078e0208 */
[----:B------:R-:W2:Y:S04]  /*103d30*/  LDL.LU R235, [R1+0x490c] ;  /* 0x00490c0001eb7983 */ /* 0x000ea80000300800 */
[----:B---3--:R1:W-:Y:S04]  /*103d40*/  @P4 STG.E desc[UR60][R196.64], R246 ;  /* 0x000000f6c4004986 */ /* 0x0083e8000c10193c */
[----:B----4-:R3:W-:Y:S01]  /*103d50*/  @P0 STG.E desc[UR60][R198.64], R250 ;  /* 0x000000fac6000986 */ /* 0x0107e2000c10193c */
[----:B------:R-:W-:-:S02]  /*103d60*/  ISETP.LT.AND P0, PT, R11, R18, !P3 ;  /* 0x000000120b00720c */ /* 0x000fc40005f01270 */
[----:B------:R-:W-:Y:S01]  /*103d70*/  ISETP.LT.AND P4, PT, R13, R18, !P3 ;  /* 0x000000120d00720c */ /* 0x000fe20005f81270 */
[C---:B------:R-:W-:Y:S02]  /*103d80*/  IMAD.IADD R0, R14.reuse, 0x1, R0 ;  /* 0x000000010e007824 */ /* 0x040fe400078e0200 */
[----:B-1----:R-:W-:-:S04]  /*103d90*/  IMAD.WIDE R196, R14, 0x4, R4 ;  /* 0x000000040ec47825 */ /* 0x002fc800078e0204 */
[----:B---3--:R-:W-:Y:S01]  /*103da0*/  IMAD.WIDE R198, R14, 0x4, R6 ;  /* 0x000000040ec67825 */ /* 0x008fe200078e0206 */
[----:B------:R-:W3:Y:S04]  /*103db0*/  LDL.LU R246, [R1+0x1310] ;  /* 0x0013100001f67983 */ /* 0x000ee80000300800 */
[----:B------:R1:W-:Y:S01]  /*103dc0*/  @P2 STG.E desc[UR60][R196.64], R244 ;  /* 0x000000f4c4002986 */ /* 0x0003e2000c10193c */
[----:B------:R-:W-:-:S03]  /*103dd0*/  ISETP.LT.AND P2, PT, R17, R18, !P3 ;  /* 0x000000121100720c */ /* 0x000fc60005f41270 */
[----:B------:R4:W-:Y:S04]  /*103de0*/  @P5 STG.E desc[UR60][R198.64], R247 ;  /* 0x000000f7c6005986 */ /* 0x0009e8000c10193c */
[----:B------:R-:W3:Y:S01]  /*103df0*/  LDL.LU R250, [R1+0xf20] ;  /* 0x000f200001fa7983 */ /* 0x000ee20000300800 */
[----:B------:R-:W-:Y:S02]  /*103e00*/  ISETP.GE.AND P6, PT, R234, R19, PT ;  /* 0x00000013ea00720c */ /* 0x000fe40003fc6270 */
[C---:B------:R-:W-:Y:S01]  /*103e10*/  IADD3 R10, R0.reuse, R16, RZ ;  /* 0x00000010000a7210 */ /* 0x040fe20007ffe0ff */
[----:B------:R-:W3:Y:S01]  /*103e20*/  LDC R14, c[0x0][0x248] ;  /* 0x00009200ff0e7b82 */ /* 0x000ee20000000800 */
[----:B-1----:R-:W-:-:S04]  /*103e30*/  IMAD.WIDE R196, R0, 0x4, R2 ;  /* 0x0000000400c47825 */ /* 0x002fc800078e0202 */
[C---:B----4-:R-:W-:Y:S01]  /*103e40*/  IMAD.WIDE R198, R0.reuse, 0x4, R4 ;  /* 0x0000000400c67825 */ /* 0x050fe200078e0204 */
[----:B------:R1:W-:Y:S04]  /*103e50*/  @P1 STG.E desc[UR60][R232.64], R249 ;  /* 0x000000f9e8001986 */ /* 0x0003e8000c10193c */
[----:B------:R-:W-:Y:S01]  /*103e60*/  @P0 STG.E desc[UR60][R196.64], R248 ;  /* 0x000000f8c4000986 */ /* 0x000fe2000c10193c */
[-C--:B------:R-:W-:Y:S02]  /*103e70*/  ISETP.LT.AND P3, PT, R15, R18.reuse, !P3 ;  /* 0x000000120f00720c */ /* 0x080fe40005f61270 */
[----:B------:R-:W-:Y:S01]  /*103e80*/  ISETP.LT.AND P5, PT, R11, R18, !P6 ;  /* 0x000000120b00720c */ /* 0x000fe200077a1270 */
[----:B------:R-:W4:Y:S01]  /*103e90*/  LDC R16, c[0x0][0x248] ;  /* 0x00009200ff107b82 */ /* 0x000f220000000800 */
[----:B-1----:R-:W4:Y:S01]  /*103ea0*/  LDL.LU R249, [R1+0xb20] ;  /* 0x000b200001f97983 */ /* 0x002f220000300800 */
[----:B------:R-:W-:-:S03]  /*103eb0*/  IMAD.WIDE R232, R0, 0x4, R6 ;  /* 0x0000000400e87825 */ /* 0x000fc600078e0206 */
[----:B------:R-:W4:Y:S04]  /*103ec0*/  LDL.LU R234, [R1+0x4910] ;  /* 0x0049100001ea7983 */ /* 0x000f280000300800 */
[----:B------:R-:W4:Y:S04]  /*103ed0*/  LDL.LU R244, [R1+0x320] ;  /* 0x0003200001f47983 */ /* 0x000f280000300800 */
[----:B------:R-:W-:Y:S04]  /*103ee0*/  @P4 STG.E desc[UR60][R198.64], R251 ;  /* 0x000000fbc6004986 */ /* 0x000fe8000c10193c */
[----:B--2---:R1:W-:Y:S04]  /*103ef0*/  @P2 STG.E desc[UR60][R232.64], R252 ;  /* 0x000000fce8002986 */ /* 0x0043e8000c10193c */
[----:B-1----:R-:W2:Y:S04]  /*103f00*/  LDL.LU R252, [R1+0x720] ;  /* 0x0007200001fc7983 */ /* 0x002ea80000300800 */
[----:B------:R-:W2:Y:S01]  /*103f10*/  LDL.LU R248, [R1+0x1f54] ;  /* 0x001f540001f87983 */ /* 0x000ea20000300800 */
[----:B------:R-:W-:Y:S01]  /*103f20*/  ISETP.LT.AND P4, PT, R13, R18, !P6 ;  /* 0x000000120d00720c */ /* 0x000fe20007781270 */
[----:B------:R-:W-:-:S02]  /*103f30*/  IMAD.WIDE R196, R0, 0x4, R8 ;  /* 0x0000000400c47825 */ /* 0x000fc400078e0208 */
[----:B------:R-:W2:Y:S02]  /*103f40*/  LDL.LU R251, [R1+0x1b14] ;  /* 0x001b140001fb7983 */ /* 0x000ea40000300800 */
[C---:B------:R-:W-:Y:S01]  /*103f50*/  IMAD.WIDE R198, R10.reuse, 0x4, R2 ;  /* 0x000000040ac67825 */ /* 0x040fe200078e0202 */
[-C--:B------:R-:W-:Y:S01]  /*103f60*/  ISETP.LT.AND P2, PT, R17, R18.reuse, !P6 ;  /* 0x000000121100720c */ /* 0x080fe20007741270 */
[----:B------:R-:W2:Y:S01]  /*103f70*/  LDL.LU R247, [R1+0x1724] ;  /* 0x0017240001f77983 */ /* 0x000ea20000300800 */
[----:B------:R-:W-:Y:S02]  /*103f80*/  ISETP.LT.AND P6, PT, R15, R18, !P6 ;  /* 0x000000120f00720c */ /* 0x000fe400077c1270 */
[----:B------:R-:W-:Y:S02]  /*103f90*/  ISETP.GE.AND P0, PT, R235, R19, PT ;  /* 0x00000013eb00720c */ /* 0x000fe40003f06270 */
[----:B------:R-:W2:Y:S04]  /*103fa0*/  LDL.LU R235, [R1+0x491c] ;  /* 0x00491c0001eb7983 */ /* 0x000ea80000300800 */
[----:B---3--:R1:W-:Y:S04]  /*103fb0*/  @P3 STG.E desc[UR60][R196.64], R246 ;  /* 0x000000f6c4003986 */ /* 0x0083e8000c10193c */
[----:B------:R3:W-:Y:S01]  /*103fc0*/  @P5 STG.E desc[UR60][R198.64], R250 ;  /* 0x000000fac6005986 */ /* 0x0007e2000c10193c */
[----:B-1----:R-:W-:-:S03]  /*103fd0*/  IMAD.WIDE R196, R10, 0x4, R4 ;  /* 0x000000040ac47825 */ /* 0x002fc600078e0204 */
[----:B------:R-:W2:Y:S04]  /*103fe0*/  LDL.LU R246, [R1+0x1314] ;  /* 0x0013140001f67983 */ /* 0x000ea80000300800 */
[----:B---3--:R-:W3:Y:S01]  /*103ff0*/  LDL.LU R250, [R1+0xf24] ;  /* 0x000f240001fa7983 */ /* 0x008ee20000300800 */
[----:B------:R-:W-:-:S03]  /*104000*/  IMAD.WIDE R198, R10, 0x4, R6 ;  /* 0x000000040ac67825 */ /* 0x000fc600078e0206 */
[----:B----4-:R1:W-:Y:S04]  /*104010*/  @P4 STG.E desc[UR60][R196.64], R249 ;  /* 0x000000f9c4004986 */ /* 0x0103e8000c10193c */
[----:B------:R-:W-:Y:S01]  /*104020*/  @P2 STG.E desc[UR60][R198.64], R244 ;  /* 0x000000f4c6002986 */ /* 0x000fe2000c10193c */
[----:B------:R-:W-:-:S03]  /*104030*/  ISETP.GE.AND P4, PT, R234, R19, PT ;  /* 0x00000013ea00720c */ /* 0x000fc60003f86270 */
[----:B-1----:R-:W4:Y:S01]  /*104040*/  LDL.LU R249, [R1+0xb24] ;  /* 0x000b240001f97983 */ /* 0x002f220000300800 */
[----:B------:R-:W-:-:S03]  /*104050*/  IMAD.WIDE R196, R10, 0x4, R8 ;  /* 0x000000040ac47825 */ /* 0x000fc600078e0208 */
[----:B------:R-:W4:Y:S04]  /*104060*/  LDL.LU R234, [R1+0x4914] ;  /* 0x0049140001ea7983 */ /* 0x000f280000300800 */
[----:B--2---:R1:W-:Y:S04]  /*104070*/  @P6 STG.E desc[UR60][R196.64], R252 ;  /* 0x000000fcc4006986 */ /* 0x0043e8000c10193c */
[----:B-1----:R-:W2:Y:S01]  /*104080*/  LDL.LU R252, [R1+0x324] ;  /* 0x0003240001fc7983 */ /* 0x002ea20000300800 */
[----:B------:R-:W-:Y:S01]  /*104090*/  ISETP.GE.AND P1, PT, R236, R19, PT ;  /* 0x00000013ec00720c */ /* 0x000fe20003f26270 */
[----:B------:R-:W-:-:S02]  /*1040a0*/  IMAD.IADD R0, R10, 0x1, R14 ;  /* 0x000000010a007824 */ /* 0x000fc400078e020e */
[----:B------:R-:W2:Y:S01]  /*1040b0*/  LDL.LU R244, [R1+0x724] ;  /* 0x0007240001f47983 */ /* 0x000ea20000300800 */
[-C--:B------:R-:W-:Y:S02]  /*1040c0*/  ISETP.LT.AND P5, PT, R11, R18.reuse, !P1 ;  /* 0x000000120b00720c */ /* 0x080fe40004fa1270 */
[-C--:B------:R-:W-:Y:S01]  /*1040d0*/  ISETP.LT.AND P3, PT, R13, R18.reuse, !P1 ;  /* 0x000000120d00720c */ /* 0x080fe20004f61270 */
[C---:B------:R-:W-:Y:S01]  /*1040e0*/  IMAD.WIDE R198, R0.reuse, 0x4, R2 ;  /* 0x0000000400c67825 */ /* 0x040fe200078e0202 */
[-C--:B------:R-:W-:Y:S02]  /*1040f0*/  ISETP.LT.AND P2, PT, R17, R18.reuse, !P1 ;  /* 0x000000121100720c */ /* 0x080fe40004f41270 */
[-C--:B------:R-:W-:Y:S01]  /*104100*/  ISETP.LT.AND P1, PT, R15, R18.reuse, !P1 ;  /* 0x000000120f00720c */ /* 0x080fe20004f21270 */
[C---:B------:R-:W-:Y:S01]  /*104110*/  IMAD.WIDE R232, R0.reuse, 0x4, R4 ;  /* 0x0000000400e87825 */ /* 0x040fe200078e0204 */
[----:B------:R-:W-:Y:S02]  /*104120*/  ISETP.LT.AND P6, PT, R13, R18, !P0 ;  /* 0x000000120d00720c */ /* 0x000fe400047c1270 */
[C---:B------:R-:W-:Y:S01]  /*104130*/  IADD3 R10, R0.reuse, R16, RZ ;  /* 0x00000010000a7210 */ /* 0x040fe20007ffe0ff */
[----:B------:R-:W-:Y:S01]  /*104140*/  IMAD.WIDE R196, R0, 0x4, R6 ;  /* 0x0000000400c47825 */ /* 0x000fe200078e0206 */
[----:B------:R-:W1:Y:S08]  /*104150*/  LDC R14, c[0x0][0x248] ;  /* 0x00009200ff0e7b82 */ /* 0x000e700000000800 */
[----:B------:R-:W1:Y:S01]  /*104160*/  LDC R16, c[0x0][0x248] ;  /* 0x00009200ff107b82 */ /* 0x000e620000000800 */
[----:B------:R3:W-:Y:S01]  /*104170*/  @P5 STG.E desc[UR60][R198.64], R248 ;  /* 0x000000f8c6005986 */ /* 0x0007e2000c10193c */
[----:B------:R-:W-:-:S03]  /*104180*/  ISETP.LT.AND P5, PT, R11, R18, !P0 ;  /* 0x000000120b00720c */ /* 0x000fc600047a1270 */
[----:B------:R3:W-:Y:S04]  /*104190*/  @P3 STG.E desc[UR60][R232.64], R251 ;  /* 0x000000fbe8003986 */ /* 0x0007e8000c10193c */
        /* <DEDUP_REMOVED lines=13> */
[----:B----4-:R1:W-:Y:S04]  /*104270*/  @P6 STG.E desc[UR60][R196.64], R249 ;  /* 0x000000f9c4006986 */ /* 0x0103e8000c10193c */
[----:B-1----:R-:W4:Y:S01]  /*104280*/  LDL.LU R249, [R1+0xf28] ;  /* 0x000f280001f97983 */ /* 0x002f220000300800 */
[----:B------:R-:W-:-:S03]  /*104290*/  IMAD.WIDE R196, R10, 0x4, R6 ;  /* 0x000000040ac47825 */ /* 0x000fc600078e0206 */
[----:B------:R-:W4:Y:S04]  /*1042a0*/  LDL.LU R250, [R1+0xb28] ;  /* 0x000b280001fa7983 */ /* 0x000f280000300800 */
[----:B--2---:R1:W-:Y:S04]  /*1042b0*/  @P3 STG.E desc[UR60][R196.64], R252 ;  /* 0x000000fcc4003986 */ /* 0x0043e8000c10193c */
[----:B-1----:R-:W2:Y:S01]  /*1042c0*/  LDL.LU R252, [R1+0x328] ;  /* 0x0003280001fc7983 */ /* 0x002ea20000300800 */
[-C--:B------:R-:W-:Y:S02]  /*1042d0*/  ISETP.LT.AND P0, PT, R15, R18.reuse, !P0 ;  /* 0x000000120f00720c */ /* 0x080fe40004701270 */
[-C--:B------:R-:W-:Y:S01]  /*1042e0*/  ISETP.LT.AND P6, PT, R11, R18.reuse, !P4 ;  /* 0x000000120b00720c */ /* 0x080fe200067c1270 */
[C---:B------:R-:W-:Y:S01]  /*1042f0*/  IMAD.IADD R0, R10.reuse, 0x1, R14 ;  /* 0x000000010a007824 */ /* 0x040fe200078e020e */
[----:B------:R-:W-:Y:S01]  /*104300*/  ISETP.LT.AND P5, PT, R13, R18, !P4 ;  /* 0x000000120d00720c */ /* 0x000fe200067a1270 */
[----:B------:R-:W-:-:S04]  /*104310*/  IMAD.WIDE R196, R10, 0x4, R8 ;  /* 0x000000040ac47825 */ /* 0x000fc800078e0208 */
[----:B------:R-:W-:Y:S01]  /*104320*/  IMAD.WIDE R198, R0, 0x4, R2 ;  /* 0x0000000400c67825 */ /* 0x000fe200078e0202 */
[----:B------:R-:W-:Y:S02]  /*104330*/  ISETP.GE.AND P1, PT, R234, R19, PT ;  /* 0x00000013ea00720c */ /* 0x000fe40003f26270 */
[-C--:B------:R-:W-:Y:S02]  /*104340*/  ISETP.LT.AND P3, PT, R17, R18.reuse, !P4 ;  /* 0x000000121100720c */ /* 0x080fe40006761270 */
[-C--:B------:R-:W-:Y:S01]  /*104350*/  ISETP.LT.AND P4, PT, R15, R18.reuse, !P4 ;  /* 0x000000120f00720c */ /* 0x080fe20006781270 */
[----:B------:R-:W2:Y:S01]  /*104360*/  LDL.LU R234, [R1+0x4920] ;  /* 0x0049200001ea7983 */ /* 0x000ea20000300800 */
[----:B------:R-:W-:Y:S01]  /*104370*/  IMAD.WIDE R232, R0, 0x4, R4 ;  /* 0x0000000400e87825 */ /* 0x000fe200078e0204 */
[----:B------:R-:W1:Y:S02]  /*104380*/  LDC R14, c[0x0][0x248] ;  /* 0x00009200ff0e7b82 */ /* 0x000e640000000800 */
[----:B------:R3:W-:Y:S01]  /*104390*/  @P0 STG.E desc[UR60][R196.64], R244 ;  /* 0x000000f4c4000986 */ /* 0x0007e2000c10193c */
[----:B------:R-:W-:-:S03]  /*1043a0*/  ISETP.LT.AND P0, PT, R11, R18, !P2 ;  /* 0x000000120b00720c */ /* 0x000fc60005701270 */
[----:B---3--:R3:W-:Y:S01]  /*1043b0*/  @P6 STG.E desc[UR60][R198.64], R248 ;  /* 0x000000f8c6006986 */ /* 0x0087e2000c10193c */
[----:B------:R-:W-:-:S03]  /*1043c0*/  IADD3 R10, R0, R16, RZ ;  /* 0x00000010000a7210 */ /* 0x000fc60007ffe0ff */
[----:B------:R3:W-:Y:S04]  /*1043d0*/  @P5 STG.E desc[UR60][R232.64], R251 ;  /* 0x000000fbe8005986 */ /* 0x0007e8000c10193c */
[----:B------:R-:W2:Y:S01]  /*1043e0*/  LDL.LU R244, [R1+0x728] ;  /* 0x0007280001f47983 */ /* 0x000ea20000300800 */
[----:B------:R-:W-:-:S04]  /*1043f0*/  IMAD.WIDE R196, R0, 0x4, R6 ;  /* 0x0000000400c47825 */ /* 0x000fc800078e0206 */
[----:B---3--:R-:W-:Y:S01]  /*104400*/  IMAD.WIDE R198, R0, 0x4, R8 ;  /* 0x0000000400c67825 */ /* 0x008fe200078e0208 */
[-C--:B------:R-:W-:Y:S01]  /*104410*/  ISETP.LT.AND P6, PT, R17, R18.reuse, !P2 ;  /* 0x000000121100720c */ /* 0x080fe200057c1270 */
[----:B------:R-:W3:Y:S04]  /*104420*/  LDL.LU R248, [R1+0x1f5c] ;  /* 0x001f5c0001f87983 */ /* 0x000ee80000300800 */
[----:B------:R-:W3:Y:S01]  /*104430*/  LDL.LU R251, [R1+0x1b1c] ;  /* 0x001b1c0001fb7983 */ /* 0x000ee20000300800 */
[----:B------:R-:W-:Y:S01]  /*104440*/  ISETP.LT.AND P5, PT, R13, R18, !P2 ;  /* 0x000000120d00720c */ /* 0x000fe200057a1270 */
[----:B------:R-:W-:Y:S02]  /*104450*/  IMAD.WIDE R232, R10, 0x4, R2 ;  /* 0x000000040ae87825 */ /* 0x000fe400078e0202 */
[----:B------:R1:W-:Y:S01]  /*104460*/  @P3 STG.E desc[UR60][R196.64], R247 ;  /* 0x000000f7c4003986 */ /* 0x0003e2000c10193c */
[----:B------:R-:W-:-:S03]  /*104470*/  ISETP.GE.AND P3, PT, R235, R19, PT ;  /* 0x00000013eb00720c */ /* 0x000fc60003f66270 */
[----:B------:R1:W-:Y:S01]  /*104480*/  @P4 STG.E desc[UR60][R198.64], R246 ;  /* 0x000000f6c6004986 */ /* 0x0003e2000c10193c */
[----:B------:R-:W3:Y:S03]  /*104490*/  LDC R16, c[0x0][0x248] ;  /* 0x00009200ff107b82 */ /* 0x000ee60000000800 */
[----:B-1----:R-:W3:Y:S04]  /*1044a0*/  LDL.LU R247, [R1+0x172c] ;  /* 0x00172c0001f77983 */ /* 0x002ee80000300800 */
[----:B------:R-:W3:Y:S01]  /*1044b0*/  LDL.LU R235, [R1+0x4928] ;  /* 0x0049280001eb7983 */ /* 0x000ee20000300800 */
[----:B------:R-:W-:-:S04]  /*1044c0*/  IMAD.WIDE R196, R10, 0x4, R4 ;  /* 0x000000040ac47825 */ /* 0x000fc800078e0204 */
[----:B------:R-:W-:Y:S01]  /*1044d0*/  IMAD.WIDE R198, R10, 0x4, R6 ;  /* 0x000000040ac67825 */ /* 0x000fe200078e0206 */
[----:B----4-:R1:W-:Y:S04]  /*1044e0*/  @P0 STG.E desc[UR60][R232.64], R249 ;  /* 0x000000f9e8000986 */ /* 0x0103e8000c10193c */
[----:B------:R4:W-:Y:S04]  /*1044f0*/  @P5 STG.E desc[UR60][R196.64], R250 ;  /* 0x000000fac4005986 */ /* 0x0009e8000c10193c */
[----:B-1----:R-:W3:Y:S04]  /*104500*/  LDL.LU R249, [R1+0x131c] ;  /* 0x00131c0001f97983 */ /* 0x002ee80000300800 */
[----:B------:R-:W3:Y:S04]  /*104510*/  LDL.LU R246, [R1+0xf2c] ;  /* 0x000f2c0001f67983 */ /* 0x000ee80000300800 */
[----:B----4-:R-:W4:Y:S04]  /*104520*/  LDL.LU R250, [R1+0xb2c] ;  /* 0x000b2c0001fa7983 */ /* 0x010f280000300800 */
[----:B--2---:R1:W-:Y:S04]  /*104530*/  @P6 STG.E desc[UR60][R198.64], R252 ;  /* 0x000000fcc6006986 */ /* 0x0043e8000c10193c */
[----:B-1----:R-:W2:Y:S01]  /*104540*/  LDL.LU R252, [R1+0x32c] ;  /* 0x00032c0001fc7983 */ /* 0x002ea20000300800 */
[----:B------:R-:W-:-:S02]  /*104550*/  ISETP.LT.AND P2, PT, R15, R18, !P2 ;  /* 0x000000120f00720c */ /* 0x000fc40005741270 */
[-C--:B------:R-:W-:Y:S01]  /*104560*/  ISETP.LT.AND P4, PT, R11, R18.reuse, !P1 ;  /* 0x000000120b00720c */ /* 0x080fe20004f81270 */
[C---:B------:R-:W-:Y:S01]  /*104570*/  IMAD.IADD R0, R10.reuse, 0x1, R14 ;  /* 0x000000010a007824 */ /* 0x040fe200078e020e */
[----:B------:R-:W-:Y:S01]  /*104580*/  ISETP.LT.AND P0, PT, R13, R18, !P1 ;  /* 0x000000120d00720c */ /* 0x000fe20004f01270 */
[----:B------:R-:W-:-:S04]  /*104590*/  IMAD.WIDE R196, R10, 0x4, R8 ;  /* 0x000000040ac47825 */ /* 0x000fc800078e0208 */
[----:B------:R-:W-:Y:S01]  /*1045a0*/  IMAD.WIDE R198, R0, 0x4, R2 ;  /* 0x0000000400c67825 */ /* 0x000fe200078e0202 */
[-C--:B------:R-:W-:Y:S02]  /*1045b0*/  ISETP.LT.AND P6, PT, R17, R18.reuse, !P1 ;  /* 0x000000121100720c */ /* 0x080fe40004fc1270 */
[----:B------:R-:W-:Y:S01]  /*1045c0*/  ISETP.GE.AND P5, PT, R234, R19, PT ;  /* 0x00000013ea00720c */ /* 0x000fe20003fa6270 */
[----:B------:R-:W-:Y:S01]  /*1045d0*/  IMAD.WIDE R232, R0, 0x4, R4 ;  /* 0x0000000400e87825 */ /* 0x000fe200078e0204 */
[-C--:B------:R-:W-:Y:S01]  /*1045e0*/  ISETP.LT.AND P1, PT, R15, R18.reuse, !P1 ;  /* 0x000000120f00720c */ /* 0x080fe20004f21270 */
[----:B------:R-:W2:Y:S04]  /*1045f0*/  LDL.LU R234, [R1+0x4924] ;  /* 0x0049240001ea7983 */ /* 0x000ea80000300800 */
        /* <DEDUP_REMOVED lines=9> */
[----:B------:R-:W3:Y:S04]  /*104690*/  LDL.LU R251, [R1+0x1b20] ;  /* 0x001b200001fb7983 */ /* 0x000ee80000300800 */
[----:B------:R-:W3:Y:S01]  /*1046a0*/  LDL.LU R244, [R1+0x1f60] ;  /* 0x001f600001f47983 */ /* 0x000ee20000300800 */
[C---:B------:R-:W-:Y:S01]  /*1046b0*/  IMAD.WIDE R198, R0.reuse, 0x4, R8 ;  /* 0x0000000400c67825 */ /* 0x040fe200078e0208 */
[----:B------:R-:W-:-:S02]  /*1046c0*/  IADD3 R10, R0, R16, RZ ;  /* 0x00000010000a7210 */ /* 0x000fc40007ffe0ff */
[----:B------:R1:W-:Y:S01]  /*1046d0*/  @P6 STG.E desc[UR60][R196.64], R247 ;  /* 0x000000f7c4006986 */ /* 0x0003e2000c10193c */
[----:B------:R-:W3:Y:S01]  /*1046e0*/  LDC R0, c[0x0][0x248] ;  /* 0x00009200ff007b82 */ /* 0x000ee20000000800 */
[----:B------:R-:W-:-:S07]  /*1046f0*/  ISETP.LT.AND P3, PT, R15, R18, !P3 ;  /* 0x000000120f00720c */ /* 0x000fce0005f61270 */
[----:B------:R-:W3:Y:S01]  /*104700*/  LDC R16, c[0x0][0x248] ;  /* 0x00009200ff107b82 */ /* 0x000ee20000000800 */
[C---:B------:R-:W-:Y:S01]  /*104710*/  IMAD.WIDE R232, R10.reuse, 0x4, R6 ;  /* 0x000000040ae87825 */ /* 0x040fe200078e0206 */
[----:B-1----:R-:W3:Y:S03]  /*104720*/  LDL.LU R247, [R1+0x1320] ;  /* 0x0013200001f77983 */ /* 0x002ee60000300800 */
[C---:B------:R-:W-:Y:S01]  /*104730*/  IMAD.WIDE R196, R10.reuse, 0x4, R2 ;  /* 0x000000040ac47825 */ /* 0x040fe200078e0202 */
[----:B------:R1:W-:Y:S04]  /*104740*/  @P1 STG.E desc[UR60][R198.64], R249 ;  /* 0x000000f9c6001986 */ /* 0x0003e8000c10193c */
[----:B------:R4:W-:Y:S04]  /*104750*/  @P2 STG.E desc[UR60][R196.64], R246 ;  /* 0x000000f6c4002986 */ /* 0x0009e8000c10193c */
[----:B-1----:R-:W3:Y:S01]  /*104760*/  LDL.LU R249, [R1+0x1730] ;  /* 0x0017300001f97983 */ /* 0x002ee20000300800 */
[----:B------:R-:W-:-:S03]  /*104770*/  IMAD.WIDE R198, R10, 0x4, R4 ;  /* 0x000000040ac67825 */ /* 0x000fc600078e0204 */
[----:B------:R-:W3:Y:S04]  /*104780*/  LDL.LU R236, [R1+0x492c] ;  /* 0x00492c0001ec7983 */ /* 0x000ee80000300800 */
[----:B----4-:R-:W4:Y:S04]  /*104790*/  LDL.LU R246, [R1+0xf30] ;  /* 0x000f300001f67983 */ /* 0x010f280000300800 */
[----:B------:R1:W-:Y:S04]  /*1047a0*/  @P0 STG.E desc[UR60][R198.64], R250 ;  /* 0x000000fac6000986 */ /* 0x0003e8000c10193c */
[----:B--2---:R2:W-:Y:S04]  /*1047b0*/  @P4 STG.E desc[UR60][R232.64], R252 ;  /* 0x000000fce8004986 */ /* 0x0045e8000c10193c */
[----:B-1----:R-:W4:Y:S04]  /*1047c0*/  LDL.LU R250, [R1+0xb30] ;  /* 0x000b300001fa7983 */ /* 0x002f280000300800 */
[----:B--2---:R-:W2:Y:S01]  /*1047d0*/  LDL.LU R252, [R1+0x730] ;  /* 0x0007300001fc7983 */ /* 0x004ea20000300800 */
[----:B------:R-:W-:-:S02]  /*1047e0*/  ISETP.LT.AND P1, PT, R11, R18, !P5 ;  /* 0x000000120b00720c */ /* 0x000fc40006f21270 */
[----:B------:R-:W-:Y:S01]  /*1047f0*/  ISETP.LT.AND P4, PT, R13, R18, !P5 ;  /* 0x000000120d00720c */ /* 0x000fe20006f81270 */
[----:B------:R-:W-:-:S04]  /*104800*/  IMAD.WIDE R196, R10, 0x4, R8 ;  /* 0x000000040ac47825 */ /* 0x000fc800078e0208 */
[----:B------:R-:W-:Y:S01]  /*104810*/  IMAD.IADD R14, R10, 0x1, R14 ;  /* 0x000000010a0e7824 */ /* 0x000fe200078e020e */
[-C--:B------:R-:W-:Y:S02]  /*104820*/  ISETP.LT.AND P2, PT, R17, R18.reuse, !P5 ;  /* 0x000000121100720c */ /* 0x080fe40006f41270 */
[----:B------:R-:W-:Y:S01]  /*104830*/  ISETP.LT.AND P5, PT, R15, R18, !P5 ;  /* 0x000000120f00720c */ /* 0x000fe20006fa1270 */
[----:B------:R-:W-:Y:S01]  /*104840*/  IMAD.WIDE R198, R14, 0x4, R2 ;  /* 0x000000040ec67825 */ /* 0x000fe200078e0202 */
[----:B------:R-:W-:-:S03]  /*104850*/  ISETP.GE.AND P6, PT, R235, R19, PT ;  /* 0x00000013eb00720c */ /* 0x000fc60003fc6270 */
[----:B------:R-:W-:Y:S01]  /*104860*/  IMAD.WIDE R232, R14, 0x4, R8 ;  /* 0x000000040ee87825 */ /* 0x000fe200078e0208 */
[----:B------:R-:W2:Y:S04]  /*104870*/  LDL.LU R235, [R1+0x4930] ;  /* 0x0049300001eb7983 */ /* 0x000ea80000300800 */
[----:B---3--:R1:W-:Y:S04]  /*104880*/  @P3 STG.E desc[UR60][R196.64], R248 ;  /* 0x000000f8c4003986 */ /* 0x0083e8000c10193c */
[----:B------:R3:W-:Y:S01]  /*104890*/  @P1 STG.E desc[UR60][R198.64], R251 ;  /* 0x000000fbc6001986 */ /* 0x0007e2000c10193c */
[----:B------:R-:W-:-:S02]  /*1048a0*/  ISETP.LT.AND P1, PT, R11, R18, !P6 ;  /* 0x000000120b00720c */ /* 0x000fc40007721270 */
[----:B------:R-:W-:Y:S02]  /*1048b0*/  ISETP.LT.AND P3, PT, R17, R18, !P6 ;  /* 0x000000121100720c */ /* 0x000fe40007761270 */
[C---:B------:R-:W-:Y:S01]  /*1048c0*/  IADD3 R0, R14.reuse, R0, RZ ;  /* 0x000000000e007210 */ /* 0x040fe20007ffe0ff */
[----:B-1----:R-:W-:-:S04]  /*1048d0*/  IMAD.WIDE R196, R14, 0x4, R4 ;  /* 0x000000040ec47825 */ /* 0x002fc800078e0204 */
[----:B---3--:R-:W-:Y:S01]  /*1048e0*/  IMAD.WIDE R198, R14, 0x4, R6 ;  /* 0x000000040ec67825 */ /* 0x008fe200078e0206 */
[----:B------:R-:W3:Y:S04]  /*1048f0*/  LDL.LU R248, [R1+0x330] ;  /* 0x0003300001f87983 */ /* 0x000ee80000300800 */
[----:B------:R1:W-:Y:S01]  /*104900*/  @P4 STG.E desc[UR60][R196.64], R244 ;  /* 0x000000f4c4004986 */ /* 0x0003e2000c10193c */
[----:B------:R-:W-:-:S03]  /*104910*/  ISETP.LT.AND P4, PT, R13, R18, !P6 ;  /* 0x000000120d00720c */ /* 0x000fc60007781270 */
[----:B------:R1:W-:Y:S04]  /*104920*/  @P2 STG.E desc[UR60][R198.64], R247 ;  /* 0x000000f7c6002986 */ /* 0x0003e8000c10193c */
[----:B------:R-:W3:Y:S01]  /*104930*/  LDL.LU R251, [R1+0x1b24] ;  /* 0x001b240001fb7983 */ /* 0x000ee20000300800 */
[----:B------:R-:W-:Y:S01]  /*104940*/  ISETP.GE.AND P0, PT, R234, R19, PT ;  /* 0x00000013ea00720c */ /* 0x000fe20003f06270 */
[C---:B------:R-:W-:Y:S01]  /*104950*/  IMAD.IADD R10, R0.reuse, 0x1, R16 ;  /* 0x00000001000a7824 */ /* 0x040fe200078e0210 */
[----:B------:R-:W3:Y:S01]  /*104960*/  LDC R14, c[0x0][0x248] ;  /* 0x00009200ff0e7b82 */ /* 0x000ee20000000800 */
[----:B-1----:R-:W-:-:S04]  /*104970*/  IMAD.WIDE R196, R0, 0x4, R2 ;  /* 0x0000000400c47825 */ /* 0x002fc800078e0202 */
[C---:B------:R-:W-:Y:S01]  /*104980*/  IMAD.WIDE R198, R0.reuse, 0x4, R4 ;  /* 0x0000000400c67825 */ /* 0x040fe200078e0204 */
[----:B------:R-:W-:Y:S02]  /*104990*/  ISETP.LT.AND P6, PT, R15, R18, !P6 ;  /* 0x000000120f00720c */ /* 0x000fe400077c1270 */
[----:B------:R-:W1:Y:S01]  /*1049a0*/  LDC R16, c[0x0][0x248] ;  /* 0x00009200ff107b82 */ /* 0x000e620000000800 */
[----:B------:R1:W-:Y:S04]  /*1049b0*/  @P5 STG.E desc[UR60][R232.64], R249 ;  /* 0x000000f9e8005986 */ /* 0x0003e8000c10193c */
[----:B----4-:R-:W-:Y:S04]  /*1049c0*/  @P1 STG.E desc[UR60][R196.64], R246 ;  /* 0x000000f6c4001986 */ /* 0x010fe8000c10193c */
[----:B-1----:R-:W4:Y:S01]  /*1049d0*/  LDL.LU R249, [R1+0x1f64] ;  /* 0x001f640001f97983 */ /* 0x002f220000300800 */
[----:B------:R-:W-:-:S03]  /*1049e0*/  IMAD.WIDE R232, R0, 0x4, R6 ;  /* 0x0000000400e87825 */ /* 0x000fc600078e0206 */
[----:B------:R-:W4:Y:S04]  /*1049f0*/  LDL.LU R234, [R1+0x4938] ;  /* 0x0049380001ea7983 */ /* 0x000f280000300800 */
[----:B------:R-:W4:Y:S04]  /*104a00*/  LDL.LU R244, [R1+0x1324] ;  /* 0x0013240001f47983 */ /* 0x000f280000300800 */
[----:B------:R-:W-:Y:S04]  /*104a10*/  @P4 STG.E desc[UR60][R198.64], R250 ;  /* 0x000000fac6004986 */ /* 0x000fe8000c10193c */
[----:B--2---:R1:W-:Y:S04]  /*104a20*/  @P3 STG.E desc[UR60][R232.64], R252 ;  /* 0x000000fce8003986 */ /* 0x0043e8000c10193c */
[----:B-1----:R-:W2:Y:S01]  /*104a30*/  LDL.LU R252, [R1+0x1734] ;  /* 0x0017340001fc7983 */ /* 0x002ea20000300800 */
[----:B------:R-:W-:-:S03]  /*104a40*/  ISETP.LT.AND P5, PT, R11, R18, !P0 ;  /* 0x000000120b00720c */ /* 0x000fc600047a1270 */
[----:B------:R-:W2:Y:S04]  /*104a50*/  LDL.LU R246, [R1+0xf34] ;  /* 0x000f340001f67983 */ /* 0x000ea80000300800 */
[----:B------:R-:W2:Y:S01]  /*104a60*/  LDL.LU R250, [R1+0xb34] ;  /* 0x000b340001fa7983 */ /* 0x000ea20000300800 */
[----:B------:R-:W-:Y:S01]  /*104a70*/  ISETP.LT.AND P3, PT, R13, R18, !P0 ;  /* 0x000000120d00720c */ /* 0x000fe20004761270 */
[----:B------:R-:W-:-:S04]  /*104a80*/  IMAD.WIDE R196, R0, 0x4, R8 ;  /* 0x0000000400c47825 */ /* 0x000fc800078e0208 */
        /* <DEDUP_REMOVED lines=20> */
[----:B------:R-:W-:Y:S02]  /*104bd0*/  ISETP.GE.AND P2, PT, R236, R19, PT ;  /* 0x00000013ec00720c */ /* 0x000fe40003f46270 */
[----:B------:R-:W-:-:S02]  /*104be0*/  IADD3 R0, R10, R14, RZ ;  /* 0x0000000e0a007210 */ /* 0x000fc40007ffe0ff */
[CC--:B------:R-:W-:Y:S01]  /*104bf0*/  ISETP.LT.AND P0, PT, R11.reuse, R18.reuse, !P1 ;  /* 0x000000120b00720c */ /* 0x0c0fe20004f01270 */
[----:B------:R-:W2:Y:S01]  /*104c00*/  LDL.LU R244, [R1+0x1738] ;  /* 0x0017380001f47983 */ /* 0x000ea20000300800 */
        /* <DEDUP_REMOVED lines=9> */
[----:B------:R-:W1:Y:S01]  /*104ca0*/  LDC R16, c[0x0][0x248] ;  /* 0x00009200ff107b82 */ /* 0x000e620000000800 */
[----:B------:R3:W-:Y:S04]  /*104cb0*/  @P6 STG.E desc[UR60][R198.64], R246 ;  /* 0x000000f6c6006986 */ /* 0x0007e8000c10193c */
        /* <DEDUP_REMOVED lines=28> */
[----:B------:R-:W-:Y:S02]  /*104e80*/  ISETP.GE.AND P0, PT, R234, R19, PT ;  /* 0x00000013ea00720c */ /* 0x000fe40003f06270 */
[-C--:B------:R-:W-:Y:S01]  /*104e90*/  ISETP.LT.AND P3, PT, R15, R18.reuse, !P3 ;  /* 0x000000120f00720c */ /* 0x080fe20005f61270 */
[C---:B------:R-:W-:Y:S01]  /*104ea0*/  IMAD.WIDE R232, R0.reuse, 0x4, R4 ;  /* 0x0000000400e87825 */ /* 0x040fe200078e0204 */
[----:B------:R-:W2:Y:S04]  /*104eb0*/  LDL.LU R234, [R1+0x495c] ;  /* 0x00495c0001ea7983 */ /* 0x000ea80000300800 */
[----:B------:R1:W-:Y:S01]  /*104ec0*/  @P1 STG.E desc[UR60][R196.64], R244 ;  /* 0x000000f4c4001986 */ /* 0x0003e2000c10193c */
[----:B------:R-:W-:Y:S01]  /*104ed0*/  ISETP.LT.AND P1, PT, R11, R18, !P4 ;  /* 0x000000120b00720c */ /* 0x000fe20006721270 */
[C---:B------:R-:W-:Y:S01]  /*104ee0*/  IMAD.IADD R10, R0.reuse, 0x1, R16 ;  /* 0x00000001000a7824 */ /* 0x040fe200078e0210 */
[----:B------:R-:W2:Y:S08]  /*104ef0*/  LDC R14, c[0x0][0x248] ;  /* 0x00009200ff0e7b82 */ /* 0x000eb00000000800 */
[----:B------:R-:W2:Y:S01]  /*104f00*/  LDC R16, c[0x0][0x248] ;  /* 0x00009200ff107b82 */ /* 0x000ea20000000800 */
[----:B---3--:R3:W-:Y:S04]  /*104f10*/  @P2 STG.E desc[UR60][R198.64], R246 ;  /* 0x000000f6c6002986 */ /* 0x0087e8000c10193c */
[----:B------:R3:W-:Y:S04]  /*104f20*/  @P5 STG.E desc[UR60][R232.64], R250 ;  /* 0x000000fae8005986 */ /* 0x0007e8000c10193c */
[----:B-1----:R-:W2:Y:S01]  /*104f30*/  LDL.LU R244, [R1+0x173c] ;  /* 0x00173c0001f47983 */ /* 0x002ea20000300800 */
        /* <DEDUP_REMOVED lines=29> */
[----:B------:R-:W-:Y:S02]  /*105110*/  ISETP.GE.AND P2, PT, R234, R19, PT ;  /* 0x00000013ea00720c */ /* 0x000fe40003f46270 */
        /* <DEDUP_REMOVED lines=11> */
[----:B------:R-:W3:Y:S01]  /*1051d0*/  LDL.LU R250, [R1+0xb40] ;  /* 0x000b400001fa7983 */ /* 0x000ee20000300800 */
[----:B------:R-:W-:-:S03]  /*1051e0*/  IMAD.WIDE R198, R0, 0x4, R8 ;  /* 0x0000000400c67825 */ /* 0x000fc600078e0208 */
[----:B------:R-:W3:Y:S01]  /*1051f0*/  LDL.LU R244, [R1+0xf40] ;  /* 0x000f400001f47983 */ /* 0x000ee20000300800 */
[----:B------:R-:W-:-:S03]  /*105200*/  IMAD.IADD R10, R0, 0x1, R16 ;  /* 0x00000001000a7824 */ /* 0x000fc600078e0210 */
[----:B------:R1:W-:Y:S01]  /*105210*/  @P5 STG.E desc[UR60][R196.64], R247 ;  /* 0x000000f7c4005986 */ /* 0x0003e2000c10193c */
[----:B------:R-:W3:Y:S01]  /*105220*/  LDC R0, c[0x0][0x248] ;  /* 0x00009200ff007b82 */ /* 0x000ee20000000800 */
[----:B------:R-:W-:Y:S01]  /*105230*/  IMAD.WIDE R232, R10, 0x4, R6 ;  /* 0x000000040ae87825 */ /* 0x000fe200078e0206 */
[----:B------:R-:W-:-:S06]  /*105240*/  ISETP.LT.AND P6, PT, R15, R18, !P6 ;  /* 0x000000120f00720c */ /* 0x000fcc00077c1270 */
[----:B------:R-:W3:Y:S01]  /*105250*/  LDC R16, c[0x0][0x248] ;  /* 0x00009200ff107b82 */ /* 0x000ee20000000800 */
[----:B-1----:R-:W3:Y:S01]  /*105260*/  LDL.LU R247, [R1+0x340] ;  /* 0x0003400001f77983 */ /* 0x002ee20000300800 */
[----:B------:R-:W-:-:S03]  /*105270*/  IMAD.WIDE R196, R10, 0x4, R2 ;  /* 0x000000040ac47825 */ /* 0x000fc600078e0202 */
        /* <DEDUP_REMOVED lines=36> */
[C---:B------:R-:W-:Y:S01]  /*1054c0*/  IMAD.WIDE R198, R0.reuse, 0x4, R4 ;  /* 0x0000000400c67825 */ /* 0x040fe200078e0204 */
[----:B------:R1:W-:Y:S04]  /*1054d0*/  @P2 STG.E desc[UR60][R232.64], R249 ;  /* 0x000000f9e8002986 */ /* 0x0003e8000c10193c */
[----:B----4-:R-:W-:Y:S01]  /*1054e0*/  @P0 STG.E desc[UR60][R196.64], R248 ;  /* 0x000000f8c4000986 */ /* 0x010fe2000c10193c */
        /* <DEDUP_REMOVED lines=35> */
[----:B------:R-:W-:Y:S01]  /*105720*/  IMAD.IADD R0, R10, 0x1, R14 ;  /* 0x000000010a007824 */ /* 0x000fe200078e020e */
[CC--:B------:R-:W-:Y:S01]  /*105730*/  ISETP.LT.AND P4, PT, R11.reuse, R18.reuse, !P0 ;  /* 0x000000120b00720c */ /* 0x0c0fe20004781270 */
[----:B------:R-:W2:Y:S01]  /*105740*/  LDL.LU R244, [R1+0x748] ;  /* 0x0007480001f47983 */ /* 0x000ea20000300800 */
[----:B------:R-:W-:-:S02]  /*105750*/  ISETP.LT.AND P5, PT, R11, R18, !P2 ;  /* 0x000000120b00720c */ /* 0x000fc400057a1270 */
[-C--:B------:R-:W-:Y:S01]  /*105760*/  ISETP.LT.AND P3, PT, R13, R18.reuse, !P2 ;  /* 0x000000120d00720c */ /* 0x080fe20005761270 */
[C---:B------:R-:W-:Y:S01]  /*105770*/  IMAD.WIDE R198, R0.reuse, 0x4, R2 ;  /* 0x0000000400c67825 */ /* 0x040fe200078e0202 */
[-C--:B------:R-:W-:Y:S02]  /*105780*/  ISETP.LT.AND P1, PT, R17, R18.reuse, !P2 ;  /* 0x000000121100720c */ /* 0x080fe40005721270 */
[----:B------:R-:W-:Y:S01]  /*105790*/  ISETP.LT.AND P2, PT, R15, R18, !P2 ;  /* 0x000000120f00720c */ /* 0x000fe20005741270 */
[C---:B------:R-:W-:Y:S01]  /*1057a0*/  IMAD.WIDE R232, R0.reuse, 0x4, R4 ;  /* 0x0000000400e87825 */ /* 0x040fe200078e0204 */
[----:B------:R-:W-:-:S03]  /*1057b0*/  IADD3 R10, R0, R16, RZ ;  /* 0x00000010000a7210 */ /* 0x000fc60007ffe0ff */
        /* <DEDUP_REMOVED lines=291> */
[-C--:B------:R-:W-:Y:S01]  /*1069f0*/  ISETP.LT.AND P1, PT, R15, R18.reuse, !P1 ;  /* 0x000000120f00720c */ /* 0x080fe20004f21270 */
[----:B------:R-:W-:Y:S01]  /*106a00*/  IMAD.WIDE R198, R14, 0x4, R2 ;  /* 0x000000040ec67825 */ /* 0x000fe200078e0202 */
[----:B------:R-:W-:Y:S02]  /*106a10*/  ISETP.GE.AND P4, PT, R235, R19, PT ;  /* 0x00000013eb00720c */ /* 0x000fe40003f86270 */
[----:B------:R-:W2:Y:S04]  /*106a20*/  LDL.LU R235, [R1+0x49dc] ;  /* 0x0049dc0001eb7983 */ /* 0x000ea80000300800 */
[----:B---3--:R1:W-:Y:S04]  /*106a30*/  @P5 STG.E desc[UR60][R196.64], R246 ;  /* 0x000000f6c4005986 */ /* 0x0083e8000c10193c */
[----:B------:R3:W-:Y:S01]  /*106a40*/  @P0 STG.E desc[UR60][R198.64], R250 ;  /* 0x000000fac6000986 */ /* 0x0007e2000c10193c */
[----:B------:R-:W-:-:S02]  /*106a50*/  ISETP.LT.AND P0, PT, R11, R18, !P4 ;  /* 0x000000120b00720c */ /* 0x000fc40006701270 */
[----:B------:R-:W-:Y:S01]  /*106a60*/  ISETP.LT.AND P5, PT, R13, R18, !P4 ;  /* 0x000000120d00720c */ /* 0x000fe200067a1270 */
[----:B------:R-:W-:-:S04]  /*106a70*/  IMAD.WIDE R232, R14, 0x4, R8 ;  /* 0x000000040ee87825 */ /* 0x000fc800078e0208 */
[C---:B-1----:R-:W-:Y:S01]  /*106a80*/  IMAD.WIDE R196, R14.reuse, 0x4, R4 ;  /* 0x000000040ec47825 */ /* 0x042fe200078e0204 */
[----:B------:R-:W2:Y:S03]  /*106a90*/  LDL.LU R246, [R1+0x1768] ;  /* 0x0017680001f67983 */ /* 0x000ea60000300800 */
[C---:B---3--:R-:W-:Y:S01]  /*106aa0*/  IMAD.WIDE R198, R14.reuse, 0x4, R6 ;  /* 0x000000040ec67825 */ /* 0x048fe200078e0206 */
[----:B------:R-:W3:Y:S04]  /*106ab0*/  LDL.LU R250, [R1+0xf68] ;  /* 0x000f680001fa7983 */ /* 0x000ee80000300800 */
[----:B------:R1:W-:Y:S01]  /*106ac0*/  @P2 STG.E desc[UR60][R196.64], R244 ;  /* 0x000000f4c4002986 */ /* 0x0003e2000c10193c */
[----:B------:R-:W-:Y:S01]  /*106ad0*/  ISETP.LT.AND P2, PT, R17, R18, !P4 ;  /* 0x000000121100720c */ /* 0x000fe20006741270 */
[----:B------:R-:W-:-:S02]  /*106ae0*/  IMAD.IADD R0, R14, 0x1, R0 ;  /* 0x000000010e007824 */ /* 0x000fc400078e0200 */
[----:B------:R1:W-:Y:S01]  /*106af0*/  @P3 STG.E desc[UR60][R198.64], R247 ;  /* 0x000000f7c6003986 */ /* 0x0003e2000c10193c */
[----:B------:R-:W-:Y:S02]  /*106b00*/  ISETP.GE.AND P6, PT, R234, R19, PT ;  /* 0x00000013ea00720c */ /* 0x000fe40003fc6270 */
[----:B------:R-:W-:Y:S01]  /*106b10*/  ISETP.LT.AND P4, PT, R15, R18, !P4 ;  /* 0x000000120f00720c */ /* 0x000fe20006781270 */
[----:B------:R-:W3:Y:S01]  /*106b20*/  LDC R14, c[0x0][0x248] ;  /* 0x00009200ff0e7b82 */ /* 0x000ee20000000800 */
[----:B-1----:R-:W-:-:S04]  /*106b30*/  IMAD.WIDE R196, R0, 0x4, R2 ;  /* 0x0000000400c47825 */ /* 0x002fc800078e0202 */
[C---:B------:R-:W-:Y:S01]  /*106b40*/  IMAD.WIDE R198, R0.reuse, 0x4, R4 ;  /* 0x0000000400c67825 */ /* 0x040fe200078e0204 */
        /* <DEDUP_REMOVED lines=10> */
[----:B------:R-:W2:Y:S01]  /*106bf0*/  LDL.LU R248, [R1+0x1f9c] ;  /* 0x001f9c0001f87983 */ /* 0x000ea20000300800 */
[----:B------:R-:W-:-:S03]  /*106c00*/  IADD3 R10, R0, R16, RZ ;  /* 0x00000010000a7210 */ /* 0x000fc60007ffe0ff */
[----:B------:R-:W2:Y:S01]  /*106c10*/  LDL.LU R251, [R1+0x135c] ;  /* 0x00135c0001fb7983 */ /* 0x000ea20000300800 */
[----:B------:R-:W-:Y:S01]  /*106c20*/  ISETP.LT.AND P5, PT, R13, R18, !P6 ;  /* 0x000000120d00720c */ /* 0x000fe200077a1270 */
[----:B------:R-:W-:-:S04]  /*106c30*/  IMAD.WIDE R196, R0, 0x4, R8 ;  /* 0x0000000400c47825 */ /* 0x000fc800078e0208 */
[C---:B------:R-:W-:Y:S01]  /*106c40*/  IMAD.WIDE R198, R10.reuse, 0x4, R2 ;  /* 0x000000040ac67825 */ /* 0x040fe200078e0202 */
[----:B------:R-:W-:Y:S01]  /*106c50*/  ISETP.GE.AND P0, PT, R235, R19, PT ;  /* 0x00000013eb00720c */ /* 0x000fe20003f06270 */
[----:B------:R-:W2:Y:S04]  /*106c60*/  LDL.LU R247, [R1+0x1b5c] ;  /* 0x001b5c0001f77983 */ /* 0x000ea80000300800 */
[----:B------:R-:W2:Y:S01]  /*106c70*/  LDL.LU R235, [R1+0x49f4] ;  /* 0x0049f40001eb7983 */ /* 0x000ea20000300800 */
[-C--:B------:R-:W-:Y:S02]  /*106c80*/  ISETP.LT.AND P2, PT, R17, R18.reuse, !P6 ;  /* 0x000000121100720c */ /* 0x080fe40007741270 */
[----:B------:R-:W-:Y:S01]  /*106c90*/  ISETP.LT.AND P6, PT, R15, R18, !P6 ;  /* 0x000000120f00720c */ /* 0x000fe200077c1270 */
[----:B------:R-:W1:Y:S01]  /*106ca0*/  LDC R16, c[0x0][0x248] ;  /* 0x00009200ff107b82 */ /* 0x000e620000000800 */
[----:B------:R3:W-:Y:S04]  /*106cb0*/  @P4 STG.E desc[UR60][R196.64], R246 ;  /* 0x000000f6c4004986 */ /* 0x0007e8000c10193c */
[----:B---3--:R3:W-:Y:S04]  /*106cc0*/  @P3 STG.E desc[UR60][R198.64], R250 ;  /* 0x000000fac6003986 */ /* 0x0087e8000c10193c */
[----:B------:R-:W2:Y:S04]  /*106cd0*/  LDL.LU R246, [R1+0x176c] ;  /* 0x00176c0001f67983 */ /* 0x000ea80000300800 */
[----:B---3--:R-:W3:Y:S01]  /*106ce0*/  LDL.LU R250, [R1+0xf6c] ;  /* 0x000f6c0001fa7983 */ /* 0x008ee20000300800 */
[----:B------:R-:W-:-:S04]  /*106cf0*/  IMAD.WIDE R196, R10, 0x4, R4 ;  /* 0x000000040ac47825 */ /* 0x000fc800078e0204 */
[----:B------:R-:W-:Y:S01]  /*106d00*/  IMAD.WIDE R198, R10, 0x4, R6 ;  /* 0x000000040ac67825 */ /* 0x000fe200078e0206 */
[----:B----4-:R4:W-:Y:S04]  /*106d10*/  @P5 STG.E desc[UR60][R196.64], R249 ;  /* 0x000000f9c4005986 */ /* 0x0109e8000c10193c */
[----:B------:R-:W-:Y:S01]  /*106d20*/  @P2 STG.E desc[UR60][R198.64], R244 ;  /* 0x000000f4c6002986 */ /* 0x000fe2000c10193c */
[----:B------:R-:W-:-:S03]  /*106d30*/  ISETP.GE.AND P5, PT, R234, R19, PT ;  /* 0x00000013ea00720c */ /* 0x000fc60003fa6270 */
[----:B----4-:R-:W4:Y:S01]  /*106d40*/  LDL.LU R249, [R1+0xb6c] ;  /* 0x000b6c0001f97983 */ /* 0x010f220000300800 */
[----:B------:R-:W-:-:S03]  /*106d50*/  IMAD.WIDE R196, R10, 0x4, R8 ;  /* 0x000000040ac47825 */ /* 0x000fc600078e0208 */
[----:B------:R-:W4:Y:S04]  /*106d60*/  LDL.LU R234, [R1+0x49e4] ;  /* 0x0049e40001ea7983 */ /* 0x000f280000300800 */
[----:B--2---:R2:W-:Y:S04]  /*106d70*/  @P6 STG.E desc[UR60][R196.64], R252 ;  /* 0x000000fcc4006986 */ /* 0x0045e8000c10193c */
[----:B--2---:R-:W2:Y:S01]  /*106d80*/  LDL.LU R252, [R1+0x36c] ;  /* 0x00036c0001fc7983 */ /* 0x004ea20000300800 */
[----:B------:R-:W-:Y:S01]  /*106d90*/  ISETP.GE.AND P1, PT, R236, R19, PT ;  /* 0x00000013ec00720c */ /* 0x000fe20003f26270 */
[----:B------:R-:W-:-:S02]  /*106da0*/  IMAD.IADD R0, R10, 0x1, R14 ;  /* 0x000000010a007824 */ /* 0x000fc400078e020e */
[----:B------:R-:W2:Y:S01]  /*106db0*/  LDL.LU R244, [R1+0x76c] ;  /* 0x00076c0001f47983 */ /* 0x000ea20000300800 */
[-C--:B------:R-:W-:Y:S02]  /*106dc0*/  ISETP.LT.AND P4, PT, R11, R18.reuse, !P1 ;  /* 0x000000120b00720c */ /* 0x080fe40004f81270 */
[-C--:B------:R-:W-:Y:S01]  /*106dd0*/  ISETP.LT.AND P3, PT, R13, R18.reuse, !P1 ;  /* 0x000000120d00720c */ /* 0x080fe20004f61270 */
[----:B------:R-:W-:Y:S01]  /*106de0*/  IMAD.WIDE R198, R0, 0x4, R2 ;  /* 0x0000000400c67825 */ /* 0x000fe200078e0202 */
[----:B------:R-:W-:-:S03]  /*106df0*/  ISETP.LT.AND P2, PT, R17, R18, !P1 ;  /* 0x000000121100720c */ /* 0x000fc60004f41270 */
[C---:B------:R-:W-:Y:S01]  /*106e00*/  IMAD.WIDE R232, R0.reuse, 0x4, R4 ;  /* 0x0000000400e87825 */ /* 0x040fe200078e0204 */
[----:B------:R-:W-:Y:S02]  /*106e10*/  ISETP.LT.AND P1, PT, R15, R18, !P1 ;  /* 0x000000120f00720c */ /* 0x000fe40004f21270 */
[C---:B-1----:R-:W-:Y:S01]  /*106e20*/  IADD3 R10, R0.reuse, R16, RZ ;  /* 0x00000010000a7210 */ /* 0x042fe20007ffe0ff */
[----:B------:R-:W-:Y:S01]  /*106e30*/  IMAD.WIDE R196, R0, 0x4, R6 ;  /* 0x0000000400c47825 */ /* 0x000fe200078e0206 */
[-C--:B------:R-:W-:Y:S01]  /*106e40*/  ISETP.LT.AND P6, PT, R13, R18.reuse, !P0 ;  /* 0x000000120d00720c */ /* 0x080fe200047c1270 */
[----:B------:R-:W1:Y:S08]  /*106e50*/  LDC R14, c[0x0][0x248] ;  /* 0x00009200ff0e7b82 */ /* 0x000e700000000800 */
[----:B------:R-:W1:Y:S01]  /*106e60*/  LDC R16, c[0x0][0x248] ;  /* 0x00009200ff107b82 */ /* 0x000e620000000800 */
[----:B------:R3:W-:Y:S01]  /*106e70*/  @P4 STG.E desc[UR60][R198.64], R248 ;  /* 0x000000f8c6004986 */ /* 0x0007e2000c10193c */
[----:B------:R-:W-:-:S03]  /*106e80*/  ISETP.LT.AND P4, PT, R11, R18, !P0 ;  /* 0x000000120b00720c */ /* 0x000fc60004781270 */
[----:B------:R3:W-:Y:S04]  /*106e90*/  @P3 STG.E desc[UR60][R232.64], R251 ;  /* 0x000000fbe8003986 */ /* 0x0007e8000c10193c */
[----:B---3--:R-:W3:Y:S04]  /*106ea0*/  LDL.LU R248, [R1+0x1b60] ;  /* 0x001b600001f87983 */ /* 0x008ee80000300800 */
[----:B------:R-:W3:Y:S01]  /*106eb0*/  LDL.LU R251, [R1+0x1fa0] ;  /* 0x001fa00001fb7983 */ /* 0x000ee20000300800 */
[----:B------:R-:W-:-:S04]  /*106ec0*/  IMAD.WIDE R232, R0, 0x4, R8 ;  /* 0x0000000400e87825 */ /* 0x000fc800078e0208 */
[----:B------:R-:W-:Y:S01]  /*106ed0*/  IMAD.WIDE R198, R10, 0x4, R2 ;  /* 0x000000040ac67825 */ /* 0x000fe200078e0202 */
[----:B------:R1:W-:Y:S01]  /*106ee0*/  @P2 STG.E desc[UR60][R196.64], R247 ;  /* 0x000000f7c4002986 */ /* 0x0003e2000c10193c */
[----:B------:R-:W-:-:S03]  /*106ef0*/  ISETP.GE.AND P2, PT, R235, R19, PT ;  /* 0x00000013eb00720c */ /* 0x000fc60003f46270 */
[----:B------:R1:W-:Y:S01]  /*106f00*/  @P1 STG.E desc[UR60][R232.64], R246 ;  /* 0x000000f6e8001986 */ /* 0x0003e2000c10193c */
[----:B------:R-:W-:-:S03]  /*106f10*/  ISETP.LT.AND P3, PT, R17, R18, !P0 ;  /* 0x000000121100720c */ /* 0x000fc60004761270 */
[----:B------:R1:W-:Y:S04]  /*106f20*/  @P4 STG.E desc[UR60][R198.64], R250 ;  /* 0x000000fac6004986 */ /* 0x0003e8000c10193c */
[----:B-1----:R-:W3:Y:S04]  /*106f30*/  LDL.LU R247, [R1+0x1360] ;  /* 0x0013600001f77983 */ /* 0x002ee80000300800 */
[----:B------:R-:W3:Y:S04]  /*106f40*/  LDL.LU R235, [R1+0x49f0] ;  /* 0x0049f00001eb7983 */ /* 0x000ee80000300800 */
[----:B------:R-:W3:Y:S01]  /*106f50*/  LDL.LU R246, [R1+0x1770] ;  /* 0x0017700001f67983 */ /* 0x000ee20000300800 */
[----:B------:R-:W-:-:S03]  /*106f60*/  IMAD.WIDE R196, R10, 0x4, R4 ;  /* 0x000000040ac47825 */ /* 0x000fc600078e0204 */
[----:B------:R-:W3:Y:S04]  /*106f70*/  LDL.LU R250, [R1+0xf70] ;  /* 0x000f700001fa7983 */ /* 0x000ee80000300800 */
[----:B----4-:R1:W-:Y:S04]  /*106f80*/  @P6 STG.E desc[UR60][R196.64], R249 ;  /* 0x000000f9c4006986 */ /* 0x0103e8000c10193c */
[----:B-1----:R-:W4:Y:S01]  /*106f90*/  LDL.LU R249, [R1+0xb70] ;  /* 0x000b700001f97983 */ /* 0x002f220000300800 */
[----:B------:R-:W-:-:S05]  /*106fa0*/  IMAD.WIDE R196, R10, 0x4, R6 ;  /* 0x000000040ac47825 */ /* 0x000fca00078e0206 */
        /* <DEDUP_REMOVED lines=9> */
[-C--:B------:R-:W-:Y:S01]  /*107040*/  ISETP.LT.AND P3, PT, R17, R18.reuse, !P5 ;  /* 0x000000121100720c */ /* 0x080fe20006f61270 */
[----:B------:R-:W2:Y:S01]  /*107050*/  LDL.LU R234, [R1+0x49fc] ;  /* 0x0049fc0001ea7983 */ /* 0x000ea20000300800 */
[----:B------:R-:W-:Y:S01]  /*107060*/  IMAD.WIDE R232, R0, 0x4, R4 ;  /* 0x0000000400e87825 */ /* 0x000fe200078e0204 */
[-C--:B------:R-:W-:Y:S01]  /*107070*/  ISETP.LT.AND P5, PT, R15, R18.reuse, !P5 ;  /* 0x000000120f00720c */ /* 0x080fe20006fa1270 */
[----:B------:R-:W1:Y:S01]  /*107080*/  LDC R14, c[0x0][0x248] ;  /* 0x00009200ff0e7b82 */ /* 0x000e620000000800 */
        /* <DEDUP_REMOVED lines=17> */
[----:B------:R1:W-:Y:S04]  /*1071a0*/  @P0 STG.E desc[UR60][R232.64], R250 ;  /* 0x000000fae8000986 */ /* 0x0003e8000c10193c */
[----:B-1----:R-:W3:Y:S04]  /*1071b0*/  LDL.LU R247, [R1+0x1364] ;  /* 0x0013640001f77983 */ /* 0x002ee80000300800 */
[----:B------:R-:W3:Y:S01]  /*1071c0*/  LDL.LU R235, [R1+0x4a00] ;  /* 0x004a000001eb7983 */ /* 0x000ee20000300800 */
[----:B------:R-:W-:-:S03]  /*1071d0*/  IMAD.WIDE R198, R10, 0x4, R4 ;  /* 0x000000040ac67825 */ /* 0x000fc600078e0204 */
[----:B------:R-:W3:Y:S04]  /*1071e0*/  LDL.LU R250, [R1+0x1774] ;  /* 0x0017740001fa7983 */ /* 0x000ee80000300800 */
[----:B------:R-:W3:Y:S01]  /*1071f0*/  LDL.LU R246, [R1+0xf74] ;  /* 0x000f740001f67983 */ /* 0x000ee20000300800 */
[----:B------:R-:W-:-:S03]  /*107200*/  IMAD.WIDE R196, R10, 0x4, R6 ;  /* 0x000000040ac47825 */ /* 0x000fc600078e0206 */
[----:B----4-:R1:W-:Y:S04]  /*107210*/  @P4 STG.E desc[UR60][R198.64], R249 ;  /* 0x000000f9c6004986 */ /* 0x0103e8000c10193c */
[----:B-1----:R-:W4:Y:S04]  /*107220*/  LDL.LU R249, [R1+0xb74] ;  /* 0x000b740001f97983 */ /* 0x002f280000300800 */
        /* <DEDUP_REMOVED lines=8> */
[----:B------:R-:W-:Y:S02]  /*1072b0*/  ISETP.GE.AND P4, PT, R234, R19, PT ;  /* 0x00000013ea00720c */ /* 0x000fe40003f86270 */
[-C--:B------:R-:W-:Y:S01]  /*1072c0*/  ISETP.LT.AND P6, PT, R17, R18.reuse, !P1 ;  /* 0x000000121100720c */ /* 0x080fe20004fc1270 */
[----:B------:R-:W-:Y:S01]  /*1072d0*/  IMAD.WIDE R232, R0, 0x4, R4 ;  /* 0x0000000400e87825 */ /* 0x000fe200078e0204 */
[----:B------:R-:W2:Y:S01]  /*1072e0*/  LDL.LU R234, [R1+0x49f8] ;  /* 0x0049f80001ea7983 */ /* 0x000ea20000300800 */
[-C--:B------:R-:W-:Y:S01]  /*1072f0*/  ISETP.LT.AND P1, PT, R15, R18.reuse, !P1 ;  /* 0x000000120f00720c */ /* 0x080fe20004f21270 */
[----:B------:R-:W1:Y:S02]  /*107300*/  LDC R14, c[0x0][0x248] ;  /* 0x00009200ff0e7b82 */ /* 0x000e640000000800 */
[----:B------:R-:W-:Y:S04]  /*107310*/  @P2 STG.E desc[UR60][R196.64], R244 ;  /* 0x000000f4c4002986 */ /* 0x000fe8000c10193c */
[----:B---3--:R3:W-:Y:S04]  /*107320*/  @P5 STG.E desc[UR60][R198.64], R248 ;  /* 0x000000f8c6005986 */ /* 0x0087e8000c10193c */
[----:B------:R3:W-:Y:S01]  /*107330*/  @P0 STG.E desc[UR60][R232.64], R251 ;  /* 0x000000fbe8000986 */ /* 0x0007e2000c10193c */
[----:B------:R-:W-:-:S02]  /*107340*/  ISETP.LT.AND P2, PT, R11, R18, !P3 ;  /* 0x000000120b00720c */ /* 0x000fc40005f41270 */
[----:B------:R-:W-:Y:S02]  /*107350*/  ISETP.LT.AND P0, PT, R13, R18, !P3 ;  /* 0x000000120d00720c */ /* 0x000fe40005f01270 */
[C---:B------:R-:W-:Y:S01]  /*107360*/  IADD3 R10, R0.reuse, R16, RZ ;  /* 0x00000010000a7210 */ /* 0x040fe20007ffe0ff */
[----:B---3--:R-:W3:Y:S04]  /*107370*/  LDL.LU R248, [R1+0x374] ;  /* 0x0003740001f87983 */ /* 0x008ee80000300800 */
[----:B------:R-:W3:Y:S04]  /*107380*/  LDL.LU R251, [R1+0x1b68] ;  /* 0x001b680001fb7983 */ /* 0x000ee80000300800 */
[----:B------:R-:W3:Y:S01]  /*107390*/  LDL.LU R244, [R1+0x1fa8] ;  /* 0x001fa80001f47983 */ /* 0x000ee20000300800 */
[----:B------:R-:W-:-:S04]  /*1073a0*/  IMAD.WIDE R196, R0, 0x4, R6 ;  /* 0x0000000400c47825 */ /* 0x000fc800078e0206 */
[----:B------:R-:W-:Y:S01]  /*1073b0*/  IMAD.WIDE R198, R0, 0x4, R8 ;  /* 0x0000000400c67825 */ /* 0x000fe200078e0208 */
[----:B------:R-:W-:-:S03]  /*1073c0*/  ISETP.LT.AND P5, PT, R17, R18, !P3 ;  /* 0x000000121100720c */ /* 0x000fc60005fa1270 */
[C---:B------:R-:W-:Y:S01]  /*1073d0*/  IMAD.WIDE R232, R10.reuse, 0x4, R6 ;  /* 0x000000040ae87825 */ /* 0x040fe200078e0206 */
[----:B------:R-:W3:Y:S01]  /*1073e0*/  LDC R0, c[0x0][0x248] ;  /* 0x00009200ff007b82 */ /* 0x000ee20000000800 */
[----:B------:R1:W-:Y:S04]  /*1073f0*/  @P6 STG.E desc[UR60][R196.64], R247 ;  /* 0x000000f7c4006986 */ /* 0x0003e8000c10193c */
[----:B------:R1:W-:Y:S03]  /*107400*/  @P1 STG.E desc[UR60][R198.64], R250 ;  /* 0x000000fac6001986 */ /* 0x0003e6000c10193c */
[----:B------:R-:W3:Y:S01]  /*107410*/  LDC R16, c[0x0][0x248] ;  /* 0x00009200ff107b82 */ /* 0x000ee20000000800 */
[----:B-1----:R-:W3:Y:S01]  /*107420*/  LDL.LU R247, [R1+0x1368] ;  /* 0x0013680001f77983 */ /* 0x002ee20000300800 */
[----:B------:R-:W-:-:S03]  /*107430*/  IMAD.WIDE R196, R10, 0x4, R2 ;  /* 0x000000040ac47825 */ /* 0x000fc600078e0202 */
[----:B------:R-:W3:Y:S01]  /*107440*/  LDL.LU R250, [R1+0x1778] ;  /* 0x0017780001fa7983 */ /* 0x000ee20000300800 */
[----:B------:R-:W-:-:S03]  /*107450*/  IMAD.WIDE R198, R10, 0x4, R4 ;  /* 0x000000040ac67825 */ /* 0x000fc600078e0204 */
[----:B------:R-:W3:Y:S04]  /*107460*/  LDL.LU R236, [R1+0x4a08] ;  /* 0x004a080001ec7983 */ /* 0x000ee80000300800 */
[----:B------:R1:W-:Y:S04]  /*107470*/  @P2 STG.E desc[UR60][R196.64], R246 ;  /* 0x000000f6c4002986 */ /* 0x0003e8000c10193c */
[----:B-1----:R-:W3:Y:S04]  /*107480*/  LDL.LU R246, [R1+0xf78] ;  /* 0x000f780001f67983 */ /* 0x002ee80000300800 */
[----:B----4-:R1:W-:Y:S04]  /*107490*/  @P0 STG.E desc[UR60][R198.64], R249 ;  /* 0x000000f9c6000986 */ /* 0x0103e8000c10193c */
[----:B-1----:R-:W4:Y:S04]  /*1074a0*/  LDL.LU R249, [R1+0xb78] ;  /* 0x000b780001f97983 */ /* 0x002f280000300800 */
[----:B--2---:R1:W-:Y:S04]  /*1074b0*/  @P5 STG.E desc[UR60][R232.64], R252 ;  /* 0x000000fce8005986 */ /* 0x0043e8000c10193c */
[----:B-1----:R-:W2:Y:S01]  /*1074c0*/  LDL.LU R252, [R1+0x778] ;  /* 0x0007780001fc7983 */ /* 0x002ea20000300800 */
[----:B------:R-:W-:-:S02]  /*1074d0*/  ISETP.LT.AND P3, PT, R15, R18, !P3 ;  /* 0x000000120f00720c */ /* 0x000fc40005f61270 */
[-C--:B------:R-:W-:Y:S02]  /*1074e0*/  ISETP.LT.AND P1, PT, R11, R18.reuse, !P4 ;  /* 0x000000120b00720c */ /* 0x080fe40006721270 */
[----:B------:R-:W-:Y:S01]  /*1074f0*/  ISETP.LT.AND P5, PT, R13, R18, !P4 ;  /* 0x000000120d00720c */ /* 0x000fe200067a1270 */
[----:B------:R-:W-:-:S04]  /*107500*/  IMAD.WIDE R196, R10, 0x4, R8 ;  /* 0x000000040ac47825 */ /* 0x000fc800078e0208 */
[----:B------:R-:W-:Y:S01]  /*107510*/  IMAD.IADD R14, R10, 0x1, R14 ;  /* 0x000000010a0e7824 */ /* 0x000fe200078e020e */
[-C--:B------:R-:W-:Y:S02]  /*107520*/  ISETP.LT.AND P2, PT, R17, R18.reuse, !P4 ;  /* 0x000000121100720c */ /* 0x080fe40006741270 */
[-C--:B------:R-:W-:Y:S01]  /*107530*/  ISETP.LT.AND P4, PT, R15, R18.reuse, !P4 ;  /* 0x000000120f00720c */ /* 0x080fe20006781270 */
[----:B------:R-:W-:Y:S01]  /*107540*/  IMAD.WIDE R198, R14, 0x4, R2 ;  /* 0x000000040ec67825 */ /* 0x000fe200078e0202 */
[----:B------:R-:W-:Y:S01]  /*107550*/  ISETP.GE.AND P6, PT, R235, R19, PT ;  /* 0x00000013eb00720c */ /* 0x000fe20003fc6270 */
[----:B---3--:R1:W-:Y:S04]  /*107560*/  @P3 STG.E desc[UR60][R196.64], R248 ;  /* 0x000000f8c4003986 */ /* 0x0083e8000c10193c */
[----:B------:R3:W-:Y:S01]  /*107570*/  @P1 STG.E desc[UR60][R198.64], R251 ;  /* 0x000000fbc6001986 */ /* 0x0007e2000c10193c */
[----:B------:R-:W-:-:S03]  /*107580*/  ISETP.LT.AND P1, PT, R11, R18, !P6 ;  /* 0x000000120b00720c */ /* 0x000fc60007721270 */
[----:B------:R-:W2:Y:S01]  /*107590*/  LDL.LU R235, [R1+0x4a14] ;  /* 0x004a140001eb7983 */ /* 0x000ea20000300800 */
[C---:B------:R-:W-:Y:S01]  /*1075a0*/  IADD3 R0, R14.reuse, R0, RZ ;  /* 0x000000000e007210 */ /* 0x040fe20007ffe0ff */
[----:B-1----:R-:W-:-:S04]  /*1075b0*/  IMAD.WIDE R196, R14, 0x4, R4 ;  /* 0x000000040ec47825 */ /* 0x002fc800078e0204 */
[C---:B---3--:R-:W-:Y:S01]  /*1075c0*/  IMAD.WIDE R198, R14.reuse, 0x4, R6 ;  /* 0x000000040ec67825 */ /* 0x048fe200078e0206 */
[----:B------:R-:W3:Y:S04]  /*1075d0*/  LDL.LU R248, [R1+0x378] ;  /* 0x0003780001f87983 */ /* 0x000ee80000300800 */
[----:B------:R1:W-:Y:S01]  /*1075e0*/  @P5 STG.E desc[UR60][R196.64], R244 ;  /* 0x000000f4c4005986 */ /* 0x0003e2000c10193c */
[-C--:B------:R-:W-:Y:S01]  /*1075f0*/  ISETP.LT.AND P5, PT, R13, R18.reuse, !P6 ;  /* 0x000000120d00720c */ /* 0x080fe200077a1270 */
[----:B------:R-:W-:Y:S02]  /*107600*/  IMAD.WIDE R232, R14, 0x4, R8 ;  /* 0x000000040ee87825 */ /* 0x000fe400078e0208 */
[----:B------:R-:W3:Y:S01]  /*107610*/  LDL.LU R251, [R1+0x1b6c] ;  /* 0x001b6c0001fb7983 */ /* 0x000ee20000300800 */
[----:B------:R-:W-:-:S03]  /*107620*/  ISETP.LT.AND P3, PT, R17, R18, !P6 ;  /* 0x000000121100720c */ /* 0x000fc60007761270 */
[----:B------:R1:W-:Y:S04]  /*107630*/  @P2 STG.E desc[UR60][R198.64], R247 ;  /* 0x000000f7c6002986 */ /* 0x0003e8000c10193c */
[----:B------:R1:W-:Y:S01]  /*107640*/  @P4 STG.E desc[UR60][R232.64], R250 ;  /* 0x000000fae8004986 */ /* 0x0003e2000c10193c */
[----:B------:R-:W-:Y:S01]  /*107650*/  ISETP.GE.AND P0, PT, R234, R19, PT ;  /* 0x00000013ea00720c */ /* 0x000fe20003f06270 */
[----:B------:R-:W3:Y:S01]  /*107660*/  LDC R14, c[0x0][0x248] ;  /* 0x00009200ff0e7b82 */ /* 0x000ee20000000800 */
[----:B-1----:R-:W-:-:S04]  /*107670*/  IMAD.WIDE R196, R0, 0x4, R2 ;  /* 0x0000000400c47825 */ /* 0x002fc800078e0202 */
[C---:B------:R-:W-:Y:S01]  /*107680*/  IMAD.WIDE R198, R0.reuse, 0x4, R4 ;  /* 0x0000000400c67825 */ /* 0x040fe200078e0204 */
[----:B------:R-:W3:Y:S04]  /*107690*/  LDL.LU R250, [R1+0x1fac] ;  /* 0x001fac0001fa7983 */ /* 0x000ee80000300800 */
[----:B------:R-:W3:Y:S04]  /*1076a0*/  LDL.LU R234, [R1+0x4a1c] ;  /* 0x004a1c0001ea7983 */ /* 0x000ee80000300800 */
[----:B------:R-:W3:Y:S04]  /*1076b0*/  LDL.LU R247, [R1+0x136c] ;  /* 0x00136c0001f77983 */ /* 0x000ee80000300800 */
[----:B------:R-:W-:Y:S01]  /*1076c0*/  @P1 STG.E desc[UR60][R196.64], R246 ;  /* 0x000000f6c4001986 */ /* 0x000fe2000c10193c */
[----:B------:R-:W-:-:S03]  /*1076d0*/  IMAD.WIDE R232, R0, 0x4, R6 ;  /* 0x0000000400e87825 */ /* 0x000fc600078e0206 */
[----:B----4-:R1:W-:Y:S04]  /*1076e0*/  @P5 STG.E desc[UR60][R198.64], R249 ;  /* 0x000000f9c6005986 */ /* 0x0103e8000c10193c */
[----:B-1----:R-:W4:Y:S04]  /*1076f0*/  LDL.LU R249, [R1+0x177c] ;  /* 0x00177c0001f97983 */ /* 0x002f280000300800 */
[----:B------:R-:W4:Y:S04]  /*107700*/  LDL.LU R246, [R1+0xf7c] ;  /* 0x000f7c0001f67983 */ /* 0x000f280000300800 */
        /* <DEDUP_REMOVED lines=9> */
[----:B------:R-:W2:Y:S01]  /*1077a0*/  LDL.LU R244, [R1+0x77c] ;  /* 0x00077c0001f47983 */ /* 0x000ea20000300800 */
[----:B------:R-:W-:Y:S01]  /*1077b0*/  IMAD.WIDE R198, R10, 0x4, R2 ;  /* 0x000000040ac67825 */ /* 0x000fe200078e0202 */
[-C--:B------:R-:W-:Y:S02]  /*1077c0*/  ISETP.GE.AND P2, PT, R236, R19.reuse, PT ;  /* 0x00000013ec00720c */ /* 0x080fe40003f46270 */
[----:B------:R-:W-:Y:S01]  /*1077d0*/  ISETP.GE.AND P1, PT, R235, R19, PT ;  /* 0x00000013eb00720c */ /* 0x000fe20003f26270 */
[----:B------:R-:W1:Y:S01]  /*1077e0*/  LDC R16, c[0x0][0x248] ;  /* 0x00009200ff107b82 */ /* 0x000e620000000800 */
[----:B------:R-:W2:Y:S04]  /*1077f0*/  LDL.LU R235, [R1+0x4a18] ;  /* 0x004a180001eb7983 */ /* 0x000ea80000300800 */
[----:B---3--:R3:W-:Y:S01]  /*107800*/  @P6 STG.E desc[UR60][R196.64], R248 ;  /* 0x000000f8c4006986 */ /* 0x0087e2000c10193c */
[----:B------:R-:W-:-:S03]  /*107810*/  ISETP.LT.AND P6, PT, R11, R18, !P2 ;  /* 0x000000120b00720c */ /* 0x000fc600057c1270 */
[----:B------:R3:W-:Y:S01]  /*107820*/  @P4 STG.E desc[UR60][R198.64], R251 ;  /* 0x000000fbc6004986 */ /* 0x0007e2000c10193c */
[----:B------:R-:W-:Y:S01]  /*107830*/  ISETP.LT.AND P4, PT, R13, R18, !P2 ;  /* 0x000000120d00720c */ /* 0x000fe20005781270 */
[C---:B---3--:R-:W-:Y:S02]  /*107840*/  IMAD.WIDE R196, R10.reuse, 0x4, R4 ;  /* 0x000000040ac47825 */ /* 0x048fe400078e0204 */
[----:B------:R-:W3:Y:S04]  /*107850*/  LDL.LU R248, [R1+0x37c] ;  /* 0x00037c0001f87983 */ /* 0x000ee80000300800 */
[----:B------:R-:W3:Y:S01]  /*107860*/  LDL.LU R251, [R1+0x1fb0] ;  /* 0x001fb00001fb7983 */ /* 0x000ee20000300800 */
[C---:B------:R-:W-:Y:S01]  /*107870*/  IMAD.WIDE R198, R10.reuse, 0x4, R6 ;  /* 0x000000040ac67825 */ /* 0x040fe200078e0206 */
[----:B------:R-:W-:-:S02]  /*107880*/  IADD3 R0, R10, R14, RZ ;  /* 0x0000000e0a007210 */ /* 0x000fc40007ffe0ff */
[----:B------:R-:W3:Y:S01]  /*107890*/  LDC R14, c[0x0][0x248] ;  /* 0x00009200ff0e7b82 */ /* 0x000ee20000000800 */
[----:B------:R1:W-:Y:S01]  /*1078a0*/  @P3 STG.E desc[UR60][R196.64], R250 ;  /* 0x000000fac4003986 */ /* 0x0003e2000c10193c */
[----:B------:R-:W-:-:S03]  /*1078b0*/  ISETP.GE.AND P3, PT, R234, R19, PT ;  /* 0x00000013ea00720c */ /* 0x000fc60003f66270 */
[----:B------:R1:W-:Y:S01]  /*1078c0*/  @P5 STG.E desc[UR60][R198.64], R247 ;  /* 0x000000f7c6005986 */ /* 0x0003e2000c10193c */
[----:B------:R-:W-:-:S03]  /*1078d0*/  IMAD.WIDE R232, R0, 0x4, R4 ;  /* 0x0000000400e87825 */ /* 0x000fc600078e0204 */
[----:B-1----:R-:W3:Y:S01]  /*1078e0*/  LDL.LU R250, [R1+0x1b70] ;  /* 0x001b700001fa7983 */ /* 0x002ee20000300800 */
[----:B------:R-:W-:-:S03]  /*1078f0*/  IMAD.WIDE R196, R10, 0x4, R8 ;  /* 0x000000040ac47825 */ /* 0x000fc600078e0208 */
[----:B------:R-:W3:Y:S01]  /*107900*/  LDL.LU R234, [R1+0x4a24] ;  /* 0x004a240001ea7983 */ /* 0x000ee20000300800 */
[----:B------:R-:W-:-:S03]  /*107910*/  IMAD.WIDE R198, R0, 0x4, R2 ;  /* 0x0000000400c67825 */ /* 0x000fc600078e0202 */
        /* <DEDUP_REMOVED lines=8> */
[-C--:B------:R-:W-:Y:S02]  /*1079a0*/  ISETP.LT.AND P2, PT, R15, R18.reuse, !P2 ;  /* 0x000000120f00720c */ /* 0x080fe40005741270 */
[-C--:B------:R-:W-:Y:S02]  /*1079b0*/  ISETP.LT.AND P0, PT, R11, R18.reuse, !P1 ;  /* 0x000000120b00720c */ /* 0x080fe40004f01270 */
[----:B------:R-:W-:Y:S01]  /*1079c0*/  ISETP.LT.AND P4, PT, R13, R18, !P1 ;  /* 0x000000120d00720c */ /* 0x000fe20004f81270 */
[----:B------:R-:W-:-:S04]  /*1079d0*/  IMAD.WIDE R196, R0, 0x4, R6 ;  /* 0x0000000400c47825 */ /* 0x000fc800078e0206 */
[C---:B------:R-:W-:Y:S02]  /*1079e0*/  IMAD.IADD R10, R0.reuse, 0x1, R16 ;  /* 0x00000001000a7824 */ /* 0x040fe400078e0210 */
[----:B------:R-:W-:Y:S01]  /*1079f0*/  IMAD.WIDE R232, R0, 0x4, R8 ;  /* 0x0000000400e87825 */ /* 0x000fe200078e0208 */
[----:B------:R-:W-:-:S03]  /*107a00*/  ISETP.LT.AND P6, PT, R17, R18, !P1 ;  /* 0x000000121100720c */ /* 0x000fc60004fc1270 */
[C---:B------:R-:W-:Y:S01]  /*107a10*/  IMAD.WIDE R198, R10.reuse, 0x4, R2 ;  /* 0x000000040ac67825 */ /* 0x040fe200078e0202 */
[----:B------:R1:W-:Y:S01]  /*107a20*/  @P5 STG.E desc[UR60][R196.64], R244 ;  /* 0x000000f4c4005986 */ /* 0x0003e2000c10193c */
[----:B------:R-:W-:Y:S02]  /*107a30*/  ISETP.GE.AND P5, PT, R235, R19, PT ;  /* 0x00000013eb00720c */ /* 0x000fe40003fa6270 */
[----:B------:R-:W-:Y:S01]  /*107a40*/  ISETP.LT.AND P1, PT, R15, R18, !P1 ;  /* 0x000000120f00720c */ /* 0x000fe20004f21270 */
[----:B------:R-:W2:Y:S01]  /*107a50*/  LDC R16, c[0x0][0x248] ;  /* 0x00009200ff107b82 */ /* 0x000ea20000000800 */
[----:B---3--:R3:W-:Y:S04]  /*107a60*/  @P2 STG.E desc[UR60][R232.64], R248 ;  /* 0x000000f8e8002986 */ /* 0x0087e8000c10193c */
[----:B------:R3:W-:Y:S01]  /*107a70*/  @P0 STG.E desc[UR60][R198.64], R251 ;  /* 0x000000fbc6000986 */ /* 0x0007e2000c10193c */
[----:B-1----:R-:W-:-:S03]  /*107a80*/  IMAD.WIDE R196, R10, 0x4, R4 ;  /* 0x000000040ac47825 */ /* 0x002fc600078e0204 */
[----:B------:R-:W2:Y:S04]  /*107a90*/  LDL.LU R244, [R1+0x380] ;  /* 0x0003800001f47983 */ /* 0x000ea80000300800 */
[----:B------:R-:W2:Y:S01]  /*107aa0*/  LDL.LU R235, [R1+0x4a2c] ;  /* 0x004a2c0001eb7983 */ /* 0x000ea20000300800 */
[----:B------:R-:W-:-:S03]  /*107ab0*/  ISETP.LT.AND P2, PT, R11, R18, !P3 ;  /* 0x000000120b00720c */ /* 0x000fc60005f41270 */
[----:B---3--:R-:W3:Y:S04]  /*107ac0*/  LDL.LU R248, [R1+0x2d0] ;  /* 0x0002d00001f87983 */ /* 0x008ee80000300800 */
[----:B------:R-:W3:Y:S01]  /*107ad0*/  LDL.LU R251, [R1+0x1fb4] ;  /* 0x001fb40001fb7983 */ /* 0x000ee20000300800 */
[----:B------:R-:W-:Y:S02]  /*107ae0*/  IADD3 R0, R10, R14, RZ ;  /* 0x0000000e0a007210 */ /* 0x000fe40007ffe0ff */
[----:B------:R-:W1:Y:S01]  /*107af0*/  LDC R14, c[0x0][0x248] ;  /* 0x00009200ff0e7b82 */ /* 0x000e620000000800 */
[----:B------:R1:W-:Y:S01]  /*107b00*/  @P4 STG.E desc[UR60][R196.64], R250 ;  /* 0x000000fac4004986 */ /* 0x0003e2000c10193c */
[----:B------:R-:W-:Y:S01]  /*107b10*/  ISETP.LT.AND P4, PT, R13, R18, !P3 ;  /* 0x000000120d00720c */ /* 0x000fe20005f81270 */
[----:B------:R-:W-:-:S04]  /*107b20*/  IMAD.WIDE R198, R0, 0x4, R2 ;  /* 0x0000000400c67825 */ /* 0x000fc800078e0202 */
[----:B------:R-:W-:-:S04]  /*107b30*/  IMAD.WIDE R232, R0, 0x4, R4 ;  /* 0x0000000400e87825 */ /* 0x000fc800078e0204 */
[----:B-1----:R-:W-:Y:S01]  /*107b40*/  IMAD.WIDE R196, R10, 0x4, R6 ;  /* 0x000000040ac47825 */ /* 0x002fe200078e0206 */
[----:B------:R-:W3:Y:S01]  /*107b50*/  LDL.LU R250, [R1+0x1b74] ;  /* 0x001b740001fa7983 */ /* 0x000ee20000300800 */
[----:B------:R-:W-:-:S03]  /*107b60*/  ISETP.GE.AND P0, PT, R234, R19, PT ;  /* 0x00000013ea00720c */ /* 0x000fc60003f06270 */
[----:B------:R1:W-:Y:S04]  /*107b70*/  @P6 STG.E desc[UR60][R196.64], R249 ;  /* 0x000000f9c4006986 */ /* 0x0003e8000c10193c */
[----:B-1----:R-:W3:Y:S01]  /*107b80*/  LDL.LU R249, [R1+0x1374] ;  /* 0x0013740001f97983 */ /* 0x002ee20000300800 */
[----:B------:R-:W-:-:S03]  /*107b90*/  IMAD.WIDE R196, R10, 0x4, R8 ;  /* 0x000000040ac47825 */ /* 0x000fc600078e0208 */
[----:B------:R-:W3:Y:S04]  /*107ba0*/  LDL.LU R234, [R1+0x4a40] ;  /* 0x004a400001ea7983 */ /* 0x000ee80000300800 */
[----:B------:R1:W-:Y:S04]  /*107bb0*/  @P1 STG.E desc[UR60][R196.64], R247 ;  /* 0x000000f7c4001986 */ /* 0x0003e8000c10193c */
[----:B----4-:R4:W-:Y:S04]  /*107bc0*/  @P2 STG.E desc[UR60][R198.64], R246 ;  /* 0x000000f6c6002986 */ /* 0x0109e8000c10193c */
[----:B--2---:R2:W-:Y:S04]  /*107bd0*/  @P4 STG.E desc[UR60][R232.64], R252 ;  /* 0x000000fce8004986 */ /* 0x0045e8000c10193c */
[----:B-1----:R-:W3:Y:S04]  /*107be0*/  LDL.LU R247, [R1+0x1784] ;  /* 0x0017840001f77983 */ /* 0x002ee80000300800 */
[----:B----4-:R-:W4:Y:S04]  /*107bf0*/  LDL.LU R246, [R1+0x784] ;  /* 0x0007840001f67983 */ /* 0x010f280000300800 */
[----:B--2---:R-:W2:Y:S01]  /*107c00*/  LDL.LU R252, [R1+0xb84] ;  /* 0x000b840001fc7983 */ /* 0x004ea20000300800 */
[----:B------:R-:W-:-:S02]  /*107c10*/  ISETP.LT.AND P6, PT, R17, R18, !P3 ;  /* 0x000000121100720c */ /* 0x000fc40005fc1270 */
[-C--:B------:R-:W-:Y:S02]  /*107c20*/  ISETP.LT.AND P3, PT, R15, R18.reuse, !P3 ;  /* 0x000000120f00720c */ /* 0x080fe40005f61270 */
[-C--:B------:R-:W-:Y:S01]  /*107c30*/  ISETP.LT.AND P1, PT, R11, R18.reuse, !P5 ;  /* 0x000000120b00720c */ /* 0x080fe20006f21270 */
[C---:B------:R-:W-:Y:S02]  /*107c40*/  IMAD.IADD R10, R0.reuse, 0x1, R16 ;  /* 0x00000001000a7824 */ /* 0x040fe400078e0210 */
[----:B------:R-:W-:Y:S01]  /*107c50*/  IMAD.WIDE R196, R0, 0x4, R6 ;  /* 0x0000000400c47825 */ /* 0x000fe200078e0206 */
[----:B------:R-:W-:-:S03]  /*107c60*/  ISETP.LT.AND P2, PT, R13, R18, !P5 ;  /* 0x000000120d00720c */ /* 0x000fc60006f41270 */
[----:B------:R-:W-:Y:S01]  /*107c70*/  IMAD.WIDE R198, R0, 0x4, R8 ;  /* 0x0000000400c67825 */ /* 0x000fe200078e0208 */
[----:B------:R-:W-:-:S03]  /*107c80*/  ISETP.LT.AND P4, PT, R17, R18, !P5 ;  /* 0x000000121100720c */ /* 0x000fc60006f81270 */
[----:B------:R-:W-:Y:S01]  /*107c90*/  IMAD.WIDE R232, R10, 0x4, R2 ;  /* 0x000000040ae87825 */ /* 0x000fe200078e0202 */
[----:B------:R-:W-:Y:S01]  /*107ca0*/  ISETP.LT.AND P5, PT, R15, R18, !P5 ;  /* 0x000000120f00720c */ /* 0x000fe20006fa1270 */
[----:B------:R-:W1:Y:S01]  /*107cb0*/  LDC R16, c[0x0][0x248] ;  /* 0x00009200ff107b82 */ /* 0x000e620000000800 */
[----:B------:R3:W-:Y:S01]  /*107cc0*/  @P6 STG.E desc[UR60][R196.64], R244 ;  /* 0x000000f4c4006986 */ /* 0x0007e2000c10193c */
[----:B------:R-:W-:-:S03]  /*107cd0*/  ISETP.GE.AND P6, PT, R235, R19, PT ;  /* 0x00000013eb00720c */ /* 0x000fc60003fc6270 */
[----:B---3--:R3:W-:Y:S04]  /*107ce0*/  @P3 STG.E desc[UR60][R198.64], R248 ;  /* 0x000000f8c6003986 */ /* 0x0087e8000c10193c */
[----:B------:R1:W-:Y:S01]  /*107cf0*/  @P1 STG.E desc[UR60][R232.64], R251 ;  /* 0x000000fbe8001986 */ /* 0x0003e2000c10193c */
[-C--:B------:R-:W-:Y:S02]  /*107d00*/  ISETP.LT.AND P3, PT, R11, R18.reuse, !P0 ;  /* 0x000000120b00720c */ /* 0x080fe40004761270 */
[----:B------:R-:W-:Y:S02]  /*107d10*/  ISETP.LT.AND P1, PT, R13, R18, !P0 ;  /* 0x000000120d00720c */ /* 0x000fe40004721270 */
[C---:B------:R-:W-:Y:S01]  /*107d20*/  IADD3 R0, R10.reuse, R14, RZ ;  /* 0x0000000e0a007210 */ /* 0x040fe20007ffe0ff */
[C---:B------:R-:W-:Y:S01]  /*107d30*/  IMAD.WIDE R196, R10.reuse, 0x4, R6 ;  /* 0x000000040ac47825 */ /* 0x040fe200078e0206 */
[----:B------:R-:W2:Y:S01]  /*107d40*/  LDC R14, c[0x0][0x248] ;  /* 0x00009200ff0e7b82 */ /* 0x000ea20000000800 */
[----:B---3--:R-:W3:Y:S04]  /*107d50*/  LDL.LU R248, [R1+0x384] ;  /* 0x0003840001f87983 */ /* 0x008ee80000300800 */
[----:B------:R-:W3:Y:S04]  /*107d60*/  LDL.LU R235, [R1+0x4a28] ;  /* 0x004a280001eb7983 */ /* 0x000ee80000300800 */
[----:B-1----:R-:W3:Y:S01]  /*107d70*/  LDL.LU R251, [R1+0x2d4] ;  /* 0x0002d40001fb7983 */ /* 0x002ee20000300800 */
[----:B------:R-:W-:-:S03]  /*107d80*/  IMAD.WIDE R198, R10, 0x4, R4 ;  /* 0x000000040ac67825 */ /* 0x000fc600078e0204 */
[----:B------:R-:W3:Y:S04]  /*107d90*/  LDL.LU R244, [R1+0x1fb8] ;  /* 0x001fb80001f47983 */ /* 0x000ee80000300800 */
[----:B------:R1:W-:Y:S01]  /*107da0*/  @P2 STG.E desc[UR60][R198.64], R250 ;  /* 0x000000fac6002986 */ /* 0x0003e2000c10193c */
[----:B------:R-:W-:-:S03]  /*107db0*/  IMAD.WIDE R232, R0, 0x4, R4 ;  /* 0x0000000400e87825 */ /* 0x000fc600078e0204 */
[----:B-1----:R-:W3:Y:S01]  /*107dc0*/  LDL.LU R250, [R1+0x1b78] ;  /* 0x001b780001fa7983 */ /* 0x002ee20000300800 */
[----:B------:R-:W-:-:S03]  /*107dd0*/  IMAD.WIDE R198, R0, 0x4, R2 ;  /* 0x0000000400c67825 */ /* 0x000fc600078e0202 */
[----:B------:R1:W-:Y:S01]  /*107de0*/  @P4 STG.E desc[UR60][R196.64], R249 ;  /* 0x000000f9c4004986 */ /* 0x0003e2000c10193c */
[----:B------:R-:W-:-:S03]  /*107df0*/  ISETP.GE.AND P2, PT, R234, R19, PT ;  /* 0x00000013ea00720c */ /* 0x000fc60003f46270 */
[----:B-1----:R-:W3:Y:S01]  /*107e00*/  LDL.LU R249, [R1+0x1378] ;  /* 0x0013780001f97983 */ /* 0x002ee20000300800 */
[----:B------:R-:W-:-:S03]  /*107e10*/  IMAD.WIDE R196, R10, 0x4, R8 ;  /* 0x000000040ac47825 */ /* 0x000fc600078e0208 */
[----:B------:R-:W3:Y:S04]  /*107e20*/  LDL.LU R234, [R1+0x4a3c] ;  /* 0x004a3c0001ea7983 */ /* 0x000ee80000300800 */
[----:B------:R1:W-:Y:S04]  /*107e30*/  @P5 STG.E desc[UR60][R196.64], R247 ;  /* 0x000000f7c4005986 */ /* 0x0003e8000c10193c */
[----:B----4-:R-:W-:Y:S04]  /*107e40*/  @P3 STG.E desc[UR60][R198.64], R246 ;  /* 0x000000f6c6003986 */ /* 0x010fe8000c10193c */
[----:B--2---:R2:W-:Y:S04]  /*107e50*/  @P1 STG.E desc[UR60][R232.64], R252 ;  /* 0x000000fce8001986 */ /* 0x0045e8000c10193c */
[----:B-1----:R-:W4:Y:S04]  /*107e60*/  LDL.LU R247, [R1+0x1788] ;  /* 0x0017880001f77983 */ /* 0x002f280000300800 */
[----:B--2---:R-:W2:Y:S01]  /*107e70*/  LDL.LU R252, [R1+0x788] ;  /* 0x0007880001fc7983 */ /* 0x004ea20000300800 */
[----:B------:R-:W-:-:S02]  /*107e80*/  ISETP.LT.AND P4, PT, R17, R18, !P0 ;  /* 0x000000121100720c */ /* 0x000fc40004781270 */
[-C--:B------:R-:W-:Y:S02]  /*107e90*/  ISETP.LT.AND P0, PT, R15, R18.reuse, !P0 ;  /* 0x000000120f00720c */ /* 0x080fe40004701270 */
[-C--:B------:R-:W-:Y:S02]  /*107ea0*/  ISETP.LT.AND P1, PT, R11, R18.reuse, !P6 ;  /* 0x000000120b00720c */ /* 0x080fe40007721270 */
[-C--:B------:R-:W-:Y:S01]  /*107eb0*/  ISETP.LT.AND P3, PT, R13, R18.reuse, !P6 ;  /* 0x000000120d00720c */ /* 0x080fe20007761270 */
[----:B------:R-:W-:Y:S01]  /*107ec0*/  IMAD.WIDE R196, R0, 0x4, R6 ;  /* 0x0000000400c47825 */ /* 0x000fe200078e0206 */
[----:B------:R-:W-:-:S03]  /*107ed0*/  ISETP.LT.AND P5, PT, R17, R18, !P6 ;  /* 0x000000121100720c */ /* 0x000fc600077a1270 */
[----:B------:R-:W-:-:S04]  /*107ee0*/  IMAD.WIDE R198, R0, 0x4, R8 ;  /* 0x0000000400c67825 */ /* 0x000fc800078e0208 */
[----:B------:R-:W-:Y:S01]  /*107ef0*/  IMAD.IADD R10, R0, 0x1, R16 ;  /* 0x00000001000a7824 */ /* 0x000fe200078e0210 */
[----:B------:R-:W2:Y:S01]  /*107f00*/  LDL.LU R246, [R1+0xb88] ;  /* 0x000b880001f67983 */ /* 0x000ea20000300800 */
[----:B------:R-:W-:Y:S01]  /*107f10*/  ISETP.LT.AND P6, PT, R15, R18, !P6 ;  /* 0x000000120f00720c */ /* 0x000fe200077c1270 */
[----:B------:R-:W1:Y:S01]  /*107f20*/  LDC R0, c[0x0][0x248] ;  /* 0x00009200ff007b82 */ /* 0x000e620000000800 */
[C---:B------:R-:W-:Y:S01]  /*107f30*/  IMAD.WIDE R232, R10.reuse, 0x4, R6 ;  /* 0x000000040ae87825 */ /* 0x040fe200078e0206 */
[----:B------:R-:W-:-:S06]  /*107f40*/  IADD3 R14, R10, R14, RZ ;  /* 0x0000000e0a0e7210 */ /* 0x000fcc0007ffe0ff */
[----:B------:R-:W1:Y:S01]  /*107f50*/  LDC R16, c[0x0][0x248] ;  /* 0x00009200ff107b82 */ /* 0x000e620000000800 */
[----:B---3--:R3:W-:Y:S04]  /*107f60*/  @P4 STG.E desc[UR60][R196.64], R248 ;  /* 0x000000f8c4004986 */ /* 0x0087e8000c10193c */
[----:B------:R3:W-:Y:S01]  /*107f70*/  @P0 STG.E desc[UR60][R198.64], R251 ;  /* 0x000000fbc6000986 */ /* 0x0007e2000c10193c */
[----:B------:R-:W-:Y:S01]  /*107f80*/  ISETP.LT.AND P0, PT, R11, R18, !P2 ;  /* 0x000000120b00720c */ /* 0x000fe20005701270 */
[C---:B---3--:R-:W-:Y:S02]  /*107f90*/  IMAD.WIDE R196, R10.reuse, 0x4, R2 ;  /* 0x000000040ac47825 */ /* 0x048fe400078e0202 */
[----:B------:R-:W3:Y:S02]  /*107fa0*/  LDL.LU R248, [R1+0x388] ;  /* 0x0003880001f87983 */ /* 0x000ee40000300800 */
[----:B------:R-:W-:-:S02]  /*107fb0*/  IMAD.WIDE R198, R10, 0x4, R4 ;  /* 0x000000040ac67825 */ /* 0x000fc400078e0204 */
[----:B------:R-:W3:Y:S04]  /*107fc0*/  LDL.LU R251, [R1+0x2d8] ;  /* 0x0002d80001fb7983 */ /* 0x000ee80000300800 */
[----:B------:R-:W3:Y:S04]  /*107fd0*/  LDL.LU R236, [R1+0x4a4c] ;  /* 0x004a4c0001ec7983 */ /* 0x000ee80000300800 */
[----:B------:R-:W-:Y:S04]  /*107fe0*/  @P1 STG.E desc[UR60][R196.64], R244 ;  /* 0x000000f4c4001986 */ /* 0x000fe8000c10193c */
[----:B------:R1:W-:Y:S04]  /*107ff0*/  @P3 STG.E desc[UR60][R198.64], R250 ;  /* 0x000000fac6003986 */ /* 0x0003e8000c10193c */
[----:B-1----:R-:W3:Y:S01]  /*108000*/  LDL.LU R250, [R1+0x1fbc] ;  /* 0x001fbc0001fa7983 */ /* 0x002ee20000300800 */
[----:B------:R-:W-:-:S04]  /*108010*/  IMAD.WIDE R196, R10, 0x4, R8 ;  /* 0x000000040ac47825 */ /* 0x000fc800078e0208 */
[----:B------:R-:W-:Y:S01]  /*108020*/  IMAD.WIDE R198, R14, 0x4, R2 ;  /* 0x000000040ec67825 */ /* 0x000fe200078e0202 */
[----:B------:R1:W-:Y:S01]  /*108030*/  @P5 STG.E desc[UR60][R232.64], R249 ;  /* 0x000000f9e8005986 */ /* 0x0003e2000c10193c */
[----:B------:R-:W-:-:S03]  /*108040*/  ISETP.GE.AND P5, PT, R234, R19, PT ;  /* 0x00000013ea00720c */ /* 0x000fc60003fa6270 */
[----:B-1----:R-:W3:Y:S04]  /*108050*/  LDL.LU R249, [R1+0x1b7c] ;  /* 0x001b7c0001f97983 */ /* 0x002ee80000300800 */
[----:B------:R-:W3:Y:S04]  /*108060*/  LDL.LU R244, [R1+0x137c] ;  /* 0x00137c0001f47983 */ /* 0x000ee80000300800 */
[----:B------:R-:W3:Y:S04]  /*108070*/  LDL.LU R234, [R1+0x4a50] ;  /* 0x004a500001ea7983 */ /* 0x000ee80000300800 */
[----:B----4-:R1:W-:Y:S04]  /*108080*/  @P6 STG.E desc[UR60][R196.64], R247 ;  /* 0x000000f7c4006986 */ /* 0x0103e8000c10193c */
[----:B--2---:R2:W-:Y:S04]  /*108090*/  @P0 STG.E desc[UR60][R198.64], R252 ;  /* 0x000000fcc6000986 */ /* 0x0045e8000c10193c */
[----:B-1----:R-:W4:Y:S04]  /*1080a0*/  LDL.LU R247, [R1+0x178c] ;  /* 0x00178c0001f77983 */ /* 0x002f280000300800 */
[----:B--2---:R-:W2:Y:S01]  /*1080b0*/  LDL.LU R252, [R1+0x78c] ;  /* 0x00078c0001fc7983 */ /* 0x004ea20000300800 */
[----:B------:R-:W-:-:S02]  /*1080c0*/  ISETP.LT.AND P1, PT, R13, R18, !P2 ;  /* 0x000000120d00720c */ /* 0x000fc40005721270 */
[-C--:B------:R-:W-:Y:S02]  /*1080d0*/  ISETP.LT.AND P3, PT, R17, R18.reuse, !P2 ;  /* 0x000000121100720c */ /* 0x080fe40005761270 */
[----:B------:R-:W-:Y:S02]  /*1080e0*/  ISETP.GE.AND P4, PT, R235, R19, PT ;  /* 0x00000013eb00720c */ /* 0x000fe40003f86270 */
[-C--:B------:R-:W-:Y:S01]  /*1080f0*/  ISETP.LT.AND P2, PT, R15, R18.reuse, !P2 ;  /* 0x000000120f00720c */ /* 0x080fe20005741270 */
[C---:B------:R-:W-:Y:S01]  /*108100*/  IMAD.WIDE R196, R14.reuse, 0x4, R4 ;  /* 0x000000040ec47825 */ /* 0x040fe200078e0204 */
[-C--:B------:R-:W-:Y:S02]  /*108110*/  ISETP.LT.AND P0, PT, R11, R18.reuse, !P4 ;  /* 0x000000120b00720c */ /* 0x080fe40006701270 */
[----:B------:R-:W-:Y:S01]  /*108120*/  ISETP.LT.AND P6, PT, R13, R18, !P4 ;  /* 0x000000120d00720c */ /* 0x000fe200067c1270 */
[----:B------:R-:W-:-:S04]  /*108130*/  IMAD.WIDE R198, R14, 0x4, R6 ;  /* 0x000000040ec67825 */ /* 0x000fc800078e0206 */
[C---:B------:R-:W-:Y:S02]  /*108140*/  IMAD.IADD R0, R14.reuse, 0x1, R0 ;  /* 0x000000010e007824 */ /* 0x040fe400078e0200 */
[----:B------:R-:W-:Y:S02]  /*108150*/  IMAD.WIDE R232, R14, 0x4, R8 ;  /* 0x000000040ee87825 */ /* 0x000fe400078e0208 */
[----:B------:R-:W1:Y:S01]  /*108160*/  LDC R14, c[0x0][0x248] ;  /* 0x00009200ff0e7b82 */ /* 0x000e620000000800 */
[----:B------:R3:W-:Y:S01]  /*108170*/  @P1 STG.E desc[UR60][R196.64], R246 ;  /* 0x000000f6c4001986 */ /* 0x0007e2000c10193c */
[-C--:B------:R-:W-:Y:S02]  /*108180*/  ISETP.LT.AND P1, PT, R17, R18.reuse, !P4 ;  /* 0x000000121100720c */ /* 0x080fe40006721270 */
[----:B------:R-:W-:Y:S02]  /*108190*/  ISETP.LT.AND P4, PT, R15, R18, !P4 ;  /* 0x000000120f00720c */ /* 0x000fe40006781270 */
[----:B------:R-:W-:-:S02]  /*1081a0*/  IADD3 R10, R0, R16, RZ ;  /* 0x00000010000a7210 */ /* 0x000fc40007ffe0ff */
[----:B------:R-:W1:Y:S01]  /*1081b0*/  LDC R16, c[0x0][0x248] ;  /* 0x00009200ff107b82 */ /* 0x000e620000000800 */
[----:B---3--:R3:W-:Y:S01]  /*1081c0*/  @P3 STG.E desc[UR60][R198.64], R248 ;  /* 0x000000f8c6003986 */ /* 0x0087e2000c10193c */
[----:B------:R-:W-:-:S03]  /*1081d0*/  ISETP.LT.AND P3, PT, R11, R18, !P5 ;  /* 0x000000120b00720c */ /* 0x000fc60006f61270 */
[----:B------:R-:W2:Y:S04]  /*1081e0*/  LDL.LU R246, [R1+0xb8c] ;  /* 0x000b8c0001f67983 */ /* 0x000ea80000300800 */
[----:B------:R-:W2:Y:S01]  /*1081f0*/  LDL.LU R235, [R1+0x4a48] ;  /* 0x004a480001eb7983 */ /* 0x000ea20000300800 */
[----:B------:R-:W-:-:S03]  /*108200*/  IMAD.WIDE R196, R0, 0x4, R2 ;  /* 0x0000000400c47825 */ /* 0x000fc600078e0202 */
[----:B------:R1:W-:Y:S04]  /*108210*/  @P2 STG.E desc[UR60][R232.64], R251 ;  /* 0x000000fbe8002986 */ /* 0x0003e8000c10193c */
[----:B---3--:R-:W3:Y:S01]  /*108220*/  LDL.LU R248, [R1+0x38c] ;  /* 0x00038c0001f87983 */ /* 0x008ee20000300800 */
[----:B------:R-:W-:-:S03]  /*108230*/  IMAD.WIDE R198, R0, 0x4, R4 ;  /* 0x0000000400c67825 */ /* 0x000fc600078e0204 */
[----:B------:R1:W-:Y:S04]  /*108240*/  @P0 STG.E desc[UR60][R196.64], R250 ;  /* 0x000000fac4000986 */ /* 0x0003e8000c10193c */
[----:B-1----:R-:W3:Y:S01]  /*108250*/  LDL.LU R251, [R1+0x2dc] ;  /* 0x0002dc0001fb7983 */ /* 0x002ee20000300800 */
[----:B------:R-:W-:-:S03]  /*108260*/  IMAD.WIDE R232, R0, 0x4, R6 ;  /* 0x0000000400e87825 */ /* 0x000fc600078e0206 */
[----:B------:R-:W3:Y:S01]  /*108270*/  LDL.LU R250, [R1+0x2c0] ;  /* 0x0002c00001fa7983 */ /* 0x000ee20000300800 */
[----:B------:R-:W-:-:S03]  /*108280*/  IMAD.WIDE R196, R0, 0x4, R8 ;  /* 0x0000000400c47825 */ /* 0x000fc600078e0208 */
[----:B------:R1:W-:Y:S04]  /*108290*/  @P6 STG.E desc[UR60][R198.64], R249 ;  /* 0x000000f9c6006986 */ /* 0x0003e8000c10193c */
[----:B------:R-:W-:Y:S04]  /*1082a0*/  @P1 STG.E desc[UR60][R232.64], R244 ;  /* 0x000000f4e8001986 */ /* 0x000fe8000c10193c */
[----:B-1----:R-:W3:Y:S01]  /*1082b0*/  LDL.LU R249, [R1+0x2b0] ;  /* 0x0002b00001f97983 */ /* 0x002ee20000300800 */
[----:B------:R-:W-:-:S03]  /*1082c0*/  IMAD.WIDE R198, R10, 0x4, R2 ;  /* 0x000000040ac67825 */ /* 0x000fc600078e0202 */
[----:B----4-:R-:W-:Y:S04]  /*1082d0*/  @P4 STG.E desc[UR60][R196.64], R247 ;  /* 0x000000f7c4004986 */ /* 0x010fe8000c10193c */
[----:B--2---:R1:W-:Y:S04]  /*1082e0*/  @P3 STG.E desc[UR60][R198.64], R252 ;  /* 0x000000fcc6003986 */ /* 0x0043e8000c10193c */
[----:B-1----:R-:W2:Y:S01]  /*1082f0*/  LDL.LU R252, [R1+0x290] ;  /* 0x0002900001fc7983 */ /* 0x002ea20000300800 */
[-C--:B------:R-:W-:Y:S02]  /*108300*/  ISETP.LT.AND P6, PT, R13, R18.reuse, !P5 ;  /* 0x000000120d00720c */ /* 0x080fe40006fc1270 */
[----:B------:R-:W-:-:S02]  /*108310*/  ISETP.LT.AND P1, PT, R17, R18, !P5 ;  /* 0x000000121100720c */ /* 0x000fc40006f21270 */
[----:B------:R-:W-:Y:S02]  /*108320*/  ISETP.GE.AND P2, PT, R236, R19, PT ;  /* 0x00000013ec00720c */ /* 0x000fe40003f46270 */
[-C--:B------:R-:W-:Y:S01]  /*108330*/  ISETP.LT.AND P5, PT, R15, R18.reuse, !P5 ;  /* 0x000000120f00720c */ /* 0x080fe20006fa1270 */
[C---:B------:R-:W-:Y:S01]  /*108340*/  IMAD.WIDE R196, R10.reuse, 0x4, R4 ;  /* 0x000000040ac47825 */ /* 0x040fe200078e0204 */
[-C--:B------:R-:W-:Y:S02]  /*108350*/  ISETP.LT.AND P4, PT, R11, R18.reuse, !P2 ;  /* 0x000000120b00720c */ /* 0x080fe40005781270 */
[----:B------:R-:W-:Y:S01]  /*108360*/  ISETP.LT.AND P3, PT, R13, R18, !P2 ;  /* 0x000000120d00720c */ /* 0x000fe20005761270 */
[----:B------:R-:W-:-:S04]  /*108370*/  IMAD.WIDE R198, R10, 0x4, R6 ;  /* 0x000000040ac67825 */ /* 0x000fc800078e0206 */
[----:B------:R-:W-:Y:S01]  /*108380*/  IMAD.IADD R0, R10, 0x1, R14 ;  /* 0x000000010a007824 */ /* 0x000fe200078e020e */
[-C--:B------:R-:W-:Y:S01]  /*108390*/  ISETP.GE.AND P0, PT, R234, R19.reuse, PT ;  /* 0x00000013ea00720c */ /* 0x080fe20003f06270 */
[----:B------:R-:W1:Y:S01]  /*1083a0*/  LDC R14, c[0x0][0x248] ;  /* 0x00009200ff0e7b82 */ /* 0x000e620000000800 */
[----:B------:R-:W4:Y:S04]  /*1083b0*/  LDL.LU R234, [R1+0x4a54] ;  /* 0x004a540001ea7983 */ /* 0x000f280000300800 */
[----:B------:R3:W-:Y:S01]  /*1083c0*/  @P6 STG.E desc[UR60][R196.64], R246 ;  /* 0x000000f6c4006986 */ /* 0x0007e2000c10193c */
[----:B------:R-:W-:Y:S01]  /*1083d0*/  IMAD.WIDE R232, R0, 0x4, R4 ;  /* 0x0000000400e87825 */ /* 0x000fe200078e0204 */
[----:B------:R-:W-:Y:S02]  /*1083e0*/  ISETP.GE.AND P6, PT, R235, R19, PT ;  /* 0x00000013eb00720c */ /* 0x000fe40003fc6270 */
[----:B------:R-:W4:Y:S04]  /*1083f0*/  LDL.LU R235, [R1+0x4a58] ;  /* 0x004a580001eb7983 */ /* 0x000f280000300800 */
[----:B---3--:R3:W-:Y:S01]  /*108400*/  @P1 STG.E desc[UR60][R198.64], R248 ;  /* 0x000000f8c6001986 */ /* 0x0087e2000c10193c */
[----:B------:R-:W-:Y:S01]  /*108410*/  ISETP.LT.AND P1, PT, R17, R18, !P2 ;  /* 0x000000121100720c */ /* 0x000fe20005721270 */
[----:B------:R-:W-:-:S04]  /*108420*/  IMAD.WIDE R196, R10, 0x4, R8 ;  /* 0x000000040ac47825 */ /* 0x000fc800078e0208 */
[C---:B---3--:R-:W-:Y:S01]  /*108430*/  IMAD.WIDE R198, R0.reuse, 0x4, R2 ;  /* 0x0000000400c67825 */ /* 0x048fe200078e0202 */
[----:B------:R3:W-:Y:S04]  /*108440*/  @P5 STG.E desc[UR60][R196.64], R251 ;  /* 0x000000fbc4005986 */ /* 0x0007e8000c10193c */
[----:B------:R1:W-:Y:S01]  /*108450*/  @P4 STG.E desc[UR60][R198.64], R250 ;  /* 0x000000fac6004986 */ /* 0x0003e2000c10193c */
[----:B---3--:R-:W-:-:S03]  /*108460*/  IMAD.WIDE R196, R0, 0x4, R6 ;  /* 0x0000000400c47825 */ /* 0x008fc600078e0206 */
[----:B-1----:R-:W3:Y:S04]  /*108470*/  LDL.LU R250, [R1+0x2c4] ;  /* 0x0002c40001fa7983 */ /* 0x002ee80000300800 */
[----:B------:R1:W-:Y:S04]  /*108480*/  @P3 STG.E desc[UR60][R232.64], R249 ;  /* 0x000000f9e8003986 */ /* 0x0003e8000c10193c */
[----:B-1----:R-:W3:Y:S04]  /*108490*/  LDL.LU R249, [R1+0x2b4] ;  /* 0x0002b40001f97983 */ /* 0x002ee80000300800 */
[----:B--2---:R1:W-:Y:S04]  /*1084a0*/  @P1 STG.E desc[UR60][R196.64], R252 ;  /* 0x000000fcc4001986 */ /* 0x0043e8000c10193c */
[----:B-1----:R-:W2:Y:S01]  /*1084b0*/  LDL.LU R252, [R1+0x294] ;  /* 0x0002940001fc7983 */ /* 0x002ea20000300800 */
[----:B------:R-:W-:-:S02]  /*1084c0*/  ISETP.LT.AND P2, PT, R15, R18, !P2 ;  /* 0x000000120f00720c */ /* 0x000fc40005741270 */
[-C--:B------:R-:W-:Y:S02]  /*1084d0*/  ISETP.LT.AND P4, PT, R11, R18.reuse, !P0 ;  /* 0x000000120b00720c */ /* 0x080fe40004781270 */
[----:B------:R-:W-:Y:S02]  /*1084e0*/  ISETP.LT.AND P5, PT, R13, R18, !P0 ;  /* 0x000000120d00720c */ /* 0x000fe400047a1270 */
[C---:B------:R-:W-:Y:S01]  /*1084f0*/  IADD3 R10, R0.reuse, R16, RZ ;  /* 0x00000010000a7210 */ /* 0x040fe20007ffe0ff */
[----:B------:R-:W-:Y:S01]  /*108500*/  IMAD.WIDE R232, R0, 0x4, R8 ;  /* 0x0000000400e87825 */ /* 0x000fe200078e0208 */
[----:B------:R-:W-:Y:S02]  /*108510*/  ISETP.LT.AND P3, PT, R17, R18, !P0 ;  /* 0x000000121100720c */ /* 0x000fe40004761270 */
[----:B----4-:R-:W-:Y:S01]  /*108520*/  ISETP.GE.AND P1, PT, R234, R19, PT ;  /* 0x00000013ea00720c */ /* 0x010fe20003f26270 */
[----:B------:R-:W1:Y:S01]  /*108530*/  LDC R16, c[0x0][0x248] ;  /* 0x00009200ff107b82 */ /* 0x000e620000000800 */
[----:B------:R-:W-:-:S04]  /*108540*/  IMAD.WIDE R198, R10, 0x4, R2 ;  /* 0x000000040ac67825 */ /* 0x000fc800078e0202 */
[----:B------:R-:W-:Y:S01]  /*108550*/  IMAD.WIDE R196, R10, 0x4, R4 ;  /* 0x000000040ac47825 */ /* 0x000fe200078e0204 */
[----:B------:R-:W-:-:S03]  /*108560*/  ISETP.LT.AND P0, PT, R15, R18, !P0 ;  /* 0x000000120f00720c */ /* 0x000fc60004701270 */
[----:B------:R-:W-:Y:S01]  /*108570*/  IMAD.IADD R0, R10, 0x1, R14 ;  /* 0x000000010a007824 */ /* 0x000fe200078e020e */
[----:B------:R-:W4:Y:S04]  /*108580*/  LDL.LU R234, [R1+0x4a74] ;  /* 0x004a740001ea7983 */ /* 0x000f280000300800 */
[----:B------:R-:W-:Y:S04]  /*108590*/  @P2 STG.E desc[UR60][R232.64], R228 ;  /* 0x000000e4e8002986 */ /* 0x000fe8000c10193c */
[----:B------:R-:W-:Y:S04]  /*1085a0*/  @P4 STG.E desc[UR60][R198.64], R224 ;  /* 0x000000e0c6004986 */ /* 0x000fe8000c10193c */
[----:B------:R1:W-:Y:S01]  /*1085b0*/  @P5 STG.E desc[UR60][R196.64], R220 ;  /* 0x000000dcc4005986 */ /* 0x0003e2000c10193c */
[----:B------:R-:W-:-:S02]  /*1085c0*/  ISETP.LT.AND P5, PT, R11, R18, !P6 ;  /* 0x000000120b00720c */ /* 0x000fc400077a1270 */
[----:B------:R-:W-:Y:S01]  /*1085d0*/  ISETP.LT.AND P4, PT, R13, R18, !P6 ;  /* 0x000000120d00720c */ /* 0x000fe20007781270 */
[----:B------:R-:W2:Y:S01]  /*1085e0*/  LDC R14, c[0x0][0x248] ;  /* 0x00009200ff0e7b82 */ /* 0x000ea20000000800 */
[----:B-1----:R-:W-:-:S04]  /*1085f0*/  IMAD.WIDE R196, R10, 0x4, R6 ;  /* 0x000000040ac47825 */ /* 0x002fc800078e0206 */
[----:B------:R-:W-:-:S04]  /*108600*/  IMAD.WIDE R198, R0, 0x4, R2 ;  /* 0x0000000400c67825 */ /* 0x000fc800078e0202 */
[----:B------:R-:W-:Y:S01]  /*108610*/  IMAD.WIDE R232, R0, 0x4, R4 ;  /* 0x0000000400e87825 */ /* 0x000fe200078e0204 */
[----:B------:R-:W4:Y:S04]  /*108620*/  LDL.LU R220, [R1+0x4a60] ;  /* 0x004a600001dc7983 */ /* 0x000f280000300800 */
[----:B------:R1:W-:Y:S01]  /*108630*/  @P3 STG.E desc[UR60][R196.64], R212 ;  /* 0x000000d4c4003986 */ /* 0x0003e2000c10193c */
[----:B------:R-:W-:Y:S01]  /*108640*/  ISETP.LT.AND P3, PT, R17, R18, !P6 ;  /* 0x000000121100720c */ /* 0x000fe20007761270 */
[----:B-1----:R-:W-:-:S05]  /*108650*/  IMAD.WIDE R196, R10, 0x4, R8 ;  /* 0x000000040ac47825 */ /* 0x002fca00078e0208 */
[----:B------:R-:W-:Y:S04]  /*108660*/  @P0 STG.E desc[UR60][R196.64], R204 ;  /* 0x000000ccc4000986 */ /* 0x000fe8000c10193c */
[----:B---3--:R1:W-:Y:S04]  /*108670*/  @P5 STG.E desc[UR60][R198.64], R250 ;  /* 0x000000fac6005986 */ /* 0x0083e8000c10193c */
[----:B-1----:R-:W3:Y:S01]  /*108680*/  LDL.LU R250, [R1+0x2c8] ;  /* 0x0002c80001fa7983 */ /* 0x002ee20000300800 */
[----:B------:R-:W-:-:S03]  /*108690*/  IMAD.WIDE R196, R0, 0x4, R6 ;  /* 0x0000000400c47825 */ /* 0x000fc600078e0206 */
[----:B------:R1:W-:Y:S04]  /*1086a0*/  @P4 STG.E desc[UR60][R232.64], R249 ;  /* 0x000000f9e8004986 */ /* 0x0003e8000c10193c */
[----:B-1----:R-:W3:Y:S04]  /*1086b0*/  LDL.LU R249, [R1+0x2b8] ;  /* 0x0002b80001f97983 */ /* 0x002ee80000300800 */
[----:B--2---:R1:W-:Y:S04]  /*1086c0*/  @P3 STG.E desc[UR60][R196.64], R252 ;  /* 0x000000fcc4003986 */ /* 0x0043e8000c10193c */
[----:B-1----:R-:W2:Y:S04]  /*1086d0*/  LDL.LU R252, [R1+0x298] ;  /* 0x0002980001fc7983 */ /* 0x002ea80000300800 */
[----:B------:R-:W2:Y:S01]  /*1086e0*/  LDL.LU R204, [R1+0x4a70] ;  /* 0x004a700001cc7983 */ /* 0x000ea20000300800 */
[----:B------:R-:W-:-:S02]  /*1086f0*/  ISETP.LT.AND P6, PT, R15, R18, !P6 ;  /* 0x000000120f00720c */ /* 0x000fc400077c1270 */
[----:B------:R-:W-:Y:S02]  /*108700*/  ISETP.LT.AND P0, PT, R11, R18, !P1 ;  /* 0x000000120b00720c */ /* 0x000fe40004f01270 */
[C---:B------:R-:W-:Y:S02]  /*108710*/  IADD3 R10, R0.reuse, R16, RZ ;  /* 0x00000010000a7210 */ /* 0x040fe40007ffe0ff */
[-C--:B------:R-:W-:Y:S02]  /*108720*/  ISETP.LT.AND P4, PT, R13, R18.reuse, !P1 ;  /* 0x000000120d00720c */ /* 0x080fe40004f81270 */
[----:B------:R-:W-:Y:S01]  /*108730*/  ISETP.LT.AND P5, PT, R17, R18, !P1 ;  /* 0x000000121100720c */ /* 0x000fe20004fa1270 */
[----:B------:R-:W-:-:S04]  /*108740*/  IMAD.WIDE R198, R0, 0x4, R8 ;  /* 0x0000000400c67825 */ /* 0x000fc800078e0208 */
[C---:B------:R-:W-:Y:S01]  /*108750*/  IMAD.WIDE R232, R10.reuse, 0x4, R2 ;  /* 0x000000040ae87825 */ /* 0x040fe200078e0202 */
[----:B------:R-:W-:Y:S02]  /*108760*/  ISETP.GE.AND P2, PT, R235, R19, PT ;  /* 0x00000013eb00720c */ /* 0x000fe40003f46270 */
[-C--:B------:R-:W-:Y:S01]  /*108770*/  ISETP.LT.AND P1, PT, R15, R18.reuse, !P1 ;  /* 0x000000120f00720c */ /* 0x080fe20004f21270 */
[----:B------:R-:W-:Y:S01]  /*108780*/  IMAD.WIDE R196, R10, 0x4, R4 ;  /* 0x000000040ac47825 */ /* 0x000fe200078e0204 */
[----:B------:R-:W1:Y:S01]  /*108790*/  LDC R16, c[0x0][0x248] ;  /* 0x00009200ff107b82 */ /* 0x000e620000000800 */
[----:B------:R4:W-:Y:S04]  /*1087a0*/  @P6 STG.E desc[UR60][R198.64], R229 ;  /* 0x000000e5c6006986 */ /* 0x0009e8000c10193c */
[----:B------:R-:W-:Y:S01]  /*1087b0*/  @P0 STG.E desc[UR60][R232.64], R225 ;  /* 0x000000e1e8000986 */ /* 0x000fe2000c10193c */
[----:B------:R-:W-:-:S02]  /*1087c0*/  ISETP.LT.AND P6, PT, R11, R18, !P2 ;  /* 0x000000120b00720c */ /* 0x000fc400057c1270 */
[-C--:B------:R-:W-:Y:S01]  /*1087d0*/  ISETP.LT.AND P0, PT, R13, R18.reuse, !P2 ;  /* 0x000000120d00720c */ /* 0x080fe20005701270 */
[C---:B------:R-:W-:Y:S01]  /*1087e0*/  IMAD.IADD R0, R10.reuse, 0x1, R14 ;  /* 0x000000010a007824 */ /* 0x040fe200078e020e */
[----:B------:R4:W-:Y:S02]  /*1087f0*/  @P4 STG.E desc[UR60][R196.64], R221 ;  /* 0x000000ddc4004986 */ /* 0x0009e4000c10193c */
[----:B----4-:R-:W-:Y:S01]  /*108800*/  IMAD.WIDE R198, R10, 0x4, R6 ;  /* 0x000000040ac67825 */ /* 0x010fe200078e0206 */
[----:B------:R-:W-:Y:S01]  /*108810*/  ISETP.GE.AND P3, PT, R234, R19, PT ;  /* 0x00000013ea00720c */ /* 0x000fe20003f66270 */
[----:B------:R-:W4:Y:S03]  /*108820*/  LDC R14, c[0x0][0x248] ;  /* 0x00009200ff0e7b82 */ /* 0x000f260000000800 */
[----:B------:R1:W-:Y:S01]  /*108830*/  @P5 STG.E desc[UR60][R198.64], R213 ;  /* 0x000000d5c6005986 */ /* 0x0003e2000c10193c */
[----:B------:R-:W-:Y:S01]  /*108840*/  IMAD.WIDE R196, R10, 0x4, R8 ;  /* 0x000000040ac47825 */ /* 0x000fe200078e0208 */
[----:B------:R-:W-:-:S02]  /*108850*/  ISETP.LT.AND P5, PT, R17, R18, !P2 ;  /* 0x000000121100720c */ /* 0x000fc400057a1270 */
[----:B------:R-:W-:Y:S02]  /*108860*/  ISETP.GE.AND P4, PT, R220, R19, PT ;  /* 0x00000013dc00720c */ /* 0x000fe40003f86270 */
[----:B------:R-:W4:Y:S04]  /*108870*/  LDL.LU R220, [R1+0x4a78] ;  /* 0x004a780001dc7983 */ /* 0x000f280000300800 */
[----:B------:R3:W-:Y:S01]  /*108880*/  @P1 STG.E desc[UR60][R196.64], R205 ;  /* 0x000000cdc4001986 */ /* 0x0007e2000c10193c */
[----:B-1----:R-:W-:-:S04]  /*108890*/  IMAD.WIDE R198, R0, 0x4, R2 ;  /* 0x0000000400c67825 */ /* 0x002fc800078e0202 */
[C---:B------:R-:W-:Y:S01]  /*1088a0*/  IMAD.WIDE R212, R0.reuse, 0x4, R4 ;  /* 0x0000000400d47825 */ /* 0x040fe200078e0204 */
[----:B---3--:R1:W-:Y:S03]  /*1088b0*/  @P6 STG.E desc[UR60][R198.64], R250 ;  /* 0x000000fac6006986 */ /* 0x0083e6000c10193c */
[C---:B------:R-:W-:Y:S01]  /*1088c0*/  IMAD.WIDE R196, R0.reuse, 0x4, R6 ;  /* 0x0000000400c47825 */ /* 0x040fe200078e0206 */
[----:B-1----:R-:W3:Y:S01]  /*1088d0*/  LDL.LU R250, [R1+0x2cc] ;  /* 0x0002cc0001fa7983 */ /* 0x002ee20000300800 */
[-C--:B------:R-:W-:Y:S02]  /*1088e0*/  ISETP.LT.AND P2, PT, R15, R18.reuse, !P2 ;  /* 0x000000120f00720c */ /* 0x080fe40005741270 */
[----:B------:R-:W-:Y:S02]  /*1088f0*/  ISETP.LT.AND P1, PT, R11, R18, !P3 ;  /* 0x000000120b00720c */ /* 0x000fe40005f21270 */
[----:B------:R-:W-:-:S02]  /*108900*/  IADD3 R10, R0, R16, RZ ;  /* 0x00000010000a7210 */ /* 0x000fc40007ffe0ff */
[-C--:B------:R-:W-:Y:S01]  /*108910*/  ISETP.LT.AND P6, PT, R17, R18.reuse, !P3 ;  /* 0x000000121100720c */ /* 0x080fe20005fc1270 */
[----:B------:R-:W-:Y:S01]  /*108920*/  IMAD.WIDE R198, R0, 0x4, R8 ;  /* 0x0000000400c67825 */ /* 0x000fe200078e0208 */
[----:B------:R-:W1:Y:S01]  /*108930*/  LDC R16, c[0x0][0x248] ;  /* 0x00009200ff107b82 */ /* 0x000e620000000800 */
[----:B------:R1:W-:Y:S04]  /*108940*/  @P0 STG.E desc[UR60][R212.64], R249 ;  /* 0x000000f9d4000986 */ /* 0x0003e8000c10193c */
[----:B-1----:R-:W3:Y:S04]  /*108950*/  LDL.LU R249, [R1+0x2bc] ;  /* 0x0002bc0001f97983 */ /* 0x002ee80000300800 */
[----:B--2---:R1:W-:Y:S04]  /*108960*/  @P5 STG.E desc[UR60][R196.64], R252 ;  /* 0x000000fcc4005986 */ /* 0x0043e8000c10193c */
[----:B-1----:R-:W2:Y:S04]  /*108970*/  LDL.LU R252, [R1+0x29c] ;  /* 0x00029c0001fc7983 */ /* 0x002ea80000300800 */
[----:B------:R-:W2:Y:S01]  /*108980*/  LDL.LU R213, [R1+0x4a88] ;  /* 0x004a880001d57983 */ /* 0x000ea20000300800 */
[----:B------:R-:W-:-:S03]  /*108990*/  ISETP.LT.AND P0, PT, R13, R18, !P3 ;  /* 0x000000120d00720c */ /* 0x000fc60005f01270 */
[----:B------:R-:W2:Y:S01]  /*1089a0*/  LDL.LU R212, [R1+0x4a7c] ;  /* 0x004a7c0001d47983 */ /* 0x000ea20000300800 */
[----:B------:R-:W-:Y:S01]  /*1089b0*/  ISETP.LT.AND P3, PT, R15, R18, !P3 ;  /* 0x000000120f00720c */ /* 0x000fe20005f61270 */
[----:B------:R-:W-:Y:S02]  /*1089c0*/  IMAD.WIDE R196, R10, 0x4, R2 ;  /* 0x000000040ac47825 */ /* 0x000fe400078e0202 */
[----:B------:R1:W-:Y:S01]  /*1089d0*/  @P2 STG.E desc[UR60][R198.64], R230 ;  /* 0x000000e6c6002986 */ /* 0x0003e2000c10193c */
[----:B------:R-:W-:Y:S01]  /*1089e0*/  ISETP.GE.AND P5, PT, R204, R19, PT ;  /* 0x00000013cc00720c */ /* 0x000fe20003fa6270 */
[C---:B------:R-:W-:Y:S02]  /*1089f0*/  IMAD.WIDE R204, R10.reuse, 0x4, R6 ;  /* 0x000000040acc7825 */ /* 0x040fe400078e0206 */
[----:B------:R1:W-:Y:S02]  /*108a00*/  @P1 STG.E desc[UR60][R196.64], R226 ;  /* 0x000000e2c4001986 */ /* 0x0003e4000c10193c */
[----:B-1----:R-:W-:-:S04]  /*108a10*/  IMAD.WIDE R198, R10, 0x4, R4 ;  /* 0x000000040ac67825 */ /* 0x002fc800078e0204 */
[C---:B------:R-:W-:Y:S01]  /*108a20*/  IMAD.WIDE R196, R10.reuse, 0x4, R8 ;  /* 0x000000040ac47825 */ /* 0x040fe200078e0208 */
[----:B------:R-:W-:Y:S04]  /*108a30*/  @P0 STG.E desc[UR60][R198.64], R222 ;  /* 0x000000dec6000986 */ /* 0x000fe8000c10193c */
[----:B------:R-:W-:Y:S04]  /*108a40*/  @P6 STG.E desc[UR60][R204.64], R214 ;  /* 0x000000d6cc006986 */ /* 0x000fe8000c10193c */
[----:B------:R1:W-:Y:S04]  /*108a50*/  @P3 STG.E desc[UR60][R196.64], R206 ;  /* 0x000000cec4003986 */ /* 0x0003e8000c10193c */
[----:B-1----:R-:W2:Y:S01]  /*108a60*/  LDL.LU R206, [R1+0x4a80] ;  /* 0x004a800001ce7983 */ /* 0x002ea20000300800 */
[----:B----4-:R-:W-:-:S02]  /*108a70*/  IMAD.IADD R0, R10, 0x1, R14 ;  /* 0x000000010a007824 */ /* 0x010fc400078e020e */
[----:B------:R-:W1:Y:S01]  /*108a80*/  LDC R14, c[0x0][0x248] ;  /* 0x00009200ff0e7b82 */ /* 0x000e620000000800 */
[-C--:B------:R-:W-:Y:S02]  /*108a90*/  ISETP.LT.AND P2, PT, R11, R18.reuse, !P4 ;  /* 0x000000120b00720c */ /* 0x080fe40006741270 */
[-C--:B------:R-:W-:Y:S01]  /*108aa0*/  ISETP.LT.AND P6, PT, R13, R18.reuse, !P4 ;  /* 0x000000120d00720c */ /* 0x080fe200067c1270 */
[----:B------:R-:W-:Y:S01]  /*108ab0*/  IMAD.WIDE R198, R0, 0x4, R2 ;  /* 0x0000000400c67825 */ /* 0x000fe200078e0202 */
[----:B------:R-:W-:-:S03]  /*108ac0*/  ISETP.LT.AND P1, PT, R17, R18, !P4 ;  /* 0x000000121100720c */ /* 0x000fc60006721270 */
[C---:B------:R-:W-:Y:S01]  /*108ad0*/  IMAD.WIDE R196, R0.reuse, 0x4, R4 ;  /* 0x0000000400c47825 */ /* 0x040fe200078e0204 */
[----:B------:R-:W-:Y:S02]  /*108ae0*/  ISETP.LT.AND P4, PT, R15, R18, !P4 ;  /* 0x000000120f00720c */ /* 0x000fe40006781270 */
[C---:B------:R-:W-:Y:S02]  /*108af0*/  IADD3 R10, R0.reuse, R16, RZ ;  /* 0x00000010000a7210 */ /* 0x040fe40007ffe0ff */
[-C--:B------:R-:W-:Y:S01]  /*108b00*/  ISETP.LT.AND P3, PT, R17, R18.reuse, !P5 ;  /* 0x000000121100720c */ /* 0x080fe20006f61270 */
[----:B------:R-:W4:Y:S01]  /*108b10*/  LDC R16, c[0x0][0x248] ;  /* 0x00009200ff107b82 */ /* 0x000f220000000800 */
[----:B---3--:R3:W-:Y:S01]  /*108b20*/  @P2 STG.E desc[UR60][R198.64], R250 ;  /* 0x000000fac6002986 */ /* 0x0087e2000c10193c */
[----:B------:R-:W-:Y:S01]  /*108b30*/  ISETP.LT.AND P2, PT, R11, R18, !P5 ;  /* 0x000000120b00720c */ /* 0x000fe20006f41270 */
[----:B------:R-:W-:Y:S01]  /*108b40*/  IMAD.WIDE R204, R0, 0x4, R8 ;  /* 0x0000000400cc7825 */ /* 0x000fe200078e0208 */
[----:B------:R-:W-:-:S03]  /*108b50*/  ISETP.GE.AND P0, PT, R220, R19, PT ;  /* 0x00000013dc00720c */ /* 0x000fc60003f06270 */
[----:B---3--:R-:W-:-:S04]  /*108b60*/  IMAD.WIDE R198, R0, 0x4, R6 ;  /* 0x0000000400c67825 */ /* 0x008fc800078e0206 */
[C---:B-1----:R-:W-:Y:S02]  /*108b70*/  IMAD.IADD R0, R10.reuse, 0x1, R14 ;  /* 0x000000010a007824 */ /* 0x042fe400078e020e */
[----:B------:R-:W1:Y:S01]  /*108b80*/  LDC R14, c[0x0][0x248] ;  /* 0x00009200ff0e7b82 */ /* 0x000e620000000800 */
[----:B------:R3:W-:Y:S01]  /*108b90*/  @P6 STG.E desc[UR60][R196.64], R249 ;  /* 0x000000f9c4006986 */ /* 0x0007e2000c10193c */
[-C--:B------:R-:W-:Y:S02]  /*108ba0*/  ISETP.LT.AND P6, PT, R13, R18.reuse, !P5 ;  /* 0x000000120d00720c */ /* 0x080fe40006fc1270 */
[----:B------:R-:W-:Y:S01]  /*108bb0*/  ISETP.LT.AND P5, PT, R15, R18, !P5 ;  /* 0x000000120f00720c */ /* 0x000fe20006fa1270 */
[----:B---3--:R-:W-:Y:S01]  /*108bc0*/  IMAD.WIDE R196, R10, 0x4, R2 ;  /* 0x000000040ac47825 */ /* 0x008fe200078e0202 */
[----:B--2---:R2:W-:Y:S04]  /*108bd0*/  @P1 STG.E desc[UR60][R198.64], R252 ;  /* 0x000000fcc6001986 */ /* 0x0045e8000c10193c */
[----:B------:R3:W-:Y:S01]  /*108be0*/  @P4 STG.E desc[UR60][R204.64], R231 ;  /* 0x000000e7cc004986 */ /* 0x0007e2000c10193c */
[----:B------:R-:W-:-:S03]  /*108bf0*/  ISETP.GE.AND P1, PT, R213, R19, PT ;  /* 0x00000013d500720c */ /* 0x000fc60003f26270 */
[----:B------:R-:W4:Y:S04]  /*108c00*/  LDL.LU R213, [R1+0x4a9c] ;  /* 0x004a9c0001d57983 */ /* 0x000f280000300800 */
[----:B------:R1:W-:Y:S01]  /*108c10*/  @P2 STG.E desc[UR60][R196.64], R227 ;  /* 0x000000e3c4002986 */ /* 0x0003e2000c10193c */
[----:B------:R-:W-:Y:S01]  /*108c20*/  ISETP.LT.AND P4, PT, R11, R18, !P0 ;  /* 0x000000120b00720c */ /* 0x000fe20004781270 */
[----:B--2---:R-:W-:-:S04]  /*108c30*/  IMAD.WIDE R198, R10, 0x4, R4 ;  /* 0x000000040ac67825 */ /* 0x004fc800078e0204 */
[C---:B---3--:R-:W-:Y:S01]  /*108c40*/  IMAD.WIDE R204, R10.reuse, 0x4, R6 ;  /* 0x000000040acc7825 */ /* 0x048fe200078e0206 */
[----:B------:R2:W-:Y:S04]  /*108c50*/  @P6 STG.E desc[UR60][R198.64], R223 ;  /* 0x000000dfc6006986 */ /* 0x0005e8000c10193c */
[----:B------:R-:W-:Y:S01]  /*108c60*/  @P3 STG.E desc[UR60][R204.64], R215 ;  /* 0x000000d7cc003986 */ /* 0x000fe2000c10193c */
[-C--:B------:R-:W-:Y:S01]  /*108c70*/  ISETP.LT.AND P3, PT, R13, R18.reuse, !P0 ;  /* 0x000000120d00720c */ /* 0x080fe20004761270 */
[----:B-1----:R-:W-:Y:S01]  /*108c80*/  IMAD.WIDE R196, R10, 0x4, R8 ;  /* 0x000000040ac47825 */ /* 0x002fe200078e0208 */
[----:B------:R-:W-:Y:S02]  /*108c90*/  ISETP.GE.AND P2, PT, R212, R19, PT ;  /* 0x00000013d400720c */ /* 0x000fe40003f46270 */
[----:B------:R-:W3:Y:S04]  /*108ca0*/  LDL.LU R212, [R1+0x4aa0] ;  /* 0x004aa00001d47983 */ /* 0x000ee80000300800 */
[----:B------:R1:W-:Y:S01]  /*108cb0*/  @P5 STG.E desc[UR60][R196.64], R207 ;  /* 0x000000cfc4005986 */ /* 0x0003e2000c10193c */
[----:B------:R-:W-:-:S02]  /*108cc0*/  ISETP.LT.AND P6, PT, R17, R18, !P0 ;  /* 0x000000121100720c */ /* 0x000fc400047c1270 */
[C---:B----4-:R-:W-:Y:S01]  /*108cd0*/  IADD3 R10, R0.reuse, R16, RZ ;  /* 0x00000010000a7210 */ /* 0x050fe20007ffe0ff */
[C---:B--2---:R-:W-:Y:S01]  /*108ce0*/  IMAD.WIDE R198, R0.reuse, 0x4, R2 ;  /* 0x0000000400c67825 */ /* 0x044fe200078e0202 */
[----:B------:R-:W2:Y:S01]  /*108cf0*/  LDC R16, c[0x0][0x248] ;  /* 0x00009200ff107b82 */ /* 0x000ea20000000800 */
[-C--:B------:R-:W-:Y:S02]  /*108d00*/  ISETP.LT.AND P0, PT, R15, R18.reuse, !P0 ;  /* 0x000000120f00720c */ /* 0x080fe40004701270 */
[----:B-1----:R-:W-:Y:S01]  /*108d10*/  IMAD.WIDE R196, R0, 0x4, R4 ;  /* 0x0000000400c47825 */ /* 0x002fe200078e0204 */
[----:B------:R1:W-:Y:S04]  /*108d20*/  @P4 STG.E desc[UR60][R198.64], R28 ;  /* 0x0000001cc6004986 */ /* 0x0003e8000c10193c */
[----:B------:R4:W-:Y:S01]  /*108d30*/  @P3 STG.E desc[UR60][R196.64], R24 ;  /* 0x00000018c4003986 */ /* 0x0009e2000c10193c */
[----:B------:R-:W-:-:S02]  /*108d40*/  ISETP.LT.AND P5, PT, R11, R18, !P1 ;  /* 0x000000120b00720c */ /* 0x000fc40004fa1270 */
[----:B------:R-:W-:Y:S01]  /*108d50*/  ISETP.LT.AND P4, PT, R13, R18, !P1 ;  /* 0x000000120d00720c */ /* 0x000fe20004f81270 */
[----:B-1----:R-:W-:-:S04]  /*108d60*/  IMAD.WIDE R198, R0, 0x4, R6 ;  /* 0x0000000400c67825 */ /* 0x002fc800078e0206 */
[----:B----4-:R-:W-:-:S04]  /*108d70*/  IMAD.WIDE R196, R0, 0x4, R8 ;  /* 0x0000000400c47825 */ /* 0x010fc800078e0208 */
[----:B------:R-:W-:Y:S02]  /*108d80*/  IMAD.IADD R0, R10, 0x1, R14 ;  /* 0x000000010a007824 */ /* 0x000fe400078e020e */
[----:B------:R-:W1:Y:S01]  /*108d90*/  LDC R14, c[0x0][0x248] ;  /* 0x00009200ff0e7b82 */ /* 0x000e620000000800 */
[----:B------:R-:W-:Y:S01]  /*108da0*/  ISETP.GE.AND P3, PT, R206, R19, PT ;  /* 0x00000013ce00720c */ /* 0x000fe20003f66270 */
[----:B------:R4:W-:Y:S04]  /*108db0*/  @P6 STG.E desc[UR60][R198.64], R36 ;  /* 0x00000024c6006986 */ /* 0x0009e8000c10193c */
[----:B------:R-:W3:Y:S01]  /*108dc0*/  LDL.LU R206, [R1+0x4a98] ;  /* 0x004a980001ce7983 */ /* 0x000ee20000300800 */
[----:B------:R-:W-:-:S03]  /*108dd0*/  ISETP.LT.AND P6, PT, R17, R18, !P1 ;  /* 0x000000121100720c */ /* 0x000fc60004fc1270 */
[----:B------:R2:W-:Y:S01]  /*108de0*/  @P0 STG.E desc[UR60][R196.64], R20 ;  /* 0x00000014c4000986 */ /* 0x0005e2000c10193c */
[-C--:B------:R-:W-:Y:S01]  /*108df0*/  ISETP.LT.AND P1, PT, R15, R18.reuse, !P1 ;  /* 0x000000120f00720c */ /* 0x080fe20004f21270 */
[----:B------:R-:W-:Y:S01]  /*108e00*/  IMAD.WIDE R204, R10, 0x4, R4 ;  /* 0x000000040acc7825 */ /* 0x000fe200078e0204 */
[----:B------:R-:W-:-:S03]  /*108e10*/  ISETP.LT.AND P0, PT, R11, R18, !P2 ;  /* 0x000000120b00720c */ /* 0x000fc60005701270 */
[----:B----4-:R-:W-:-:S04]  /*108e20*/  IMAD.WIDE R198, R10, 0x4, R2 ;  /* 0x000000040ac67825 */ /* 0x010fc800078e0202 */
[C---:B--2---:R-:W-:Y:S01]  /*108e30*/  IMAD.WIDE R196, R0.reuse, 0x4, R2 ;  /* 0x0000000400c47825 */ /* 0x044fe200078e0202 */
[----:B------:R2:W-:Y:S04]  /*108e40*/  @P5 STG.E desc[UR60][R198.64], R40 ;  /* 0x00000028c6005986 */ /* 0x0005e8000c10193c */
[----:B------:R4:W-:Y:S01]  /*108e50*/  @P4 STG.E desc[UR60][R204.64], R32 ;  /* 0x00000020cc004986 */ /* 0x0009e2000c10193c */
[----:B------:R-:W-:Y:S01]  /*108e60*/  IADD3 R207, R0, R16, RZ ;  /* 0x0000001000cf7210 */ /* 0x000fe20007ffe0ff */
[----:B--2---:R-:W-:-:S04]  /*108e70*/  IMAD.WIDE R198, R10, 0x4, R8 ;  /* 0x000000040ac67825 */ /* 0x004fc800078e0208 */
[----:B----4-:R-:W-:Y:S01]  /*108e80*/  IMAD.WIDE R204, R10, 0x4, R6 ;  /* 0x000000040acc7825 */ /* 0x010fe200078e0206 */
[----:B------:R-:W2:Y:S01]  /*108e90*/  LDL.LU R32, [R1+0x4aa4] ;  /* 0x004aa40001207983 */ /* 0x000ea20000300800 */
[-C--:B------:R-:W-:Y:S02]  /*108ea0*/  ISETP.LT.AND P4, PT, R13, R18.reuse, !P2 ;  /* 0x000000120d00720c */ /* 0x080fe40005781270 */
[----:B------:R-:W-:Y:S01]  /*108eb0*/  ISETP.LT.AND P5, PT, R17, R18, !P2 ;  /* 0x000000121100720c */ /* 0x000fe200057a1270 */
[----:B------:R-:W4:Y:S01]  /*108ec0*/  LDC R10, c[0x0][0x248] ;  /* 0x00009200ff0a7b82 */ /* 0x000f220000000800 */
[----:B------:R-:W-:Y:S04]  /*108ed0*/  @P6 STG.E desc[UR60][R204.64], R60 ;  /* 0x0000003ccc006986 */ /* 0x000fe8000c10193c */
[----:B------:R-:W-:Y:S04]  /*108ee0*/  @P1 STG.E desc[UR60][R198.64], R56 ;  /* 0x00000038c6001986 */ /* 0x000fe8000c10193c */
[----:B------:R1:W-:Y:S02]  /*108ef0*/  @P0 STG.E desc[UR60][R196.64], R29 ;  /* 0x0000001dc4000986 */ /* 0x0003e4000c10193c */
[----:B-1----:R-:W-:-:S02]  /*108f00*/  IMAD.IADD R197, R207, 0x1, R14 ;  /* 0x00000001cfc57824 */ /* 0x002fc400078e020e */
[----:B------:R-:W2:Y:S04]  /*108f10*/  LDL.LU R14, [R1+0x4aa8] ;  /* 0x004aa800010e7983 */ /* 0x000ea80000300800 */
[----:B------:R-:W2:Y:S01]  /*108f20*/  LDL.LU R16, [R1+0x4ab8] ;  /* 0x004ab80001107983 */ /* 0x000ea20000300800 */
[----:B------:R-:W-:Y:S01]  /*108f30*/  IMAD.WIDE R204, R0, 0x4, R4 ;  /* 0x0000000400cc7825 */ /* 0x000fe200078e0204 */
[----:B------:R-:W-:-:S04]  /*108f40*/  ISETP.LT.AND P2, PT, R15, R18, !P2 ;  /* 0x000000120f00720c */ /* 0x000fc80005741270 */
[----:B------:R1:W-:Y:S01]  /*108f50*/  @P4 STG.E desc[UR60][R204.64], R25 ;  /* 0x00000019cc004986 */ /* 0x0003e2000c10193c */
[-C--:B------:R-:W-:Y:S02]  /*108f60*/  ISETP.LT.AND P1, PT, R11, R18.reuse, !P3 ;  /* 0x000000120b00720c */ /* 0x080fe40005f21270 */
[----:B------:R-:W-:Y:S01]  /*108f70*/  ISETP.LT.AND P4, PT, R13, R18, !P3 ;  /* 0x000000120d00720c */ /* 0x000fe20005f81270 */
[----:B-1----:R-:W-:-:S05]  /*108f80*/  IMAD.WIDE R24, R0, 0x4, R6 ;  /* 0x0000000400187825 */ /* 0x002fca00078e0206 */
[----:B------:R1:W-:Y:S01]  /*108f90*/  @P5 STG.E desc[UR60][R24.64], R37 ;  /* 0x0000002518005986 */ /* 0x0003e2000c10193c */
[-C--:B------:R-:W-:Y:S02]  /*108fa0*/  ISETP.LT.AND P5, PT, R17, R18.reuse, !P3 ;  /* 0x000000121100720c */ /* 0x080fe40005fa1270 */
[----:B------:R-:W-:Y:S01]  /*108fb0*/  ISETP.LT.AND P3, PT, R15, R18, !P3 ;  /* 0x000000120f00720c */ /* 0x000fe20005f61270 */
[----:B------:R-:W-:-:S04]  /*108fc0*/  IMAD.WIDE R28, R207, 0x4, R2 ;  /* 0x00000004cf1c7825 */ /* 0x000fc800078e0202 */
[----:B-1----:R-:W-:Y:S02]  /*108fd0*/  IMAD.WIDE R24, R0, 0x4, R8 ;  /* 0x0000000400187825 */ /* 0x002fe400078e0208 */
[----:B------:R-:W1:Y:S02]  /*108fe0*/  LDC R0, c[0x0][0x248] ;  /* 0x00009200ff007b82 */ /* 0x000e640000000800 */
[C---:B------:R-:W-:Y:S01]  /*108ff0*/  IMAD.WIDE R36, R207.reuse, 0x4, R4 ;  /* 0x00000004cf247825 */ /* 0x040fe200078e0204 */
[----:B------:R1:W-:Y:S04]  /*109000*/  @P2 STG.E desc[UR60][R24.64], R21 ;  /* 0x0000001518002986 */ /* 0x0003e8000c10193c */
[----:B------:R1:W-:Y:S04]  /*109010*/  @P1 STG.E desc[UR60][R28.64], R41 ;  /* 0x000000291c001986 */ /* 0x0003e8000c10193c */
[----:B------:R1:W-:Y:S02]  /*109020*/  @P4 STG.E desc[UR60][R36.64], R33 ;  /* 0x0000002124004986 */ /* 0x0003e4000c10193c */
[----:B-1----:R-:W-:-:S04]  /*109030*/  IMAD.WIDE R20, R207, 0x4, R6 ;  /* 0x00000004cf147825 */ /* 0x002fc800078e0206 */
[----:B------:R-:W-:-:S04]  /*109040*/  IMAD.WIDE R24, R207, 0x4, R8 ;  /* 0x00000004cf187825 */ /* 0x000fc800078e0208 */
[C---:B------:R-:W-:Y:S01]  /*109050*/  IMAD.WIDE R28, R197.reuse, 0x4, R2 ;  /* 0x00000004c51c7825 */ /* 0x040fe200078e0202 */
[----:B------:R1:W-:Y:S04]  /*109060*/  @P5 STG.E desc[UR60][R20.64], R61 ;  /* 0x0000003d14005986 */ /* 0x0003e8000c10193c */
[----:B------:R1:W-:Y:S01]  /*109070*/  @P3 STG.E desc[UR60][R24.64], R57 ;  /* 0x0000003918003986 */ /* 0x0003e2000c10193c */
[C---:B------:R-:W-:Y:S02]  /*109080*/  IADD3 R33, R197.reuse, R0, RZ ;  /* 0x00000000c5217210 */ /* 0x040fe40007ffe0ff */
[----:B------:R-:W2:Y:S01]  /*109090*/  LDC R0, c[0x0][0x248] ;  /* 0x00009200ff007b82 */ /* 0x000ea20000000800 */
[----:B-1----:R-:W-:-:S04]  /*1090a0*/  IMAD.WIDE R20, R197, 0x4, R4 ;  /* 0x00000004c5147825 */ /* 0x002fc800078e0204 */
[----:B------:R-:W-:-:S04]  /*1090b0*/  IMAD.WIDE R24, R197, 0x4, R6 ;  /* 0x00000004c5187825 */ /* 0x000fc800078e0206 */
[----:B----4-:R-:W-:Y:S02]  /*1090c0*/  IMAD.IADD R37, R33, 0x1, R10 ;  /* 0x0000000121257824 */ /* 0x010fe400078e020a */
[----:B------:R-:W1:Y:S01]  /*1090d0*/  LDC R10, c[0x0][0x248] ;  /* 0x00009200ff0a7b82 */ /* 0x000e620000000800 */
[----:B------:R-:W-:-:S04]  /*1090e0*/  ISETP.GE.AND P6, PT, R213, R19, PT ;  /* 0x00000013d500720c */ /* 0x000fc80003fc6270 */
[-C--:B------:R-:W-:Y:S02]  /*1090f0*/  ISETP.LT.AND P2, PT, R11, R18.reuse, !P6 ;  /* 0x000000120b00720c */ /* 0x080fe40007741270 */
[-C--:B------:R-:W-:Y:S02]  /*109100*/  ISETP.LT.AND P1, PT, R13, R18.reuse, !P6 ;  /* 0x000000120d00720c */ /* 0x080fe40007721270 */
[-C--:B------:R-:W-:Y:S02]  /*109110*/  ISETP.LT.AND P4, PT, R17, R18.reuse, !P6 ;  /* 0x000000121100720c */ /* 0x080fe40007781270 */
[----:B------:R-:W-:Y:S02]  /*109120*/  ISETP.LT.AND P6, PT, R15, R18, !P6 ;  /* 0x000000120f00720c */ /* 0x000fe400077c1270 */
[----:B---3--:R-:W-:-:S05]  /*109130*/  ISETP.GE.AND P0, PT, R212, R19, PT ;  /* 0x00000013d400720c */ /* 0x008fca0003f06270 */
[----:B------:R3:W-:Y:S01]  /*109140*/  @P2 STG.E desc[UR60][R28.64], R30 ;  /* 0x0000001e1c002986 */ /* 0x0007e2000c10193c */
[-C--:B------:R-:W-:Y:S02]  /*109150*/  ISETP.LT.AND P3, PT, R11, R18.reuse, !P0 ;  /* 0x000000120b00720c */ /* 0x080fe40004761270 */
[-C--:B------:R-:W-:Y:S01]  /*109160*/  ISETP.LT.AND P2, PT, R13, R18.reuse, !P0 ;  /* 0x000000120d00720c */ /* 0x080fe20004741270 */
[----:B------:R4:W-:Y:S04]  /*109170*/  @P1 STG.E desc[UR60][R20.64], R26 ;  /* 0x0000001a14001986 */ /* 0x0009e8000c10193c */
[----:B------:R1:W-:Y:S01]  /*109180*/  @P4 STG.E desc[UR60][R24.64], R38 ;  /* 0x0000002618004986 */ /* 0x0003e2000c10193c */
[-C--:B------:R-:W-:Y:S02]  /*109190*/  ISETP.LT.AND P4, PT, R17, R18.reuse, !P0 ;  /* 0x000000121100720c */ /* 0x080fe40004781270 */
[----:B------:R-:W-:Y:S01]  /*1091a0*/  ISETP.LT.AND P0, PT, R15, R18, !P0 ;  /* 0x000000120f00720c */ /* 0x000fe20004701270 */
[----:B---3--:R-:W-:-:S04]  /*1091b0*/  IMAD.WIDE R28, R33, 0x4, R4 ;  /* 0x00000004211c7825 */ /* 0x008fc800078e0204 */
[----:B----4-:R-:W-:-:S04]  /*1091c0*/  IMAD.WIDE R20, R197, 0x4, R8 ;  /* 0x00000004c5147825 */ /* 0x010fc800078e0208 */
[C---:B-1----:R-:W-:Y:S01]  /*1091d0*/  IMAD.WIDE R24, R33.reuse, 0x4, R2 ;  /* 0x0000000421187825 */ /* 0x042fe200078e0202 */
[----:B------:R-:W3:Y:S04]  /*1091e0*/  LDL.LU R26, [R1+0x4ab0] ;  /* 0x004ab000011a7983 */ /* 0x000ee80000300800 */
[----:B------:R1:W-:Y:S04]  /*1091f0*/  @P6 STG.E desc[UR60][R20.64], R22 ;  /* 0x0000001614006986 */ /* 0x0003e8000c10193c */
[----:B------:R4:W-:Y:S04]  /*109200*/  @P3 STG.E desc[UR60][R24.64], R42 ;  /* 0x0000002a18003986 */ /* 0x0009e8000c10193c */
[----:B------:R4:W-:Y:S01]  /*109210*/  @P2 STG.E desc[UR60][R28.64], R34 ;  /* 0x000000221c002986 */ /* 0x0009e2000c10193c */
[----:B------:R-:W-:Y:S01]  /*109220*/  ISETP.GE.AND P5, PT, R206, R19, PT ;  /* 0x00000013ce00720c */ /* 0x000fe20003fa6270 */
[----:B-1----:R-:W-:-:S03]  /*109230*/  IMAD.WIDE R20, R33, 0x4, R6 ;  /* 0x0000000421147825 */ /* 0x002fc600078e0206 */
[-C--:B------:R-:W-:Y:S02]  /*109240*/  ISETP.LT.AND P2, PT, R11, R18.reuse, !P5 ;  /* 0x000000120b00720c */ /* 0x080fe40006f41270 */
[-C--:B------:R-:W-:Y:S02]  /*109250*/  ISETP.LT.AND P3, PT, R13, R18.reuse, !P5 ;  /* 0x000000120d00720c */ /* 0x080fe40006f61270 */
[----:B------:R-:W-:Y:S01]  /*109260*/  ISETP.LT.AND P6, PT, R17, R18, !P5 ;  /* 0x000000121100720c */ /* 0x000fe20006fc1270 */
[----:B----4-:R-:W-:Y:S01]  /*109270*/  IMAD.WIDE R24, R33, 0x4, R8 ;  /* 0x0000000421187825 */ /* 0x010fe200078e0208 */
[----:B------:R1:W-:Y:S03]  /*109280*/  @P4 STG.E desc[UR60][R20.64], R62 ;  /* 0x0000003e14004986 */ /* 0x0003e6000c10193c */
[C---:B------:R-:W-:Y:S01]  /*109290*/  IMAD.WIDE R28, R37.reuse, 0x4, R6 ;  /* 0x00000004251c7825 */ /* 0x040fe200078e0206 */
[----:B------:R4:W-:Y:S03]  /*1092a0*/  @P0 STG.E desc[UR60][R24.64], R58 ;  /* 0x0000003a18000986 */ /* 0x0009e6000c10193c */
[----:B-1----:R-:W-:-:S04]  /*1092b0*/  IMAD.WIDE R20, R37, 0x4, R2 ;  /* 0x0000000425147825 */ /* 0x002fc800078e0202 */
[----:B----4-:R-:W-:Y:S01]  /*1092c0*/  IMAD.WIDE R24, R37, 0x4, R4 ;  /* 0x0000000425187825 */ /* 0x010fe200078e0204 */
[----:B------:R1:W-:Y:S04]  /*1092d0*/  @P2 STG.E desc[UR60][R20.64], R31 ;  /* 0x0000001f14002986 */ /* 0x0003e8000c10193c */
[----:B------:R4:W-:Y:S04]  /*1092e0*/  @P3 STG.E desc[UR60][R24.64], R27 ;  /* 0x0000001b18003986 */ /* 0x0009e8000c10193c */
[----:B------:R-:W-:Y:S01]  /*1092f0*/  @P6 STG.E desc[UR60][R28.64], R39 ;  /* 0x000000271c006986 */ /* 0x000fe2000c10193c */
[----:B--2---:R-:W-:-:S02]  /*109300*/  ISETP.GE.AND P4, PT, R14, R19, PT ;  /* 0x000000130e00720c */ /* 0x004fc40003f86270 */
[-C--:B------:R-:W-:Y:S01]  /*109310*/  ISETP.GE.AND P6, PT, R16, R19.reuse, PT ;  /* 0x000000131000720c */ /* 0x080fe20003fc6270 */
[----:B------:R-:W2:Y:S04]  /*109320*/  LDL.LU R14, [R1+0x4ab4] ;  /* 0x004ab400010e7983 */ /* 0x000ea80000300800 */
[----:B------:R-:W3:Y:S01]  /*109330*/  LDL.LU R16, [R1+0x4aac] ;  /* 0x004aac0001107983 */ /* 0x000ee20000300800 */
[----:B------:R-:W-:Y:S02]  /*109340*/  ISETP.GE.AND P1, PT, R32, R19, PT ;  /* 0x000000132000720c */ /* 0x000fe40003f26270 */
[----:B------:R-:W-:Y:S02]  /*109350*/  ISETP.LT.AND P5, PT, R15, R18, !P5 ;  /* 0x000000120f00720c */ /* 0x000fe40006fa1270 */
[C---:B------:R-:W-:Y:S01]  /*109360*/  IADD3 R33, R37.reuse, R0, RZ ;  /* 0x0000000025217210 */ /* 0x040fe20007ffe0ff */
[----:B-1----:R-:W-:Y:S01]  /*109370*/  IMAD.WIDE R20, R37, 0x4, R8 ;  /* 0x0000000425147825 */ /* 0x002fe200078e0208 */
[-C--:B------:R-:W-:Y:S01]  /*109380*/  ISETP.LT.AND P0, PT, R11, R18.reuse, !P1 ;  /* 0x000000120b00720c */ /* 0x080fe20004f01270 */
[----:B------:R-:W1:Y:S01]  /*109390*/  LDC R0, c[0x0][0x248] ;  /* 0x00009200ff007b82 */ /* 0x000e620000000800 */
[-C--:B------:R-:W-:Y:S01]  /*1093a0*/  ISETP.LT.AND P2, PT, R13, R18.reuse, !P1 ;  /* 0x000000120d00720c */ /* 0x080fe20004f41270 */
[----:B----4-:R-:W-:Y:S01]  /*1093b0*/  IMAD.WIDE R24, R33, 0x4, R2 ;  /* 0x0000000421187825 */ /* 0x010fe200078e0202 */
[----:B------:R-:W-:-:S02]  /*1093c0*/  ISETP.LT.AND P3, PT, R17, R18, !P1 ;  /* 0x000000121100720c */ /* 0x000fc40004f61270 */
[-C--:B------:R-:W-:Y:S01]  /*1093d0*/  ISETP.LT.AND P1, PT, R15, R18.reuse, !P1 ;  /* 0x000000120f00720c */ /* 0x080fe20004f21270 */
[----:B------:R-:W4:Y:S04]  /*1093e0*/  LDL.LU R30, [R1+0x4abc] ;  /* 0x004abc00011e7983 */ /* 0x000f280000300800 */
[----:B------:R1:W-:Y:S04]  /*1093f0*/  @P5 STG.E desc[UR60][R20.64], R23 ;  /* 0x0000001714005986 */ /* 0x0003e8000c10193c */
[----:B------:R1:W-:Y:S01]  /*109400*/  @P0 STG.E desc[UR60][R24.64], R43 ;  /* 0x0000002b18000986 */ /* 0x0003e2000c10193c */
[----:B------:R-:W-:-:S02]  /*109410*/  ISETP.LT.AND P0, PT, R11, R18, !P4 ;  /* 0x000000120b00720c */ /* 0x000fc40006701270 */
[----:B------:R-:W-:Y:S01]  /*109420*/  ISETP.LT.AND P5, PT, R13, R18, !P4 ;  /* 0x000000120d00720c */ /* 0x000fe200067a1270 */
[C---:B------:R-:W-:Y:S02]  /*109430*/  IMAD.IADD R27, R33.reuse, 0x1, R10 ;  /* 0x00000001211b7824 */ /* 0x040fe400078e020a */
[----:B------:R-:W3:Y:S01]  /*109440*/  LDC R10, c[0x0][0x248] ;  /* 0x00009200ff0a7b82 */ /* 0x000ee20000000800 */
[----:B-1----:R-:W-:-:S04]  /*109450*/  IMAD.WIDE R20, R33, 0x4, R4 ;  /* 0x0000000421147825 */ /* 0x002fc800078e0204 */
[----:B------:R-:W-:-:S04]  /*109460*/  IMAD.WIDE R22, R33, 0x4, R6 ;  /* 0x0000000421167825 */ /* 0x000fc800078e0206 */
[----:B------:R-:W-:Y:S01]  /*109470*/  IMAD.WIDE R24, R33, 0x4, R8 ;  /* 0x0000000421187825 */ /* 0x000fe200078e0208 */
[----:B------:R1:W-:Y:S01]  /*109480*/  @P2 STG.E desc[UR60][R20.64], R35 ;  /* 0x0000002314002986 */ /* 0x0003e2000c10193c */
[----:B------:R-:W-:-:S03]  /*109490*/  ISETP.LT.AND P2, PT, R17, R18, !P4 ;  /* 0x000000121100720c */ /* 0x000fc60006741270 */
[----:B------:R1:W-:Y:S01]  /*1094a0*/  @P3 STG.E desc[UR60][R22.64], R63 ;  /* 0x0000003f16003986 */ /* 0x0003e2000c10193c */
[----:B------:R-:W-:-:S03]  /*1094b0*/  ISETP.LT.AND P4, PT, R15, R18, !P4 ;  /* 0x000000120f00720c */ /* 0x000fc60006781270 */
[----:B------:R1:W-:Y:S01]  /*1094c0*/  @P1 STG.E desc[UR60][R24.64], R59 ;  /* 0x0000003b18001986 */ /* 0x0003e2000c10193c */
[----:B------:R-:W-:Y:S01]  /*1094d0*/  ISETP.LT.AND P3, PT, R11, R18, !P6 ;  /* 0x000000120b00720c */ /* 0x000fe20007761270 */
[----:B-1----:R-:W-:-:S04]  /*1094e0*/  IMAD.WIDE R20, R27, 0x4, R2 ;  /* 0x000000041b147825 */ /* 0x002fc800078e0202 */
[----:B------:R-:W-:-:S04]  /*1094f0*/  IMAD.WIDE R22, R27, 0x4, R4 ;  /* 0x000000041b167825 */ /* 0x000fc800078e0204 */
[----:B------:R-:W-:Y:S01]  /*109500*/  IMAD.WIDE R24, R27, 0x4, R6 ;  /* 0x000000041b187825 */ /* 0x000fe200078e0206 */
[----:B------:R1:W-:Y:S04]  /*109510*/  @P0 STG.E desc[UR60][R20.64], R48 ;  /* 0x0000003014000986 */ /* 0x0003e8000c10193c */
[----:B------:R1:W-:Y:S01]  /*109520*/  @P5 STG.E desc[UR60][R22.64], R52 ;  /* 0x0000003416005986 */ /* 0x0003e2000c10193c */
[----:B------:R-:W-:Y:S02]  /*109530*/  ISETP.LT.AND P5, PT, R13, R18, !P6 ;  /* 0x000000120d00720c */ /* 0x000fe400077a1270 */
[C---:B------:R-:W-:Y:S01]  /*109540*/  IADD3 R29, R27.reuse, R0, RZ ;  /* 0x000000001b1d7210 */ /* 0x040fe20007ffe0ff */
[----:B------:R-:W-:Y:S01]  /*109550*/  @P2 STG.E desc[UR60][R24.64], R68 ;  /* 0x0000004418002986 */ /* 0x000fe2000c10193c */
[----:B------:R-:W3:Y:S01]  /*109560*/  LDC R0, c[0x0][0x248] ;  /* 0x00009200ff007b82 */ /* 0x000ee20000000800 */
[----:B-1----:R-:W-:-:S04]  /*109570*/  IMAD.WIDE R20, R27, 0x4, R8 ;  /* 0x000000041b147825 */ /* 0x002fc800078e0208 */
[C---:B------:R-:W-:Y:S01]  /*109580*/  IMAD.WIDE R22, R29.reuse, 0x4, R2 ;  /* 0x000000041d167825 */ /* 0x040fe200078e0202 */
[----:B------:R1:W-:Y:S04]  /*109590*/  @P4 STG.E desc[UR60][R20.64], R44 ;  /* 0x0000002c14004986 */ /* 0x0003e8000c10193c */
[----:B------:R3:W-:Y:S01]  /*1095a0*/  @P3 STG.E desc[UR60][R22.64], R72 ;  /* 0x0000004816003986 */ /* 0x0007e2000c10193c */
[----:B-1----:R-:W-:-:S05]  /*1095b0*/  IMAD.WIDE R20, R29, 0x4, R4 ;  /* 0x000000041d147825 */ /* 0x002fca00078e0204 */
[----:B------:R1:W-:Y:S01]  /*1095c0*/  @P5 STG.E desc[UR60][R20.64], R64 ;  /* 0x0000004014005986 */ /* 0x0003e2000c10193c */
[-C--:B--2---:R-:W-:Y:S02]  /*1095d0*/  ISETP.GE.AND P0, PT, R14, R19.reuse, PT ;  /* 0x000000130e00720c */ /* 0x084fe40003f06270 */
[-C--:B---3--:R-:W-:Y:S01]  /*1095e0*/  ISETP.GE.AND P5, PT, R16, R19.reuse, PT ;  /* 0x000000131000720c */ /* 0x088fe20003fa6270 */
[----:B------:R-:W2:Y:S04]  /*1095f0*/  LDL.LU R14, [R1+0x4a94] ;  /* 0x004a9400010e7983 */ /* 0x000ea80000300800 */
[----:B------:R-:W3:Y:S01]  /*109600*/  LDL.LU R16, [R1+0x4a90] ;  /* 0x004a900001107983 */ /* 0x000ee20000300800 */
[----:B------:R-:W-:Y:S02]  /*109610*/  ISETP.LT.AND P2, PT, R17, R18, !P6 ;  /* 0x000000121100720c */ /* 0x000fe40007741270 */
[----:B------:R-:W-:-:S02]  /*109620*/  ISETP.GE.AND P1, PT, R26, R19, PT ;  /* 0x000000131a00720c */ /* 0x000fc40003f26270 */
[-C--:B------:R-:W-:Y:S01]  /*109630*/  ISETP.LT.AND P6, PT, R15, R18.reuse, !P6 ;  /* 0x000000120f00720c */ /* 0x080fe200077c1270 */
[----:B------:R-:W-:Y:S01]  /*109640*/  IMAD.WIDE R22, R29, 0x4, R6 ;  /* 0x000000041d167825 */ /* 0x000fe200078e0206 */
[-C--:B------:R-:W-:Y:S02]  /*109650*/  ISETP.LT.AND P4, PT, R11, R18.reuse, !P1 ;  /* 0x000000120b00720c */ /* 0x080fe40004f81270 */
[-C--:B------:R-:W-:Y:S01]  /*109660*/  ISETP.LT.AND P3, PT, R13, R18.reuse, !P1 ;  /* 0x000000120d00720c */ /* 0x080fe20004f61270 */
[C---:B------:R-:W-:Y:S02]  /*109670*/  IMAD.IADD R31, R29.reuse, 0x1, R10 ;  /* 0x000000011d1f7824 */ /* 0x040fe400078e020a */
[----:B-1----:R-:W-:Y:S01]  /*109680*/  IMAD.WIDE R20, R29, 0x4, R8 ;  /* 0x000000041d147825 */ /* 0x002fe200078e0208 */
[----:B------:R-:W1:Y:S01]  /*109690*/  LDC R10, c[0x0][0x248] ;  /* 0x00009200ff0a7b82 */ /* 0x000e620000000800 */
[----:B------:R4:W-:Y:S02]  /*1096a0*/  @P2 STG.E desc[UR60][R22.64], R92 ;  /* 0x0000005c16002986 */ /* 0x0009e4000c10193c */
[----:B------:R-:W-:Y:S01]  /*1096b0*/  IMAD.WIDE R24, R31, 0x4, R4 ;  /* 0x000000041f187825 */ /* 0x000fe200078e0204 */
[-C--:B------:R-:W-:Y:S01]  /*1096c0*/  ISETP.LT.AND P2, PT, R17, R18.reuse, !P1 ;  /* 0x000000121100720c */ /* 0x080fe20004f41270 */
[----:B------:R4:W-:Y:S01]  /*1096d0*/  @P6 STG.E desc[UR60][R20.64], R88 ;  /* 0x0000005814006986 */ /* 0x0009e2000c10193c */
[----:B------:R-:W-:-:S02]  /*1096e0*/  ISETP.LT.AND P1, PT, R15, R18, !P1 ;  /* 0x000000120f00720c */ /* 0x000fc40004f21270 */
[----:B------:R-:W-:Y:S01]  /*1096f0*/  ISETP.LT.AND P6, PT, R13, R18, !P0 ;  /* 0x000000120d00720c */ /* 0x000fe200047c1270 */
[C---:B----4-:R-:W-:Y:S01]  /*109700*/  IMAD.WIDE R22, R31.reuse, 0x4, R2 ;  /* 0x000000041f167825 */ /* 0x050fe200078e0202 */
[----:B------:R-:W-:-:S03]  /*109710*/  IADD3 R33, R31, R0, RZ ;  /* 0x000000001f217210 */ /* 0x000fc60007ffe0ff */
[----:B------:R-:W-:-:S04]  /*109720*/  IMAD.WIDE R26, R31, 0x4, R6 ;  /* 0x000000041f1a7825 */ /* 0x000fc800078e0206 */
[----:B------:R-:W-:Y:S01]  /*109730*/  IMAD.WIDE R28, R31, 0x4, R8 ;  /* 0x000000041f1c7825 */ /* 0x000fe200078e0208 */
[----:B------:R4:W-:Y:S01]  /*109740*/  @P4 STG.E desc[UR60][R22.64], R49 ;  /* 0x0000003116004986 */ /* 0x0009e2000c10193c */
[----:B------:R-:W-:-:S03]  /*109750*/  ISETP.LT.AND P4, PT, R11, R18, !P0 ;  /* 0x000000120b00720c */ /* 0x000fc60004781270 */
[----:B------:R4:W-:Y:S01]  /*109760*/  @P3 STG.E desc[UR60][R24.64], R53 ;  /* 0x0000003518003986 */ /* 0x0009e2000c10193c */
[-C--:B------:R-:W-:Y:S01]  /*109770*/  ISETP.LT.AND P3, PT, R17, R18.reuse, !P0 ;  /* 0x000000121100720c */ /* 0x080fe20004761270 */
[----:B------:R-:W-:Y:S02]  /*109780*/  IMAD.WIDE R20, R33, 0x4, R2 ;  /* 0x0000000421147825 */ /* 0x000fe400078e0202 */
[----:B------:R1:W-:Y:S04]  /*109790*/  @P2 STG.E desc[UR60][R26.64], R69 ;  /* 0x000000451a002986 */ /* 0x0003e8000c10193c */
[----:B------:R-:W-:Y:S01]  /*1097a0*/  @P1 STG.E desc[UR60][R28.64], R45 ;  /* 0x0000002d1c001986 */ /* 0x000fe2000c10193c */
[----:B------:R-:W-:Y:S01]  /*1097b0*/  ISETP.LT.AND P0, PT, R15, R18, !P0 ;  /* 0x000000120f00720c */ /* 0x000fe20004701270 */
[----:B------:R-:W3:Y:S01]  /*1097c0*/  LDC R0, c[0x0][0x248] ;  /* 0x00009200ff007b82 */ /* 0x000ee20000000800 */
[----:B----4-:R-:W-:-:S04]  /*1097d0*/  IMAD.WIDE R22, R33, 0x4, R4 ;  /* 0x0000000421167825 */ /* 0x010fc800078e0204 */
[----:B------:R-:W-:Y:S01]  /*1097e0*/  IMAD.WIDE R24, R33, 0x4, R6 ;  /* 0x0000000421187825 */ /* 0x000fe200078e0206 */
[----:B------:R4:W-:Y:S04]  /*1097f0*/  @P4 STG.E desc[UR60][R20.64], R73 ;  /* 0x0000004914004986 */ /* 0x0009e8000c10193c */
[----:B------:R4:W-:Y:S01]  /*109800*/  @P6 STG.E desc[UR60][R22.64], R65 ;  /* 0x0000004116006986 */ /* 0x0009e2000c10193c */
[-C--:B------:R-:W-:Y:S02]  /*109810*/  ISETP.LT.AND P6, PT, R11, R18.reuse, !P5 ;  /* 0x000000120b00720c */ /* 0x080fe40006fc1270 */
[-C--:B------:R-:W-:Y:S01]  /*109820*/  ISETP.LT.AND P4, PT, R13, R18.reuse, !P5 ;  /* 0x000000120d00720c */ /* 0x080fe20006f81270 */
[----:B------:R4:W-:Y:S01]  /*109830*/  @P3 STG.E desc[UR60][R24.64], R93 ;  /* 0x0000005d18003986 */ /* 0x0009e2000c10193c */
[----:B------:R-:W-:Y:S01]  /*109840*/  ISETP.LT.AND P3, PT, R17, R18, !P5 ;  /* 0x000000121100720c */ /* 0x000fe20006f61270 */
[----:B-1----:R-:W-:-:S02]  /*109850*/  IMAD.IADD R31, R33, 0x1, R10 ;  /* 0x00000001211f7824 */ /* 0x002fc400078e020a */
[----:B------:R-:W-:Y:S01]  /*109860*/  IMAD.WIDE R26, R33, 0x4, R8 ;  /* 0x00000004211a7825 */ /* 0x000fe200078e0208 */
[----:B------:R-:W1:Y:S03]  /*109870*/  LDC R10, c[0x0][0x248] ;  /* 0x00009200ff0a7b82 */ /* 0x000e660000000800 */
[----:B----4-:R-:W-:-:S04]  /*109880*/  IMAD.WIDE R20, R31, 0x4, R2 ;  /* 0x000000041f147825 */ /* 0x010fc800078e0202 */
[----:B------:R-:W-:-:S04]  /*109890*/  IMAD.WIDE R22, R31, 0x4, R4 ;  /* 0x000000041f167825 */ /* 0x000fc800078e0204 */
[----:B------:R-:W-:Y:S01]  /*1098a0*/  IMAD.WIDE R24, R31, 0x4, R6 ;  /* 0x000000041f187825 */ /* 0x000fe200078e0206 */
[----:B------:R-:W-:Y:S04]  /*1098b0*/  @P0 STG.E desc[UR60][R26.64], R89 ;  /* 0x000000591a000986 */ /* 0x000fe8000c10193c */
[----:B------:R4:W-:Y:S04]  /*1098c0*/  @P6 STG.E desc[UR60][R20.64], R50 ;  /* 0x0000003214006986 */ /* 0x0009e8000c10193c */
[----:B------:R4:W-:Y:S04]  /*1098d0*/  @P4 STG.E desc[UR60][R22.64], R54 ;  /* 0x0000003616004986 */ /* 0x0009e8000c10193c */
[----:B------:R1:W-:Y:S01]  /*1098e0*/  @P3 STG.E desc[UR60][R24.64], R70 ;  /* 0x0000004618003986 */ /* 0x0003e2000c10193c */
[----:B--2---:R-:W-:-:S02]  /*1098f0*/  ISETP.GE.AND P1, PT, R14, R19, PT ;  /* 0x000000130e00720c */ /* 0x004fc40003f26270 */
[-C--:B---3--:R-:W-:Y:S01]  /*109900*/  ISETP.GE.AND P3, PT, R16, R19.reuse, PT ;  /* 0x000000131000720c */ /* 0x088fe20003f66270 */
[----:B------:R-:W2:Y:S04]  /*109910*/  LDL.LU R14, [R1+0x4a8c] ;  /* 0x004a8c00010e7983 */ /* 0x000ea80000300800 */
[----:B------:R-:W3:Y:S01]  /*109920*/  LDL.LU R16, [R1+0x4a84] ;  /* 0x004a840001107983 */ /* 0x000ee20000300800 */
[----:B------:R-:W-:Y:S02]  /*109930*/  ISETP.GE.AND P2, PT, R30, R19, PT ;  /* 0x000000131e00720c */ /* 0x000fe40003f46270 */
[-C--:B------:R-:W-:Y:S02]  /*109940*/  ISETP.LT.AND P5, PT, R15, R18.reuse, !P5 ;  /* 0x000000120f00720c */ /* 0x080fe40006fa1270 */
[----:B------:R-:W-:-:S02]  /*109950*/  ISETP.LT.AND P0, PT, R11, R18, !P2 ;  /* 0x000000120b00720c */ /* 0x000fc40005701270 */
[-C--:B------:R-:W-:Y:S02]  /*109960*/  ISETP.LT.AND P4, PT, R13, R18.reuse, !P2 ;  /* 0x000000120d00720c */ /* 0x080fe40005781270 */
[----:B------:R-:W-:Y:S02]  /*109970*/  ISETP.LT.AND P6, PT, R17, R18, !P2 ;  /* 0x000000121100720c */ /* 0x000fe400057c1270 */
[C---:B------:R-:W-:Y:S01]  /*109980*/  IADD3 R33, R31.reuse, R0, RZ ;  /* 0x000000001f217210 */ /* 0x040fe20007ffe0ff */
[----:B------:R-:W-:Y:S01]  /*109990*/  IMAD.WIDE R28, R31, 0x4, R8 ;  /* 0x000000041f1c7825 */ /* 0x000fe200078e0208 */
[----:B------:R-:W-:Y:S01]  /*1099a0*/  ISETP.LT.AND P2, PT, R15, R18, !P2 ;  /* 0x000000120f00720c */ /* 0x000fe20005741270 */
[----:B------:R-:W3:Y:S02]  /*1099b0*/  LDC R0, c[0x0][0x248] ;  /* 0x00009200ff007b82 */ /* 0x000ee40000000800 */
[----:B------:R-:W-:-:S04]  /*1099c0*/  IMAD.WIDE R30, R33, 0x4, R2 ;  /* 0x00000004211e7825 */ /* 0x000fc800078e0202 */
[----:B----4-:R-:W-:-:S04]  /*1099d0*/  IMAD.WIDE R20, R33, 0x4, R4 ;  /* 0x0000000421147825 */ /* 0x010fc800078e0204 */
[----:B------:R-:W-:Y:S01]  /*1099e0*/  IMAD.WIDE R22, R33, 0x4, R6 ;  /* 0x0000000421167825 */ /* 0x000fe200078e0206 */
[----:B------:R4:W-:Y:S04]  /*1099f0*/  @P5 STG.E desc[UR60][R28.64], R46 ;  /* 0x0000002e1c005986 */ /* 0x0009e8000c10193c */
[----:B------:R-:W-:Y:S01]  /*109a00*/  @P0 STG.E desc[UR60][R30.64], R74 ;  /* 0x0000004a1e000986 */ /* 0x000fe2000c10193c */
[----:B------:R-:W-:-:S03]  /*109a10*/  ISETP.LT.AND P5, PT, R11, R18, !P1 ;  /* 0x000000120b00720c */ /* 0x000fc60004fa1270 */
[----:B------:R4:W-:Y:S01]  /*109a20*/  @P4 STG.E desc[UR60][R20.64], R66 ;  /* 0x0000004214004986 */ /* 0x0009e2000c10193c */
[----:B------:R-:W-:-:S03]  /*109a30*/  ISETP.LT.AND P0, PT, R13, R18, !P1 ;  /* 0x000000120d00720c */ /* 0x000fc60004f01270 */
[----:B------:R3:W-:Y:S01]  /*109a40*/  @P6 STG.E desc[UR60][R22.64], R94 ;  /* 0x0000005e16006986 */ /* 0x0007e2000c10193c */
[----:B------:R-:W-:Y:S01]  /*109a50*/  ISETP.LT.AND P6, PT, R17, R18, !P1 ;  /* 0x000000121100720c */ /* 0x000fe20004fc1270 */
[C---:B-1----:R-:W-:Y:S02]  /*109a60*/  IMAD.IADD R35, R33.reuse, 0x1, R10 ;  /* 0x0000000121237824 */ /* 0x042fe400078e020a */
[----:B------:R-:W-:-:S04]  /*109a70*/  IMAD.WIDE R24, R33, 0x4, R8 ;  /* 0x0000000421187825 */ /* 0x000fc800078e0208 */
[----:B------:R-:W-:-:S04]  /*109a80*/  IMAD.WIDE R26, R35, 0x4, R2 ;  /* 0x00000004231a7825 */ /* 0x000fc800078e0202 */
[C---:B----4-:R-:W-:Y:S01]  /*109a90*/  IMAD.WIDE R28, R35.reuse, 0x4, R4 ;  /* 0x00000004231c7825 */ /* 0x050fe200078e0204 */
[----:B------:R-:W1:Y:S01]  /*109aa0*/  LDC R10, c[0x0][0x248] ;  /* 0x00009200ff0a7b82 */ /* 0x000e620000000800 */
[----:B------:R4:W-:Y:S02]  /*109ab0*/  @P2 STG.E desc[UR60][R24.64], R90 ;  /* 0x0000005a18002986 */ /* 0x0009e4000c10193c */
[----:B------:R-:W-:Y:S02]  /*109ac0*/  IMAD.WIDE R20, R35, 0x4, R6 ;  /* 0x0000000423147825 */ /* 0x000fe400078e0206 */
[----:B------:R4:W-:Y:S04]  /*109ad0*/  @P5 STG.E desc[UR60][R26.64], R51 ;  /* 0x000000331a005986 */ /* 0x0009e8000c10193c */
[----:B------:R4:W-:Y:S04]  /*109ae0*/  @P0 STG.E desc[UR60][R28.64], R55 ;  /* 0x000000371c000986 */ /* 0x0009e8000c10193c */
[----:B------:R1:W-:Y:S01]  /*109af0*/  @P6 STG.E desc[UR60][R20.64], R71 ;  /* 0x0000004714006986 */ /* 0x0003e2000c10193c */
[----:B------:R-:W-:-:S02]  /*109b00*/  ISETP.LT.AND P1, PT, R15, R18, !P1 ;  /* 0x000000120f00720c */ /* 0x000fc40004f21270 */
[-C--:B------:R-:W-:Y:S02]  /*109b10*/  ISETP.LT.AND P2, PT, R11, R18.reuse, !P3 ;  /* 0x000000120b00720c */ /* 0x080fe40005f41270 */
[-C--:B------:R-:W-:Y:S02]  /*109b20*/  ISETP.LT.AND P0, PT, R13, R18.reuse, !P3 ;  /* 0x000000120d00720c */ /* 0x080fe40005f01270 */
[----:B------:R-:W-:Y:S02]  /*109b30*/  ISETP.LT.AND P5, PT, R17, R18, !P3 ;  /* 0x000000121100720c */ /* 0x000fe40005fa1270 */
[-C--:B--2---:R-:W-:Y:S02]  /*109b40*/  ISETP.GE.AND P4, PT, R14, R19.reuse, PT ;  /* 0x000000130e00720c */ /* 0x084fe40003f86270 */
[----:B---3--:R-:W-:Y:S01]  /*109b50*/  ISETP.GE.AND P6, PT, R16, R19, PT ;  /* 0x000000131000720c */ /* 0x008fe20003fc6270 */
[----:B------:R-:W2:Y:S04]  /*109b60*/  LDL.LU R14, [R1+0x4a6c] ;  /* 0x004a6c00010e7983 */ /* 0x000ea80000300800 */
[----:B------:R-:W3:Y:S04]  /*109b70*/  LDL.LU R32, [R1+0x4a68] ;  /* 0x004a680001207983 */ /* 0x000ee80000300800 */
[----:B------:R-:W3:Y:S01]  /*109b80*/  LDL.LU R16, [R1+0x4a64] ;  /* 0x004a640001107983 */ /* 0x000ee20000300800 */
[C---:B------:R-:W-:Y:S01]  /*109b90*/  IADD3 R31, R35.reuse, R0, RZ ;  /* 0x00000000231f7210 */ /* 0x040fe20007ffe0ff */
[----:B------:R-:W-:Y:S01]  /*109ba0*/  IMAD.WIDE R22, R35, 0x4, R8 ;  /* 0x0000000423167825 */ /* 0x000fe200078e0208 */
[----:B------:R-:W1:Y:S03]  /*109bb0*/  LDC R0, c[0x0][0x248] ;  /* 0x00009200ff007b82 */ /* 0x000e660000000800 */
[----:B----4-:R-:W-:-:S04]  /*109bc0*/  IMAD.WIDE R24, R31, 0x4, R2 ;  /* 0x000000041f187825 */ /* 0x010fc800078e0202 */
[----:B------:R-:W-:-:S04]  /*109bd0*/  IMAD.WIDE R26, R31, 0x4, R4 ;  /* 0x000000041f1a7825 */ /* 0x000fc800078e0204 */
[----:B------:R-:W-:Y:S01]  /*109be0*/  IMAD.WIDE R28, R31, 0x4, R6 ;  /* 0x000000041f1c7825 */ /* 0x000fe200078e0206 */
[----:B------:R4:W-:Y:S04]  /*109bf0*/  @P1 STG.E desc[UR60][R22.64], R47 ;  /* 0x0000002f16001986 */ /* 0x0009e8000c10193c */
[----:B------:R4:W-:Y:S01]  /*109c00*/  @P2 STG.E desc[UR60][R24.64], R75 ;  /* 0x0000004b18002986 */ /* 0x0009e2000c10193c */
[----:B------:R-:W-:-:S03]  /*109c10*/  ISETP.LT.AND P3, PT, R15, R18, !P3 ;  /* 0x000000120f00720c */ /* 0x000fc60005f61270 */
[----:B------:R4:W-:Y:S01]  /*109c20*/  @P0 STG.E desc[UR60][R26.64], R67 ;  /* 0x000000431a000986 */ /* 0x0009e2000c10193c */
[----:B------:R-:W-:-:S03]  /*109c30*/  ISETP.LT.AND P1, PT, R11, R18, !P4 ;  /* 0x000000120b00720c */ /* 0x000fc60006721270 */
[----:B------:R4:W-:Y:S01]  /*109c40*/  @P5 STG.E desc[UR60][R28.64], R95 ;  /* 0x0000005f1c005986 */ /* 0x0009e2000c10193c */
[-C--:B------:R-:W-:Y:S01]  /*109c50*/  ISETP.LT.AND P5, PT, R13, R18.reuse, !P4 ;  /* 0x000000120d00720c */ /* 0x080fe200067a1270 */
[C---:B-1----:R-:W-:Y:S02]  /*109c60*/  IMAD.IADD R33, R31.reuse, 0x1, R10 ;  /* 0x000000011f217824 */ /* 0x042fe400078e020a */
[----:B------:R-:W-:Y:S01]  /*109c70*/  IMAD.WIDE R20, R31, 0x4, R8 ;  /* 0x000000041f147825 */ /* 0x000fe200078e0208 */
[----:B------:R-:W-:Y:S01]  /*109c80*/  ISETP.LT.AND P2, PT, R17, R18, !P4 ;  /* 0x000000121100720c */ /* 0x000fe20006741270 */
[----:B------:R-:W1:Y:S02]  /*109c90*/  LDC R10, c[0x0][0x248] ;  /* 0x00009200ff0a7b82 */ /* 0x000e640000000800 */
[----:B----4-:R-:W-:-:S04]  /*109ca0*/  IMAD.WIDE R22, R33, 0x4, R2 ;  /* 0x0000000421167825 */ /* 0x010fc800078e0202 */
[----:B------:R-:W-:Y:S01]  /*109cb0*/  IMAD.WIDE R24, R33, 0x4, R4 ;  /* 0x0000000421187825 */ /* 0x000fe200078e0204 */
[-C--:B------:R-:W-:Y:S01]  /*109cc0*/  ISETP.LT.AND P4, PT, R15, R18.reuse, !P4 ;  /* 0x000000120f00720c */ /* 0x080fe20006781270 */
[----:B------:R4:W-:Y:S04]  /*109cd0*/  @P3 STG.E desc[UR60][R20.64], R91 ;  /* 0x0000005b14003986 */ /* 0x0009e8000c10193c */
[----:B------:R4:W-:Y:S01]  /*109ce0*/  @P1 STG.E desc[UR60][R22.64], R84 ;  /* 0x0000005416001986 */ /* 0x0009e2000c10193c */
[----:B------:R-:W-:-:S03]  /*109cf0*/  ISETP.LT.AND P1, PT, R11, R18, !P6 ;  /* 0x000000120b00720c */ /* 0x000fc60007721270 */
[----:B------:R-:W-:Y:S01]  /*109d00*/  @P5 STG.E desc[UR60][R24.64], R80 ;  /* 0x0000005018005986 */ /* 0x000fe2000c10193c */
[-C--:B------:R-:W-:Y:S02]  /*109d10*/  ISETP.LT.AND P5, PT, R13, R18.reuse, !P6 ;  /* 0x000000120d00720c */ /* 0x080fe400077a1270 */
[----:B------:R-:W-:Y:S02]  /*109d20*/  ISETP.LT.AND P3, PT, R17, R18, !P6 ;  /* 0x000000121100720c */ /* 0x000fe40007761270 */
[C---:B------:R-:W-:Y:S01]  /*109d30*/  IADD3 R35, R33.reuse, R0, RZ ;  /* 0x0000000021237210 */ /* 0x040fe20007ffe0ff */
[----:B------:R-:W-:-:S04]  /*109d40*/  IMAD.WIDE R26, R33, 0x4, R6 ;  /* 0x00000004211a7825 */ /* 0x000fc800078e0206 */
[----:B------:R-:W-:-:S04]  /*109d50*/  IMAD.WIDE R28, R33, 0x4, R8 ;  /* 0x00000004211c7825 */ /* 0x000fc800078e0208 */
[----:B----4-:R-:W-:-:S04]  /*109d60*/  IMAD.WIDE R20, R35, 0x4, R2 ;  /* 0x0000000423147825 */ /* 0x010fc800078e0202 */
[----:B------:R-:W-:-:S04]  /*109d70*/  IMAD.WIDE R22, R35, 0x4, R4 ;  /* 0x0000000423167825 */ /* 0x000fc800078e0204 */
[----:B------:R-:W-:Y:S01]  /*109d80*/  IMAD.WIDE R30, R35, 0x4, R6 ;  /* 0x00000004231e7825 */ /* 0x000fe200078e0206 */
[----:B------:R-:W-:Y:S04]  /*109d90*/  @P2 STG.E desc[UR60][R26.64], R100 ;  /* 0x000000641a002986 */ /* 0x000fe8000c10193c */
[----:B------:R-:W-:Y:S04]  /*109da0*/  @P4 STG.E desc[UR60][R28.64], R76 ;  /* 0x0000004c1c004986 */ /* 0x000fe8000c10193c */
[----:B------:R-:W-:Y:S01]  /*109db0*/  @P1 STG.E desc[UR60][R20.64], R96 ;  /* 0x0000006014001986 */ /* 0x000fe2000c10193c */
[----:B------:R-:W4:Y:S03]  /*109dc0*/  LDC R0, c[0x0][0x248] ;  /* 0x00009200ff007b82 */ /* 0x000f260000000800 */
[----:B------:R-:W-:Y:S04]  /*109dd0*/  @P5 STG.E desc[UR60][R22.64], R104 ;  /* 0x0000006816005986 */ /* 0x000fe8000c10193c */
[----:B------:R1:W-:Y:S01]  /*109de0*/  @P3 STG.E desc[UR60][R30.64], R124 ;  /* 0x0000007c1e003986 */ /* 0x0003e2000c10193c */
[----:B--2---:R-:W-:-:S03]  /*109df0*/  ISETP.GE.AND P0, PT, R14, R19, PT ;  /* 0x000000130e00720c */ /* 0x004fc60003f06270 */
[----:B------:R-:W2:Y:S01]  /*109e00*/  LDL.LU R14, [R1+0x4a5c] ;  /* 0x004a5c00010e7983 */ /* 0x000ea20000300800 */
[----:B---3--:R-:W-:-:S03]  /*109e10*/  ISETP.GE.AND P1, PT, R16, R19, PT ;  /* 0x000000131000720c */ /* 0x008fc60003f26270 */
[----:B-1----:R-:W3:Y:S04]  /*109e20*/  LDL.LU R30, [R1+0x4a44] ;  /* 0x004a4400011e7983 */ /* 0x002ee80000300800 */
[----:B------:R-:W3:Y:S01]  /*109e30*/  LDL.LU R16, [R1+0x4a38] ;  /* 0x004a380001107983 */ /* 0x000ee20000300800 */
[----:B------:R-:W-:Y:S01]  /*109e40*/  IMAD.IADD R33, R35, 0x1, R10 ;  /* 0x0000000123217824 */ /* 0x000fe200078e020a */
[-C--:B------:R-:W-:Y:S01]  /*109e50*/  ISETP.LT.AND P6, PT, R15, R18.reuse, !P6 ;  /* 0x000000120f00720c */ /* 0x080fe200077c1270 */
[----:B------:R-:W1:Y:S01]  /*109e60*/  LDC R10, c[0x0][0x248] ;  /* 0x00009200ff0a7b82 */ /* 0x000e620000000800 */
[-C--:B------:R-:W-:Y:S02]  /*109e70*/  ISETP.LT.AND P4, PT, R11, R18.reuse, !P0 ;  /* 0x000000120b00720c */ /* 0x080fe40004781270 */
[----:B------:R-:W-:-:S02]  /*109e80*/  ISETP.LT.AND P3, PT, R13, R18, !P0 ;  /* 0x000000120d00720c */ /* 0x000fc40004761270 */
[-C--:B------:R-:W-:Y:S02]  /*109e90*/  ISETP.LT.AND P5, PT, R17, R18.reuse, !P0 ;  /* 0x000000121100720c */ /* 0x080fe400047a1270 */
[----:B------:R-:W-:Y:S01]  /*109ea0*/  ISETP.LT.AND P0, PT, R15, R18, !P0 ;  /* 0x000000120f00720c */ /* 0x000fe20004701270 */
[----:B------:R-:W-:-:S04]  /*109eb0*/  IMAD.WIDE R24, R35, 0x4, R8 ;  /* 0x0000000423187825 */ /* 0x000fc800078e0208 */
[----:B------:R-:W-:-:S04]  /*109ec0*/  IMAD.WIDE R26, R33, 0x4, R2 ;  /* 0x00000004211a7825 */ /* 0x000fc800078e0202 */
[----:B------:R-:W-:Y:S01]  /*109ed0*/  IMAD.WIDE R20, R33, 0x4, R4 ;  /* 0x0000000421147825 */ /* 0x000fe200078e0204 */
[----:B------:R-:W-:-:S03]  /*109ee0*/  ISETP.GE.AND P2, PT, R32, R19, PT ;  /* 0x000000132000720c */ /* 0x000fc60003f46270 */
[----:B------:R-:W-:Y:S01]  /*109ef0*/  IMAD.WIDE R22, R33, 0x4, R6 ;  /* 0x0000000421167825 */ /* 0x000fe200078e0206 */
[----:B------:R4:W-:Y:S04]  /*109f00*/  @P6 STG.E desc[UR60][R24.64], R120 ;  /* 0x0000007818006986 */ /* 0x0009e8000c10193c */
[----:B------:R4:W-:Y:S01]  /*109f10*/  @P4 STG.E desc[UR60][R26.64], R85 ;  /* 0x000000551a004986 */ /* 0x0009e2000c10193c */
[----:B------:R-:W-:-:S03]  /*109f20*/  ISETP.LT.AND P6, PT, R11, R18, !P2 ;  /* 0x000000120b00720c */ /* 0x000fc600057c1270 */
[----:B------:R1:W-:Y:S01]  /*109f30*/  @P3 STG.E desc[UR60][R20.64], R81 ;  /* 0x0000005114003986 */ /* 0x0003e2000c10193c */
[----:B------:R-:W-:-:S03]  /*109f40*/  ISETP.LT.AND P4, PT, R13, R18, !P2 ;  /* 0x000000120d00720c */ /* 0x000fc60005781270 */
[----:B------:R1:W-:Y:S01]  /*109f50*/  @P5 STG.E desc[UR60][R22.64], R101 ;  /* 0x0000006516005986 */ /* 0x0003e2000c10193c */
[----:B------:R-:W-:Y:S02]  /*109f60*/  ISETP.LT.AND P5, PT, R17, R18, !P2 ;  /* 0x000000121100720c */ /* 0x000fe400057a1270 */
[C---:B----4-:R-:W-:Y:S01]  /*109f70*/  IADD3 R31, R33.reuse, R0, RZ ;  /* 0x00000000211f7210 */ /* 0x050fe20007ffe0ff */
[----:B------:R-:W-:Y:S01]  /*109f80*/  IMAD.WIDE R24, R33, 0x4, R8 ;  /* 0x0000000421187825 */ /* 0x000fe200078e0208 */
[-C--:B------:R-:W-:Y:S01]  /*109f90*/  ISETP.LT.AND P2, PT, R15, R18.reuse, !P2 ;  /* 0x000000120f00720c */ /* 0x080fe20005741270 */
[----:B------:R-:W4:Y:S03]  /*109fa0*/  LDC R0, c[0x0][0x248] ;  /* 0x00009200ff007b82 */ /* 0x000f260000000800 */
[----:B------:R1:W-:Y:S01]  /*109fb0*/  @P0 STG.E desc[UR60][R24.64], R77 ;  /* 0x0000004d18000986 */ /* 0x0003e2000c10193c */
[----:B------:R-:W-:Y:S01]  /*109fc0*/  ISETP.LT.AND P0, PT, R11, R18, !P1 ;  /* 0x000000120b00720c */ /* 0x000fe20004f01270 */
[----:B------:R-:W-:-:S04]  /*109fd0*/  IMAD.WIDE R26, R31, 0x4, R2 ;  /* 0x000000041f1a7825 */ /* 0x000fc800078e0202 */
[C---:B-1----:R-:W-:Y:S02]  /*109fe0*/  IMAD.IADD R33, R31.reuse, 0x1, R10 ;  /* 0x000000011f217824 */ /* 0x042fe400078e020a */
[----:B------:R-:W-:-:S04]  /*109ff0*/  IMAD.WIDE R28, R31, 0x4, R4 ;  /* 0x000000041f1c7825 */ /* 0x000fc800078e0204 */
[----:B------:R-:W-:-:S04]  /*10a000*/  IMAD.WIDE R20, R31, 0x4, R6 ;  /* 0x000000041f147825 */ /* 0x000fc800078e0206 */
[----:B------:R-:W-:Y:S01]  /*10a010*/  IMAD.WIDE R22, R31, 0x4, R8 ;  /* 0x000000041f167825 */ /* 0x000fe200078e0208 */
[----:B------:R1:W-:Y:S04]  /*10a020*/  @P6 STG.E desc[UR60][R26.64], R97 ;  /* 0x000000611a006986 */ /* 0x0003e8000c10193c */
[----:B------:R1:W-:Y:S04]  /*10a030*/  @P4 STG.E desc[UR60][R28.64], R105 ;  /* 0x000000691c004986 */ /* 0x0003e8000c10193c */
[----:B------:R1:W-:Y:S01]  /*10a040*/  @P5 STG.E desc[UR60][R20.64], R125 ;  /* 0x0000007d14005986 */ /* 0x0003e2000c10193c */
[----:B------:R-:W-:-:S03]  /*10a050*/  IMAD.WIDE R24, R33, 0x4, R2 ;  /* 0x0000000421187825 */ /* 0x000fc600078e0202 */
[----:B------:R1:W-:Y:S01]  /*10a060*/  @P2 STG.E desc[UR60][R22.64], R121 ;  /* 0x0000007916002986 */ /* 0x0003e2000c10193c */
[----:B------:R-:W1:Y:S03]  /*10a070*/  LDC R10, c[0x0][0x248] ;  /* 0x00009200ff0a7b82 */ /* 0x000e660000000800 */
[----:B------:R1:W-:Y:S01]  /*10a080*/  @P0 STG.E desc[UR60][R24.64], R86 ;  /* 0x0000005618000986 */ /* 0x0003e2000c10193c */
[----:B--2---:R-:W-:-:S03]  /*10a090*/  ISETP.GE.AND P3, PT, R14, R19, PT ;  /* 0x000000130e00720c */ /* 0x004fc60003f66270 */
[----:B------:R-:W2:Y:S01]  /*10a0a0*/  LDL.LU R14, [R1+0x4a34] ;  /* 0x004a3400010e7983 */ /* 0x000ea20000300800 */
[----:B---3--:R-:W-:-:S03]  /*10a0b0*/  ISETP.GE.AND P0, PT, R16, R19, PT ;  /* 0x000000131000720c */ /* 0x008fc60003f06270 */
[----:B------:R-:W3:Y:S01]  /*10a0c0*/  LDL.LU R16, [R1+0x4a30] ;  /* 0x004a300001107983 */ /* 0x000ee20000300800 */
[-C--:B------:R-:W-:Y:S02]  /*10a0d0*/  ISETP.LT.AND P4, PT, R13, R18.reuse, !P1 ;  /* 0x000000120d00720c */ /* 0x080fe40004f81270 */
[-C--:B------:R-:W-:Y:S02]  /*10a0e0*/  ISETP.LT.AND P6, PT, R17, R18.reuse, !P1 ;  /* 0x000000121100720c */ /* 0x080fe40004fc1270 */
[-C--:B------:R-:W-:Y:S02]  /*10a0f0*/  ISETP.LT.AND P1, PT, R15, R18.reuse, !P1 ;  /* 0x000000120f00720c */ /* 0x080fe40004f21270 */
[----:B------:R-:W-:Y:S02]  /*10a100*/  ISETP.LT.AND P2, PT, R11, R18, !P3 ;  /* 0x000000120b00720c */ /* 0x000fe40005f41270 */
[C---:B----4-:R-:W-:Y:S01]  /*10a110*/  IADD3 R31, R33.reuse, R0, RZ ;  /* 0x00000000211f7210 */ /* 0x050fe20007ffe0ff */
[----:B-1----:R-:W-:-:S04]  /*10a120*/  IMAD.WIDE R26, R33, 0x4, R4 ;  /* 0x00000004211a7825 */ /* 0x002fc800078e0204 */
[----:B------:R-:W-:-:S04]  /*10a130*/  IMAD.WIDE R28, R33, 0x4, R6 ;  /* 0x00000004211c7825 */ /* 0x000fc800078e0206 */
[----:B------:R-:W-:-:S04]  /*10a140*/  IMAD.WIDE R20, R33, 0x4, R8 ;  /* 0x0000000421147825 */ /* 0x000fc800078e0208 */
[----:B------:R-:W-:Y:S01]  /*10a150*/  IMAD.WIDE R22, R31, 0x4, R2 ;  /* 0x000000041f167825 */ /* 0x000fe200078e0202 */
[----:B------:R-:W-:Y:S01]  /*10a160*/  ISETP.GE.AND P5, PT, R30, R19, PT ;  /* 0x000000131e00720c */ /* 0x000fe20003fa6270 */
[----:B------:R-:W1:Y:S01]  /*10a170*/  LDC R0, c[0x0][0x248] ;  /* 0x00009200ff007b82 */ /* 0x000e620000000800 */
[----:B------:R4:W-:Y:S01]  /*10a180*/  @P4 STG.E desc[UR60][R26.64], R82 ;  /* 0x000000521a004986 */ /* 0x0009e2000c10193c */
[----:B------:R-:W-:-:S03]  /*10a190*/  ISETP.LT.AND P4, PT, R13, R18, !P3 ;  /* 0x000000120d00720c */ /* 0x000fc60005f81270 */
[----:B------:R4:W-:Y:S01]  /*10a1a0*/  @P6 STG.E desc[UR60][R28.64], R102 ;  /* 0x000000661c006986 */ /* 0x0009e2000c10193c */
[----:B------:R-:W-:-:S03]  /*10a1b0*/  ISETP.LT.AND P6, PT, R17, R18, !P3 ;  /* 0x000000121100720c */ /* 0x000fc60005fc1270 */
[----:B------:R4:W-:Y:S01]  /*10a1c0*/  @P1 STG.E desc[UR60][R20.64], R78 ;  /* 0x0000004e14001986 */ /* 0x0009e2000c10193c */
[-C--:B------:R-:W-:Y:S02]  /*10a1d0*/  ISETP.LT.AND P3, PT, R15, R18.reuse, !P3 ;  /* 0x000000120f00720c */ /* 0x080fe40005f61270 */
[-C--:B------:R-:W-:Y:S01]  /*10a1e0*/  ISETP.LT.AND P1, PT, R11, R18.reuse, !P5 ;  /* 0x000000120b00720c */ /* 0x080fe20006f21270 */
[----:B------:R1:W-:Y:S01]  /*10a1f0*/  @P2 STG.E desc[UR60][R22.64], R98 ;  /* 0x0000006216002986 */ /* 0x0003e2000c10193c */
[----:B------:R-:W-:Y:S01]  /*10a200*/  ISETP.LT.AND P2, PT, R13, R18, !P5 ;  /* 0x000000120d00720c */ /* 0x000fe20006f41270 */
[C---:B------:R-:W-:Y:S02]  /*10a210*/  IMAD.IADD R33, R31.reuse, 0x1, R10 ;  /* 0x000000011f217824 */ /* 0x040fe400078e020a */
[----:B------:R-:W-:-:S04]  /*10a220*/  IMAD.WIDE R24, R31, 0x4, R4 ;  /* 0x000000041f187825 */ /* 0x000fc800078e0204 */
[----:B----4-:R-:W-:-:S04]  /*10a230*/  IMAD.WIDE R26, R31, 0x4, R6 ;  /* 0x000000041f1a7825 */ /* 0x010fc800078e0206 */
[----:B------:R-:W-:-:S04]  /*10a240*/  IMAD.WIDE R28, R31, 0x4, R8 ;  /* 0x000000041f1c7825 */ /* 0x000fc800078e0208 */
[----:B------:R-:W-:-:S04]  /*10a250*/  IMAD.WIDE R30, R33, 0x4, R2 ;  /* 0x00000004211e7825 */ /* 0x000fc800078e0202 */
[----:B------:R-:W-:Y:S01]  /*10a260*/  IMAD.WIDE R20, R33, 0x4, R4 ;  /* 0x0000000421147825 */ /* 0x000fe200078e0204 */
[----:B------:R4:W-:Y:S04]  /*10a270*/  @P4 STG.E desc[UR60][R24.64], R106 ;  /* 0x0000006a18004986 */ /* 0x0009e8000c10193c */
[----:B------:R4:W-:Y:S04]  /*10a280*/  @P6 STG.E desc[UR60][R26.64], R126 ;  /* 0x0000007e1a006986 */ /* 0x0009e8000c10193c */
[----:B------:R4:W-:Y:S01]  /*10a290*/  @P3 STG.E desc[UR60][R28.64], R122 ;  /* 0x0000007a1c003986 */ /* 0x0009e2000c10193c */
[----:B------:R-:W4:Y:S03]  /*10a2a0*/  LDC R10, c[0x0][0x248] ;  /* 0x00009200ff0a7b82 */ /* 0x000f260000000800 */
[----:B------:R4:W-:Y:S04]  /*10a2b0*/  @P1 STG.E desc[UR60][R30.64], R87 ;  /* 0x000000571e001986 */ /* 0x0009e8000c10193c */
        /* <DEDUP_REMOVED lines=9> */
[C---:B-1----:R-:W-:Y:S01]  /*10a350*/  IADD3 R35, R33.reuse, R0, RZ ;  /* 0x0000000021237210 */ /* 0x042fe20007ffe0ff */
[----:B------:R-:W-:-:S04]  /*10a360*/  IMAD.WIDE R22, R33, 0x4, R6 ;  /* 0x0000000421167825 */ /* 0x000fc800078e0206 */
[----:B----4-:R-:W-:-:S04]  /*10a370*/  IMAD.WIDE R24, R33, 0x4, R8 ;  /* 0x0000000421187825 */ /* 0x010fc800078e0208 */
[----:B------:R-:W-:-:S04]  /*10a380*/  IMAD.WIDE R26, R35, 0x4, R2 ;  /* 0x00000004231a7825 */ /* 0x000fc800078e0202 */
[----:B------:R-:W-:Y:S01]  /*10a390*/  IMAD.WIDE R28, R35, 0x4, R4 ;  /* 0x00000004231c7825 */ /* 0x000fe200078e0204 */
[----:B------:R-:W4:Y:S01]  /*10a3a0*/  LDL.LU R32, [R1+0x4a0c] ;  /* 0x004a0c0001207983 */ /* 0x000f220000300800 */
[----:B------:R-:W1:Y:S03]  /*10a3b0*/  LDC R0, c[0x0][0x248] ;  /* 0x00009200ff007b82 */ /* 0x000e660000000800 */
[----:B------:R1:W-:Y:S04]  /*10a3c0*/  @P4 STG.E desc[UR60][R22.64], R103 ;  /* 0x0000006716004986 */ /* 0x0003e8000c10193c */
[----:B------:R1:W-:Y:S01]  /*10a3d0*/  @P5 STG.E desc[UR60][R24.64], R79 ;  /* 0x0000004f18005986 */ /* 0x0003e2000c10193c */
[----:B------:R-:W-:-:S03]  /*10a3e0*/  ISETP.LT.AND P4, PT, R17, R18, !P0 ;  /* 0x000000121100720c */ /* 0x000fc60004781270 */
[----:B------:R1:W-:Y:S01]  /*10a3f0*/  @P3 STG.E desc[UR60][R26.64], R99 ;  /* 0x000000631a003986 */ /* 0x0003e2000c10193c */
[----:B------:R-:W-:-:S03]  /*10a400*/  ISETP.LT.AND P0, PT, R15, R18, !P0 ;  /* 0x000000120f00720c */ /* 0x000fc60004701270 */
[----:B------:R1:W-:Y:S01]  /*10a410*/  @P1 STG.E desc[UR60][R28.64], R107 ;  /* 0x0000006b1c001986 */ /* 0x0003e2000c10193c */
[-C--:B------:R-:W-:Y:S02]  /*10a420*/  ISETP.LT.AND P1, PT, R11, R18.reuse, !P6 ;  /* 0x000000120b00720c */ /* 0x080fe40007721270 */
[-C--:B------:R-:W-:Y:S02]  /*10a430*/  ISETP.LT.AND P3, PT, R13, R18.reuse, !P6 ;  /* 0x000000120d00720c */ /* 0x080fe40007761270 */
[----:B------:R-:W-:Y:S01]  /*10a440*/  ISETP.LT.AND P5, PT, R17, R18, !P6 ;  /* 0x000000121100720c */ /* 0x000fe200077a1270 */
[C---:B------:R-:W-:Y:S02]  /*10a450*/  IMAD.IADD R31, R35.reuse, 0x1, R10 ;  /* 0x00000001231f7824 */ /* 0x040fe400078e020a */
[----:B------:R-:W-:-:S04]  /*10a460*/  IMAD.WIDE R20, R35, 0x4, R6 ;  /* 0x0000000423147825 */ /* 0x000fc800078e0206 */
[----:B-1----:R-:W-:-:S04]  /*10a470*/  IMAD.WIDE R22, R35, 0x4, R8 ;  /* 0x0000000423167825 */ /* 0x002fc800078e0208 */
[----:B------:R-:W-:-:S04]  /*10a480*/  IMAD.WIDE R24, R31, 0x4, R2 ;  /* 0x000000041f187825 */ /* 0x000fc800078e0202 */
[C---:B------:R-:W-:Y:S01]  /*10a490*/  IMAD.WIDE R26, R31.reuse, 0x4, R4 ;  /* 0x000000041f1a7825 */ /* 0x040fe200078e0204 */
[----:B------:R-:W1:Y:S01]  /*10a4a0*/  LDC R10, c[0x0][0x248] ;  /* 0x00009200ff0a7b82 */ /* 0x000e620000000800 */
[----:B------:R3:W-:Y:S02]  /*10a4b0*/  @P4 STG.E desc[UR60][R20.64], R127 ;  /* 0x0000007f14004986 */ /* 0x0007e4000c10193c */
[----:B------:R-:W-:Y:S02]  /*10a4c0*/  IMAD.WIDE R28, R31, 0x4, R6 ;  /* 0x000000041f1c7825 */ /* 0x000fe400078e0206 */
[----:B------:R3:W-:Y:S04]  /*10a4d0*/  @P0 STG.E desc[UR60][R22.64], R123 ;  /* 0x0000007b16000986 */ /* 0x0007e8000c10193c */
[----:B------:R1:W-:Y:S04]  /*10a4e0*/  @P1 STG.E desc[UR60][R24.64], R112 ;  /* 0x0000007018001986 */ /* 0x0003e8000c10193c */
[----:B------:R1:W-:Y:S04]  /*10a4f0*/  @P3 STG.E desc[UR60][R26.64], R116 ;  /* 0x000000741a003986 */ /* 0x0003e8000c10193c */
[----:B------:R1:W-:Y:S01]  /*10a500*/  @P5 STG.E desc[UR60][R28.64], R132 ;  /* 0x000000841c005986 */ /* 0x0003e2000c10193c */
[----:B------:R-:W-:-:S02]  /*10a510*/  ISETP.LT.AND P6, PT, R15, R18, !P6 ;  /* 0x000000120f00720c */ /* 0x000fc400077c1270 */
[----:B------:R-:W-:Y:S02]  /*10a520*/  ISETP.LT.AND P0, PT, R11, R18, !P2 ;  /* 0x000000120b00720c */ /* 0x000fe40005701270 */
[-C--:B--2---:R-:W-:Y:S02]  /*10a530*/  ISETP.GE.AND P4, PT, R14, R19.reuse, PT ;  /* 0x000000130e00720c */ /* 0x084fe40003f86270 */
[----:B------:R-:W2:Y:S01]  /*10a540*/  LDL.LU R14, [R1+0x4a04] ;  /* 0x004a0400010e7983 */ /* 0x000ea20000300800 */
[----:B---3--:R-:W-:-:S03]  /*10a550*/  ISETP.GE.AND P5, PT, R16, R19, PT ;  /* 0x000000131000720c */ /* 0x008fc60003fa6270 */
[----:B------:R-:W3:Y:S01]  /*10a560*/  LDL.LU R16, [R1+0x49ec] ;  /* 0x0049ec0001107983 */ /* 0x000ee20000300800 */
[C---:B------:R-:W-:Y:S01]  /*10a570*/  IADD3 R33, R31.reuse, R0, RZ ;  /* 0x000000001f217210 */ /* 0x040fe20007ffe0ff */
[----:B------:R-:W-:Y:S01]  /*10a580*/  IMAD.WIDE R20, R31, 0x4, R8 ;  /* 0x000000041f147825 */ /* 0x000fe200078e0208 */
[----:B------:R-:W4:Y:S03]  /*10a590*/  LDC R0, c[0x0][0x248] ;  /* 0x00009200ff007b82 */ /* 0x000f260000000800 */
[----:B------:R-:W-:Y:S01]  /*10a5a0*/  IMAD.WIDE R22, R33, 0x4, R2 ;  /* 0x0000000421167825 */ /* 0x000fe200078e0202 */
[-C--:B------:R-:W-:Y:S02]  /*10a5b0*/  ISETP.LT.AND P1, PT, R13, R18.reuse, !P2 ;  /* 0x000000120d00720c */ /* 0x080fe40005721270 */
[-C--:B------:R-:W-:Y:S01]  /*10a5c0*/  ISETP.LT.AND P3, PT, R17, R18.reuse, !P2 ;  /* 0x000000121100720c */ /* 0x080fe20005761270 */
[----:B------:R1:W-:Y:S01]  /*10a5d0*/  @P6 STG.E desc[UR60][R20.64], R108 ;  /* 0x0000006c14006986 */ /* 0x0003e2000c10193c */
[----:B------:R-:W-:-:S03]  /*10a5e0*/  ISETP.LT.AND P2, PT, R15, R18, !P2 ;  /* 0x000000120f00720c */ /* 0x000fc60005741270 */
[----:B------:R1:W-:Y:S01]  /*10a5f0*/  @P0 STG.E desc[UR60][R22.64], R136 ;  /* 0x0000008816000986 */ /* 0x0003e2000c10193c */
[-C--:B------:R-:W-:Y:S02]  /*10a600*/  ISETP.LT.AND P0, PT, R11, R18.reuse, !P4 ;  /* 0x000000120b00720c */ /* 0x080fe40006701270 */
[----:B------:R-:W-:Y:S01]  /*10a610*/  ISETP.LT.AND P6, PT, R13, R18, !P4 ;  /* 0x000000120d00720c */ /* 0x000fe200067c1270 */
[C---:B-1----:R-:W-:Y:S02]  /*10a620*/  IMAD.IADD R35, R33.reuse, 0x1, R10 ;  /* 0x0000000121237824 */ /* 0x042fe400078e020a */
[----:B------:R-:W-:-:S04]  /*10a630*/  IMAD.WIDE R24, R33, 0x4, R4 ;  /* 0x0000000421187825 */ /* 0x000fc800078e0204 */
[----:B------:R-:W-:-:S04]  /*10a640*/  IMAD.WIDE R26, R33, 0x4, R6 ;  /* 0x00000004211a7825 */ /* 0x000fc800078e0206 */
[----:B------:R-:W-:Y:S01]  /*10a650*/  IMAD.WIDE R28, R33, 0x4, R8 ;  /* 0x00000004211c7825 */ /* 0x000fe200078e0208 */
[----:B------:R-:W1:Y:S03]  /*10a660*/  LDC R10, c[0x0][0x248] ;  /* 0x00009200ff0a7b82 */ /* 0x000e660000000800 */
[----:B------:R-:W-:-:S04]  /*10a670*/  IMAD.WIDE R20, R35, 0x4, R2 ;  /* 0x0000000423147825 */ /* 0x000fc800078e0202 */
[----:B------:R-:W-:Y:S01]  /*10a680*/  IMAD.WIDE R22, R35, 0x4, R4 ;  /* 0x0000000423167825 */ /* 0x000fe200078e0204 */
[----:B------:R4:W-:Y:S04]  /*10a690*/  @P1 STG.E desc[UR60][R24.64], R128 ;  /* 0x0000008018001986 */ /* 0x0009e8000c10193c */
[----:B------:R4:W-:Y:S01]  /*10a6a0*/  @P3 STG.E desc[UR60][R26.64], R164 ;  /* 0x000000a41a003986 */ /* 0x0009e2000c10193c */
[----:B------:R-:W-:-:S03]  /*10a6b0*/  ISETP.LT.AND P1, PT, R17, R18, !P4 ;  /* 0x000000121100720c */ /* 0x000fc60006721270 */
[----:B------:R-:W-:Y:S01]  /*10a6c0*/  @P2 STG.E desc[UR60][R28.64], R160 ;  /* 0x000000a01c002986 */ /* 0x000fe2000c10193c */
[----:B------:R-:W-:-:S03]  /*10a6d0*/  ISETP.LT.AND P4, PT, R15, R18, !P4 ;  /* 0x000000120f00720c */ /* 0x000fc60006781270 */
[----:B------:R4:W-:Y:S01]  /*10a6e0*/  @P0 STG.E desc[UR60][R20.64], R113 ;  /* 0x0000007114000986 */ /* 0x0009e2000c10193c */
[----:B------:R-:W-:-:S03]  /*10a6f0*/  ISETP.LT.AND P3, PT, R11, R18, !P5 ;  /* 0x000000120b00720c */ /* 0x000fc60006f61270 */
[----:B------:R3:W-:Y:S01]  /*10a700*/  @P6 STG.E desc[UR60][R22.64], R117 ;  /* 0x0000007516006986 */ /* 0x0007e2000c10193c */
[----:B------:R-:W-:Y:S02]  /*10a710*/  ISETP.LT.AND P6, PT, R13, R18, !P5 ;  /* 0x000000120d00720c */ /* 0x000fe40006fc1270 */
[C---:B----4-:R-:W-:Y:S01]  /*10a720*/  IADD3 R33, R35.reuse, R0, RZ ;  /* 0x0000000023217210 */ /* 0x050fe20007ffe0ff */
[----:B------:R-:W-:-:S04]  /*10a730*/  IMAD.WIDE R30, R35, 0x4, R6 ;  /* 0x00000004231e7825 */ /* 0x000fc800078e0206 */
[----:B------:R-:W-:-:S04]  /*10a740*/  IMAD.WIDE R24, R35, 0x4, R8 ;  /* 0x0000000423187825 */ /* 0x000fc800078e0208 */
[C---:B------:R-:W-:Y:S01]  /*10a750*/  IMAD.WIDE R26, R33.reuse, 0x4, R2 ;  /* 0x00000004211a7825 */ /* 0x040fe200078e0202 */
[----:B------:R-:W-:Y:S01]  /*10a760*/  ISETP.GE.AND P2, PT, R32, R19, PT ;  /* 0x000000132000720c */ /* 0x000fe20003f46270 */
[----:B------:R-:W4:Y:S01]  /*10a770*/  LDC R0, c[0x0][0x248] ;  /* 0x00009200ff007b82 */ /* 0x000f220000000800 */
[----:B------:R1:W-:Y:S01]  /*10a780*/  @P1 STG.E desc[UR60][R30.64], R133 ;  /* 0x000000851e001986 */ /* 0x0003e2000c10193c */
[----:B------:R-:W-:-:S03]  /*10a790*/  IMAD.WIDE R20, R33, 0x4, R4 ;  /* 0x0000000421147825 */ /* 0x000fc600078e0204 */
[----:B------:R1:W-:Y:S04]  /*10a7a0*/  @P4 STG.E desc[UR60][R24.64], R109 ;  /* 0x0000006d18004986 */ /* 0x0003e8000c10193c */
[----:B------:R1:W-:Y:S04]  /*10a7b0*/  @P3 STG.E desc[UR60][R26.64], R137 ;  /* 0x000000891a003986 */ /* 0x0003e8000c10193c */
[----:B------:R1:W-:Y:S01]  /*10a7c0*/  @P6 STG.E desc[UR60][R20.64], R129 ;  /* 0x0000008114006986 */ /* 0x0003e2000c10193c */
[----:B--2---:R-:W-:-:S03]  /*10a7d0*/  ISETP.GE.AND P0, PT, R14, R19, PT ;  /* 0x000000130e00720c */ /* 0x004fc60003f06270 */
[----:B------:R-:W2:Y:S01]  /*10a7e0*/  LDL.LU R14, [R1+0x49e8] ;  /* 0x0049e800010e7983 */ /* 0x000ea20000300800 */
[----:B---3--:R-:W-:-:S03]  /*10a7f0*/  ISETP.GE.AND P6, PT, R16, R19, PT ;  /* 0x000000131000720c */ /* 0x008fc60003fc6270 */
[----:B------:R-:W3:Y:S01]  /*10a800*/  LDL.LU R16, [R1+0x49d4] ;  /* 0x0049d40001107983 */ /* 0x000ee20000300800 */
[-C--:B------:R-:W-:Y:S01]  /*10a810*/  ISETP.LT.AND P1, PT, R17, R18.reuse, !P5 ;  /* 0x000000121100720c */ /* 0x080fe20006f21270 */
[----:B------:R-:W-:Y:S01]  /*10a820*/  IMAD.WIDE R22, R33, 0x4, R6 ;  /* 0x0000000421167825 */ /* 0x000fe200078e0206 */
[-C--:B------:R-:W-:Y:S02]  /*10a830*/  ISETP.LT.AND P5, PT, R15, R18.reuse, !P5 ;  /* 0x000000120f00720c */ /* 0x080fe40006fa1270 */
[-C--:B------:R-:W-:Y:S02]  /*10a840*/  ISETP.LT.AND P4, PT, R11, R18.reuse, !P2 ;  /* 0x000000120b00720c */ /* 0x080fe40005781270 */
[-C--:B------:R-:W-:Y:S01]  /*10a850*/  ISETP.LT.AND P3, PT, R13, R18.reuse, !P2 ;  /* 0x000000120d00720c */ /* 0x080fe20005761270 */
[C---:B-1----:R-:W-:Y:S02]  /*10a860*/  IMAD.IADD R31, R33.reuse, 0x1, R10 ;  /* 0x00000001211f7824 */ /* 0x042fe400078e020a */
[----:B------:R-:W-:Y:S01]  /*10a870*/  IMAD.WIDE R24, R33, 0x4, R8 ;  /* 0x0000000421187825 */ /* 0x000fe200078e0208 */
[----:B------:R-:W2:Y:S04]  /*10a880*/  LDL.LU R34, [R1+0x49d0] ;  /* 0x0049d00001227983 */ /* 0x000ea80000300800 */
[----:B------:R1:W-:Y:S01]  /*10a890*/  @P1 STG.E desc[UR60][R22.64], R165 ;  /* 0x000000a516001986 */ /* 0x0003e2000c10193c */
[----:B------:R-:W-:-:S02]  /*10a8a0*/  ISETP.LT.AND P1, PT, R17, R18, !P2 ;  /* 0x000000121100720c */ /* 0x000fc40005721270 */
[----:B------:R-:W-:Y:S01]  /*10a8b0*/  ISETP.LT.AND P2, PT, R15, R18, !P2 ;  /* 0x000000120f00720c */ /* 0x000fe20005741270 */
[----:B------:R-:W-:-:S04]  /*10a8c0*/  IMAD.WIDE R26, R31, 0x4, R2 ;  /* 0x000000041f1a7825 */ /* 0x000fc800078e0202 */
[----:B------:R-:W-:-:S04]  /*10a8d0*/  IMAD.WIDE R28, R31, 0x4, R4 ;  /* 0x000000041f1c7825 */ /* 0x000fc800078e0204 */
[C---:B------:R-:W-:Y:S01]  /*10a8e0*/  IMAD.WIDE R20, R31.reuse, 0x4, R6 ;  /* 0x000000041f147825 */ /* 0x040fe200078e0206 */
[----:B------:R4:W-:Y:S04]  /*10a8f0*/  @P5 STG.E desc[UR60][R24.64], R161 ;  /* 0x000000a118005986 */ /* 0x0009e8000c10193c */
[----:B------:R4:W-:Y:S04]  /*10a900*/  @P4 STG.E desc[UR60][R26.64], R114 ;  /* 0x000000721a004986 */ /* 0x0009e8000c10193c */
[----:B------:R4:W-:Y:S04]  /*10a910*/  @P3 STG.E desc[UR60][R28.64], R118 ;  /* 0x000000761c003986 */ /* 0x0009e8000c10193c */
[----:B------:R-:W2:Y:S01]  /*10a920*/  LDL.LU R32, [R1+0x49c0] ;  /* 0x0049c00001207983 */ /* 0x000ea20000300800 */
[----:B------:R-:W3:Y:S01]  /*10a930*/  LDC R10, c[0x0][0x248] ;  /* 0x00009200ff0a7b82 */ /* 0x000ee20000000800 */
[----:B-1----:R-:W-:-:S02]  /*10a940*/  IMAD.WIDE R22, R31, 0x4, R8 ;  /* 0x000000041f167825 */ /* 0x002fc400078e0208 */
[----:B------:R1:W-:Y:S04]  /*10a950*/  @P1 STG.E desc[UR60][R20.64], R134 ;  /* 0x0000008614001986 */ /* 0x0003e8000c10193c */
[----:B------:R1:W-:Y:S01]  /*10a960*/  @P2 STG.E desc[UR60][R22.64], R110 ;  /* 0x0000006e16002986 */ /* 0x0003e2000c10193c */
[-C--:B------:R-:W-:Y:S02]  /*10a970*/  ISETP.LT.AND P4, PT, R11, R18.reuse, !P0 ;  /* 0x000000120b00720c */ /* 0x080fe40004781270 */
[-C--:B------:R-:W-:Y:S02]  /*10a980*/  ISETP.LT.AND P5, PT, R13, R18.reuse, !P0 ;  /* 0x000000120d00720c */ /* 0x080fe400047a1270 */
[----:B------:R-:W-:Y:S02]  /*10a990*/  ISETP.LT.AND P3, PT, R17, R18, !P0 ;  /* 0x000000121100720c */ /* 0x000fe40004761270 */
[----:B----4-:R-:W-:-:S02]  /*10a9a0*/  IADD3 R33, R31, R0, RZ ;  /* 0x000000001f217210 */ /* 0x010fc40007ffe0ff */
[----:B------:R-:W4:Y:S03]  /*10a9b0*/  LDC R0, c[0x0][0x248] ;  /* 0x00009200ff007b82 */ /* 0x000f260000000800 */
[----:B------:R-:W-:-:S04]  /*10a9c0*/  IMAD.WIDE R24, R33, 0x4, R2 ;  /* 0x0000000421187825 */ /* 0x000fc800078e0202 */
[----:B------:R-:W-:-:S04]  /*10a9d0*/  IMAD.WIDE R26, R33, 0x4, R4 ;  /* 0x00000004211a7825 */ /* 0x000fc800078e0204 */
[----:B------:R-:W-:Y:S01]  /*10a9e0*/  IMAD.WIDE R28, R33, 0x4, R6 ;  /* 0x00000004211c7825 */ /* 0x000fe200078e0206 */
[----:B------:R-:W-:Y:S01]  /*10a9f0*/  ISETP.LT.AND P0, PT, R15, R18, !P0 ;  /* 0x000000120f00720c */ /* 0x000fe20004701270 */
[----:B------:R1:W-:Y:S01]  /*10aa00*/  @P4 STG.E desc[UR60][R24.64], R138 ;  /* 0x0000008a18004986 */ /* 0x0003e2000c10193c */
[----:B---3--:R-:W-:-:S03]  /*10aa10*/  ISETP.GE.AND P2, PT, R16, R19, PT ;  /* 0x000000131000720c */ /* 0x008fc60003f46270 */
[----:B------:R-:W3:Y:S04]  /*10aa20*/  LDL.LU R16, [R1+0x49bc] ;  /* 0x0049bc0001107983 */ /* 0x000ee80000300800 */
[----:B------:R4:W-:Y:S01]  /*10aa30*/  @P5 STG.E desc[UR60][R26.64], R130 ;  /* 0x000000821a005986 */ /* 0x0009e2000c10193c */
[----:B------:R-:W-:-:S03]  /*10aa40*/  ISETP.LT.AND P4, PT, R11, R18, !P6 ;  /* 0x000000120b00720c */ /* 0x000fc60007781270 */
[----:B------:R4:W-:Y:S01]  /*10aa50*/  @P3 STG.E desc[UR60][R28.64], R166 ;  /* 0x000000a61c003986 */ /* 0x0009e2000c10193c */
[-C--:B------:R-:W-:Y:S02]  /*10aa60*/  ISETP.LT.AND P5, PT, R13, R18.reuse, !P6 ;  /* 0x000000120d00720c */ /* 0x080fe400077a1270 */
[----:B------:R-:W-:Y:S01]  /*10aa70*/  ISETP.LT.AND P3, PT, R17, R18, !P6 ;  /* 0x000000121100720c */ /* 0x000fe20007761270 */
[C---:B------:R-:W-:Y:S01]  /*10aa80*/  IMAD.IADD R31, R33.reuse, 0x1, R10 ;  /* 0x00000001211f7824 */ /* 0x040fe200078e020a */
[----:B--2---:R-:W-:Y:S01]  /*10aa90*/  ISETP.GE.AND P1, PT, R14, R19, PT ;  /* 0x000000130e00720c */ /* 0x004fe20003f26270 */
[----:B-1----:R-:W-:Y:S01]  /*10aaa0*/  IMAD.WIDE R20, R33, 0x4, R8 ;  /* 0x0000000421147825 */ /* 0x002fe200078e0208 */
[----:B------:R-:W1:Y:S03]  /*10aab0*/  LDC R14, c[0x0][0x248] ;  /* 0x00009200ff0e7b82 */ /* 0x000e660000000800 */
[----:B------:R-:W-:-:S04]  /*10aac0*/  IMAD.WIDE R22, R31, 0x4, R2 ;  /* 0x000000041f167825 */ /* 0x000fc800078e0202 */
[----:B------:R-:W-:-:S04]  /*10aad0*/  IMAD.WIDE R24, R31, 0x4, R4 ;  /* 0x000000041f187825 */ /* 0x000fc800078e0204 */
[----:B----4-:R-:W-:Y:S01]  /*10aae0*/  IMAD.WIDE R26, R31, 0x4, R6 ;  /* 0x000000041f1a7825 */ /* 0x010fe200078e0206 */
[----:B------:R2:W-:Y:S01]  /*10aaf0*/  @P0 STG.E desc[UR60][R20.64], R162 ;  /* 0x000000a214000986 */ /* 0x0005e2000c10193c */
[----:B------:R-:W-:-:S03]  /*10ab00*/  ISETP.LT.AND P6, PT, R15, R18, !P6 ;  /* 0x000000120f00720c */ /* 0x000fc600077c1270 */
[----:B------:R4:W-:Y:S01]  /*10ab10*/  @P4 STG.E desc[UR60][R22.64], R115 ;  /* 0x0000007316004986 */ /* 0x0009e2000c10193c */
[----:B------:R-:W-:-:S03]  /*10ab20*/  ISETP.LT.AND P0, PT, R11, R18, !P1 ;  /* 0x000000120b00720c */ /* 0x000fc60004f01270 */
[----:B------:R1:W-:Y:S01]  /*10ab30*/  @P5 STG.E desc[UR60][R24.64], R119 ;  /* 0x0000007718005986 */ /* 0x0003e2000c10193c */
[----:B------:R-:W-:-:S03]  /*10ab40*/  ISETP.LT.AND P4, PT, R13, R18, !P1 ;  /* 0x000000120d00720c */ /* 0x000fc60004f81270 */
[----:B------:R1:W-:Y:S01]  /*10ab50*/  @P3 STG.E desc[UR60][R26.64], R135 ;  /* 0x000000871a003986 */ /* 0x0003e2000c10193c */
[----:B------:R-:W-:Y:S02]  /*10ab60*/  ISETP.LT.AND P3, PT, R17, R18, !P1 ;  /* 0x000000121100720c */ /* 0x000fe40004f61270 */
[C---:B------:R-:W-:Y:S01]  /*10ab70*/  IADD3 R33, R31.reuse, R0, RZ ;  /* 0x000000001f217210 */ /* 0x040fe20007ffe0ff */
[----:B------:R-:W-:Y:S01]  /*10ab80*/  IMAD.WIDE R28, R31, 0x4, R8 ;  /* 0x000000041f1c7825 */ /* 0x000fe200078e0208 */
[-C--:B------:R-:W-:Y:S02]  /*10ab90*/  ISETP.LT.AND P1, PT, R15, R18.reuse, !P1 ;  /* 0x000000120f00720c */ /* 0x080fe40004f21270 */
[----:B------:R-:W-:Y:S01]  /*10aba0*/  ISETP.LT.AND P5, PT, R13, R18, !P2 ;  /* 0x000000120d00720c */ /* 0x000fe200057a1270 */
[----:B------:R-:W3:Y:S01]  /*10abb0*/  LDC R0, c[0x0][0x248] ;  /* 0x00009200ff007b82 */ /* 0x000ee20000000800 */
[----:B------:R-:W-:-:S04]  /*10abc0*/  IMAD.WIDE R30, R33, 0x4, R2 ;  /* 0x00000004211e7825 */ /* 0x000fc800078e0202 */
[----:B--2---:R-:W-:-:S04]  /*10abd0*/  IMAD.WIDE R20, R33, 0x4, R4 ;  /* 0x0000000421147825 */ /* 0x004fc800078e0204 */
[----:B----4-:R-:W-:Y:S01]  /*10abe0*/  IMAD.WIDE R22, R33, 0x4, R6 ;  /* 0x0000000421167825 */ /* 0x010fe200078e0206 */
[----:B------:R-:W-:Y:S04]  /*10abf0*/  @P6 STG.E desc[UR60][R28.64], R111 ;  /* 0x0000006f1c006986 */ /* 0x000fe8000c10193c */
[----:B------:R2:W-:Y:S01]  /*10ac00*/  @P0 STG.E desc[UR60][R30.64], R139 ;  /* 0x0000008b1e000986 */ /* 0x0005e2000c10193c */
[----:B------:R-:W-:-:S03]  /*10ac10*/  ISETP.LT.AND P6, PT, R11, R18, !P2 ;  /* 0x000000120b00720c */ /* 0x000fc600057c1270 */
[----:B------:R4:W-:Y:S04]  /*10ac20*/  @P4 STG.E desc[UR60][R20.64], R131 ;  /* 0x0000008314004986 */ /* 0x0009e8000c10193c */
[----:B------:R3:W-:Y:S01]  /*10ac30*/  @P3 STG.E desc[UR60][R22.64], R167 ;  /* 0x000000a716003986 */ /* 0x0007e2000c10193c */
[----:B------:R-:W-:Y:S01]  /*10ac40*/  ISETP.LT.AND P3, PT, R17, R18, !P2 ;  /* 0x000000121100720c */ /* 0x000fe20005761270 */
[C---:B-1----:R-:W-:Y:S02]  /*10ac50*/  IMAD.IADD R35, R33.reuse, 0x1, R14 ;  /* 0x0000000121237824 */ /* 0x042fe400078e020e */
[----:B------:R-:W-:-:S04]  /*10ac60*/  IMAD.WIDE R24, R33, 0x4, R8 ;  /* 0x0000000421187825 */ /* 0x000fc800078e0208 */
[C---:B------:R-:W-:Y:S01]  /*10ac70*/  IMAD.WIDE R26, R35.reuse, 0x4, R2 ;  /* 0x00000004231a7825 */ /* 0x040fe200078e0202 */
[----:B------:R-:W1:Y:S01]  /*10ac80*/  LDC R10, c[0x0][0x248] ;  /* 0x00009200ff0a7b82 */ /* 0x000e620000000800 */
[----:B--2---:R-:W2:Y:S02]  /*10ac90*/  LDL.LU R30, [R1+0x49b8] ;  /* 0x0049b800011e7983 */ /* 0x004ea40000300800 */
[----:B------:R-:W-:-:S04]  /*10aca0*/  IMAD.WIDE R28, R35, 0x4, R4 ;  /* 0x00000004231c7825 */ /* 0x000fc800078e0204 */
[----:B----4-:R-:W-:Y:S01]  /*10acb0*/  IMAD.WIDE R20, R35, 0x4, R6 ;  /* 0x0000000423147825 */ /* 0x010fe200078e0206 */
[----:B------:R4:W-:Y:S04]  /*10acc0*/  @P1 STG.E desc[UR60][R24.64], R163 ;  /* 0x000000a318001986 */ /* 0x0009e8000c10193c */
[----:B------:R4:W-:Y:S04]  /*10acd0*/  @P6 STG.E desc[UR60][R26.64], R156 ;  /* 0x0000009c1a006986 */ /* 0x0009e8000c10193c */
[----:B------:R4:W-:Y:S01]  /*10ace0*/  @P5 STG.E desc[UR60][R28.64], R152 ;  /* 0x000000981c005986 */ /* 0x0009e2000c10193c */
[----:B------:R-:W-:-:S03]  /*10acf0*/  ISETP.GE.AND P0, PT, R34, R19, PT ;  /* 0x000000132200720c */ /* 0x000fc60003f06270 */
[----:B------:R1:W-:Y:S01]  /*10ad00*/  @P3 STG.E desc[UR60][R20.64], R172 ;  /* 0x000000ac14003986 */ /* 0x0003e2000c10193c */
[-C--:B------:R-:W-:Y:S01]  /*10ad10*/  ISETP.LT.AND P2, PT, R15, R18.reuse, !P2 ;  /* 0x000000120f00720c */ /* 0x080fe20005741270 */
[----:B------:R-:W1:Y:S01]  /*10ad20*/  LDC R14, c[0x0][0x248] ;  /* 0x00009200ff0e7b82 */ /* 0x000e620000000800 */
[----:B---3--:R-:W-:Y:S02]  /*10ad30*/  ISETP.GE.AND P3, PT, R16, R19, PT ;  /* 0x000000131000720c */ /* 0x008fe40003f66270 */
[----:B------:R-:W3:Y:S01]  /*10ad40*/  LDL.LU R16, [R1+0x49a4] ;  /* 0x0049a40001107983 */ /* 0x000ee20000300800 */
[-C--:B------:R-:W-:Y:S02]  /*10ad50*/  ISETP.LT.AND P6, PT, R11, R18.reuse, !P0 ;  /* 0x000000120b00720c */ /* 0x080fe400047c1270 */
[-C--:B------:R-:W-:Y:S02]  /*10ad60*/  ISETP.LT.AND P4, PT, R13, R18.reuse, !P0 ;  /* 0x000000120d00720c */ /* 0x080fe40004781270 */
[----:B------:R-:W-:-:S02]  /*10ad70*/  ISETP.LT.AND P5, PT, R17, R18, !P0 ;  /* 0x000000121100720c */ /* 0x000fc400047a1270 */
[C---:B------:R-:W-:Y:S01]  /*10ad80*/  IADD3 R31, R35.reuse, R0, RZ ;  /* 0x00000000231f7210 */ /* 0x040fe20007ffe0ff */
[----:B------:R-:W-:Y:S01]  /*10ad90*/  IMAD.WIDE R22, R35, 0x4, R8 ;  /* 0x0000000423167825 */ /* 0x000fe200078e0208 */
[----:B------:R-:W-:Y:S02]  /*10ada0*/  ISETP.GE.AND P1, PT, R32, R19, PT ;  /* 0x000000132000720c */ /* 0x000fe40003f26270 */
[----:B------:R-:W-:Y:S01]  /*10adb0*/  ISETP.LT.AND P0, PT, R15, R18, !P0 ;  /* 0x000000120f00720c */ /* 0x000fe20004701270 */
[----:B------:R-:W2:Y:S01]  /*10adc0*/  LDC R0, c[0x0][0x248] ;  /* 0x00009200ff007b82 */ /* 0x000ea20000000800 */
[----:B----4-:R-:W-:-:S04]  /*10add0*/  IMAD.WIDE R24, R31, 0x4, R2 ;  /* 0x000000041f187825 */ /* 0x010fc800078e0202 */
[----:B------:R-:W-:-:S04]  /*10ade0*/  IMAD.WIDE R26, R31, 0x4, R4 ;  /* 0x000000041f1a7825 */ /* 0x000fc800078e0204 */
[----:B------:R-:W-:Y:S01]  /*10adf0*/  IMAD.WIDE R28, R31, 0x4, R6 ;  /* 0x000000041f1c7825 */ /* 0x000fe200078e0206 */
[----:B------:R4:W-:Y:S04]  /*10ae00*/  @P2 STG.E desc[UR60][R22.64], R140 ;  /* 0x0000008c16002986 */ /* 0x0009e8000c10193c */
[----:B------:R4:W-:Y:S04]  /*10ae10*/  @P6 STG.E desc[UR60][R24.64], R176 ;  /* 0x000000b018006986 */ /* 0x0009e8000c10193c */
[----:B------:R4:W-:Y:S01]  /*10ae20*/  @P4 STG.E desc[UR60][R26.64], R168 ;  /* 0x000000a81a004986 */ /* 0x0009e2000c10193c */
[----:B------:R-:W-:-:S03]  /*10ae30*/  ISETP.LT.AND P2, PT, R11, R18, !P1 ;  /* 0x000000120b00720c */ /* 0x000fc60004f41270 */
[----:B------:R4:W-:Y:S01]  /*10ae40*/  @P5 STG.E desc[UR60][R28.64], R192 ;  /* 0x000000c01c005986 */ /* 0x0009e2000c10193c */
[-C--:B------:R-:W-:Y:S02]  /*10ae50*/  ISETP.LT.AND P5, PT, R13, R18.reuse, !P1 ;  /* 0x000000120d00720c */ /* 0x080fe40004fa1270 */
[-C--:B------:R-:W-:Y:S02]  /*10ae60*/  ISETP.LT.AND P4, PT, R17, R18.reuse, !P1 ;  /* 0x000000121100720c */ /* 0x080fe40004f81270 */
[----:B------:R-:W-:Y:S01]  /*10ae70*/  ISETP.LT.AND P1, PT, R15, R18, !P1 ;  /* 0x000000120f00720c */ /* 0x000fe20004f21270 */
[C---:B-1----:R-:W-:Y:S02]  /*10ae80*/  IMAD.IADD R33, R31.reuse, 0x1, R10 ;  /* 0x000000011f217824 */ /* 0x042fe400078e020a */
[----:B------:R-:W-:-:S04]  /*10ae90*/  IMAD.WIDE R20, R31, 0x4, R8 ;  /* 0x000000041f147825 */ /* 0x000fc800078e0208 */
[----:B----4-:R-:W-:-:S04]  /*10aea0*/  IMAD.WIDE R22, R33, 0x4, R2 ;  /* 0x0000000421167825 */ /* 0x010fc800078e0202 */
[----:B------:R-:W-:-:S04]  /*10aeb0*/  IMAD.WIDE R24, R33, 0x4, R4 ;  /* 0x0000000421187825 */ /* 0x000fc800078e0204 */
[----:B------:R-:W-:Y:S01]  /*10aec0*/  IMAD.WIDE R26, R33, 0x4, R6 ;  /* 0x00000004211a7825 */ /* 0x000fe200078e0206 */
[----:B------:R-:W4:Y:S04]  /*10aed0*/  LDL.LU R34, [R1+0x4988] ;  /* 0x0049880001227983 */ /* 0x000f280000300800 */
[----:B------:R1:W-:Y:S01]  /*10aee0*/  @P0 STG.E desc[UR60][R20.64], R188 ;  /* 0x000000bc14000986 */ /* 0x0003e2000c10193c */
[----:B------:R-:W-:Y:S01]  /*10aef0*/  ISETP.LT.AND P6, PT, R11, R18, !P3 ;  /* 0x000000120b00720c */ /* 0x000fe20005fc1270 */
[C---:B------:R-:W-:Y:S02]  /*10af00*/  IMAD.WIDE R28, R33.reuse, 0x4, R8 ;  /* 0x00000004211c7825 */ /* 0x040fe400078e0208 */
[----:B------:R1:W-:Y:S04]  /*10af10*/  @P2 STG.E desc[UR60][R22.64], R157 ;  /* 0x0000009d16002986 */ /* 0x0003e8000c10193c */
[----:B------:R1:W-:Y:S04]  /*10af20*/  @P5 STG.E desc[UR60][R24.64], R153 ;  /* 0x0000009918005986 */ /* 0x0003e8000c10193c */
[----:B------:R1:W-:Y:S04]  /*10af30*/  @P4 STG.E desc[UR60][R26.64], R173 ;  /* 0x000000ad1a004986 */ /* 0x0003e8000c10193c */
[----:B------:R1:W-:Y:S04]  /*10af40*/  @P1 STG.E desc[UR60][R28.64], R141 ;  /* 0x0000008d1c001986 */ /* 0x0003e8000c10193c */
[----:B------:R-:W4:Y:S01]  /*10af50*/  LDL.LU R32, [R1+0x4984] ;  /* 0x0049840001207983 */ /* 0x000f220000300800 */
[----:B--2---:R-:W-:Y:S01]  /*10af60*/  IADD3 R35, R33, R0, RZ ;  /* 0x0000000021237210 */ /* 0x004fe20007ffe0ff */
[----:B------:R-:W2:Y:S08]  /*10af70*/  LDC R10, c[0x0][0x248] ;  /* 0x00009200ff0a7b82 */ /* 0x000eb00000000800 */
[----:B------:R-:W2:Y:S01]  /*10af80*/  LDC R0, c[0x0][0x248] ;  /* 0x00009200ff007b82 */ /* 0x000ea20000000800 */
[----:B------:R-:W-:Y:S01]  /*10af90*/  IMAD.IADD R33, R35, 0x1, R14 ;  /* 0x0000000123217824 */ /* 0x000fe200078e020e */
[----:B---3--:R-:W-:-:S02]  /*10afa0*/  ISETP.GE.AND P1, PT, R16, R19, PT ;  /* 0x000000131000720c */ /* 0x008fc40003f26270 */
[----:B------:R-:W3:Y:S04]  /*10afb0*/  LDL.LU R16, [R1+0x4980] ;  /* 0x0049800001107983 */ /* 0x000ee80000300800 */
[----:B------:R-:W3:Y:S01]  /*10afc0*/  LDL.LU R14, [R1+0x497c] ;  /* 0x00497c00010e7983 */ /* 0x000ee20000300800 */
[----:B------:R-:W-:Y:S01]  /*10afd0*/  ISETP.GE.AND P0, PT, R30, R19, PT ;  /* 0x000000131e00720c */ /* 0x000fe20003f06270 */
[----:B------:R-:W-:Y:S01]  /*10afe0*/  IMAD.WIDE R30, R35, 0x4, R2 ;  /* 0x00000004231e7825 */ /* 0x000fe200078e0202 */
[-C--:B------:R-:W-:Y:S02]  /*10aff0*/  ISETP.LT.AND P5, PT, R13, R18.reuse, !P3 ;  /* 0x000000120d00720c */ /* 0x080fe40005fa1270 */
[-C--:B------:R-:W-:Y:S02]  /*10b000*/  ISETP.LT.AND P2, PT, R17, R18.reuse, !P3 ;  /* 0x000000121100720c */ /* 0x080fe40005f41270 */
[-C--:B------:R-:W-:Y:S01]  /*10b010*/  ISETP.LT.AND P3, PT, R15, R18.reuse, !P3 ;  /* 0x000000120f00720c */ /* 0x080fe20005f61270 */
[----:B------:R2:W-:Y:S01]  /*10b020*/  @P6 STG.E desc[UR60][R30.64], R177 ;  /* 0x000000b11e006986 */ /* 0x0005e2000c10193c */
[----:B------:R-:W-:-:S02]  /*10b030*/  ISETP.LT.AND P6, PT, R11, R18, !P0 ;  /* 0x000000120b00720c */ /* 0x000fc400047c1270 */
[----:B------:R-:W-:Y:S01]  /*10b040*/  ISETP.LT.AND P4, PT, R13, R18, !P0 ;  /* 0x000000120d00720c */ /* 0x000fe20004781270 */
[----:B-1----:R-:W-:-:S04]  /*10b050*/  IMAD.WIDE R20, R35, 0x4, R4 ;  /* 0x0000000423147825 */ /* 0x002fc800078e0204 */
[----:B------:R-:W-:-:S04]  /*10b060*/  IMAD.WIDE R22, R35, 0x4, R6 ;  /* 0x0000000423167825 */ /* 0x000fc800078e0206 */
[----:B------:R-:W-:-:S04]  /*10b070*/  IMAD.WIDE R24, R35, 0x4, R8 ;  /* 0x0000000423187825 */ /* 0x000fc800078e0208 */
[----:B------:R-:W-:-:S04]  /*10b080*/  IMAD.WIDE R26, R33, 0x4, R2 ;  /* 0x00000004211a7825 */ /* 0x000fc800078e0202 */
[----:B------:R-:W-:Y:S01]  /*10b090*/  IMAD.WIDE R28, R33, 0x4, R4 ;  /* 0x00000004211c7825 */ /* 0x000fe200078e0204 */
[----:B------:R1:W-:Y:S04]  /*10b0a0*/  @P5 STG.E desc[UR60][R20.64], R169 ;  /* 0x000000a914005986 */ /* 0x0003e8000c10193c */
[----:B------:R1:W-:Y:S01]  /*10b0b0*/  @P2 STG.E desc[UR60][R22.64], R193 ;  /* 0x000000c116002986 */ /* 0x0003e2000c10193c */
[----:B------:R-:W-:-:S03]  /*10b0c0*/  ISETP.LT.AND P5, PT, R17, R18, !P0 ;  /* 0x000000121100720c */ /* 0x000fc600047a1270 */
[----:B------:R1:W-:Y:S01]  /*10b0d0*/  @P3 STG.E desc[UR60][R24.64], R189 ;  /* 0x000000bd18003986 */ /* 0x0003e2000c10193c */
[----:B------:R-:W-:-:S03]  /*10b0e0*/  ISETP.LT.AND P0, PT, R15, R18, !P0 ;  /* 0x000000120f00720c */ /* 0x000fc60004701270 */
[----:B------:R1:W-:Y:S04]  /*10b0f0*/  @P6 STG.E desc[UR60][R26.64], R158 ;  /* 0x0000009e1a006986 */ /* 0x0003e8000c10193c */
[----:B------:R4:W-:Y:S01]  /*10b100*/  @P4 STG.E desc[UR60][R28.64], R154 ;  /* 0x0000009a1c004986 */ /* 0x0009e2000c10193c */
[-C--:B------:R-:W-:Y:S02]  /*10b110*/  ISETP.LT.AND P6, PT, R11, R18.reuse, !P1 ;  /* 0x000000120b00720c */ /* 0x080fe40004fc1270 */
[-C--:B------:R-:W-:Y:S02]  /*10b120*/  ISETP.LT.AND P4, PT, R13, R18.reuse, !P1 ;  /* 0x000000120d00720c */ /* 0x080fe40004f81270 */
[----:B------:R-:W-:Y:S02]  /*10b130*/  ISETP.LT.AND P3, PT, R17, R18, !P1 ;  /* 0x000000121100720c */ /* 0x000fe40004f61270 */
[C---:B--2---:R-:W-:Y:S01]  /*10b140*/  IADD3 R31, R33.reuse, R0, RZ ;  /* 0x00000000211f7210 */ /* 0x044fe20007ffe0ff */
[----:B-1----:R-:W-:-:S04]  /*10b150*/  IMAD.WIDE R20, R33, 0x4, R6 ;  /* 0x0000000421147825 */ /* 0x002fc800078e0206 */
[----:B------:R-:W-:-:S04]  /*10b160*/  IMAD.WIDE R22, R33, 0x4, R8 ;  /* 0x0000000421167825 */ /* 0x000fc800078e0208 */
[----:B------:R-:W-:-:S04]  /*10b170*/  IMAD.WIDE R24, R31, 0x4, R2 ;  /* 0x000000041f187825 */ /* 0x000fc800078e0202 */
[----:B------:R-:W-:-:S04]  /*10b180*/  IMAD.WIDE R26, R31, 0x4, R4 ;  /* 0x000000041f1a7825 */ /* 0x000fc800078e0204 */
[----:B----4-:R-:W-:Y:S01]  /*10b190*/  IMAD.WIDE R28, R31, 0x4, R6 ;  /* 0x000000041f1c7825 */ /* 0x010fe200078e0206 */
[----:B------:R1:W-:Y:S01]  /*10b1a0*/  @P5 STG.E desc[UR60][R20.64], R174 ;  /* 0x000000ae14005986 */ /* 0x0003e2000c10193c */
[----:B------:R-:W-:-:S03]  /*10b1b0*/  ISETP.GE.AND P2, PT, R34, R19, PT ;  /* 0x000000132200720c */ /* 0x000fc60003f46270 */
[----:B------:R2:W-:Y:S04]  /*10b1c0*/  @P0 STG.E desc[UR60][R22.64], R142 ;  /* 0x0000008e16000986 */ /* 0x0005e8000c10193c */
[----:B------:R4:W-:Y:S04]  /*10b1d0*/  @P6 STG.E desc[UR60][R24.64], R178 ;  /* 0x000000b218006986 */ /* 0x0009e8000c10193c */
[----:B------:R4:W-:Y:S01]  /*10b1e0*/  @P4 STG.E desc[UR60][R26.64], R170 ;  /* 0x000000aa1a004986 */ /* 0x0009e2000c10193c */
[----:B------:R-:W-:-:S03]  /*10b1f0*/  ISETP.LT.AND P5, PT, R15, R18, !P1 ;  /* 0x000000120f00720c */ /* 0x000fc60004fa1270 */
[----:B------:R4:W-:Y:S01]  /*10b200*/  @P3 STG.E desc[UR60][R28.64], R194 ;  /* 0x000000c21c003986 */ /* 0x0009e2000c10193c */
[----:B------:R-:W-:Y:S01]  /*10b210*/  ISETP.LT.AND P3, PT, R11, R18, !P2 ;  /* 0x000000120b00720c */ /* 0x000fe20005761270 */
[C---:B------:R-:W-:Y:S01]  /*10b220*/  IMAD.IADD R33, R31.reuse, 0x1, R10 ;  /* 0x000000011f217824 */ /* 0x040fe200078e020a */
[----:B------:R-:W4:Y:S01]  /*10b230*/  LDC R0, c[0x0][0x248] ;  /* 0x00009200ff007b82 */ /* 0x000f220000000800 */
[----:B-1----:R-:W-:-:S04]  /*10b240*/  IMAD.WIDE R20, R31, 0x4, R8 ;  /* 0x000000041f147825 */ /* 0x002fc800078e0208 */
[----:B--2---:R-:W-:Y:S01]  /*10b250*/  IMAD.WIDE R22, R33, 0x4, R2 ;  /* 0x0000000421167825 */ /* 0x004fe200078e0202 */
[-C--:B---3--:R-:W-:Y:S02]  /*10b260*/  ISETP.GE.AND P0, PT, R16, R19.reuse, PT ;  /* 0x000000131000720c */ /* 0x088fe40003f06270 */
[----:B------:R-:W-:Y:S01]  /*10b270*/  ISETP.LT.AND P4, PT, R13, R18, !P2 ;  /* 0x000000120d00720c */ /* 0x000fe20005781270 */
[----:B------:R-:W2:Y:S04]  /*10b280*/  LDL.LU R16, [R1+0x4978] ;  /* 0x0049780001107983 */ /* 0x000ea80000300800 */
[----:B------:R-:W-:Y:S04]  /*10b290*/  @P5 STG.E desc[UR60][R20.64], R190 ;  /* 0x000000be14005986 */ /* 0x000fe8000c10193c */
[----:B------:R-:W-:Y:S01]  /*10b2a0*/  @P3 STG.E desc[UR60][R22.64], R159 ;  /* 0x0000009f16003986 */ /* 0x000fe2000c10193c */
[----:B------:R-:W-:-:S03]  /*10b2b0*/  ISETP.GE.AND P3, PT, R14, R19, PT ;  /* 0x000000130e00720c */ /* 0x000fc60003f66270 */
[----:B------:R-:W3:Y:S04]  /*10b2c0*/  LDL.LU R34, [R1+0x4960] ;  /* 0x0049600001227983 */ /* 0x000ee80000300800 */
[----:B------:R-:W3:Y:S01]  /*10b2d0*/  LDL.LU R14, [R1+0x4954] ;  /* 0x00495400010e7983 */ /* 0x000ee20000300800 */
[----:B------:R-:W-:Y:S01]  /*10b2e0*/  ISETP.LT.AND P6, PT, R17, R18, !P2 ;  /* 0x000000121100720c */ /* 0x000fe200057c1270 */
[C---:B----4-:R-:W-:Y:S01]  /*10b2f0*/  IMAD.WIDE R24, R33.reuse, 0x4, R4 ;  /* 0x0000000421187825 */ /* 0x050fe200078e0204 */
[----:B------:R-:W1:Y:S03]  /*10b300*/  LDC R10, c[0x0][0x248] ;  /* 0x00009200ff0a7b82 */ /* 0x000e660000000800 */
[----:B------:R-:W-:Y:S01]  /*10b310*/  IMAD.WIDE R26, R33, 0x4, R6 ;  /* 0x00000004211a7825 */ /* 0x000fe200078e0206 */
[----:B------:R-:W-:-:S02]  /*10b320*/  ISETP.GE.AND P1, PT, R32, R19, PT ;  /* 0x000000132000720c */ /* 0x000fc40003f26270 */
[----:B------:R-:W-:Y:S01]  /*10b330*/  ISETP.LT.AND P2, PT, R15, R18, !P2 ;  /* 0x000000120f00720c */ /* 0x000fe20005741270 */
[----:B------:R4:W-:Y:S01]  /*10b340*/  @P4 STG.E desc[UR60][R24.64], R155 ;  /* 0x0000009b18004986 */ /* 0x0009e2000c10193c */
[----:B------:R-:W-:Y:S02]  /*10b350*/  IADD3 R35, R33, R0, RZ ;  /* 0x0000000021237210 */ /* 0x000fe40007ffe0ff */
[-C--:B------:R-:W-:Y:S02]  /*10b360*/  ISETP.LT.AND P5, PT, R11, R18.reuse, !P1 ;  /* 0x000000120b00720c */ /* 0x080fe40004fa1270 */
[-C--:B------:R-:W-:Y:S01]  /*10b370*/  ISETP.LT.AND P4, PT, R17, R18.reuse, !P1 ;  /* 0x000000121100720c */ /* 0x080fe20004f81270 */
[----:B------:R-:W-:Y:S01]  /*10b380*/  IMAD.WIDE R28, R33, 0x4, R8 ;  /* 0x00000004211c7825 */ /* 0x000fe200078e0208 */
[----:B------:R-:W3:Y:S04]  /*10b390*/  LDS.128 R20, [R12] ;  /* 0x000000000c147984 */ /* 0x000ee80000000c00 */
[----:B------:R4:W-:Y:S01]  /*10b3a0*/  @P6 STG.E desc[UR60][R26.64], R175 ;  /* 0x000000af1a006986 */ /* 0x0009e2000c10193c */
[----:B------:R-:W-:-:S02]  /*10b3b0*/  ISETP.LT.AND P6, PT, R13, R18, !P1 ;  /* 0x000000120d00720c */ /* 0x000fc40004fc1270 */
[----:B------:R-:W-:Y:S01]  /*10b3c0*/  ISETP.LT.AND P1, PT, R15, R18, !P1 ;  /* 0x000000120f00720c */ /* 0x000fe20004f21270 */
[----:B------:R-:W-:-:S04]  /*10b3d0*/  IMAD.WIDE R30, R35, 0x4, R2 ;  /* 0x00000004231e7825 */ /* 0x000fc800078e0202 */
[----:B----4-:R-:W-:-:S04]  /*10b3e0*/  IMAD.WIDE R24, R35, 0x4, R4 ;  /* 0x0000000423187825 */ /* 0x010fc800078e0204 */
[C---:B------:R-:W-:Y:S01]  /*10b3f0*/  IMAD.WIDE R32, R35.reuse, 0x4, R8 ;  /* 0x0000000423207825 */ /* 0x040fe200078e0208 */
[----:B------:R4:W-:Y:S04]  /*10b400*/  @P2 STG.E desc[UR60][R28.64], R143 ;  /* 0x0000008f1c002986 */ /* 0x0009e8000c10193c */
[----:B------:R4:W-:Y:S01]  /*10b410*/  @P5 STG.E desc[UR60][R30.64], R179 ;  /* 0x000000b31e005986 */ /* 0x0009e2000c10193c */
[----:B------:R-:W3:Y:S01]  /*10b420*/  LDC R0, c[0x0][0x248] ;  /* 0x00009200ff007b82 */ /* 0x000ee20000000800 */
[----:B------:R-:W-:Y:S01]  /*10b430*/  IMAD.WIDE R26, R35, 0x4, R6 ;  /* 0x00000004231a7825 */ /* 0x000fe200078e0206 */
[-C--:B------:R-:W-:Y:S01]  /*10b440*/  ISETP.LT.AND P2, PT, R11, R18.reuse, !P0 ;  /* 0x000000120b00720c */ /* 0x080fe20004741270 */
[----:B------:R4:W-:Y:S04]  /*10b450*/  @P6 STG.E desc[UR60][R24.64], R171 ;  /* 0x000000ab18006986 */ /* 0x0009e8000c10193c */
[----:B------:R4:W-:Y:S01]  /*10b460*/  @P4 STG.E desc[UR60][R26.64], R195 ;  /* 0x000000c31a004986 */ /* 0x0009e2000c10193c */
[----:B------:R-:W-:-:S03]  /*10b470*/  ISETP.LT.AND P5, PT, R13, R18, !P0 ;  /* 0x000000120d00720c */ /* 0x000fc600047a1270 */
[----:B------:R3:W-:Y:S01]  /*10b480*/  @P1 STG.E desc[UR60][R32.64], R191 ;  /* 0x000000bf20001986 */ /* 0x0007e2000c10193c */
[-C--:B------:R-:W-:Y:S02]  /*10b490*/  ISETP.LT.AND P1, PT, R17, R18.reuse, !P0 ;  /* 0x000000121100720c */ /* 0x080fe40004721270 */
[----:B------:R-:W-:Y:S01]  /*10b4a0*/  ISETP.LT.AND P0, PT, R15, R18, !P0 ;  /* 0x000000120f00720c */ /* 0x000fe20004701270 */
[----:B-1----:R-:W-:Y:S02]  /*10b4b0*/  IMAD.IADD R37, R35, 0x1, R10 ;  /* 0x0000000123257824 */ /* 0x002fe400078e020a */
[----:B------:R-:W1:Y:S02]  /*10b4c0*/  LDC R10, c[0x0][0x248] ;  /* 0x00009200ff0a7b82 */ /* 0x000e640000000800 */
[----:B----4-:R-:W-:-:S04]  /*10b4d0*/  IMAD.WIDE R28, R37, 0x4, R2 ;  /* 0x00000004251c7825 */ /* 0x010fc800078e0202 */
[----:B------:R-:W-:-:S04]  /*10b4e0*/  IMAD.WIDE R30, R37, 0x4, R4 ;  /* 0x00000004251e7825 */ /* 0x000fc800078e0204 */
[----:B------:R-:W-:-:S04]  /*10b4f0*/  IMAD.WIDE R24, R37, 0x4, R6 ;  /* 0x0000000425187825 */ /* 0x000fc800078e0206 */
[----:B------:R-:W-:Y:S01]  /*10b500*/  IMAD.WIDE R26, R37, 0x4, R8 ;  /* 0x00000004251a7825 */ /* 0x000fe200078e0208 */
[----:B------:R4:W-:Y:S04]  /*10b510*/  @P2 STG.E desc[UR60][R28.64], R180 ;  /* 0x000000b41c002986 */ /* 0x0009e8000c10193c */
[----:B------:R1:W-:Y:S04]  /*10b520*/  @P5 STG.E desc[UR60][R30.64], R184 ;  /* 0x000000b81e005986 */ /* 0x0003e8000c10193c */
[----:B------:R1:W-:Y:S04]  /*10b530*/  @P1 STG.E desc[UR60][R24.64], R200 ;  /* 0x000000c818001986 */ /* 0x0003e8000c10193c */
[----:B------:R1:W-:Y:S01]  /*10b540*/  @P0 STG.E desc[UR60][R26.64], R144 ;  /* 0x000000901a000986 */ /* 0x0003e2000c10193c */
[----:B--2---:R-:W-:-:S03]  /*10b550*/  ISETP.GE.AND P6, PT, R16, R19, PT ;  /* 0x000000131000720c */ /* 0x004fc60003fc6270 */
[----:B------:R-:W2:Y:S04]  /*10b560*/  LDL.LU R16, [R1+0x4950] ;  /* 0x0049500001107983 */ /* 0x000ea80000300800 */
[----:B------:R-:W2:Y:S01]  /*10b570*/  LDL.LU R12, [R1+0x4944] ;  /* 0x00494400010c7983 */ /* 0x000ea20000300800 */
[----:B---3--:R-:W-:-:S03]  /*10b580*/  ISETP.GE.AND P0, PT, R14, R19, PT ;  /* 0x000000130e00720c */ /* 0x008fc60003f06270 */
[----:B------:R-:W3:Y:S01]  /*10b590*/  LDL.LU R14, [R1+0x4940] ;  /* 0x00494000010e7983 */ /* 0x000ee20000300800 */
[-C--:B------:R-:W-:Y:S02]  /*10b5a0*/  ISETP.LT.AND P4, PT, R11, R18.reuse, !P3 ;  /* 0x000000120b00720c */ /* 0x080fe40005f81270 */
[----:B------:R-:W-:Y:S02]  /*10b5b0*/  ISETP.LT.AND P2, PT, R13, R18, !P3 ;  /* 0x000000120d00720c */ /* 0x000fe40005f41270 */
[----:B------:R-:W-:Y:S02]  /*10b5c0*/  IADD3 R35, R37, R0, RZ ;  /* 0x0000000025237210 */ /* 0x000fe40007ffe0ff */
[----:B------:R-:W1:Y:S01]  /*10b5d0*/  LDC R0, c[0x0][0x248] ;  /* 0x00009200ff007b82 */ /* 0x000e620000000800 */
[----:B------:R-:W-:Y:S02]  /*10b5e0*/  ISETP.LT.AND P5, PT, R17, R18, !P3 ;  /* 0x000000121100720c */ /* 0x000fe40005fa1270 */
[----:B------:R-:W-:-:S04]  /*10b5f0*/  IMAD.WIDE R32, R35, 0x4, R2 ;  /* 0x0000000423207825 */ /* 0x000fc800078e0202 */
[----:B----4-:R-:W-:Y:S01]  /*10b600*/  IMAD.WIDE R28, R35, 0x4, R4 ;  /* 0x00000004231c7825 */ /* 0x010fe200078e0204 */
[----:B------:R-:W-:-:S03]  /*10b610*/  ISETP.LT.AND P3, PT, R15, R18, !P3 ;  /* 0x000000120f00720c */ /* 0x000fc60005f61270 */
[C---:B-1----:R-:W-:Y:S02]  /*10b620*/  IMAD.IADD R37, R35.reuse, 0x1, R10 ;  /* 0x0000000123257824 */ /* 0x042fe400078e020a */
[----:B------:R-:W-:Y:S01]  /*10b630*/  IMAD.WIDE R30, R35, 0x4, R6 ;  /* 0x00000004231e7825 */ /* 0x000fe200078e0206 */
[----:B------:R-:W1:Y:S01]  /*10b640*/  LDC R10, c[0x0][0x248] ;  /* 0x00009200ff0a7b82 */ /* 0x000e620000000800 */
[----:B------:R-:W-:Y:S04]  /*10b650*/  @P4 STG.E desc[UR60][R32.64], R208 ;  /* 0x000000d020004986 */ /* 0x000fe8000c10193c */
[----:B------:R4:W-:Y:S01]  /*10b660*/  @P2 STG.E desc[UR60][R28.64], R216 ;  /* 0x000000d81c002986 */ /* 0x0009e2000c10193c */
[-C--:B------:R-:W-:Y:S02]  /*10b670*/  ISETP.LT.AND P2, PT, R11, R18.reuse, !P6 ;  /* 0x000000120b00720c */ /* 0x080fe40007741270 */
[-C--:B------:R-:W-:Y:S01]  /*10b680*/  ISETP.LT.AND P4, PT, R13, R18.reuse, !P6 ;  /* 0x000000120d00720c */ /* 0x080fe20007781270 */
[----:B------:R-:W-:Y:S01]  /*10b690*/  IMAD.WIDE R24, R35, 0x4, R8 ;  /* 0x0000000423187825 */ /* 0x000fe200078e0208 */
[----:B------:R-:W-:Y:S01]  /*10b6a0*/  ISETP.GE.AND P1, PT, R34, R19, PT ;  /* 0x000000132200720c */ /* 0x000fe20003f26270 */
[----:B------:R4:W-:Y:S01]  /*10b6b0*/  @P5 STG.E desc[UR60][R30.64], R148 ;  /* 0x000000941e005986 */ /* 0x0009e2000c10193c */
[-C--:B------:R-:W-:Y:S01]  /*10b6c0*/  ISETP.LT.AND P5, PT, R17, R18.reuse, !P6 ;  /* 0x000000121100720c */ /* 0x080fe200077a1270 */
[----:B------:R-:W-:Y:S01]  /*10b6d0*/  IMAD.WIDE R26, R37, 0x4, R2 ;  /* 0x00000004251a7825 */ /* 0x000fe200078e0202 */
[-C--:B------:R-:W-:Y:S01]  /*10b6e0*/  ISETP.LT.AND P6, PT, R15, R18.reuse, !P6 ;  /* 0x000000120f00720c */ /* 0x080fe200077c1270 */
[----:B------:R1:W-:Y:S01]  /*10b6f0*/  @P3 STG.E desc[UR60][R24.64], R20 ;  /* 0x0000001418003986 */ /* 0x0003e2000c10193c */
[----:B------:R-:W-:Y:S01]  /*10b700*/  ISETP.LT.AND P3, PT, R11, R18, !P1 ;  /* 0x000000120b00720c */ /* 0x000fe20004f61270 */
[C---:B----4-:R-:W-:Y:S01]  /*10b710*/  IMAD.WIDE R28, R37.reuse, 0x4, R4 ;  /* 0x00000004251c7825 */ /* 0x050fe200078e0204 */
[C---:B------:R-:W-:Y:S01]  /*10b720*/  IADD3 R39, R37.reuse, R0, RZ ;  /* 0x0000000025277210 */ /* 0x040fe20007ffe0ff */
[----:B------:R4:W-:Y:S04]  /*10b730*/  @P2 STG.E desc[UR60][R26.64], R181 ;  /* 0x000000b51a002986 */ /* 0x0009e8000c10193c */
[----:B------:R4:W-:Y:S01]  /*10b740*/  @P4 STG.E desc[UR60][R28.64], R185 ;  /* 0x000000b91c004986 */ /* 0x0009e2000c10193c */
[----:B------:R-:W-:Y:S01]  /*10b750*/  IMAD.WIDE R30, R37, 0x4, R6 ;  /* 0x00000004251e7825 */ /* 0x000fe200078e0206 */
[----:B------:R-:W-:-:S03]  /*10b760*/  ISETP.LT.AND P4, PT, R13, R18, !P1 ;  /* 0x000000120d00720c */ /* 0x000fc60004f81270 */
[----:B------:R-:W-:Y:S01]  /*10b770*/  IMAD.WIDE R32, R37, 0x4, R8 ;  /* 0x0000000425207825 */ /* 0x000fe200078e0208 */
[----:B------:R-:W4:Y:S03]  /*10b780*/  LDC R0, c[0x0][0x248] ;  /* 0x00009200ff007b82 */ /* 0x000f260000000800 */
[----:B------:R-:W-:Y:S01]  /*10b790*/  IMAD.WIDE R34, R39, 0x4, R2 ;  /* 0x0000000427227825 */ /* 0x000fe200078e0202 */
[----:B------:R4:W-:Y:S01]  /*10b7a0*/  @P5 STG.E desc[UR60][R30.64], R201 ;  /* 0x000000c91e005986 */ /* 0x0009e2000c10193c */
[----:B------:R-:W-:-:S03]  /*10b7b0*/  ISETP.LT.AND P2, PT, R17, R18, !P1 ;  /* 0x000000121100720c */ /* 0x000fc60004f41270 */
[----:B------:R4:W-:Y:S01]  /*10b7c0*/  @P6 STG.E desc[UR60][R32.64], R145 ;  /* 0x0000009120006986 */ /* 0x0009e2000c10193c */
[----:B------:R-:W-:-:S03]  /*10b7d0*/  ISETP.LT.AND P1, PT, R15, R18, !P1 ;  /* 0x000000120f00720c */ /* 0x000fc60004f21270 */
[----:B------:R-:W-:Y:S01]  /*10b7e0*/  @P3 STG.E desc[UR60][R34.64], R209 ;  /* 0x000000d122003986 */ /* 0x000fe2000c10193c */
[----:B-1----:R-:W-:Y:S01]  /*10b7f0*/  IMAD.WIDE R24, R39, 0x4, R4 ;  /* 0x0000000427187825 */ /* 0x002fe200078e0204 */
[----:B------:R-:W-:-:S03]  /*10b800*/  ISETP.LT.AND P3, PT, R11, R18, !P0 ;  /* 0x000000120b00720c */ /* 0x000fc60004761270 */
[----:B------:R-:W-:Y:S02]  /*10b810*/  IMAD.IADD R37, R39, 0x1, R10 ;  /* 0x0000000127257824 */ /* 0x000fe400078e020a */
[----:B------:R-:W1:Y:S01]  /*10b820*/  LDC R10, c[0x0][0x248] ;  /* 0x00009200ff0a7b82 */ /* 0x000e620000000800 */
[-C--:B------:R-:W-:Y:S01]  /*10b830*/  ISETP.LT.AND P6, PT, R13, R18.reuse, !P0 ;  /* 0x000000120d00720c */ /* 0x080fe200047c1270 */
[----:B------:R4:W-:Y:S02]  /*10b840*/  @P4 STG.E desc[UR60][R24.64], R217 ;  /* 0x000000d918004986 */ /* 0x0009e4000c10193c */
[----:B----4-:R-:W-:Y:S01]  /*10b850*/  IMAD.WIDE R26, R39, 0x4, R6 ;  /* 0x00000004271a7825 */ /* 0x010fe200078e0206 */
[----:B------:R-:W-:-:S03]  /*10b860*/  ISETP.LT.AND P4, PT, R17, R18, !P0 ;  /* 0x000000121100720c */ /* 0x000fc60004781270 */
[----:B------:R-:W-:-:S04]  /*10b870*/  IMAD.WIDE R28, R39, 0x4, R8 ;  /* 0x00000004271c7825 */ /* 0x000fc800078e0208 */
[----:B------:R-:W-:Y:S01]  /*10b880*/  IMAD.WIDE R30, R37, 0x4, R2 ;  /* 0x00000004251e7825 */ /* 0x000fe200078e0202 */
[----:B------:R-:W-:Y:S01]  /*10b890*/  ISETP.LT.AND P0, PT, R15, R18, !P0 ;  /* 0x000000120f00720c */ /* 0x000fe20004701270 */
[----:B------:R4:W-:Y:S04]  /*10b8a0*/  @P2 STG.E desc[UR60][R26.64], R149 ;  /* 0x000000951a002986 */ /* 0x0009e8000c10193c */
[----:B------:R4:W-:Y:S01]  /*10b8b0*/  @P1 STG.E desc[UR60][R28.64], R21 ;  /* 0x000000151c001986 */ /* 0x0009e2000c10193c */
[----:B------:R-:W-:-:S03]  /*10b8c0*/  IMAD.WIDE R32, R37, 0x4, R4 ;  /* 0x0000000425207825 */ /* 0x000fc600078e0204 */
[----:B------:R4:W-:Y:S01]  /*10b8d0*/  @P3 STG.E desc[UR60][R30.64], R182 ;  /* 0x000000b61e003986 */ /* 0x0009e2000c10193c */
[C---:B------:R-:W-:Y:S01]  /*10b8e0*/  IMAD.WIDE R24, R37.reuse, 0x4, R6 ;  /* 0x0000000425187825 */ /* 0x040fe200078e0206 */
[C---:B------:R-:W-:Y:S02]  /*10b8f0*/  IADD3 R35, R37.reuse, R0, RZ ;  /* 0x0000000025237210 */ /* 0x040fe40007ffe0ff */
[----:B------:R-:W-:Y:S04]  /*10b900*/  @P6 STG.E desc[UR60][R32.64], R186 ;  /* 0x000000ba20006986 */ /* 0x000fe8000c10193c */
[----:B------:R1:W-:Y:S01]  /*10b910*/  @P4 STG.E desc[UR60][R24.64], R202 ;  /* 0x000000ca18004986 */ /* 0x0003e2000c10193c */
[----:B----4-:R-:W-:-:S04]  /*10b920*/  IMAD.WIDE R26, R37, 0x4, R8 ;  /* 0x00000004251a7825 */ /* 0x010fc800078e0208 */
[C---:B------:R-:W-:Y:S01]  /*10b930*/  IMAD.WIDE R20, R35.reuse, 0x4, R2 ;  /* 0x0000000423147825 */ /* 0x040fe200078e0202 */
[----:B------:R4:W-:Y:S03]  /*10b940*/  @P0 STG.E desc[UR60][R26.64], R146 ;  /* 0x000000921a000986 */ /* 0x0009e6000c10193c */
[----:B------:R-:W-:-:S04]  /*10b950*/  IMAD.WIDE R28, R35, 0x4, R4 ;  /* 0x00000004231c7825 */ /* 0x000fc800078e0204 */
[----:B------:R-:W-:Y:S01]  /*10b960*/  IMAD.WIDE R30, R35, 0x4, R6 ;  /* 0x00000004231e7825 */ /* 0x000fe200078e0206 */
[-C--:B--2---:R-:W-:Y:S02]  /*10b970*/  ISETP.GE.AND P5, PT, R16, R19.reuse, PT ;  /* 0x000000131000720c */ /* 0x084fe40003fa6270 */
[----:B------:R-:W-:Y:S02]  /*10b980*/  ISETP.GE.AND P2, PT, R12, R19, PT ;  /* 0x000000130c00720c */ /* 0x000fe40003f46270 */
[----:B------:R-:W4:Y:S01]  /*10b990*/  LDC R12, c[0x0][0x248] ;  /* 0x00009200ff0c7b82 */ /* 0x000f220000000800 */
[-C--:B------:R-:W-:Y:S02]  /*10b9a0*/  ISETP.LT.AND P3, PT, R11, R18.reuse, !P5 ;  /* 0x000000120b00720c */ /* 0x080fe40006f61270 */
[-C--:B------:R-:W-:Y:S02]  /*10b9b0*/  ISETP.LT.AND P6, PT, R13, R18.reuse, !P5 ;  /* 0x000000120d00720c */ /* 0x080fe40006fc1270 */
[----:B------:R-:W-:-:S02]  /*10b9c0*/  ISETP.LT.AND P4, PT, R17, R18, !P5 ;  /* 0x000000121100720c */ /* 0x000fc40006f81270 */
[-C--:B------:R-:W-:Y:S02]  /*10b9d0*/  ISETP.LT.AND P5, PT, R15, R18.reuse, !P5 ;  /* 0x000000120f00720c */ /* 0x080fe40006fa1270 */
[----:B------:R-:W-:Y:S02]  /*10b9e0*/  ISETP.LT.AND P0, PT, R11, R18, !P2 ;  /* 0x000000120b00720c */ /* 0x000fe40005701270 */
[----:B---3--:R-:W-:Y:S01]  /*10b9f0*/  ISETP.GE.AND P1, PT, R14, R19, PT ;  /* 0x000000130e00720c */ /* 0x008fe20003f26270 */
[----:B-1----:R-:W-:-:S04]  /*10ba00*/  IMAD.IADD R19, R35, 0x1, R10 ;  /* 0x0000000123137824 */ /* 0x002fc800078e020a */
[----:B------:R-:W-:Y:S01]  /*10ba10*/  IMAD.WIDE R24, R19, 0x4, R2 ;  /* 0x0000000413187825 */ /* 0x000fe200078e0202 */
[----:B------:R1:W-:Y:S01]  /*10ba20*/  @P3 STG.E desc[UR60][R20.64], R210 ;  /* 0x000000d214003986 */ /* 0x0003e2000c10193c */
[-C--:B------:R-:W-:Y:S02]  /*10ba30*/  ISETP.LT.AND P3, PT, R11, R18.reuse, !P1 ;  /* 0x000000120b00720c */ /* 0x080fe40004f61270 */
        /* <DEDUP_REMOVED lines=8> */
[-C--:B------:R-:W-:Y:S02]  /*10bac0*/  ISETP.LT.AND P6, PT, R13, R18.reuse, !P1 ;  /* 0x000000120d00720c */ /* 0x080fe40004fc1270 */
[----:B------:R-:W-:Y:S02]  /*10bad0*/  ISETP.LT.AND P5, PT, R17, R18, !P1 ;  /* 0x000000121100720c */ /* 0x000fe40004fa1270 */
[----:B----4-:R-:W-:Y:S02]  /*10bae0*/  IADD3 R27, R19, R12, RZ ;  /* 0x0000000c131b7210 */ /* 0x010fe40007ffe0ff */
[----:B------:R-:W-:Y:S01]  /*10baf0*/  ISETP.LT.AND P1, PT, R15, R18, !P1 ;  /* 0x000000120f00720c */ /* 0x000fe20004f21270 */
[----:B------:R-:W-:-:S04]  /*10bb00*/  IMAD.WIDE R12, R19, 0x4, R4 ;  /* 0x00000004130c7825 */ /* 0x000fc800078e0204 */
[----:B------:R-:W-:-:S04]  /*10bb10*/  IMAD.WIDE R16, R19, 0x4, R6 ;  /* 0x0000000413107825 */ /* 0x000fc800078e0206 */
[----:B-1----:R-:W-:-:S04]  /*10bb20*/  IMAD.WIDE R20, R19, 0x4, R8 ;  /* 0x0000000413147825 */ /* 0x002fc800078e0208 */
[----:B------:R-:W-:-:S04]  /*10bb30*/  IMAD.WIDE R2, R27, 0x4, R2 ;  /* 0x000000041b027825 */ /* 0x000fc800078e0202 */
[----:B------:R-:W-:-:S04]  /*10bb40*/  IMAD.WIDE R4, R27, 0x4, R4 ;  /* 0x000000041b047825 */ /* 0x000fc800078e0204 */
[C---:B------:R-:W-:Y:S01]  /*10bb50*/  IMAD.WIDE R6, R27.reuse, 0x4, R6 ;  /* 0x000000041b067825 */ /* 0x040fe200078e0206 */
[----:B------:R2:W-:Y:S04]  /*10bb60*/  @P4 STG.E desc[UR60][R12.64], R187 ;  /* 0x000000bb0c004986 */ /* 0x0005e8000c10193c */
[----:B------:R2:W-:Y:S04]  /*10bb70*/  @P0 STG.E desc[UR60][R16.64], R203 ;  /* 0x000000cb10000986 */ /* 0x0005e8000c10193c */
[----:B------:R2:W-:Y:S04]  /*10bb80*/  @P2 STG.E desc[UR60][R20.64], R147 ;  /* 0x0000009314002986 */ /* 0x0005e8000c10193c */
[----:B------:R2:W-:Y:S04]  /*10bb90*/  @P3 STG.E desc[UR60][R2.64], R211 ;  /* 0x000000d302003986 */ /* 0x0005e8000c10193c */
[----:B------:R2:W-:Y:S04]  /*10bba0*/  @P6 STG.E desc[UR60][R4.64], R219 ;  /* 0x000000db04006986 */ /* 0x0005e8000c10193c */
[----:B------:R2:W-:Y:S01]  /*10bbb0*/  @P5 STG.E desc[UR60][R6.64], R151 ;  /* 0x0000009706005986 */ /* 0x0005e2000c10193c */
[----:B------:R-:W-:Y:S01]  /*10bbc0*/  IMAD.WIDE R8, R27, 0x4, R8 ;  /* 0x000000041b087825 */ /* 0x000fe200078e0208 */
[----:B------:R-:W-:Y:S06]  /*10bbd0*/  @!P1 EXIT ;  /* 0x000000000000994d */ /* 0x000fec0003800000 */
[----:B------:R-:W-:Y:S01]  /*10bbe0*/  STG.E desc[UR60][R8.64], R23 ;  /* 0x0000001708007986 */ /* 0x000fe2000c10193c */
[----:B------:R-:W-:Y:S05]  /*10bbf0*/  EXIT ;  /* 0x000000000000794d */ /* 0x000fea0003800000 */
.L_x_2:
[----:B------:R-:W-:-:S00]  /*10bc00*/  BRA `(.L_x_2) ;  /* 0xfffffffc00fc7947 */ /* 0x000fc0000383ffff */
[----:B------:R-:W-:-:S00]  /*10bc10*/  NOP ;  /* 0x0000000000007918 */ /* 0x000fc00000000000 */
        /* <DEDUP_REMOVED lines=14> */
.L_x_3:


//--------------------- .nv.shared.matmul_kernel  --------------------------
	.section	.nv.shared.matmul_kernel,"aw",@nobits
	.sectionflags	@""
	.align	16
	.zero		1024


//--------------------- .nv.shared.reserved.0     --------------------------
	.section	.nv.shared.reserved.0,"aw",@nobits
	.weak		__nv_reservedSMEM_offset_0_alias
	.size		__nv_reservedSMEM_offset_0_alias, 0, 0
	.other		__nv_reservedSMEM_offset_0_alias,@"STO_CUDA_RESERVED_SHARED STV_DEFAULT"
__nv_reservedSMEM_offset_0_alias:
	.zero		0


//--------------------- .nv.constant0.matmul_kernel --------------------------
	.section	.nv.constant0.matmul_kernel,"a",@progbits
	.sectionflags	@""
	.align	4
.nv.constant0.matmul_kernel:
	.zero		608


//--------------------- SYMBOLS --------------------------

	.type		.nv.reservedSmem.offset0,@object
	.size		.nv.reservedSmem.offset0,0x4
